	.target	sm_90a

	.elftype	@"ET_EXEC"


//--------------------- .note.nv.tkinfo           --------------------------
	.section	.note.nv.tkinfo,"",@"SHT_NOTE"
	.sectionflags	@"SHF_NOTE_NV_TKINFO"
	.tkinfo
        /*0018*/ 	.word	0x00000002
        /*0030*/ 	.string	""
        /*0030*/ 	.string	"ptxas"
        /*0030*/ 	.string	"Cuda compilation tools, release 13.0, V13.0.88"
        /*0030*/ 	.string	"Build cuda_13.0.r13.0/compiler.36424714_0"
        /*0030*/ 	.string	"-arch sm_90a -m 64 "



//--------------------- .note.nv.cuinfo           --------------------------
	.section	.note.nv.cuinfo,"",@"SHT_NOTE"
	.sectionflags	@"SHF_NOTE_NV_CUINFO"
        /*0018*/ 	.short	0x0002
        /*001a*/ 	.short	0x005a
        /*001c*/ 	.short	0x0082
	.zero		2


//--------------------- .nv.info                  --------------------------
	.section	.nv.info,"",@"SHT_CUDA_INFO"
	.align	4


	//----- nvinfo : EIATTR_REGCOUNT
	.align		4
        /*0000*/ 	.byte	0x04, 0x2f
        /*0002*/ 	.short	(.L_19 - .L_18)
	.align		4
.L_18:
        /*0004*/ 	.word	index@(_ZN7cutlass13device_kernelIN5flash11enable_sm90INS1_16FlashAttnFwdSm90INS1_25CollectiveMainloopFwdSm90ILi2EN4cute5tupleIJNS5_1CILi1EEES8_S8_EEENS6_IJNS7_ILi128EEENS7_ILi96EEENS7_ILi192EEEEEELi192ENS_6half_tEfNS_4arch4Sm90ELb1ELb0ELb0ELb1ELb1ELb1ELb0ELb1ELb1ELb1ELb0ELb0EEENS1_21CollectiveEpilogueFwdINS6_IJSA_SC_SB_EEES9_SE_SG_Li256ELb1ELb1ELb0ELb0EEENS1_36VarlenDynamicPersistentTileSchedulerILi128ELi96ELi256ELi128ELb0ELb1ELb1ELb1ELb1ELb1EEEEEEEEEvNT_6ParamsE)
        /*0008*/ 	.word	0x000000a8


	//----- nvinfo : EIATTR_FRAME_SIZE
	.align		4
.L_19:
        /*000c*/ 	.byte	0x04, 0x11
        /*000e*/ 	.short	(.L_21 - .L_20)
	.align		4
.L_20:
        /*0010*/ 	.word	index@(_ZN7cutlass13device_kernelIN5flash11enable_sm90INS1_16FlashAttnFwdSm90INS1_25CollectiveMainloopFwdSm90ILi2EN4cute5tupleIJNS5_1CILi1EEES8_S8_EEENS6_IJNS7_ILi128EEENS7_ILi96EEENS7_ILi192EEEEEELi192ENS_6half_tEfNS_4arch4Sm90ELb1ELb0ELb0ELb1ELb1ELb1ELb0ELb1ELb1ELb1ELb0ELb0EEENS1_21CollectiveEpilogueFwdINS6_IJSA_SC_SB_EEES9_SE_SG_Li256ELb1ELb1ELb0ELb0EEENS1_36VarlenDynamicPersistentTileSchedulerILi128ELi96ELi256ELi128ELb0ELb1ELb1ELb1ELb1ELb1EEEEEEEEEvNT_6ParamsE)
        /*0014*/ 	.word	0x00000088


	//----- nvinfo : EIATTR_REGCOUNT
	.align		4
.L_21:
        /*0018*/ 	.byte	0x04, 0x2f
        /*001a*/ 	.short	(.L_23 - .L_22)
	.align		4
.L_22:
        /*001c*/ 	.word	index@(_ZN7cutlass13device_kernelIN5flash11enable_sm90INS1_16FlashAttnFwdSm90INS1_25CollectiveMainloopFwdSm90ILi2EN4cute5tupleIJNS5_1CILi1EEES8_S8_EEENS6_IJNS7_ILi128EEENS7_ILi96EEENS7_ILi192EEEEEELi192ENS_6half_tEfNS_4arch4Sm90ELb1ELb0ELb0ELb1ELb1ELb0ELb0ELb1ELb1ELb1ELb0ELb0EEENS1_21CollectiveEpilogueFwdINS6_IJSA_SC_SB_EEES9_SE_SG_Li256ELb1ELb1ELb0ELb0EEENS1_36VarlenDynamicPersistentTileSchedulerILi128ELi96ELi256ELi128ELb0ELb1ELb1ELb1ELb1ELb1EEEEEEEEEvNT_6ParamsE)
        /*0020*/ 	.word	0x000000a8


	//----- nvinfo : EIATTR_FRAME_SIZE
	.align		4
.L_23:
        /*0024*/ 	.byte	0x04, 0x11
        /*0026*/ 	.short	(.L_25 - .L_24)
	.align		4
.L_24:
        /*0028*/ 	.word	index@(_ZN7cutlass13device_kernelIN5flash11enable_sm90INS1_16FlashAttnFwdSm90INS1_25CollectiveMainloopFwdSm90ILi2EN4cute5tupleIJNS5_1CILi1EEES8_S8_EEENS6_IJNS7_ILi128EEENS7_ILi96EEENS7_ILi192EEEEEELi192ENS_6half_tEfNS_4arch4Sm90ELb1ELb0ELb0ELb1ELb1ELb0ELb0ELb1ELb1ELb1ELb0ELb0EEENS1_21CollectiveEpilogueFwdINS6_IJSA_SC_SB_EEES9_SE_SG_Li256ELb1ELb1ELb0ELb0EEENS1_36VarlenDynamicPersistentTileSchedulerILi128ELi96ELi256ELi128ELb0ELb1ELb1ELb1ELb1ELb1EEEEEEEEEvNT_6ParamsE)
        /*002c*/ 	.word	0x00000030


	//----- nvinfo : EIATTR_REGCOUNT
	.align		4
.L_25:
        /*0030*/ 	.byte	0x04, 0x2f
        /*0032*/ 	.short	(.L_27 - .L_26)
	.align		4
.L_26:
        /*0034*/ 	.word	index@(_ZN7cutlass13device_kernelIN5flash11enable_sm90INS1_16FlashAttnFwdSm90INS1_25CollectiveMainloopFwdSm90ILi2EN4cute5tupleIJNS5_1CILi1EEES8_S8_EEENS6_IJNS7_ILi128EEENS7_ILi96EEENS7_ILi192EEEEEELi192ENS_6half_tEfNS_4arch4Sm90ELb1ELb0ELb0ELb0ELb1ELb0ELb0ELb1ELb1ELb1ELb0ELb0EEENS1_21CollectiveEpilogueFwdINS6_IJSA_SC_SB_EEES9_SE_SG_Li256ELb0ELb1ELb0ELb0EEENS1_30DynamicPersistentTileSchedulerILi256ELi128ELb0ELb1ELb1EEEEEEEEEvNT_6ParamsE)
        /*0038*/ 	.word	0x000000a8


	//----- nvinfo : EIATTR_FRAME_SIZE
	.align		4
.L_27:
        /*003c*/ 	.byte	0x04, 0x11
        /*003e*/ 	.short	(.L_29 - .L_28)
	.align		4
.L_28:
        /*0040*/ 	.word	index@(_ZN7cutlass13device_kernelIN5flash11enable_sm90INS1_16FlashAttnFwdSm90INS1_25CollectiveMainloopFwdSm90ILi2EN4cute5tupleIJNS5_1CILi1EEES8_S8_EEENS6_IJNS7_ILi128EEENS7_ILi96EEENS7_ILi192EEEEEELi192ENS_6half_tEfNS_4arch4Sm90ELb1ELb0ELb0ELb0ELb1ELb0ELb0ELb1ELb1ELb1ELb0ELb0EEENS1_21CollectiveEpilogueFwdINS6_IJSA_SC_SB_EEES9_SE_SG_Li256ELb0ELb1ELb0ELb0EEENS1_30DynamicPersistentTileSchedulerILi256ELi128ELb0ELb1ELb1EEEEEEEEEvNT_6ParamsE)
        /*0044*/ 	.word	0x00000008


	//----- nvinfo : EIATTR_REGCOUNT
	.align		4
.L_29:
        /*0048*/ 	.byte	0x04, 0x2f
        /*004a*/ 	.short	(.L_31 - .L_30)
	.align		4
.L_30:
        /*004c*/ 	.word	index@(_ZN7cutlass13device_kernelIN5flash11enable_sm90INS1_16FlashAttnFwdSm90INS1_25CollectiveMainloopFwdSm90ILi2EN4cute5tupleIJNS5_1CILi1EEES8_S8_EEENS6_IJNS7_ILi128EEENS7_ILi96EEENS7_ILi192EEEEEELi192ENS_6half_tEfNS_4arch4Sm90ELb0ELb1ELb0ELb1ELb1ELb1ELb0ELb1ELb1ELb1ELb0ELb0EEENS1_21CollectiveEpilogueFwdINS6_IJSA_SC_SB_EEES9_SE_SG_Li256ELb1ELb1ELb0ELb0EEENS1_36VarlenDynamicPersistentTileSchedulerILi128ELi96ELi256ELi128ELb0ELb1ELb1ELb1ELb0ELb1EEEEEEEEEvNT_6ParamsE)
        /*0050*/ 	.word	0x000000a8


	//----- nvinfo : EIATTR_FRAME_SIZE
	.align		4
.L_31:
        /*0054*/ 	.byte	0x04, 0x11
        /*0056*/ 	.short	(.L_33 - .L_32)
	.align		4
.L_32:
        /*0058*/ 	.word	index@(_ZN7cutlass13device_kernelIN5flash11enable_sm90INS1_16FlashAttnFwdSm90INS1_25CollectiveMainloopFwdSm90ILi2EN4cute5tupleIJNS5_1CILi1EEES8_S8_EEENS6_IJNS7_ILi128EEENS7_ILi96EEENS7_ILi192EEEEEELi192ENS_6half_tEfNS_4arch4Sm90ELb0ELb1ELb0ELb1ELb1ELb1ELb0ELb1ELb1ELb1ELb0ELb0EEENS1_21CollectiveEpilogueFwdINS6_IJSA_SC_SB_EEES9_SE_SG_Li256ELb1ELb1ELb0ELb0EEENS1_36VarlenDynamicPersistentTileSchedulerILi128ELi96ELi256ELi128ELb0ELb1ELb1ELb1ELb0ELb1EEEEEEEEEvNT_6ParamsE)
        /*005c*/ 	.word	0x00000090


	//----- nvinfo : EIATTR_REGCOUNT
	.align		4
.L_33:
        /*0060*/ 	.byte	0x04, 0x2f
        /*0062*/ 	.short	(.L_35 - .L_34)
	.align		4
.L_34:
        /*0064*/ 	.word	index@(_ZN7cutlass13device_kernelIN5flash11enable_sm90INS1_16FlashAttnFwdSm90INS1_25CollectiveMainloopFwdSm90ILi2EN4cute5tupleIJNS5_1CILi1EEES8_S8_EEENS6_IJNS7_ILi128EEENS7_ILi96EEENS7_ILi192EEEEEELi192ENS_6half_tEfNS_4arch4Sm90ELb0ELb1ELb0ELb1ELb1ELb0ELb0ELb1ELb1ELb1ELb0ELb0EEENS1_21CollectiveEpilogueFwdINS6_IJSA_SC_SB_EEES9_SE_SG_Li256ELb1ELb1ELb0ELb0EEENS1_36VarlenDynamicPersistentTileSchedulerILi128ELi96ELi256ELi128ELb0ELb1ELb1ELb1ELb0ELb1EEEEEEEEEvNT_6ParamsE)
        /*0068*/ 	.word	0x000000a8


	//----- nvinfo : EIATTR_FRAME_SIZE
	.align		4
.L_35:
        /*006c*/ 	.byte	0x04, 0x11
        /*006e*/ 	.short	(.L_37 - .L_36)
	.align		4
.L_36:
        /*0070*/ 	.word	index@(_ZN7cutlass13device_kernelIN5flash11enable_sm90INS1_16FlashAttnFwdSm90INS1_25CollectiveMainloopFwdSm90ILi2EN4cute5tupleIJNS5_1CILi1EEES8_S8_EEENS6_IJNS7_ILi128EEENS7_ILi96EEENS7_ILi192EEEEEELi192ENS_6half_tEfNS_4arch4Sm90ELb0ELb1ELb0ELb1ELb1ELb0ELb0ELb1ELb1ELb1ELb0ELb0EEENS1_21CollectiveEpilogueFwdINS6_IJSA_SC_SB_EEES9_SE_SG_Li256ELb1ELb1ELb0ELb0EEENS1_36VarlenDynamicPersistentTileSchedulerILi128ELi96ELi256ELi128ELb0ELb1ELb1ELb1ELb0ELb1EEEEEEEEEvNT_6ParamsE)
        /*0074*/ 	.word	0x00000030


	//----- nvinfo : EIATTR_REGCOUNT
	.align		4
.L_37:
        /*0078*/ 	.byte	0x04, 0x2f
        /*007a*/ 	.short	(.L_39 - .L_38)
	.align		4
.L_38:
        /*007c*/ 	.word	index@(_ZN7cutlass13device_kernelIN5flash11enable_sm90INS1_16FlashAttnFwdSm90INS1_25CollectiveMainloopFwdSm90ILi2EN4cute5tupleIJNS5_1CILi1EEES8_S8_EEENS6_IJNS7_ILi128EEENS7_ILi96EEENS7_ILi192EEEEEELi192ENS_6half_tEfNS_4arch4Sm90ELb0ELb1ELb0ELb0ELb1ELb0ELb0ELb1ELb1ELb1ELb0ELb0EEENS1_21CollectiveEpilogueFwdINS6_IJSA_SC_SB_EEES9_SE_SG_Li256ELb0ELb1ELb0ELb0EEENS1_30DynamicPersistentTileSchedulerILi256ELi128ELb0ELb1ELb1EEEEEEEEEvNT_6ParamsE)
        /*0080*/ 	.word	0x000000a8


	//----- nvinfo : EIATTR_FRAME_SIZE
	.align		4
.L_39:
        /*0084*/ 	.byte	0x04, 0x11
        /*0086*/ 	.short	(.L_41 - .L_40)
	.align		4
.L_40:
        /*0088*/ 	.word	index@(_ZN7cutlass13device_kernelIN5flash11enable_sm90INS1_16FlashAttnFwdSm90INS1_25CollectiveMainloopFwdSm90ILi2EN4cute5tupleIJNS5_1CILi1EEES8_S8_EEENS6_IJNS7_ILi128EEENS7_ILi96EEENS7_ILi192EEEEEELi192ENS_6half_tEfNS_4arch4Sm90ELb0ELb1ELb0ELb0ELb1ELb0ELb0ELb1ELb1ELb1ELb0ELb0EEENS1_21CollectiveEpilogueFwdINS6_IJSA_SC_SB_EEES9_SE_SG_Li256ELb0ELb1ELb0ELb0EEENS1_30DynamicPersistentTileSchedulerILi256ELi128ELb0ELb1ELb1EEEEEEEEEvNT_6ParamsE)
        /*008c*/ 	.word	0x00000008


	//----- nvinfo : EIATTR_REGCOUNT
	.align		4
.L_41:
        /*0090*/ 	.byte	0x04, 0x2f
        /*0092*/ 	.short	(.L_43 - .L_42)
	.align		4
.L_42:
        /*0094*/ 	.word	index@(_ZN7cutlass13device_kernelIN5flash11enable_sm90INS1_16FlashAttnFwdSm90INS1_25CollectiveMainloopFwdSm90ILi2EN4cute5tupleIJNS5_1CILi1EEES8_S8_EEENS6_IJNS7_ILi128EEENS7_ILi96EEENS7_ILi192EEEEEELi192ENS_6half_tEfNS_4arch4Sm90ELb0ELb0ELb0ELb1ELb1ELb1ELb0ELb1ELb1ELb1ELb0ELb0EEENS1_21CollectiveEpilogueFwdINS6_IJSA_SC_SB_EEES9_SE_SG_Li256ELb1ELb1ELb0ELb0EEENS1_36VarlenDynamicPersistentTileSchedulerILi128ELi96ELi256ELi128ELb0ELb1ELb1ELb0ELb1ELb1EEEEEEEEEvNT_6ParamsE)
        /*0098*/ 	.word	0x000000a8


	//----- nvinfo : EIATTR_FRAME_SIZE
	.align		4
.L_43:
        /*009c*/ 	.byte	0x04, 0x11
        /*009e*/ 	.short	(.L_45 - .L_44)
	.align		4
.L_44:
        /*00a0*/ 	.word	index@(_ZN7cutlass13device_kernelIN5flash11enable_sm90INS1_16FlashAttnFwdSm90INS1_25CollectiveMainloopFwdSm90ILi2EN4cute5tupleIJNS5_1CILi1EEES8_S8_EEENS6_IJNS7_ILi128EEENS7_ILi96EEENS7_ILi192EEEEEELi192ENS_6half_tEfNS_4arch4Sm90ELb0ELb0ELb0ELb1ELb1ELb1ELb0ELb1ELb1ELb1ELb0ELb0EEENS1_21CollectiveEpilogueFwdINS6_IJSA_SC_SB_EEES9_SE_SG_Li256ELb1ELb1ELb0ELb0EEENS1_36VarlenDynamicPersistentTileSchedulerILi128ELi96ELi256ELi128ELb0ELb1ELb1ELb0ELb1ELb1EEEEEEEEEvNT_6ParamsE)
        /*00a4*/ 	.word	0x00000098


	//----- nvinfo : EIATTR_REGCOUNT
	.align		4
.L_45:
        /*00a8*/ 	.byte	0x04, 0x2f
        /*00aa*/ 	.short	(.L_47 - .L_46)
	.align		4
.L_46:
        /*00ac*/ 	.word	index@(_ZN7cutlass13device_kernelIN5flash11enable_sm90INS1_16FlashAttnFwdSm90INS1_25CollectiveMainloopFwdSm90ILi2EN4cute5tupleIJNS5_1CILi1EEES8_S8_EEENS6_IJNS7_ILi128EEENS7_ILi96EEENS7_ILi192EEEEEELi192ENS_6half_tEfNS_4arch4Sm90ELb0ELb0ELb0ELb1ELb1ELb0ELb0ELb1ELb1ELb1ELb0ELb0EEENS1_21CollectiveEpilogueFwdINS6_IJSA_SC_SB_EEES9_SE_SG_Li256ELb1ELb1ELb0ELb0EEENS1_36VarlenDynamicPersistentTileSchedulerILi128ELi96ELi256ELi128ELb0ELb1ELb1ELb0ELb1ELb1EEEEEEEEEvNT_6ParamsE)
        /*00b0*/ 	.word	0x000000a8


	//----- nvinfo : EIATTR_FRAME_SIZE
	.align		4
.L_47:
        /*00b4*/ 	.byte	0x04, 0x11
        /*00b6*/ 	.short	(.L_49 - .L_48)
	.align		4
.L_48:
        /*00b8*/ 	.word	index@(_ZN7cutlass13device_kernelIN5flash11enable_sm90INS1_16FlashAttnFwdSm90INS1_25CollectiveMainloopFwdSm90ILi2EN4cute5tupleIJNS5_1CILi1EEES8_S8_EEENS6_IJNS7_ILi128EEENS7_ILi96EEENS7_ILi192EEEEEELi192ENS_6half_tEfNS_4arch4Sm90ELb0ELb0ELb0ELb1ELb1ELb0ELb0ELb1ELb1ELb1ELb0ELb0EEENS1_21CollectiveEpilogueFwdINS6_IJSA_SC_SB_EEES9_SE_SG_Li256ELb1ELb1ELb0ELb0EEENS1_36VarlenDynamicPersistentTileSchedulerILi128ELi96ELi256ELi128ELb0ELb1ELb1ELb0ELb1ELb1EEEEEEEEEvNT_6ParamsE)
        /*00bc*/ 	.word	0x00000030


	//----- nvinfo : EIATTR_REGCOUNT
	.align		4
.L_49:
        /*00c0*/ 	.byte	0x04, 0x2f
        /*00c2*/ 	.short	(.L_51 - .L_50)
	.align		4
.L_50:
        /*00c4*/ 	.word	index@(_ZN7cutlass13device_kernelIN5flash11enable_sm90INS1_16FlashAttnFwdSm90INS1_25CollectiveMainloopFwdSm90ILi2EN4cute5tupleIJNS5_1CILi1EEES8_S8_EEENS6_IJNS7_ILi128EEENS7_ILi96EEENS7_ILi192EEEEEELi192ENS_6half_tEfNS_4arch4Sm90ELb0ELb0ELb0ELb0ELb1ELb0ELb0ELb1ELb1ELb1ELb0ELb0EEENS1_21CollectiveEpilogueFwdINS6_IJSA_SC_SB_EEES9_SE_SG_Li256ELb0ELb1ELb0ELb0EEENS1_29StaticPersistentTileSchedulerILb0EEEEEEEEEvNT_6ParamsE)
        /*00c8*/ 	.word	0x000000a8


	//----- nvinfo : EIATTR_FRAME_SIZE
	.align		4
.L_51:
        /*00cc*/ 	.byte	0x04, 0x11
        /*00ce*/ 	.short	(.L_53 - .L_52)
	.align		4
.L_52:
        /*00d0*/ 	.word	index@(_ZN7cutlass13device_kernelIN5flash11enable_sm90INS1_16FlashAttnFwdSm90INS1_25CollectiveMainloopFwdSm90ILi2EN4cute5tupleIJNS5_1CILi1EEES8_S8_EEENS6_IJNS7_ILi128EEENS7_ILi96EEENS7_ILi192EEEEEELi192ENS_6half_tEfNS_4arch4Sm90ELb0ELb0ELb0ELb0ELb1ELb0ELb0ELb1ELb1ELb1ELb0ELb0EEENS1_21CollectiveEpilogueFwdINS6_IJSA_SC_SB_EEES9_SE_SG_Li256ELb0ELb1ELb0ELb0EEENS1_29StaticPersistentTileSchedulerILb0EEEEEEEEEvNT_6ParamsE)
        /*00d4*/ 	.word	0x00000008


	//----- nvinfo : EIATTR_MIN_STACK_SIZE
	.align		4
.L_53:
        /*00d8*/ 	.byte	0x04, 0x12
        /*00da*/ 	.short	(.L_55 - .L_54)
	.align		4
.L_54:
        /*00dc*/ 	.word	index@(_ZN7cutlass13device_kernelIN5flash11enable_sm90INS1_16FlashAttnFwdSm90INS1_25CollectiveMainloopFwdSm90ILi2EN4cute5tupleIJNS5_1CILi1EEES8_S8_EEENS6_IJNS7_ILi128EEENS7_ILi96EEENS7_ILi192EEEEEELi192ENS_6half_tEfNS_4arch4Sm90ELb0ELb0ELb0ELb0ELb1ELb0ELb0ELb1ELb1ELb1ELb0ELb0EEENS1_21CollectiveEpilogueFwdINS6_IJSA_SC_SB_EEES9_SE_SG_Li256ELb0ELb1ELb0ELb0EEENS1_29StaticPersistentTileSchedulerILb0EEEEEEEEEvNT_6ParamsE)
        /*00e0*/ 	.word	0x00000008


	//----- nvinfo : EIATTR_MIN_STACK_SIZE
	.align		4
.L_55:
        /*00e4*/ 	.byte	0x04, 0x12
        /*00e6*/ 	.short	(.L_57 - .L_56)
	.align		4
.L_56:
        /*00e8*/ 	.word	index@(_ZN7cutlass13device_kernelIN5flash11enable_sm90INS1_16FlashAttnFwdSm90INS1_25CollectiveMainloopFwdSm90ILi2EN4cute5tupleIJNS5_1CILi1EEES8_S8_EEENS6_IJNS7_ILi128EEENS7_ILi96EEENS7_ILi192EEEEEELi192ENS_6half_tEfNS_4arch4Sm90ELb0ELb0ELb0ELb1ELb1ELb0ELb0ELb1ELb1ELb1ELb0ELb0EEENS1_21CollectiveEpilogueFwdINS6_IJSA_SC_SB_EEES9_SE_SG_Li256ELb1ELb1ELb0ELb0EEENS1_36VarlenDynamicPersistentTileSchedulerILi128ELi96ELi256ELi128ELb0ELb1ELb1ELb0ELb1ELb1EEEEEEEEEvNT_6ParamsE)
        /*00ec*/ 	.word	0x00000030


	//----- nvinfo : EIATTR_MIN_STACK_SIZE
	.align		4
.L_57:
        /*00f0*/ 	.byte	0x04, 0x12
        /*00f2*/ 	.short	(.L_59 - .L_58)
	.align		4
.L_58:
        /*00f4*/ 	.word	index@(_ZN7cutlass13device_kernelIN5flash11enable_sm90INS1_16FlashAttnFwdSm90INS1_25CollectiveMainloopFwdSm90ILi2EN4cute5tupleIJNS5_1CILi1EEES8_S8_EEENS6_IJNS7_ILi128EEENS7_ILi96EEENS7_ILi192EEEEEELi192ENS_6half_tEfNS_4arch4Sm90ELb0ELb0ELb0ELb1ELb1ELb1ELb0ELb1ELb1ELb1ELb0ELb0EEENS1_21CollectiveEpilogueFwdINS6_IJSA_SC_SB_EEES9_SE_SG_Li256ELb1ELb1ELb0ELb0EEENS1_36VarlenDynamicPersistentTileSchedulerILi128ELi96ELi256ELi128ELb0ELb1ELb1ELb0ELb1ELb1EEEEEEEEEvNT_6ParamsE)
        /*00f8*/ 	.word	0x00000098


	//----- nvinfo : EIATTR_MIN_STACK_SIZE
	.align		4
.L_59:
        /*00fc*/ 	.byte	0x04, 0x12
        /*00fe*/ 	.short	(.L_61 - .L_60)
	.align		4
.L_60:
        /*0100*/ 	.word	index@(_ZN7cutlass13device_kernelIN5flash11enable_sm90INS1_16FlashAttnFwdSm90INS1_25CollectiveMainloopFwdSm90ILi2EN4cute5tupleIJNS5_1CILi1EEES8_S8_EEENS6_IJNS7_ILi128EEENS7_ILi96EEENS7_ILi192EEEEEELi192ENS_6half_tEfNS_4arch4Sm90ELb0ELb1ELb0ELb0ELb1ELb0ELb0ELb1ELb1ELb1ELb0ELb0EEENS1_21CollectiveEpilogueFwdINS6_IJSA_SC_SB_EEES9_SE_SG_Li256ELb0ELb1ELb0ELb0EEENS1_30DynamicPersistentTileSchedulerILi256ELi128ELb0ELb1ELb1EEEEEEEEEvNT_6ParamsE)
        /*0104*/ 	.word	0x00000008


	//----- nvinfo : EIATTR_MIN_STACK_SIZE
	.align		4
.L_61:
        /*0108*/ 	.byte	0x04, 0x12
        /*010a*/ 	.short	(.L_63 - .L_62)
	.align		4
.L_62:
        /*010c*/ 	.word	index@(_ZN7cutlass13device_kernelIN5flash11enable_sm90INS1_16FlashAttnFwdSm90INS1_25CollectiveMainloopFwdSm90ILi2EN4cute5tupleIJNS5_1CILi1EEES8_S8_EEENS6_IJNS7_ILi128EEENS7_ILi96EEENS7_ILi192EEEEEELi192ENS_6half_tEfNS_4arch4Sm90ELb0ELb1ELb0ELb1ELb1ELb0ELb0ELb1ELb1ELb1ELb0ELb0EEENS1_21CollectiveEpilogueFwdINS6_IJSA_SC_SB_EEES9_SE_SG_Li256ELb1ELb1ELb0ELb0EEENS1_36VarlenDynamicPersistentTileSchedulerILi128ELi96ELi256ELi128ELb0ELb1ELb1ELb1ELb0ELb1EEEEEEEEEvNT_6ParamsE)
        /*0110*/ 	.word	0x00000030


	//----- nvinfo : EIATTR_MIN_STACK_SIZE
	.align		4
.L_63:
        /*0114*/ 	.byte	0x04, 0x12
        /*0116*/ 	.short	(.L_65 - .L_64)
	.align		4
.L_64:
        /*0118*/ 	.word	index@(_ZN7cutlass13device_kernelIN5flash11enable_sm90INS1_16FlashAttnFwdSm90INS1_25CollectiveMainloopFwdSm90ILi2EN4cute5tupleIJNS5_1CILi1EEES8_S8_EEENS6_IJNS7_ILi128EEENS7_ILi96EEENS7_ILi192EEEEEELi192ENS_6half_tEfNS_4arch4Sm90ELb0ELb1ELb0ELb1ELb1ELb1ELb0ELb1ELb1ELb1ELb0ELb0EEENS1_21CollectiveEpilogueFwdINS6_IJSA_SC_SB_EEES9_SE_SG_Li256ELb1ELb1ELb0ELb0EEENS1_36VarlenDynamicPersistentTileSchedulerILi128ELi96ELi256ELi128ELb0ELb1ELb1ELb1ELb0ELb1EEEEEEEEEvNT_6ParamsE)
        /*011c*/ 	.word	0x00000090


	//----- nvinfo : EIATTR_MIN_STACK_SIZE
	.align		4
.L_65:
        /*0120*/ 	.byte	0x04, 0x12
        /*0122*/ 	.short	(.L_67 - .L_66)
	.align		4
.L_66:
        /*0124*/ 	.word	index@(_ZN7cutlass13device_kernelIN5flash11enable_sm90INS1_16FlashAttnFwdSm90INS1_25CollectiveMainloopFwdSm90ILi2EN4cute5tupleIJNS5_1CILi1EEES8_S8_EEENS6_IJNS7_ILi128EEENS7_ILi96EEENS7_ILi192EEEEEELi192ENS_6half_tEfNS_4arch4Sm90ELb1ELb0ELb0ELb0ELb1ELb0ELb0ELb1ELb1ELb1ELb0ELb0EEENS1_21CollectiveEpilogueFwdINS6_IJSA_SC_SB_EEES9_SE_SG_Li256ELb0ELb1ELb0ELb0EEENS1_30DynamicPersistentTileSchedulerILi256ELi128ELb0ELb1ELb1EEEEEEEEEvNT_6ParamsE)
        /*0128*/ 	.word	0x00000008


	//----- nvinfo : EIATTR_MIN_STACK_SIZE
	.align		4
.L_67:
        /*012c*/ 	.byte	0x04, 0x12
        /*012e*/ 	.short	(.L_69 - .L_68)
	.align		4
.L_68:
        /*0130*/ 	.word	index@(_ZN7cutlass13device_kernelIN5flash11enable_sm90INS1_16FlashAttnFwdSm90INS1_25CollectiveMainloopFwdSm90ILi2EN4cute5tupleIJNS5_1CILi1EEES8_S8_EEENS6_IJNS7_ILi128EEENS7_ILi96EEENS7_ILi192EEEEEELi192ENS_6half_tEfNS_4arch4Sm90ELb1ELb0ELb0ELb1ELb1ELb0ELb0ELb1ELb1ELb1ELb0ELb0EEENS1_21CollectiveEpilogueFwdINS6_IJSA_SC_SB_EEES9_SE_SG_Li256ELb1ELb1ELb0ELb0EEENS1_36VarlenDynamicPersistentTileSchedulerILi128ELi96ELi256ELi128ELb0ELb1ELb1ELb1ELb1ELb1EEEEEEEEEvNT_6ParamsE)
        /*0134*/ 	.word	0x00000030


	//----- nvinfo : EIATTR_MIN_STACK_SIZE
	.align		4
.L_69:
        /*0138*/ 	.byte	0x04, 0x12
        /*013a*/ 	.short	(.L_71 - .L_70)
	.align		4
.L_70:
        /*013c*/ 	.word	index@(_ZN7cutlass13device_kernelIN5flash11enable_sm90INS1_16FlashAttnFwdSm90INS1_25CollectiveMainloopFwdSm90ILi2EN4cute5tupleIJNS5_1CILi1EEES8_S8_EEENS6_IJNS7_ILi128EEENS7_ILi96EEENS7_ILi192EEEEEELi192ENS_6half_tEfNS_4arch4Sm90ELb1ELb0ELb0ELb1ELb1ELb1ELb0ELb1ELb1ELb1ELb0ELb0EEENS1_21CollectiveEpilogueFwdINS6_IJSA_SC_SB_EEES9_SE_SG_Li256ELb1ELb1ELb0ELb0EEENS1_36VarlenDynamicPersistentTileSchedulerILi128ELi96ELi256ELi128ELb0ELb1ELb1ELb1ELb1ELb1EEEEEEEEEvNT_6ParamsE)
        /*0140*/ 	.word	0x00000088
.L_71:


//--------------------- .nv.compat                --------------------------
	.section	.nv.compat,"",@"SHT_CUDA_COMPAT_INFO"
	.align	4
        /*0000*/ 	.byte	0x02, 0x09, 0x01, 0x00, 0x02, 0x02, 0x04, 0x00, 0x02, 0x05, 0x05, 0x00, 0x03, 0x07, 0x01, 0x01
        /*0010*/ 	.byte	0x02, 0x03, 0x01, 0x00, 0x02, 0x06, 0x01, 0x00, 0x04, 0x0b, 0x08, 0x00, 0x00, 0x00, 0x00, 0x00
        /*0020*/ 	.byte	0x00, 0x00, 0x00, 0x00


//--------------------- .nv.info._ZN7cutlass13device_kernelIN5flash11enable_sm90INS1_16FlashAttnFwdSm90INS1_25CollectiveMainloopFwdSm90ILi2EN4cute5tupleIJNS5_1CILi1EEES8_S8_EEENS6_IJNS7_ILi128EEENS7_ILi96EEENS7_ILi192EEEEEELi192ENS_6half_tEfNS_4arch4Sm90ELb0ELb0ELb0ELb0ELb1ELb0ELb0ELb1ELb1ELb1ELb0ELb0EEENS1_21CollectiveEpilogueFwdINS6_IJSA_SC_SB_EEES9_SE_SG_Li256ELb0ELb1ELb0ELb0EEENS1_29StaticPersistentTileSchedulerILb0EEEEEEEEEvNT_6ParamsE --------------------------
	.section	.nv.info._ZN7cutlass13device_kernelIN5flash11enable_sm90INS1_16FlashAttnFwdSm90INS1_25CollectiveMainloopFwdSm90ILi2EN4cute5tupleIJNS5_1CILi1EEES8_S8_EEENS6_IJNS7_ILi128EEENS7_ILi96EEENS7_ILi192EEEEEELi192ENS_6half_tEfNS_4arch4Sm90ELb0ELb0ELb0ELb0ELb1ELb0ELb0ELb1ELb1ELb1ELb0ELb0EEENS1_21CollectiveEpilogueFwdINS6_IJSA_SC_SB_EEES9_SE_SG_Li256ELb0ELb1ELb0ELb0EEENS1_29StaticPersistentTileSchedulerILb0EEEEEEEEEvNT_6ParamsE,"",@"SHT_CUDA_INFO"
	.sectionflags	@""
	.align	4


	//----- nvinfo : EIATTR_CUDA_API_VERSION
	.align		4
        /*0000*/ 	.byte	0x04, 0x37
        /*0002*/ 	.short	(.L_73 - .L_72)
.L_72:
        /*0004*/ 	.word	0x00000082


	//----- nvinfo : EIATTR_KPARAM_INFO
	.align		4
.L_73:
        /*0008*/ 	.byte	0x04, 0x17
        /*000a*/ 	.short	(.L_75 - .L_74)
.L_74:
        /*000c*/ 	.word	0x00000000
        /*0010*/ 	.short	0x0000
        /*0012*/ 	.short	0x0070
        /*0014*/ 	.byte	0x00, 0xf0, 0x01, 0x28


	//----- nvinfo : EIATTR_SPARSE_MMA_MASK
	.align		4
.L_75:
        /*0018*/ 	.byte	0x03, 0x50
        /*001a*/ 	.short	0x0000


	//----- nvinfo : EIATTR_MAXREG_COUNT
	.align		4
        /*001c*/ 	.byte	0x03, 0x1b
        /*001e*/ 	.short	0x00a8


	//----- nvinfo : EIATTR_NUM_BARRIERS
	.align		4
        /*0020*/ 	.byte	0x02, 0x4c
        /*0022*/ 	.byte	0x09
	.zero		1


	//----- nvinfo : EIATTR_EXTERNS
	.align		4
        /*0024*/ 	.byte	0x04, 0x0f
        /*0026*/ 	.short	(.L_77 - .L_76)


	//   ....[0]....
	.align		4
.L_76:
        /*0028*/ 	.word	index@(__assertfail)


	//----- nvinfo : EIATTR_ANNOTATIONS
	.align		4
.L_77:
        /*002c*/ 	.byte	0x04, 0x55
        /*002e*/ 	.short	(.L_79 - .L_78)


	//   ....[0]....
.L_78:
        /*0030*/ 	.word	0x00000001
        /*0034*/ 	.byte	0xa0, 0x08, 0x00, 0x00, 0x01, 0x00, 0x00, 0x00, 0x50, 0x09, 0x00, 0x00, 0x01, 0x00, 0x00, 0x00
        /*0044*/ 	.byte	0x00, 0x7e, 0x00, 0x00, 0x01, 0x00, 0x00, 0x00, 0x90, 0x7e, 0x00, 0x00, 0x01, 0x00, 0x00, 0x00
        /*0054*/ 	.byte	0x90, 0x9b, 0x00, 0x00, 0x01, 0x00, 0x00, 0x00, 0xc0, 0xb2, 0x00, 0x00, 0x01, 0x00, 0x00, 0x00
        /*0064*/ 	.byte	0x70, 0xb3, 0x00, 0x00, 0x01, 0x00, 0x00, 0x00, 0xf0, 0xb4, 0x00, 0x00


	//----- nvinfo : EIATTR_MERCURY_ISA_VERSION
	.align		4
.L_79:
        /*0070*/ 	.byte	0x03, 0x5f
        /*0072*/ 	.short	0x0101


	//----- nvinfo : EIATTR_INT_WARP_WIDE_INSTR_OFFSETS
	.align		4
        /*0074*/ 	.byte	0x04, 0x31
        /*0076*/ 	.short	(.L_81 - .L_80)


	//   ....[0]....
.L_80:
        /*0078*/ 	.word	0x000000c0


	//   ....[1]....
        /*007c*/ 	.word	0x000000d0


	//   ....[2]....
        /*0080*/ 	.word	0x00000170


	//----- nvinfo : EIATTR_COOP_GROUP_MASK_REGIDS
	.align		4
.L_81:
        /*0084*/ 	.byte	0x04, 0x29
        /*0086*/ 	.short	(.L_83 - .L_82)


	//   ....[0]....
.L_82:
        /*0088*/ 	.word	0xffffffff


	//   ....[1]....
        /*008c*/ 	.word	0xffffffff


	//   ....[2]....
        /*0090*/ 	.word	0xffffffff


	//   ....[3]....
        /*0094*/ 	.word	0xffffffff


	//   ....[4]....
        /*0098*/ 	.word	0xffffffff


	//   ....[5]....
        /*009c*/ 	.word	0xffffffff


	//   ....[6]....
        /*00a0*/ 	.word	0xffffffff


	//   ....[7]....
        /*00a4*/ 	.word	0xffffffff


	//   ....[8]....
        /*00a8*/ 	.word	0xffffffff


	//   ....[9]....
        /*00ac*/ 	.word	0xffffffff


	//   ....[10]....
        /*00b0*/ 	.word	0xffffffff


	//   ....[11]....
        /*00b4*/ 	.word	0xffffffff


	//   ....[12]....
        /*00b8*/ 	.word	0xffffffff


	//   ....[13]....
        /*00bc*/ 	.word	0xffffffff


	//   ....[14]....
        /*00c0*/ 	.word	0xffffffff


	//   ....[15]....
        /*00c4*/ 	.word	0xffffffff


	//   ....[16]....
        /*00c8*/ 	.word	0xffffffff


	//   ....[17]....
        /*00cc*/ 	.word	0xffffffff


	//   ....[18]....
        /*00d0*/ 	.word	0xffffffff


	//   ....[19]....
        /*00d4*/ 	.word	0xffffffff


	//   ....[20]....
        /*00d8*/ 	.word	0xffffffff


	//   ....[21]....
        /*00dc*/ 	.word	0xffffffff


	//   ....[22]....
        /*00e0*/ 	.word	0xffffffff


	//   ....[23]....
        /*00e4*/ 	.word	0xffffffff


	//   ....[24]....
        /*00e8*/ 	.word	0xffffffff


	//   ....[25]....
        /*00ec*/ 	.word	0xffffffff


	//   ....[26]....
        /*00f0*/ 	.word	0xffffffff


	//   ....[27]....
        /*00f4*/ 	.word	0xffffffff


	//   ....[28]....
        /*00f8*/ 	.word	0xffffffff


	//   ....[29]....
        /*00fc*/ 	.word	0xffffffff


	//   ....[30]....
        /*0100*/ 	.word	0xffffffff


	//   ....[31]....
        /*0104*/ 	.word	0xffffffff


	//   ....[32]....
        /*0108*/ 	.word	0xffffffff


	//   ....[33]....
        /*010c*/ 	.word	0xffffffff


	//   ....[34]....
        /*0110*/ 	.word	0xffffffff


	//   ....[35]....
        /*0114*/ 	.word	0xffffffff


	//   ....[36]....
        /*0118*/ 	.word	0xffffffff


	//   ....[37]....
        /*011c*/ 	.word	0xffffffff


	//   ....[38]....
        /*0120*/ 	.word	0xffffffff


	//   ....[39]....
        /*0124*/ 	.word	0xffffffff


	//   ....[40]....
        /*0128*/ 	.word	0xffffffff


	//   ....[41]....
        /*012c*/ 	.word	0xffffffff


	//   ....[42]....
        /*0130*/ 	.word	0xffffffff


	//   ....[43]....
        /*0134*/ 	.word	0xffffffff


	//   ....[44]....
        /*0138*/ 	.word	0xffffffff


	//   ....[45]....
        /*013c*/ 	.word	0xffffffff


	//   ....[46]....
        /*0140*/ 	.word	0xffffffff


	//   ....[47]....
        /*0144*/ 	.word	0xffffffff


	//   ....[48]....
        /*0148*/ 	.word	0xffffffff


	//   ....[49]....
        /*014c*/ 	.word	0xffffffff


	//   ....[50]....
        /*0150*/ 	.word	0xffffffff


	//   ....[51]....
        /*0154*/ 	.word	0xffffffff


	//   ....[52]....
        /*0158*/ 	.word	0xffffffff


	//   ....[53]....
        /*015c*/ 	.word	0xffffffff


	//   ....[54]....
        /*0160*/ 	.word	0xffffffff


	//   ....[55]....
        /*0164*/ 	.word	0xffffffff


	//   ....[56]....
        /*0168*/ 	.word	0xffffffff


	//   ....[57]....
        /*016c*/ 	.word	0xffffffff


	//   ....[58]....
        /*0170*/ 	.word	0xffffffff


	//   ....[59]....
        /*0174*/ 	.word	0xffffffff


	//   ....[60]....
        /*0178*/ 	.word	0xffffffff


	//   ....[61]....
        /*017c*/ 	.word	0xffffffff


	//   ....[62]....
        /*0180*/ 	.word	0xffffffff


	//   ....[63]....
        /*0184*/ 	.word	0xffffffff


	//   ....[64]....
        /*0188*/ 	.word	0xffffffff


	//   ....[65]....
        /*018c*/ 	.word	0xffffffff


	//   ....[66]....
        /*0190*/ 	.word	0xffffffff


	//   ....[67]....
        /*0194*/ 	.word	0xffffffff


	//   ....[68]....
        /*0198*/ 	.word	0xffffffff


	//   ....[69]....
        /*019c*/ 	.word	0xffffffff


	//   ....[70]....
        /*01a0*/ 	.word	0xffffffff


	//   ....[71]....
        /*01a4*/ 	.word	0xffffffff


	//   ....[72]....
        /*01a8*/ 	.word	0xffffffff


	//   ....[73]....
        /*01ac*/ 	.word	0xffffffff


	//   ....[74]....
        /*01b0*/ 	.word	0xffffffff


	//   ....[75]....
        /*01b4*/ 	.word	0xffffffff


	//   ....[76]....
        /*01b8*/ 	.word	0xffffffff


	//   ....[77]....
        /*01bc*/ 	.word	0xffffffff


	//   ....[78]....
        /*01c0*/ 	.word	0xffffffff


	//   ....[79]....
        /*01c4*/ 	.word	0xffffffff


	//   ....[80]....
        /*01c8*/ 	.word	0xffffffff


	//   ....[81]....
        /*01cc*/ 	.word	0xffffffff


	//   ....[82]....
        /*01d0*/ 	.word	0xffffffff


	//   ....[83]....
        /*01d4*/ 	.word	0xffffffff


	//   ....[84]....
        /*01d8*/ 	.word	0xffffffff


	//   ....[85]....
        /*01dc*/ 	.word	0xffffffff


	//   ....[86]....
        /*01e0*/ 	.word	0xffffffff


	//   ....[87]....
        /*01e4*/ 	.word	0xffffffff


	//   ....[88]....
        /*01e8*/ 	.word	0xffffffff


	//   ....[89]....
        /*01ec*/ 	.word	0xffffffff


	//   ....[90]....
        /*01f0*/ 	.word	0xffffffff


	//   ....[91]....
        /*01f4*/ 	.word	0xffffffff


	//   ....[92]....
        /*01f8*/ 	.word	0xffffffff


	//   ....[93]....
        /*01fc*/ 	.word	0xffffffff


	//   ....[94]....
        /*0200*/ 	.word	0xffffffff


	//   ....[95]....
        /*0204*/ 	.word	0xffffffff


	//   ....[96]....
        /*0208*/ 	.word	0x0500000f


	//   ....[97]....
        /*020c*/ 	.word	0x0500000f


	//   ....[98]....
        /*0210*/ 	.word	0x0500000f


	//   ....[99]....
        /*0214*/ 	.word	0x0500000f


	//   ....[100]....
        /*0218*/ 	.word	0x0500000f


	//   ....[101]....
        /*021c*/ 	.word	0x0500000f


	//   ....[102]....
        /*0220*/ 	.word	0x0500000f


	//   ....[103]....
        /*0224*/ 	.word	0x0500000f


	//   ....[104]....
        /*0228*/ 	.word	0x0500000f


	//   ....[105]....
        /*022c*/ 	.word	0x0500000f


	//   ....[106]....
        /*0230*/ 	.word	0x0500000f


	//   ....[107]....
        /*0234*/ 	.word	0x0500000f


	//   ....[108]....
        /*0238*/ 	.word	0x0500000f


	//   ....[109]....
        /*023c*/ 	.word	0x0500000f


	//   ....[110]....
        /*0240*/ 	.word	0x0500000f


	//   ....[111]....
        /*0244*/ 	.word	0x0500000f


	//   ....[112]....
        /*0248*/ 	.word	0x0500000f


	//   ....[113]....
        /*024c*/ 	.word	0x0500000f


	//   ....[114]....
        /*0250*/ 	.word	0x0500000f


	//   ....[115]....
        /*0254*/ 	.word	0x0500000f


	//   ....[116]....
        /*0258*/ 	.word	0x0500000f


	//   ....[117]....
        /*025c*/ 	.word	0x0500000f


	//   ....[118]....
        /*0260*/ 	.word	0x0500000f


	//   ....[119]....
        /*0264*/ 	.word	0x0500000f


	//   ....[120]....
        /*0268*/ 	.word	0x0500000f


	//   ....[121]....
        /*026c*/ 	.word	0x0500000f


	//   ....[122]....
        /*0270*/ 	.word	0x0500000f


	//   ....[123]....
        /*0274*/ 	.word	0x0500000f


	//   ....[124]....
        /*0278*/ 	.word	0x0500000f


	//   ....[125]....
        /*027c*/ 	.word	0x0500000f


	//   ....[126]....
        /*0280*/ 	.word	0x0500000f


	//   ....[127]....
        /*0284*/ 	.word	0x0500000f


	//   ....[128]....
        /*0288*/ 	.word	0x0500000f


	//   ....[129]....
        /*028c*/ 	.word	0x0500000f


	//   ....[130]....
        /*0290*/ 	.word	0x0500000f


	//   ....[131]....
        /*0294*/ 	.word	0x0500000f


	//   ....[132]....
        /*0298*/ 	.word	0x0500000f


	//   ....[133]....
        /*029c*/ 	.word	0x0500000f


	//   ....[134]....
        /*02a0*/ 	.word	0x0500000f


	//   ....[135]....
        /*02a4*/ 	.word	0x0500000f


	//   ....[136]....
        /*02a8*/ 	.word	0x0500000f


	//   ....[137]....
        /*02ac*/ 	.word	0x0500000f


	//   ....[138]....
        /*02b0*/ 	.word	0x0500000f


	//   ....[139]....
        /*02b4*/ 	.word	0x0500000f


	//   ....[140]....
        /*02b8*/ 	.word	0x0500000f


	//   ....[141]....
        /*02bc*/ 	.word	0x0500000f


	//   ....[142]....
        /*02c0*/ 	.word	0x0500000f


	//   ....[143]....
        /*02c4*/ 	.word	0x0500000f


	//   ....[144]....
        /*02c8*/ 	.word	0x0500000f


	//   ....[145]....
        /*02cc*/ 	.word	0x0500000f


	//   ....[146]....
        /*02d0*/ 	.word	0x0500000f


	//   ....[147]....
        /*02d4*/ 	.word	0x0500000f


	//   ....[148]....
        /*02d8*/ 	.word	0x0500000f


	//   ....[149]....
        /*02dc*/ 	.word	0x0500000f


	//   ....[150]....
        /*02e0*/ 	.word	0x0500000f


	//   ....[151]....
        /*02e4*/ 	.word	0x0500000f


	//   ....[152]....
        /*02e8*/ 	.word	0x0500000f


	//   ....[153]....
        /*02ec*/ 	.word	0x0500000f


	//   ....[154]....
        /*02f0*/ 	.word	0x0500000f


	//   ....[155]....
        /*02f4*/ 	.word	0x0500000f


	//   ....[156]....
        /*02f8*/ 	.word	0x0500000f


	//   ....[157]....
        /*02fc*/ 	.word	0x0500000f


	//   ....[158]....
        /*0300*/ 	.word	0x0500000f


	//   ....[159]....
        /*0304*/ 	.word	0x0500000f


	//   ....[160]....
        /*0308*/ 	.word	0x0500000f


	//   ....[161]....
        /*030c*/ 	.word	0x0500000f


	//----- nvinfo : EIATTR_COOP_GROUP_INSTR_OFFSETS
	.align		4
.L_83:
        /*0310*/ 	.byte	0x04, 0x28
        /*0312*/ 	.short	(.L_85 - .L_84)


	//   ....[0]....
.L_84:
        /*0314*/ 	.word	0x00000070


	//   ....[1]....
        /*0318*/ 	.word	0x000000b0


	//   ....[2]....
        /*031c*/ 	.word	0x000002d0


	//   ....[3]....
        /*0320*/ 	.word	0x00000430


	//   ....[4]....
        /*0324*/ 	.word	0x00000550


	//   ....[5]....
        /*0328*/ 	.word	0x000006b0


	//   ....[6]....
        /*032c*/ 	.word	0x00000d10


	//   ....[7]....
        /*0330*/ 	.word	0x00001ff0


	//   ....[8]....
        /*0334*/ 	.word	0x00002110


	//   ....[9]....
        /*0338*/ 	.word	0x000025e0


	//   ....[10]....
        /*033c*/ 	.word	0x00002660


	//   ....[11]....
        /*0340*/ 	.word	0x00004710


	//   ....[12]....
        /*0344*/ 	.word	0x00004720


	//   ....[13]....
        /*0348*/ 	.word	0x00004760


	//   ....[14]....
        /*034c*/ 	.word	0x00004770


	//   ....[15]....
        /*0350*/ 	.word	0x00005aa0


	//   ....[16]....
        /*0354*/ 	.word	0x00005ad0


	//   ....[17]....
        /*0358*/ 	.word	0x00005b90


	//   ....[18]....
        /*035c*/ 	.word	0x00005ba0


	//   ....[19]....
        /*0360*/ 	.word	0x000070f0


	//   ....[20]....
        /*0364*/ 	.word	0x00007120


	//   ....[21]....
        /*0368*/ 	.word	0x000071b0


	//   ....[22]....
        /*036c*/ 	.word	0x00007210


	//   ....[23]....
        /*0370*/ 	.word	0x00007860


	//   ....[24]....
        /*0374*/ 	.word	0x000078a0


	//   ....[25]....
        /*0378*/ 	.word	0x000079b0


	//   ....[26]....
        /*037c*/ 	.word	0x000079d0


	//   ....[27]....
        /*0380*/ 	.word	0x00007ac0


	//   ....[28]....
        /*0384*/ 	.word	0x00007ae0


	//   ....[29]....
        /*0388*/ 	.word	0x00007bf0


	//   ....[30]....
        /*038c*/ 	.word	0x00007c20


	//   ....[31]....
        /*0390*/ 	.word	0x00008d80


	//   ....[32]....
        /*0394*/ 	.word	0x00008da0


	//   ....[33]....
        /*0398*/ 	.word	0x00008db0


	//   ....[34]....
        /*039c*/ 	.word	0x00008e00


	//   ....[35]....
        /*03a0*/ 	.word	0x00008e50


	//   ....[36]....
        /*03a4*/ 	.word	0x00008ea0


	//   ....[37]....
        /*03a8*/ 	.word	0x00008f40


	//   ....[38]....
        /*03ac*/ 	.word	0x00008f60


	//   ....[39]....
        /*03b0*/ 	.word	0x00008ff0


	//   ....[40]....
        /*03b4*/ 	.word	0x00009010


	//   ....[41]....
        /*03b8*/ 	.word	0x000090b0


	//   ....[42]....
        /*03bc*/ 	.word	0x000090f0


	//   ....[43]....
        /*03c0*/ 	.word	0x000096b0


	//   ....[44]....
        /*03c4*/ 	.word	0x000096d0


	//   ....[45]....
        /*03c8*/ 	.word	0x00009700


	//   ....[46]....
        /*03cc*/ 	.word	0x00009740


	//   ....[47]....
        /*03d0*/ 	.word	0x000097c0


	//   ....[48]....
        /*03d4*/ 	.word	0x000097f0


	//   ....[49]....
        /*03d8*/ 	.word	0x00009870


	//   ....[50]....
        /*03dc*/ 	.word	0x000098a0


	//   ....[51]....
        /*03e0*/ 	.word	0x00009920


	//   ....[52]....
        /*03e4*/ 	.word	0x00009950


	//   ....[53]....
        /*03e8*/ 	.word	0x000099d0


	//   ....[54]....
        /*03ec*/ 	.word	0x00009a00


	//   ....[55]....
        /*03f0*/ 	.word	0x00009a80


	//   ....[56]....
        /*03f4*/ 	.word	0x00009ab0


	//   ....[57]....
        /*03f8*/ 	.word	0x00009b30


	//   ....[58]....
        /*03fc*/ 	.word	0x00009b50


	//   ....[59]....
        /*0400*/ 	.word	0x0000a1a0


	//   ....[60]....
        /*0404*/ 	.word	0x0000a1d0


	//   ....[61]....
        /*0408*/ 	.word	0x0000a1e0


	//   ....[62]....
        /*040c*/ 	.word	0x0000a200


	//   ....[63]....
        /*0410*/ 	.word	0x0000a250


	//   ....[64]....
        /*0414*/ 	.word	0x0000a270


	//   ....[65]....
        /*0418*/ 	.word	0x0000a2d0


	//   ....[66]....
        /*041c*/ 	.word	0x0000a2f0


	//   ....[67]....
        /*0420*/ 	.word	0x0000a340


	//   ....[68]....
        /*0424*/ 	.word	0x0000a360


	//   ....[69]....
        /*0428*/ 	.word	0x0000a3b0


	//   ....[70]....
        /*042c*/ 	.word	0x0000a3d0


	//   ....[71]....
        /*0430*/ 	.word	0x0000a670


	//   ....[72]....
        /*0434*/ 	.word	0x0000a690


	//   ....[73]....
        /*0438*/ 	.word	0x0000a6b0


	//   ....[74]....
        /*043c*/ 	.word	0x0000a730


	//   ....[75]....
        /*0440*/ 	.word	0x0000a750


	//   ....[76]....
        /*0444*/ 	.word	0x0000a7d0


	//   ....[77]....
        /*0448*/ 	.word	0x0000a7f0


	//   ....[78]....
        /*044c*/ 	.word	0x0000a870


	//   ....[79]....
        /*0450*/ 	.word	0x0000a890


	//   ....[80]....
        /*0454*/ 	.word	0x0000a910


	//   ....[81]....
        /*0458*/ 	.word	0x0000a930


	//   ....[82]....
        /*045c*/ 	.word	0x0000a940


	//   ....[83]....
        /*0460*/ 	.word	0x0000adf0


	//   ....[84]....
        /*0464*/ 	.word	0x0000ae10


	//   ....[85]....
        /*0468*/ 	.word	0x0000ae30


	//   ....[86]....
        /*046c*/ 	.word	0x0000ae70


	//   ....[87]....
        /*0470*/ 	.word	0x0000aee0


	//   ....[88]....
        /*0474*/ 	.word	0x0000af10


	//   ....[89]....
        /*0478*/ 	.word	0x0000af80


	//   ....[90]....
        /*047c*/ 	.word	0x0000afb0


	//   ....[91]....
        /*0480*/ 	.word	0x0000b020


	//   ....[92]....
        /*0484*/ 	.word	0x0000b050


	//   ....[93]....
        /*0488*/ 	.word	0x0000b0c0


	//   ....[94]....
        /*048c*/ 	.word	0x0000b0f0


	//   ....[95]....
        /*0490*/ 	.word	0x0000b470


	//   ....[96]....
        /*0494*/ 	.word	0x0000b970


	//   ....[97]....
        /*0498*/ 	.word	0x0000ba60


	//   ....[98]....
        /*049c*/ 	.word	0x0000bb00


	//   ....[99]....
        /*04a0*/ 	.word	0x0000bb90


	//   ....[100]....
        /*04a4*/ 	.word	0x0000bc50


	//   ....[101]....
        /*04a8*/ 	.word	0x0000bce0


	//   ....[102]....
        /*04ac*/ 	.word	0x0000bdb0


	//   ....[103]....
        /*04b0*/ 	.word	0x0000be40


	//   ....[104]....
        /*04b4*/ 	.word	0x0000bf10


	//   ....[105]....
        /*04b8*/ 	.word	0x0000bf90


	//   ....[106]....
        /*04bc*/ 	.word	0x0000c070


	//   ....[107]....
        /*04c0*/ 	.word	0x0000c0f0


	//   ....[108]....
        /*04c4*/ 	.word	0x0000c1c0


	//   ....[109]....
        /*04c8*/ 	.word	0x0000c250


	//   ....[110]....
        /*04cc*/ 	.word	0x0000c2c0


	//   ....[111]....
        /*04d0*/ 	.word	0x0000c340


	//   ....[112]....
        /*04d4*/ 	.word	0x0000c400


	//   ....[113]....
        /*04d8*/ 	.word	0x0000c470


	//   ....[114]....
        /*04dc*/ 	.word	0x0000c560


	//   ....[115]....
        /*04e0*/ 	.word	0x0000c5d0


	//   ....[116]....
        /*04e4*/ 	.word	0x0000c6c0


	//   ....[117]....
        /*04e8*/ 	.word	0x0000c730


	//   ....[118]....
        /*04ec*/ 	.word	0x0000c820


	//   ....[119]....
        /*04f0*/ 	.word	0x0000c890


	//   ....[120]....
        /*04f4*/ 	.word	0x0000c980


	//   ....[121]....
        /*04f8*/ 	.word	0x0000c9f0


	//   ....[122]....
        /*04fc*/ 	.word	0x0000cae0


	//   ....[123]....
        /*0500*/ 	.word	0x0000cb50


	//   ....[124]....
        /*0504*/ 	.word	0x0000cc20


	//   ....[125]....
        /*0508*/ 	.word	0x0000cd60


	//   ....[126]....
        /*050c*/ 	.word	0x0000ce10


	//   ....[127]....
        /*0510*/ 	.word	0x0000ce70


	//   ....[128]....
        /*0514*/ 	.word	0x0000cf30


	//   ....[129]....
        /*0518*/ 	.word	0x0000cf90


	//   ....[130]....
        /*051c*/ 	.word	0x0000d050


	//   ....[131]....
        /*0520*/ 	.word	0x0000d0b0


	//   ....[132]....
        /*0524*/ 	.word	0x0000d170


	//   ....[133]....
        /*0528*/ 	.word	0x0000d1d0


	//   ....[134]....
        /*052c*/ 	.word	0x0000d290


	//   ....[135]....
        /*0530*/ 	.word	0x0000d2f0


	//   ....[136]....
        /*0534*/ 	.word	0x0000d3b0


	//   ....[137]....
        /*0538*/ 	.word	0x0000d490


	//   ....[138]....
        /*053c*/ 	.word	0x0000d530


	//   ....[139]....
        /*0540*/ 	.word	0x0000d590


	//   ....[140]....
        /*0544*/ 	.word	0x0000d680


	//   ....[141]....
        /*0548*/ 	.word	0x0000d6e0


	//   ....[142]....
        /*054c*/ 	.word	0x0000d7d0


	//   ....[143]....
        /*0550*/ 	.word	0x0000d830


	//   ....[144]....
        /*0554*/ 	.word	0x0000d920


	//   ....[145]....
        /*0558*/ 	.word	0x0000d980


	//   ....[146]....
        /*055c*/ 	.word	0x0000da70


	//   ....[147]....
        /*0560*/ 	.word	0x0000dad0


	//   ....[148]....
        /*0564*/ 	.word	0x0000db90


	//   ....[149]....
        /*0568*/ 	.word	0x0000dcd0


	//   ....[150]....
        /*056c*/ 	.word	0x0000dd70


	//   ....[151]....
        /*0570*/ 	.word	0x0000ddd0


	//   ....[152]....
        /*0574*/ 	.word	0x0000dea0


	//   ....[153]....
        /*0578*/ 	.word	0x0000df60


	//   ....[154]....
        /*057c*/ 	.word	0x0000e020


	//   ....[155]....
        /*0580*/ 	.word	0x0000e0e0


	//   ....[156]....
        /*0584*/ 	.word	0x0000e1a0


	//   ....[157]....
        /*0588*/ 	.word	0x0000e260


	//   ....[158]....
        /*058c*/ 	.word	0x0000e320


	//   ....[159]....
        /*0590*/ 	.word	0x0000e3e0


	//   ....[160]....
        /*0594*/ 	.word	0x0000e4a0


	//   ....[161]....
        /*0598*/ 	.word	0x0000e610


	//----- nvinfo : EIATTR_REG_RECONFIG
	.align		4
.L_85:
        /*059c*/ 	.byte	0x01, 0x54
	.zero		2


	//----- nvinfo : EIATTR_SYSCALL_OFFSETS
	.align		4
        /*05a0*/ 	.byte	0x04, 0x46
        /*05a2*/ 	.short	(.L_87 - .L_86)


	//   ....[0]....
.L_86:
        /*05a4*/ 	.word	0x00001080


	//   ....[1]....
        /*05a8*/ 	.word	0x00008530


	//   ....[2]....
        /*05ac*/ 	.word	0x00008670


	//   ....[3]....
        /*05b0*/ 	.word	0x00008760


	//   ....[4]....
        /*05b4*/ 	.word	0x000093c0


	//----- nvinfo : EIATTR_MBARRIER_INSTR_OFFSETS
	.align		4
.L_87:
        /*05b8*/ 	.byte	0x04, 0x39
        /*05ba*/ 	.short	(.L_89 - .L_88)


	//   ....[0]....
.L_88:
        /*05bc*/ 	.word	0x00000180
        /*05c0*/ 	.word	0x000000ff
        /*05c4*/ 	.word	0x00030800
        /*05c8*/ 	.short	0x0100
        /*05ca*/ 	.byte	0x08
	.zero		1


	//   ....[1]....
        /*05cc*/ 	.word	0x00000190
        /*05d0*/ 	.word	0x000000ff
        /*05d4*/ 	.word	0x00030820
        /*05d8*/ 	.short	0x0100
        /*05da*/ 	.byte	0x08
	.zero		1


	//   ....[2]....
        /*05dc*/ 	.word	0x00000280
        /*05e0*/ 	.word	0x000000ff
        /*05e4*/ 	.word	0x00030830
        /*05e8*/ 	.short	0x0100
        /*05ea*/ 	.byte	0x08
	.zero		1


	//   ....[3]....
        /*05ec*/ 	.word	0x00000290
        /*05f0*/ 	.word	0x000000ff
        /*05f4*/ 	.word	0x00030840
        /*05f8*/ 	.short	0x0100
        /*05fa*/ 	.byte	0x08
	.zero		1


	//   ....[4]....
        /*05fc*/ 	.word	0x000002a0
        /*0600*/ 	.word	0x000000ff
        /*0604*/ 	.word	0x00030838
        /*0608*/ 	.short	0x0100
        /*060a*/ 	.byte	0x08
	.zero		1


	//   ....[5]....
        /*060c*/ 	.word	0x000002b0
        /*0610*/ 	.word	0x000000ff
        /*0614*/ 	.word	0x00030848
        /*0618*/ 	.short	0x0100
        /*061a*/ 	.byte	0x08
	.zero		1


	//   ....[6]....
        /*061c*/ 	.word	0x000003e0
        /*0620*/ 	.word	0x000000ff
        /*0624*/ 	.word	0x00030850
        /*0628*/ 	.short	0x0100
        /*062a*/ 	.byte	0x08
	.zero		1


	//   ....[7]....
        /*062c*/ 	.word	0x000003f0
        /*0630*/ 	.word	0x000000ff
        /*0634*/ 	.word	0x00030860
        /*0638*/ 	.short	0x0100
        /*063a*/ 	.byte	0x08
	.zero		1


	//   ....[8]....
        /*063c*/ 	.word	0x00000400
        /*0640*/ 	.word	0x000000ff
        /*0644*/ 	.word	0x00030858
        /*0648*/ 	.short	0x0100
        /*064a*/ 	.byte	0x08
	.zero		1


	//   ....[9]....
        /*064c*/ 	.word	0x00000410
        /*0650*/ 	.word	0x000000ff
        /*0654*/ 	.word	0x00030868
        /*0658*/ 	.short	0x0100
        /*065a*/ 	.byte	0x08
	.zero		1


	//   ....[10]....
        /*065c*/ 	.word	0x00000500
        /*0660*/ 	.word	0x000000ff
        /*0664*/ 	.word	0x00030870
        /*0668*/ 	.short	0x0100
        /*066a*/ 	.byte	0x06
	.zero		1


	//   ....[11]....
        /*066c*/ 	.word	0x00000510
        /*0670*/ 	.word	0x000000ff
        /*0674*/ 	.word	0x00030880
        /*0678*/ 	.short	0x0100
        /*067a*/ 	.byte	0x06
	.zero		1


	//   ....[12]....
        /*067c*/ 	.word	0x00000520
        /*0680*/ 	.word	0x000000ff
        /*0684*/ 	.word	0x00030878
        /*0688*/ 	.short	0x0100
        /*068a*/ 	.byte	0x06
	.zero		1


	//   ....[13]....
        /*068c*/ 	.word	0x00000530
        /*0690*/ 	.word	0x000000ff
        /*0694*/ 	.word	0x00030888
        /*0698*/ 	.short	0x0100
        /*069a*/ 	.byte	0x06
	.zero		1


	//   ....[14]....
        /*069c*/ 	.word	0x00000660
        /*06a0*/ 	.word	0x000000ff
        /*06a4*/ 	.word	0x00030890
        /*06a8*/ 	.short	0x0100
        /*06aa*/ 	.byte	0x08
	.zero		1


	//   ....[15]....
        /*06ac*/ 	.word	0x00000670
        /*06b0*/ 	.word	0x000000ff
        /*06b4*/ 	.word	0x000308a0
        /*06b8*/ 	.short	0x0100
        /*06ba*/ 	.byte	0x08
	.zero		1


	//   ....[16]....
        /*06bc*/ 	.word	0x00000680
        /*06c0*/ 	.word	0x000000ff
        /*06c4*/ 	.word	0x00030898
        /*06c8*/ 	.short	0x0100
        /*06ca*/ 	.byte	0x08
	.zero		1


	//   ....[17]....
        /*06cc*/ 	.word	0x00000690
        /*06d0*/ 	.word	0x000000ff
        /*06d4*/ 	.word	0x000308a8
        /*06d8*/ 	.short	0x0100
        /*06da*/ 	.byte	0x08
	.zero		1


	//   ....[18]....
        /*06dc*/ 	.word	0x000007d0
        /*06e0*/ 	.word	0x000000ff
        /*06e4*/ 	.word	0x000308b0
        /*06e8*/ 	.short	0x0100
        /*06ea*/ 	.byte	0x08
	.zero		1


	//   ....[19]....
        /*06ec*/ 	.word	0x000007e0
        /*06f0*/ 	.word	0x000000ff
        /*06f4*/ 	.word	0x000308c0
        /*06f8*/ 	.short	0x0100
        /*06fa*/ 	.byte	0x08
	.zero		1


	//   ....[20]....
        /*06fc*/ 	.word	0x000007f0
        /*0700*/ 	.word	0x000000ff
        /*0704*/ 	.word	0x000308b8
        /*0708*/ 	.short	0x0100
        /*070a*/ 	.byte	0x08
	.zero		1


	//   ....[21]....
        /*070c*/ 	.word	0x00000800
        /*0710*/ 	.word	0x000000ff
        /*0714*/ 	.word	0x000308c8
        /*0718*/ 	.short	0x0100
        /*071a*/ 	.byte	0x08
	.zero		1


	//   ....[22]....
        /*071c*/ 	.word	0x00001100
        /*0720*/ 	.word	0x000000ff
        /*0724*/ 	.word	0x00030800
        /*0728*/ 	.short	0x010a
        /*072a*/ 	.byte	0x2b
	.zero		1


	//   ....[23]....
        /*072c*/ 	.word	0x00001180
        /*0730*/ 	.word	0x00000002
        /*0734*/ 	.word	0x00030830
        /*0738*/ 	.short	0x010a
        /*073a*/ 	.byte	0x3f
	.zero		1


	//   ....[24]....
        /*073c*/ 	.word	0x000011d0
        /*0740*/ 	.word	0x00000002
        /*0744*/ 	.word	0x00030830
        /*0748*/ 	.short	0x010a
        /*074a*/ 	.byte	0x3f
	.zero		1


	//   ....[25]....
        /*074c*/ 	.word	0x000020f0
        /*0750*/ 	.word	0x000000ff
        /*0754*/ 	.word	0x00000000
        /*0758*/ 	.short	0x0101
        /*075a*/ 	.byte	0x04
	.zero		1


	//   ....[26]....
        /*075c*/ 	.word	0x000035f0
        /*0760*/ 	.word	0x000000ff
        /*0764*/ 	.word	0x00030830
        /*0768*/ 	.short	0x010a
        /*076a*/ 	.byte	0x08
	.zero		1


	//   ....[27]....
        /*076c*/ 	.word	0x00003630
        /*0770*/ 	.word	0x000000ff
        /*0774*/ 	.word	0x00030830
        /*0778*/ 	.short	0x010a
        /*077a*/ 	.byte	0x08
	.zero		1


	//   ....[28]....
        /*077c*/ 	.word	0x00004130
        /*0780*/ 	.word	0x000000ff
        /*0784*/ 	.word	0x00030850
        /*0788*/ 	.short	0x010a
        /*078a*/ 	.byte	0x09
	.zero		1


	//   ....[29]....
        /*078c*/ 	.word	0x00004170
        /*0790*/ 	.word	0x000000ff
        /*0794*/ 	.word	0x00030850
        /*0798*/ 	.short	0x010a
        /*079a*/ 	.byte	0x09
	.zero		1


	//   ....[30]....
        /*079c*/ 	.word	0x00004480
        /*07a0*/ 	.word	0x000000ff
        /*07a4*/ 	.word	0x00000000
        /*07a8*/ 	.short	0x0101
        /*07aa*/ 	.byte	0x08
	.zero		1


	//   ....[31]....
        /*07ac*/ 	.word	0x00005210
        /*07b0*/ 	.word	0x000000ff
        /*07b4*/ 	.word	0x00000000
        /*07b8*/ 	.short	0x0101
        /*07ba*/ 	.byte	0x09
	.zero		1


	//   ....[32]....
        /*07bc*/ 	.word	0x000059f0
        /*07c0*/ 	.word	0x000000ff
        /*07c4*/ 	.word	0x00030850
        /*07c8*/ 	.short	0x010a
        /*07ca*/ 	.byte	0x0a
	.zero		1


	//   ....[33]....
        /*07cc*/ 	.word	0x00005a30
        /*07d0*/ 	.word	0x000000ff
        /*07d4*/ 	.word	0x00030850
        /*07d8*/ 	.short	0x010a
        /*07da*/ 	.byte	0x0a
	.zero		1


	//   ....[34]....
        /*07dc*/ 	.word	0x000068d0
        /*07e0*/ 	.word	0x000000ff
        /*07e4*/ 	.word	0x00000000
        /*07e8*/ 	.short	0x0101
        /*07ea*/ 	.byte	0x05
	.zero		1


	//   ....[35]....
        /*07ec*/ 	.word	0x00007880
        /*07f0*/ 	.word	0x000000ff
        /*07f4*/ 	.word	0x00000000
        /*07f8*/ 	.short	0x0101
        /*07fa*/ 	.byte	0x04
	.zero		1


	//   ....[36]....
        /*07fc*/ 	.word	0x00008bd0
        /*0800*/ 	.word	0x00000000
        /*0804*/ 	.word	0x00030840
        /*0808*/ 	.short	0x010a
        /*080a*/ 	.byte	0x3f
	.zero		1


	//   ....[37]....
        /*080c*/ 	.word	0x000091b0
        /*0810*/ 	.word	0x00000000
        /*0814*/ 	.word	0x00030830
        /*0818*/ 	.short	0x0107
        /*081a*/ 	.byte	0x3f
	.zero		1


	//   ....[38]....
        /*081c*/ 	.word	0x00009260
        /*0820*/ 	.word	0x00000000
        /*0824*/ 	.word	0x00030830
        /*0828*/ 	.short	0x0101
        /*082a*/ 	.byte	0x3f
	.zero		1


	//   ....[39]....
        /*082c*/ 	.word	0x00009c40
        /*0830*/ 	.word	0x000000ff
        /*0834*/ 	.word	0x00030800
        /*0838*/ 	.short	0x0107
        /*083a*/ 	.byte	0x27
	.zero		1


	//   ....[40]....
        /*083c*/ 	.word	0x00009ca0
        /*0840*/ 	.word	0x000000ff
        /*0844*/ 	.word	0x00030800
        /*0848*/ 	.short	0x0101
        /*084a*/ 	.byte	0x27
	.zero		1


	//   ....[41]....
        /*084c*/ 	.word	0x00009cc0
        /*0850*/ 	.word	0x000000ff
        /*0854*/ 	.word	0x00030820
        /*0858*/ 	.short	0x010a
        /*085a*/ 	.byte	0x27
	.zero		1


	//   ....[42]....
        /*085c*/ 	.word	0x00009fd0
        /*0860*/ 	.word	0x00000006
        /*0864*/ 	.word	0x00030840
        /*0868*/ 	.short	0x010a
        /*086a*/ 	.byte	0x3f
	.zero		1


	//   ....[43]....
        /*086c*/ 	.word	0x0000a4a0
        /*0870*/ 	.word	0x00000006
        /*0874*/ 	.word	0x00030830
        /*0878*/ 	.short	0x0107
        /*087a*/ 	.byte	0x3f
	.zero		1


	//   ....[44]....
        /*087c*/ 	.word	0x0000a550
        /*0880*/ 	.word	0x00000006
        /*0884*/ 	.word	0x00030830
        /*0888*/ 	.short	0x0101
        /*088a*/ 	.byte	0x3f
	.zero		1


	//   ....[45]....
        /*088c*/ 	.word	0x0000a5d0
        /*0890*/ 	.word	0x00000006
        /*0894*/ 	.word	0x00030860
        /*0898*/ 	.short	0x010a
        /*089a*/ 	.byte	0x3f
	.zero		1


	//   ....[46]....
        /*089c*/ 	.word	0x0000ab40
        /*08a0*/ 	.word	0x00000006
        /*08a4*/ 	.word	0x00030850
        /*08a8*/ 	.short	0x0107
        /*08aa*/ 	.byte	0x3f
	.zero		1


	//   ....[47]....
        /*08ac*/ 	.word	0x0000ac60
        /*08b0*/ 	.word	0x00000006
        /*08b4*/ 	.word	0x00030850
        /*08b8*/ 	.short	0x0101
        /*08ba*/ 	.byte	0x3f
	.zero		1


	//   ....[48]....
        /*08bc*/ 	.word	0x0000ad50
        /*08c0*/ 	.word	0x00000004
        /*08c4*/ 	.word	0x00030860
        /*08c8*/ 	.short	0x010a
        /*08ca*/ 	.byte	0x3f
	.zero		1


	//   ....[49]....
        /*08cc*/ 	.word	0x0000b210
        /*08d0*/ 	.word	0x00000004
        /*08d4*/ 	.word	0x00030850
        /*08d8*/ 	.short	0x0107
        /*08da*/ 	.byte	0x3f
	.zero		1


	//   ....[50]....
        /*08dc*/ 	.word	0x0000b300
        /*08e0*/ 	.word	0x00000004
        /*08e4*/ 	.word	0x00030850
        /*08e8*/ 	.short	0x0101
        /*08ea*/ 	.byte	0x3f
	.zero		1


	//   ....[51]....
        /*08ec*/ 	.word	0x0000b3f0
        /*08f0*/ 	.word	0x00000005
        /*08f4*/ 	.word	0x00030820
        /*08f8*/ 	.short	0x010a
        /*08fa*/ 	.byte	0x3f
	.zero		1


	//   ....[52]....
        /*08fc*/ 	.word	0x0000b590
        /*0900*/ 	.word	0x00000003
        /*0904*/ 	.word	0x00030840
        /*0908*/ 	.short	0x010a
        /*090a*/ 	.byte	0x3f
	.zero		1


	//   ....[53]....
        /*090c*/ 	.word	0x0000b630
        /*0910*/ 	.word	0x00000005
        /*0914*/ 	.word	0x00030840
        /*0918*/ 	.short	0x010a
        /*091a*/ 	.byte	0x3f
	.zero		1


	//   ....[54]....
        /*091c*/ 	.word	0x0000b670
        /*0920*/ 	.word	0x00000003
        /*0924*/ 	.word	0x00030860
        /*0928*/ 	.short	0x010a
        /*092a*/ 	.byte	0x3f
	.zero		1


	//   ....[55]....
        /*092c*/ 	.word	0x0000b6b0
        /*0930*/ 	.word	0x00000005
        /*0934*/ 	.word	0x00030860
        /*0938*/ 	.short	0x010a
        /*093a*/ 	.byte	0x3f
	.zero		1


	//   ....[56]....
        /*093c*/ 	.word	0x0000b720
        /*0940*/ 	.word	0x00000003
        /*0944*/ 	.word	0x00030800
        /*0948*/ 	.short	0x010a
        /*094a*/ 	.byte	0x3f
	.zero		1


	//   ....[57]....
        /*094c*/ 	.word	0x0000b770
        /*0950*/ 	.word	0x00000002
        /*0954*/ 	.word	0x00030830
        /*0958*/ 	.short	0x010a
        /*095a*/ 	.byte	0x3f
	.zero		1


	//   ....[58]....
        /*095c*/ 	.word	0x0000b7d0
        /*0960*/ 	.word	0x00000003
        /*0964*/ 	.word	0x00030830
        /*0968*/ 	.short	0x010a
        /*096a*/ 	.byte	0x3f
	.zero		1


	//   ....[59]....
        /*096c*/ 	.word	0x0000b830
        /*0970*/ 	.word	0x00000003
        /*0974*/ 	.word	0x00030850
        /*0978*/ 	.short	0x010a
        /*097a*/ 	.byte	0x3f
	.zero		1


	//   ....[60]....
        /*097c*/ 	.word	0x0000b890
        /*0980*/ 	.word	0x00000007
        /*0984*/ 	.word	0x00030850
        /*0988*/ 	.short	0x010a
        /*098a*/ 	.byte	0x3f
	.zero		1


	//   ....[61]....
        /*098c*/ 	.word	0x0000b9b0
        /*0990*/ 	.word	0x00000000
        /*0994*/ 	.word	0x00030840
        /*0998*/ 	.short	0x010a
        /*099a*/ 	.byte	0x3f
	.zero		1


	//   ....[62]....
        /*099c*/ 	.word	0x0000cc60
        /*09a0*/ 	.word	0x00000003
        /*09a4*/ 	.word	0x00030820
        /*09a8*/ 	.short	0x010a
        /*09aa*/ 	.byte	0x3f
	.zero		1


	//   ....[63]....
        /*09ac*/ 	.word	0x0000ccb0
        /*09b0*/ 	.word	0x00000006
        /*09b4*/ 	.word	0x00030840
        /*09b8*/ 	.short	0x010a
        /*09ba*/ 	.byte	0x3f
	.zero		1


	//   ....[64]....
        /*09bc*/ 	.word	0x0000d3e0
        /*09c0*/ 	.word	0x00000006
        /*09c4*/ 	.word	0x00030860
        /*09c8*/ 	.short	0x010a
        /*09ca*/ 	.byte	0x3f
	.zero		1


	//   ....[65]....
        /*09cc*/ 	.word	0x0000dc20
        /*09d0*/ 	.word	0x00000004
        /*09d4*/ 	.word	0x00030860
        /*09d8*/ 	.short	0x010a
        /*09da*/ 	.byte	0x3f
	.zero		1


	//   ....[66]....
        /*09dc*/ 	.word	0x0000e530
        /*09e0*/ 	.word	0x00000005
        /*09e4*/ 	.word	0x00030820
        /*09e8*/ 	.short	0x010a
        /*09ea*/ 	.byte	0x3f
	.zero		1


	//   ....[67]....
        /*09ec*/ 	.word	0x0000e6d0
        /*09f0*/ 	.word	0x00000003
        /*09f4*/ 	.word	0x00030840
        /*09f8*/ 	.short	0x010a
        /*09fa*/ 	.byte	0x3f
	.zero		1


	//   ....[68]....
        /*09fc*/ 	.word	0x0000e720
        /*0a00*/ 	.word	0x00000005
        /*0a04*/ 	.word	0x00030840
        /*0a08*/ 	.short	0x010a
        /*0a0a*/ 	.byte	0x3f
	.zero		1


	//   ....[69]....
        /*0a0c*/ 	.word	0x0000e770
        /*0a10*/ 	.word	0x00000003
        /*0a14*/ 	.word	0x00030860
        /*0a18*/ 	.short	0x010a
        /*0a1a*/ 	.byte	0x3f
	.zero		1


	//----- nvinfo : EIATTR_NUM_MBARRIERS
	.align		4
.L_89:
        /*0a1c*/ 	.byte	0x03, 0x38
        /*0a1e*/ 	.short	0x0016


	//----- nvinfo : EIATTR_EXIT_INSTR_OFFSETS
	.align		4
        /*0a20*/ 	.byte	0x04, 0x1c
        /*0a22*/ 	.short	(.L_91 - .L_90)


	//   ....[0]....
.L_90:
        /*0a24*/ 	.word	0x00000940


	//   ....[1]....
        /*0a28*/ 	.word	0x00007d60


	//   ....[2]....
        /*0a2c*/ 	.word	0x0000b700


	//----- nvinfo : EIATTR_MAX_THREADS
	.align		4
.L_91:
        /*0a30*/ 	.byte	0x04, 0x05
        /*0a32*/ 	.short	(.L_93 - .L_92)
.L_92:
        /*0a34*/ 	.word	0x00000180
        /*0a38*/ 	.word	0x00000001
        /*0a3c*/ 	.word	0x00000001


	//----- nvinfo : EIATTR_CRS_STACK_SIZE
	.align		4
.L_93:
        /*0a40*/ 	.byte	0x04, 0x1e
        /*0a42*/ 	.short	(.L_95 - .L_94)
.L_94:
        /*0a44*/ 	.word	0x00000000


	//----- nvinfo : EIATTR_CBANK_PARAM_SIZE
	.align		4
.L_95:
        /*0a48*/ 	.byte	0x03, 0x19
        /*0a4a*/ 	.short	0x0a70


	//----- nvinfo : EIATTR_PARAM_CBANK
	.align		4
        /*0a4c*/ 	.byte	0x04, 0x0a
        /*0a4e*/ 	.short	(.L_97 - .L_96)
	.align		4
.L_96:
        /*0a50*/ 	.word	index@(.nv.constant0._ZN7cutlass13device_kernelIN5flash11enable_sm90INS1_16FlashAttnFwdSm90INS1_25CollectiveMainloopFwdSm90ILi2EN4cute5tupleIJNS5_1CILi1EEES8_S8_EEENS6_IJNS7_ILi128EEENS7_ILi96EEENS7_ILi192EEEEEELi192ENS_6half_tEfNS_4arch4Sm90ELb0ELb0ELb0ELb0ELb1ELb0ELb0ELb1ELb1ELb1ELb0ELb0EEENS1_21CollectiveEpilogueFwdINS6_IJSA_SC_SB_EEES9_SE_SG_Li256ELb0ELb1ELb0ELb0EEENS1_29StaticPersistentTileSchedulerILb0EEEEEEEEEvNT_6ParamsE)
        /*0a54*/ 	.short	0x0210
        /*0a56*/ 	.short	0x0a70


	//----- nvinfo : EIATTR_SW_WAR
	.align		4
.L_97:
        /*0a58*/ 	.byte	0x04, 0x36
        /*0a5a*/ 	.short	(.L_99 - .L_98)
.L_98:
        /*0a5c*/ 	.word	0x00000008
.L_99:


//--------------------- .nv.info._ZN7cutlass13device_kernelIN5flash11enable_sm90INS1_16FlashAttnFwdSm90INS1_25CollectiveMainloopFwdSm90ILi2EN4cute5tupleIJNS5_1CILi1EEES8_S8_EEENS6_IJNS7_ILi128EEENS7_ILi96EEENS7_ILi192EEEEEELi192ENS_6half_tEfNS_4arch4Sm90ELb0ELb0ELb0ELb1ELb1ELb0ELb0ELb1ELb1ELb1ELb0ELb0EEENS1_21CollectiveEpilogueFwdINS6_IJSA_SC_SB_EEES9_SE_SG_Li256ELb1ELb1ELb0ELb0EEENS1_36VarlenDynamicPersistentTileSchedulerILi128ELi96ELi256ELi128ELb0ELb1ELb1ELb0ELb1ELb1EEEEEEEEEvNT_6ParamsE --------------------------
	.section	.nv.info._ZN7cutlass13device_kernelIN5flash11enable_sm90INS1_16FlashAttnFwdSm90INS1_25CollectiveMainloopFwdSm90ILi2EN4cute5tupleIJNS5_1CILi1EEES8_S8_EEENS6_IJNS7_ILi128EEENS7_ILi96EEENS7_ILi192EEEEEELi192ENS_6half_tEfNS_4arch4Sm90ELb0ELb0ELb0ELb1ELb1ELb0ELb0ELb1ELb1ELb1ELb0ELb0EEENS1_21CollectiveEpilogueFwdINS6_IJSA_SC_SB_EEES9_SE_SG_Li256ELb1ELb1ELb0ELb0EEENS1_36VarlenDynamicPersistentTileSchedulerILi128ELi96ELi256ELi128ELb0ELb1ELb1ELb0ELb1ELb1EEEEEEEEEvNT_6ParamsE,"",@"SHT_CUDA_INFO"
	.sectionflags	@""
	.align	4


	//----- nvinfo : EIATTR_CUDA_API_VERSION
	.align		4
        /*0000*/ 	.byte	0x04, 0x37
        /*0002*/ 	.short	(.L_101 - .L_100)
.L_100:
        /*0004*/ 	.word	0x00000082


	//----- nvinfo : EIATTR_KPARAM_INFO
	.align		4
.L_101:
        /*0008*/ 	.byte	0x04, 0x17
        /*000a*/ 	.short	(.L_103 - .L_102)
.L_102:
        /*000c*/ 	.word	0x00000000
        /*0010*/ 	.short	0x0000
        /*0012*/ 	.short	0x0070
        /*0014*/ 	.byte	0x00, 0xf0, 0x01, 0x2a


	//----- nvinfo : EIATTR_SPARSE_MMA_MASK
	.align		4
.L_103:
        /*0018*/ 	.byte	0x03, 0x50
        /*001a*/ 	.short	0x0000


	//----- nvinfo : EIATTR_MAXREG_COUNT
	.align		4
        /*001c*/ 	.byte	0x03, 0x1b
        /*001e*/ 	.short	0x00a8


	//----- nvinfo : EIATTR_NUM_BARRIERS
	.align		4
        /*0020*/ 	.byte	0x02, 0x4c
        /*0022*/ 	.byte	0x09
	.zero		1


	//----- nvinfo : EIATTR_EXTERNS
	.align		4
        /*0024*/ 	.byte	0x04, 0x0f
        /*0026*/ 	.short	(.L_105 - .L_104)


	//   ....[0]....
	.align		4
.L_104:
        /*0028*/ 	.word	index@(__assertfail)


	//----- nvinfo : EIATTR_ANNOTATIONS
	.align		4
.L_105:
        /*002c*/ 	.byte	0x04, 0x55
        /*002e*/ 	.short	(.L_107 - .L_106)


	//   ....[0]....
.L_106:
        /*0030*/ 	.word	0x00000001
        /*0034*/ 	.byte	0xa0, 0x08, 0x00, 0x00, 0x01, 0x00, 0x00, 0x00, 0xa0, 0x09, 0x00, 0x00, 0x01, 0x00, 0x00, 0x00
        /* <DEDUP_REMOVED lines=14> */
        /*0124*/ 	.byte	0x50, 0xe4, 0x00, 0x00, 0x01, 0x00, 0x00, 0x00, 0xf0, 0xe5, 0x00, 0x00


	//----- nvinfo : EIATTR_MERCURY_ISA_VERSION
	.align		4
.L_107:
        /*0130*/ 	.byte	0x03, 0x5f
        /*0132*/ 	.short	0x0101


	//----- nvinfo : EIATTR_UNUSED_LOAD_BYTE_OFFSET
	.align		4
        /*0134*/ 	.byte	0x04, 0x44
        /*0136*/ 	.short	(.L_109 - .L_108)


	//   ....[0]....
.L_108:
        /*0138*/ 	.word	0x00000950
        /*013c*/ 	.word	0x0000fff0


	//   ....[1]....
        /*0140*/ 	.word	0x00006bd0
        /*0144*/ 	.word	0x0000fff0


	//----- nvinfo : EIATTR_INT_WARP_WIDE_INSTR_OFFSETS
	.align		4
.L_109:
        /*0148*/ 	.byte	0x04, 0x31
        /*014a*/ 	.short	(.L_111 - .L_110)


	//   ....[0]....
.L_110:
        /*014c*/ 	.word	0x000000c0


	//   ....[1]....
        /*0150*/ 	.word	0x000000d0


	//   ....[2]....
        /*0154*/ 	.word	0x00000170


	//   ....[3]....
        /*0158*/ 	.word	0x0000a3f0


	//   ....[4]....
        /*015c*/ 	.word	0x0000a480


	//   ....[5]....
        /*0160*/ 	.word	0x0000d300


	//   ....[6]....
        /*0164*/ 	.word	0x0000d390


	//----- nvinfo : EIATTR_COOP_GROUP_MASK_REGIDS
	.align		4
.L_111:
        /*0168*/ 	.byte	0x04, 0x29
        /*016a*/ 	.short	(.L_113 - .L_112)


	//   ....[0]....
.L_112:
        /*016c*/ 	.word	0xffffffff


	//   ....[1]....
        /*0170*/ 	.word	0xffffffff


	//   ....[2]....
        /*0174*/ 	.word	0xffffffff


	//   ....[3]....
        /*0178*/ 	.word	0xffffffff


	//   ....[4]....
        /*017c*/ 	.word	0xffffffff


	//   ....[5]....
        /*0180*/ 	.word	0xffffffff


	//   ....[6]....
        /*0184*/ 	.word	0xffffffff


	//   ....[7]....
        /*0188*/ 	.word	0xffffffff


	//   ....[8]....
        /*018c*/ 	.word	0xffffffff


	//   ....[9]....
        /*0190*/ 	.word	0xffffffff


	//   ....[10]....
        /*0194*/ 	.word	0xffffffff


	//   ....[11]....
        /*0198*/ 	.word	0xffffffff


	//   ....[12]....
        /*019c*/ 	.word	0xffffffff


	//   ....[13]....
        /*01a0*/ 	.word	0xffffffff


	//   ....[14]....
        /*01a4*/ 	.word	0xffffffff


	//   ....[15]....
        /*01a8*/ 	.word	0xffffffff


	//   ....[16]....
        /*01ac*/ 	.word	0xffffffff


	//   ....[17]....
        /*01b0*/ 	.word	0xffffffff


	//   ....[18]....
        /*01b4*/ 	.word	0xffffffff


	//   ....[19]....
        /*01b8*/ 	.word	0xffffffff


	//   ....[20]....
        /*01bc*/ 	.word	0xffffffff


	//   ....[21]....
        /*01c0*/ 	.word	0xffffffff


	//   ....[22]....
        /*01c4*/ 	.word	0xffffffff


	//   ....[23]....
        /*01c8*/ 	.word	0xffffffff


	//   ....[24]....
        /*01cc*/ 	.word	0xffffffff


	//   ....[25]....
        /*01d0*/ 	.word	0xffffffff


	//   ....[26]....
        /*01d4*/ 	.word	0xffffffff


	//   ....[27]....
        /*01d8*/ 	.word	0xffffffff


	//   ....[28]....
        /*01dc*/ 	.word	0xffffffff


	//   ....[29]....
        /*01e0*/ 	.word	0xffffffff


	//   ....[30]....
        /*01e4*/ 	.word	0xffffffff


	//   ....[31]....
        /*01e8*/ 	.word	0xffffffff


	//   ....[32]....
        /*01ec*/ 	.word	0xffffffff


	//   ....[33]....
        /*01f0*/ 	.word	0xffffffff


	//   ....[34]....
        /*01f4*/ 	.word	0xffffffff


	//   ....[35]....
        /*01f8*/ 	.word	0xffffffff


	//   ....[36]....
        /*01fc*/ 	.word	0xffffffff


	//   ....[37]....
        /*0200*/ 	.word	0xffffffff


	//   ....[38]....
        /*0204*/ 	.word	0xffffffff


	//   ....[39]....
        /*0208*/ 	.word	0xffffffff


	//   ....[40]....
        /*020c*/ 	.word	0xffffffff


	//   ....[41]....
        /*0210*/ 	.word	0xffffffff


	//   ....[42]....
        /*0214*/ 	.word	0xffffffff


	//   ....[43]....
        /*0218*/ 	.word	0xffffffff


	//   ....[44]....
        /*021c*/ 	.word	0xffffffff


	//   ....[45]....
        /*0220*/ 	.word	0xffffffff


	//   ....[46]....
        /*0224*/ 	.word	0xffffffff


	//   ....[47]....
        /*0228*/ 	.word	0xffffffff


	//   ....[48]....
        /*022c*/ 	.word	0xffffffff


	//   ....[49]....
        /*0230*/ 	.word	0xffffffff


	//   ....[50]....
        /*0234*/ 	.word	0xffffffff


	//   ....[51]....
        /*0238*/ 	.word	0xffffffff


	//   ....[52]....
        /*023c*/ 	.word	0xffffffff


	//   ....[53]....
        /*0240*/ 	.word	0xffffffff


	//   ....[54]....
        /*0244*/ 	.word	0xffffffff


	//   ....[55]....
        /*0248*/ 	.word	0xffffffff


	//   ....[56]....
        /*024c*/ 	.word	0xffffffff


	//   ....[57]....
        /*0250*/ 	.word	0xffffffff


	//   ....[58]....
        /*0254*/ 	.word	0xffffffff


	//   ....[59]....
        /*0258*/ 	.word	0xffffffff


	//   ....[60]....
        /*025c*/ 	.word	0xffffffff


	//   ....[61]....
        /*0260*/ 	.word	0xffffffff


	//   ....[62]....
        /*0264*/ 	.word	0xffffffff


	//   ....[63]....
        /*0268*/ 	.word	0xffffffff


	//   ....[64]....
        /*026c*/ 	.word	0xffffffff


	//   ....[65]....
        /*0270*/ 	.word	0xffffffff


	//   ....[66]....
        /*0274*/ 	.word	0xffffffff


	//   ....[67]....
        /*0278*/ 	.word	0xffffffff


	//   ....[68]....
        /*027c*/ 	.word	0xffffffff


	//   ....[69]....
        /*0280*/ 	.word	0xffffffff


	//   ....[70]....
        /*0284*/ 	.word	0xffffffff


	//   ....[71]....
        /*0288*/ 	.word	0xffffffff


	//   ....[72]....
        /*028c*/ 	.word	0xffffffff


	//   ....[73]....
        /*0290*/ 	.word	0xffffffff


	//   ....[74]....
        /*0294*/ 	.word	0xffffffff


	//   ....[75]....
        /*0298*/ 	.word	0xffffffff


	//   ....[76]....
        /*029c*/ 	.word	0xffffffff


	//   ....[77]....
        /*02a0*/ 	.word	0xffffffff


	//   ....[78]....
        /*02a4*/ 	.word	0xffffffff


	//   ....[79]....
        /*02a8*/ 	.word	0xffffffff


	//   ....[80]....
        /*02ac*/ 	.word	0xffffffff


	//   ....[81]....
        /*02b0*/ 	.word	0xffffffff


	//   ....[82]....
        /*02b4*/ 	.word	0xffffffff


	//   ....[83]....
        /*02b8*/ 	.word	0xffffffff


	//   ....[84]....
        /*02bc*/ 	.word	0xffffffff


	//   ....[85]....
        /*02c0*/ 	.word	0xffffffff


	//   ....[86]....
        /*02c4*/ 	.word	0xffffffff


	//   ....[87]....
        /*02c8*/ 	.word	0xffffffff


	//   ....[88]....
        /*02cc*/ 	.word	0xffffffff


	//   ....[89]....
        /*02d0*/ 	.word	0xffffffff


	//   ....[90]....
        /*02d4*/ 	.word	0xffffffff


	//   ....[91]....
        /*02d8*/ 	.word	0xffffffff


	//   ....[92]....
        /*02dc*/ 	.word	0xffffffff


	//   ....[93]....
        /*02e0*/ 	.word	0xffffffff


	//   ....[94]....
        /*02e4*/ 	.word	0xffffffff


	//   ....[95]....
        /*02e8*/ 	.word	0xffffffff


	//   ....[96]....
        /*02ec*/ 	.word	0xffffffff


	//   ....[97]....
        /*02f0*/ 	.word	0xffffffff


	//   ....[98]....
        /*02f4*/ 	.word	0xffffffff


	//   ....[99]....
        /*02f8*/ 	.word	0xffffffff


	//   ....[100]....
        /*02fc*/ 	.word	0xffffffff


	//   ....[101]....
        /*0300*/ 	.word	0xffffffff


	//   ....[102]....
        /*0304*/ 	.word	0xffffffff


	//   ....[103]....
        /*0308*/ 	.word	0xffffffff


	//   ....[104]....
        /*030c*/ 	.word	0xffffffff


	//   ....[105]....
        /*0310*/ 	.word	0xffffffff


	//   ....[106]....
        /*0314*/ 	.word	0xffffffff


	//   ....[107]....
        /*0318*/ 	.word	0xffffffff


	//   ....[108]....
        /*031c*/ 	.word	0xffffffff


	//   ....[109]....
        /*0320*/ 	.word	0xffffffff


	//   ....[110]....
        /*0324*/ 	.word	0xffffffff


	//   ....[111]....
        /*0328*/ 	.word	0xffffffff


	//   ....[112]....
        /*032c*/ 	.word	0xffffffff


	//   ....[113]....
        /*0330*/ 	.word	0xffffffff


	//   ....[114]....
        /*0334*/ 	.word	0xffffffff


	//   ....[115]....
        /*0338*/ 	.word	0xffffffff


	//   ....[116]....
        /*033c*/ 	.word	0xffffffff


	//   ....[117]....
        /*0340*/ 	.word	0xffffffff


	//   ....[118]....
        /*0344*/ 	.word	0xffffffff


	//   ....[119]....
        /*0348*/ 	.word	0xffffffff


	//   ....[120]....
        /*034c*/ 	.word	0xffffffff


	//   ....[121]....
        /*0350*/ 	.word	0xffffffff


	//   ....[122]....
        /*0354*/ 	.word	0xffffffff


	//   ....[123]....
        /*0358*/ 	.word	0xffffffff


	//   ....[124]....
        /*035c*/ 	.word	0xffffffff


	//   ....[125]....
        /*0360*/ 	.word	0xffffffff


	//   ....[126]....
        /*0364*/ 	.word	0xffffffff


	//   ....[127]....
        /*0368*/ 	.word	0xffffffff


	//   ....[128]....
        /*036c*/ 	.word	0xffffffff


	//   ....[129]....
        /*0370*/ 	.word	0xffffffff


	//   ....[130]....
        /*0374*/ 	.word	0xffffffff


	//   ....[131]....
        /*0378*/ 	.word	0xffffffff


	//   ....[132]....
        /*037c*/ 	.word	0xffffffff


	//   ....[133]....
        /*0380*/ 	.word	0xffffffff


	//   ....[134]....
        /*0384*/ 	.word	0xffffffff


	//   ....[135]....
        /*0388*/ 	.word	0xffffffff


	//   ....[136]....
        /*038c*/ 	.word	0xffffffff


	//   ....[137]....
        /*0390*/ 	.word	0x0500000f


	//   ....[138]....
        /*0394*/ 	.word	0x0500000f


	//   ....[139]....
        /*0398*/ 	.word	0x0500000f


	//   ....[140]....
        /*039c*/ 	.word	0x0500000f


	//   ....[141]....
        /*03a0*/ 	.word	0x0500000f


	//   ....[142]....
        /*03a4*/ 	.word	0x0500000f


	//   ....[143]....
        /*03a8*/ 	.word	0x0500000f


	//   ....[144]....
        /*03ac*/ 	.word	0x0500000f


	//   ....[145]....
        /*03b0*/ 	.word	0x0500000f


	//   ....[146]....
        /*03b4*/ 	.word	0x0500000f


	//   ....[147]....
        /*03b8*/ 	.word	0x0500000f


	//   ....[148]....
        /*03bc*/ 	.word	0x0500000f


	//   ....[149]....
        /*03c0*/ 	.word	0x0500000f


	//   ....[150]....
        /*03c4*/ 	.word	0x0500000f


	//   ....[151]....
        /*03c8*/ 	.word	0x0500000f


	//   ....[152]....
        /*03cc*/ 	.word	0x0500000f


	//   ....[153]....
        /*03d0*/ 	.word	0x0500000f


	//   ....[154]....
        /*03d4*/ 	.word	0x0500000f


	//   ....[155]....
        /*03d8*/ 	.word	0x0500000f


	//   ....[156]....
        /*03dc*/ 	.word	0x0500000f


	//   ....[157]....
        /*03e0*/ 	.word	0x0500000f


	//   ....[158]....
        /*03e4*/ 	.word	0x0500000f


	//   ....[159]....
        /*03e8*/ 	.word	0x0500000f


	//   ....[160]....
        /*03ec*/ 	.word	0x0500000f


	//   ....[161]....
        /*03f0*/ 	.word	0x0500000f


	//   ....[162]....
        /*03f4*/ 	.word	0x0500000f


	//   ....[163]....
        /*03f8*/ 	.word	0x0500000f


	//   ....[164]....
        /*03fc*/ 	.word	0x0500000f


	//   ....[165]....
        /*0400*/ 	.word	0x0500000f


	//   ....[166]....
        /*0404*/ 	.word	0x0500000f


	//   ....[167]....
        /*0408*/ 	.word	0x0500000f


	//   ....[168]....
        /*040c*/ 	.word	0x0500000f


	//   ....[169]....
        /*0410*/ 	.word	0x0500000f


	//   ....[170]....
        /*0414*/ 	.word	0x0500000f


	//   ....[171]....
        /*0418*/ 	.word	0x0500000f


	//   ....[172]....
        /*041c*/ 	.word	0x0500000f


	//   ....[173]....
        /*0420*/ 	.word	0x0500000f


	//   ....[174]....
        /*0424*/ 	.word	0x0500000f


	//   ....[175]....
        /*0428*/ 	.word	0x0500000f


	//   ....[176]....
        /*042c*/ 	.word	0x0500000f


	//   ....[177]....
        /*0430*/ 	.word	0x0500000f


	//   ....[178]....
        /*0434*/ 	.word	0x0500000f


	//   ....[179]....
        /*0438*/ 	.word	0x0500000f


	//   ....[180]....
        /*043c*/ 	.word	0x0500000f


	//   ....[181]....
        /*0440*/ 	.word	0x0500000f


	//   ....[182]....
        /*0444*/ 	.word	0x0500000f


	//   ....[183]....
        /*0448*/ 	.word	0x0500000f


	//   ....[184]....
        /*044c*/ 	.word	0x0500000f


	//   ....[185]....
        /*0450*/ 	.word	0x0500000f


	//   ....[186]....
        /*0454*/ 	.word	0x0500000f


	//   ....[187]....
        /*0458*/ 	.word	0x0500000f


	//   ....[188]....
        /*045c*/ 	.word	0x0500000f


	//   ....[189]....
        /*0460*/ 	.word	0x0500000f


	//   ....[190]....
        /*0464*/ 	.word	0x0500000f


	//   ....[191]....
        /*0468*/ 	.word	0x0500000f


	//   ....[192]....
        /*046c*/ 	.word	0x0500000f


	//   ....[193]....
        /*0470*/ 	.word	0x0500000f


	//   ....[194]....
        /*0474*/ 	.word	0x0500000f


	//   ....[195]....
        /*0478*/ 	.word	0x0500000f


	//   ....[196]....
        /*047c*/ 	.word	0x0500000f


	//   ....[197]....
        /*0480*/ 	.word	0x0500000f


	//   ....[198]....
        /*0484*/ 	.word	0x0500000f


	//   ....[199]....
        /*0488*/ 	.word	0x0500000f


	//   ....[200]....
        /*048c*/ 	.word	0x0500000f


	//   ....[201]....
        /*0490*/ 	.word	0x0500000f


	//   ....[202]....
        /*0494*/ 	.word	0x0500000f


	//   ....[203]....
        /*0498*/ 	.word	0x0500000f


	//   ....[204]....
        /*049c*/ 	.word	0x0500000f


	//   ....[205]....
        /*04a0*/ 	.word	0x0500000f


	//   ....[206]....
        /*04a4*/ 	.word	0x0500000f


	//   ....[207]....
        /*04a8*/ 	.word	0x0500000f


	//   ....[208]....
        /*04ac*/ 	.word	0x0500000f


	//   ....[209]....
        /*04b0*/ 	.word	0x0500000f


	//   ....[210]....
        /*04b4*/ 	.word	0x0500000f


	//   ....[211]....
        /*04b8*/ 	.word	0x0500000f


	//   ....[212]....
        /*04bc*/ 	.word	0x0500000f


	//   ....[213]....
        /*04c0*/ 	.word	0x0500000f


	//   ....[214]....
        /*04c4*/ 	.word	0x0500000f


	//   ....[215]....
        /*04c8*/ 	.word	0x0500000f


	//   ....[216]....
        /*04cc*/ 	.word	0x0500000f


	//   ....[217]....
        /*04d0*/ 	.word	0x0500000f


	//   ....[218]....
        /*04d4*/ 	.word	0x0500000f


	//   ....[219]....
        /*04d8*/ 	.word	0x0500000f


	//----- nvinfo : EIATTR_COOP_GROUP_INSTR_OFFSETS
	.align		4
.L_113:
        /*04dc*/ 	.byte	0x04, 0x28
        /*04de*/ 	.short	(.L_115 - .L_114)


	//   ....[0]....
.L_114:
        /*04e0*/ 	.word	0x00000070


	//   ....[1]....
        /*04e4*/ 	.word	0x000000b0


	//   ....[2]....
        /*04e8*/ 	.word	0x000002d0


	//   ....[3]....
        /*04ec*/ 	.word	0x00000430


	//   ....[4]....
        /*04f0*/ 	.word	0x00000550


	//   ....[5]....
        /*04f4*/ 	.word	0x000006b0


	//   ....[6]....
        /*04f8*/ 	.word	0x000014d0


	//   ....[7]....
        /*04fc*/ 	.word	0x00002710


	//   ....[8]....
        /*0500*/ 	.word	0x000027a0


	//   ....[9]....
        /*0504*/ 	.word	0x00002c30


	//   ....[10]....
        /*0508*/ 	.word	0x00002cb0


	//   ....[11]....
        /*050c*/ 	.word	0x00004d60


	//   ....[12]....
        /*0510*/ 	.word	0x00004d70


	//   ....[13]....
        /*0514*/ 	.word	0x00004db0


	//   ....[14]....
        /*0518*/ 	.word	0x00004dc0


	//   ....[15]....
        /*051c*/ 	.word	0x000060d0


	//   ....[16]....
        /*0520*/ 	.word	0x00006100


	//   ....[17]....
        /*0524*/ 	.word	0x000061d0


	//   ....[18]....
        /*0528*/ 	.word	0x000061e0


	//   ....[19]....
        /*052c*/ 	.word	0x00007a10


	//   ....[20]....
        /*0530*/ 	.word	0x00007a50


	//   ....[21]....
        /*0534*/ 	.word	0x00007a80


	//   ....[22]....
        /*0538*/ 	.word	0x00007af0


	//   ....[23]....
        /*053c*/ 	.word	0x00008200


	//   ....[24]....
        /*0540*/ 	.word	0x00008240


	//   ....[25]....
        /*0544*/ 	.word	0x00008340


	//   ....[26]....
        /*0548*/ 	.word	0x00008360


	//   ....[27]....
        /*054c*/ 	.word	0x00008460


	//   ....[28]....
        /*0550*/ 	.word	0x00008480


	//   ....[29]....
        /*0554*/ 	.word	0x00008590


	//   ....[30]....
        /*0558*/ 	.word	0x000085b0


	//   ....[31]....
        /*055c*/ 	.word	0x00008f10


	//   ....[32]....
        /*0560*/ 	.word	0x00008f30


	//   ....[33]....
        /*0564*/ 	.word	0x00009030


	//   ....[34]....
        /*0568*/ 	.word	0x00009050


	//   ....[35]....
        /*056c*/ 	.word	0x00009150


	//   ....[36]....
        /*0570*/ 	.word	0x00009170


	//   ....[37]....
        /*0574*/ 	.word	0x00009280


	//   ....[38]....
        /*0578*/ 	.word	0x000092a0


	//   ....[39]....
        /*057c*/ 	.word	0x00009420


	//   ....[40]....
        /*0580*/ 	.word	0x000095f0


	//   ....[41]....
        /*0584*/ 	.word	0x00009620


	//   ....[42]....
        /*0588*/ 	.word	0x00009650


	//   ....[43]....
        /*058c*/ 	.word	0x00009680


	//   ....[44]....
        /*0590*/ 	.word	0x000096b0


	//   ....[45]....
        /*0594*/ 	.word	0x000096e0


	//   ....[46]....
        /*0598*/ 	.word	0x00009830


	//   ....[47]....
        /*059c*/ 	.word	0x00009860


	//   ....[48]....
        /*05a0*/ 	.word	0x00009890


	//   ....[49]....
        /*05a4*/ 	.word	0x000098c0


	//   ....[50]....
        /*05a8*/ 	.word	0x000098f0


	//   ....[51]....
        /*05ac*/ 	.word	0x00009920


	//   ....[52]....
        /*05b0*/ 	.word	0x000099b0


	//   ....[53]....
        /*05b4*/ 	.word	0x000099e0


	//   ....[54]....
        /*05b8*/ 	.word	0x00009a60


	//   ....[55]....
        /*05bc*/ 	.word	0x0000afe0


	//   ....[56]....
        /*05c0*/ 	.word	0x0000b000


	//   ....[57]....
        /*05c4*/ 	.word	0x0000b0b0


	//   ....[58]....
        /*05c8*/ 	.word	0x0000b0d0


	//   ....[59]....
        /*05cc*/ 	.word	0x0000b170


	//   ....[60]....
        /*05d0*/ 	.word	0x0000b190


	//   ....[61]....
        /*05d4*/ 	.word	0x0000b230


	//   ....[62]....
        /*05d8*/ 	.word	0x0000b250


	//   ....[63]....
        /*05dc*/ 	.word	0x0000b2f0


	//   ....[64]....
        /*05e0*/ 	.word	0x0000b310


	//   ....[65]....
        /*05e4*/ 	.word	0x0000b320


	//   ....[66]....
        /*05e8*/ 	.word	0x0000b3b0


	//   ....[67]....
        /*05ec*/ 	.word	0x0000bad0


	//   ....[68]....
        /*05f0*/ 	.word	0x0000bb00


	//   ....[69]....
        /*05f4*/ 	.word	0x0000bb60


	//   ....[70]....
        /*05f8*/ 	.word	0x0000bbb0


	//   ....[71]....
        /*05fc*/ 	.word	0x0000bc00


	//   ....[72]....
        /*0600*/ 	.word	0x0000bc60


	//   ....[73]....
        /*0604*/ 	.word	0x0000bca0


	//   ....[74]....
        /*0608*/ 	.word	0x0000bd10


	//   ....[75]....
        /*060c*/ 	.word	0x0000bd60


	//   ....[76]....
        /*0610*/ 	.word	0x0000bdc0


	//   ....[77]....
        /*0614*/ 	.word	0x0000be10


	//   ....[78]....
        /*0618*/ 	.word	0x0000be70


	//   ....[79]....
        /*061c*/ 	.word	0x0000beb0


	//   ....[80]....
        /*0620*/ 	.word	0x0000bf20


	//   ....[81]....
        /*0624*/ 	.word	0x0000bf40


	//   ....[82]....
        /*0628*/ 	.word	0x0000bf80


	//   ....[83]....
        /*062c*/ 	.word	0x0000c750


	//   ....[84]....
        /*0630*/ 	.word	0x0000c790


	//   ....[85]....
        /*0634*/ 	.word	0x0000c7a0


	//   ....[86]....
        /*0638*/ 	.word	0x0000c800


	//   ....[87]....
        /*063c*/ 	.word	0x0000c810


	//   ....[88]....
        /*0640*/ 	.word	0x0000c870


	//   ....[89]....
        /*0644*/ 	.word	0x0000c8a0


	//   ....[90]....
        /*0648*/ 	.word	0x0000c8e0


	//   ....[91]....
        /*064c*/ 	.word	0x0000c910


	//   ....[92]....
        /*0650*/ 	.word	0x0000c950


	//   ....[93]....
        /*0654*/ 	.word	0x0000c980


	//   ....[94]....
        /*0658*/ 	.word	0x0000c9c0


	//   ....[95]....
        /*065c*/ 	.word	0x0000cc40


	//   ....[96]....
        /*0660*/ 	.word	0x0000cc60


	//   ....[97]....
        /*0664*/ 	.word	0x0000cc70


	//   ....[98]....
        /*0668*/ 	.word	0x0000cd00


	//   ....[99]....
        /*066c*/ 	.word	0x0000cd10


	//   ....[100]....
        /*0670*/ 	.word	0x0000cda0


	//   ....[101]....
        /*0674*/ 	.word	0x0000cdb0


	//   ....[102]....
        /*0678*/ 	.word	0x0000ce40


	//   ....[103]....
        /*067c*/ 	.word	0x0000ce50


	//   ....[104]....
        /*0680*/ 	.word	0x0000cee0


	//   ....[105]....
        /*0684*/ 	.word	0x0000cef0


	//   ....[106]....
        /*0688*/ 	.word	0x0000cf00


	//   ....[107]....
        /*068c*/ 	.word	0x0000d4e0


	//   ....[108]....
        /*0690*/ 	.word	0x0000d520


	//   ....[109]....
        /*0694*/ 	.word	0x0000d550


	//   ....[110]....
        /*0698*/ 	.word	0x0000d590


	//   ....[111]....
        /*069c*/ 	.word	0x0000d620


	//   ....[112]....
        /*06a0*/ 	.word	0x0000d650


	//   ....[113]....
        /*06a4*/ 	.word	0x0000d6c0


	//   ....[114]....
        /*06a8*/ 	.word	0x0000d6f0


	//   ....[115]....
        /*06ac*/ 	.word	0x0000d760


	//   ....[116]....
        /*06b0*/ 	.word	0x0000d790


	//   ....[117]....
        /*06b4*/ 	.word	0x0000d7c0


	//   ....[118]....
        /*06b8*/ 	.word	0x0000d810


	//   ....[119]....
        /*06bc*/ 	.word	0x0000dbf0


	//   ....[120]....
        /*06c0*/ 	.word	0x0000dc40


	//   ....[121]....
        /*06c4*/ 	.word	0x0000dc70


	//   ....[122]....
        /*06c8*/ 	.word	0x0000dc80


	//   ....[123]....
        /*06cc*/ 	.word	0x0000dcb0


	//   ....[124]....
        /*06d0*/ 	.word	0x0000dce0


	//   ....[125]....
        /*06d4*/ 	.word	0x0000dd10


	//   ....[126]....
        /*06d8*/ 	.word	0x0000dd40


	//   ....[127]....
        /*06dc*/ 	.word	0x0000dec0


	//   ....[128]....
        /*06e0*/ 	.word	0x0000def0


	//   ....[129]....
        /*06e4*/ 	.word	0x0000df20


	//   ....[130]....
        /*06e8*/ 	.word	0x0000df50


	//   ....[131]....
        /*06ec*/ 	.word	0x0000df80


	//   ....[132]....
        /*06f0*/ 	.word	0x0000dfb0


	//   ....[133]....
        /*06f4*/ 	.word	0x0000e070


	//   ....[134]....
        /*06f8*/ 	.word	0x0000e090


	//   ....[135]....
        /*06fc*/ 	.word	0x0000e100


	//   ....[136]....
        /*0700*/ 	.word	0x0000e570


	//   ....[137]....
        /*0704*/ 	.word	0x0000ea60


	//   ....[138]....
        /*0708*/ 	.word	0x0000eb50


	//   ....[139]....
        /*070c*/ 	.word	0x0000ebf0


	//   ....[140]....
        /*0710*/ 	.word	0x0000ec50


	//   ....[141]....
        /*0714*/ 	.word	0x0000ed60


	//   ....[142]....
        /*0718*/ 	.word	0x0000edd0


	//   ....[143]....
        /*071c*/ 	.word	0x0000eee0


	//   ....[144]....
        /*0720*/ 	.word	0x0000ef50


	//   ....[145]....
        /*0724*/ 	.word	0x0000f060


	//   ....[146]....
        /*0728*/ 	.word	0x0000f0d0


	//   ....[147]....
        /*072c*/ 	.word	0x0000f1e0


	//   ....[148]....
        /*0730*/ 	.word	0x0000f250


	//   ....[149]....
        /*0734*/ 	.word	0x0000f2f0


	//   ....[150]....
        /*0738*/ 	.word	0x0000f400


	//   ....[151]....
        /*073c*/ 	.word	0x0000f470


	//   ....[152]....
        /*0740*/ 	.word	0x0000f4f0


	//   ....[153]....
        /*0744*/ 	.word	0x0000f5b0


	//   ....[154]....
        /*0748*/ 	.word	0x0000f630


	//   ....[155]....
        /*074c*/ 	.word	0x0000f710


	//   ....[156]....
        /*0750*/ 	.word	0x0000f790


	//   ....[157]....
        /*0754*/ 	.word	0x0000f870


	//   ....[158]....
        /*0758*/ 	.word	0x0000f8f0


	//   ....[159]....
        /*075c*/ 	.word	0x0000f9d0


	//   ....[160]....
        /*0760*/ 	.word	0x0000fa50


	//   ....[161]....
        /*0764*/ 	.word	0x0000fb30


	//   ....[162]....
        /*0768*/ 	.word	0x0000fbb0


	//   ....[163]....
        /*076c*/ 	.word	0x0000fc90


	//   ....[164]....
        /*0770*/ 	.word	0x0000fd10


	//   ....[165]....
        /*0774*/ 	.word	0x0000fdd0


	//   ....[166]....
        /*0778*/ 	.word	0x0000ff00


	//   ....[167]....
        /*077c*/ 	.word	0x0000ffd0


	//   ....[168]....
        /*0780*/ 	.word	0x00010040


	//   ....[169]....
        /*0784*/ 	.word	0x00010110


	//   ....[170]....
        /*0788*/ 	.word	0x00010170


	//   ....[171]....
        /*078c*/ 	.word	0x00010240


	//   ....[172]....
        /*0790*/ 	.word	0x000102a0


	//   ....[173]....
        /*0794*/ 	.word	0x00010370


	//   ....[174]....
        /*0798*/ 	.word	0x000103d0


	//   ....[175]....
        /*079c*/ 	.word	0x000104a0


	//   ....[176]....
        /*07a0*/ 	.word	0x00010500


	//   ....[177]....
        /*07a4*/ 	.word	0x000105e0


	//   ....[178]....
        /*07a8*/ 	.word	0x000106d0


	//   ....[179]....
        /*07ac*/ 	.word	0x00010770


	//   ....[180]....
        /*07b0*/ 	.word	0x000107d0


	//   ....[181]....
        /*07b4*/ 	.word	0x000108d0


	//   ....[182]....
        /*07b8*/ 	.word	0x00010930


	//   ....[183]....
        /*07bc*/ 	.word	0x00010a30


	//   ....[184]....
        /*07c0*/ 	.word	0x00010a90


	//   ....[185]....
        /*07c4*/ 	.word	0x00010b90


	//   ....[186]....
        /*07c8*/ 	.word	0x00010bf0


	//   ....[187]....
        /*07cc*/ 	.word	0x00010cf0


	//   ....[188]....
        /*07d0*/ 	.word	0x00010d50


	//   ....[189]....
        /*07d4*/ 	.word	0x00010e20


	//   ....[190]....
        /*07d8*/ 	.word	0x00010f60


	//   ....[191]....
        /*07dc*/ 	.word	0x00011000


	//   ....[192]....
        /*07e0*/ 	.word	0x000110e0


	//   ....[193]....
        /*07e4*/ 	.word	0x000111b0


	//   ....[194]....
        /*07e8*/ 	.word	0x00011210


	//   ....[195]....
        /*07ec*/ 	.word	0x00011300


	//   ....[196]....
        /*07f0*/ 	.word	0x00011360


	//   ....[197]....
        /*07f4*/ 	.word	0x00011450


	//   ....[198]....
        /*07f8*/ 	.word	0x000114b0


	//   ....[199]....
        /*07fc*/ 	.word	0x000115a0


	//   ....[200]....
        /*0800*/ 	.word	0x00011600


	//   ....[201]....
        /*0804*/ 	.word	0x000116e0


	//   ....[202]....
        /*0808*/ 	.word	0x00011770


	//   ....[203]....
        /*080c*/ 	.word	0x00011810


	//   ....[204]....
        /*0810*/ 	.word	0x00011930


	//   ....[205]....
        /*0814*/ 	.word	0x000119a0


	//   ....[206]....
        /*0818*/ 	.word	0x00011a10


	//   ....[207]....
        /*081c*/ 	.word	0x00011a80


	//   ....[208]....
        /*0820*/ 	.word	0x00011af0


	//   ....[209]....
        /*0824*/ 	.word	0x00011b70


	//   ....[210]....
        /*0828*/ 	.word	0x00011c00


	//   ....[211]....
        /*082c*/ 	.word	0x00011c90


	//   ....[212]....
        /*0830*/ 	.word	0x00011d00


	//   ....[213]....
        /*0834*/ 	.word	0x00011d70


	//   ....[214]....
        /*0838*/ 	.word	0x00011de0


	//   ....[215]....
        /*083c*/ 	.word	0x00011e60


	//   ....[216]....
        /*0840*/ 	.word	0x00011ed0


	//   ....[217]....
        /*0844*/ 	.word	0x00011f70


	//   ....[218]....
        /*0848*/ 	.word	0x00012000


	//   ....[219]....
        /*084c*/ 	.word	0x00012120


	//----- nvinfo : EIATTR_REG_RECONFIG
	.align		4
.L_115:
        /*0850*/ 	.byte	0x01, 0x54
	.zero		2


	//----- nvinfo : EIATTR_SYSCALL_OFFSETS
	.align		4
        /*0854*/ 	.byte	0x04, 0x46
        /*0856*/ 	.short	(.L_117 - .L_116)


	//   ....[0]....
.L_116:
        /*0858*/ 	.word	0x000016b0


	//   ....[1]....
        /*085c*/ 	.word	0x0000a5e0


	//   ....[2]....
        /*0860*/ 	.word	0x0000a730


	//   ....[3]....
        /*0864*/ 	.word	0x0000a820


	//   ....[4]....
        /*0868*/ 	.word	0x0000b740


	//----- nvinfo : EIATTR_MBARRIER_INSTR_OFFSETS
	.align		4
.L_117:
        /*086c*/ 	.byte	0x04, 0x39
        /*086e*/ 	.short	(.L_119 - .L_118)


	//   ....[0]....
.L_118:
        /*0870*/ 	.word	0x00000180
        /*0874*/ 	.word	0x000000ff
        /*0878*/ 	.word	0x00030800
        /*087c*/ 	.short	0x0100
        /*087e*/ 	.byte	0x08
	.zero		1


	//   ....[1]....
        /*0880*/ 	.word	0x00000190
        /*0884*/ 	.word	0x000000ff
        /*0888*/ 	.word	0x00030820
        /*088c*/ 	.short	0x0100
        /*088e*/ 	.byte	0x08
	.zero		1


	//   ....[2]....
        /*0890*/ 	.word	0x00000280
        /*0894*/ 	.word	0x000000ff
        /*0898*/ 	.word	0x00030830
        /*089c*/ 	.short	0x0100
        /*089e*/ 	.byte	0x08
	.zero		1


	//   ....[3]....
        /*08a0*/ 	.word	0x00000290
        /*08a4*/ 	.word	0x000000ff
        /*08a8*/ 	.word	0x00030840
        /*08ac*/ 	.short	0x0100
        /*08ae*/ 	.byte	0x08
	.zero		1


	//   ....[4]....
        /*08b0*/ 	.word	0x000002a0
        /*08b4*/ 	.word	0x000000ff
        /*08b8*/ 	.word	0x00030838
        /*08bc*/ 	.short	0x0100
        /*08be*/ 	.byte	0x08
	.zero		1


	//   ....[5]....
        /*08c0*/ 	.word	0x000002b0
        /*08c4*/ 	.word	0x000000ff
        /*08c8*/ 	.word	0x00030848
        /*08cc*/ 	.short	0x0100
        /*08ce*/ 	.byte	0x08
	.zero		1


	//   ....[6]....
        /*08d0*/ 	.word	0x000003e0
        /*08d4*/ 	.word	0x000000ff
        /*08d8*/ 	.word	0x00030850
        /*08dc*/ 	.short	0x0100
        /*08de*/ 	.byte	0x08
	.zero		1


	//   ....[7]....
        /*08e0*/ 	.word	0x000003f0
        /*08e4*/ 	.word	0x000000ff
        /*08e8*/ 	.word	0x00030860
        /*08ec*/ 	.short	0x0100
        /*08ee*/ 	.byte	0x08
	.zero		1


	//   ....[8]....
        /*08f0*/ 	.word	0x00000400
        /*08f4*/ 	.word	0x000000ff
        /*08f8*/ 	.word	0x00030858
        /*08fc*/ 	.short	0x0100
        /*08fe*/ 	.byte	0x08
	.zero		1


	//   ....[9]....
        /*0900*/ 	.word	0x00000410
        /*0904*/ 	.word	0x000000ff
        /*0908*/ 	.word	0x00030868
        /*090c*/ 	.short	0x0100
        /*090e*/ 	.byte	0x08
	.zero		1


	//   ....[10]....
        /*0910*/ 	.word	0x00000500
        /*0914*/ 	.word	0x000000ff
        /*0918*/ 	.word	0x00030870
        /*091c*/ 	.short	0x0100
        /*091e*/ 	.byte	0x06
	.zero		1


	//   ....[11]....
        /*0920*/ 	.word	0x00000510
        /*0924*/ 	.word	0x000000ff
        /*0928*/ 	.word	0x00030880
        /*092c*/ 	.short	0x0100
        /*092e*/ 	.byte	0x06
	.zero		1


	//   ....[12]....
        /*0930*/ 	.word	0x00000520
        /*0934*/ 	.word	0x000000ff
        /*0938*/ 	.word	0x00030878
        /*093c*/ 	.short	0x0100
        /*093e*/ 	.byte	0x06
	.zero		1


	//   ....[13]....
        /*0940*/ 	.word	0x00000530
        /*0944*/ 	.word	0x000000ff
        /*0948*/ 	.word	0x00030888
        /*094c*/ 	.short	0x0100
        /*094e*/ 	.byte	0x06
	.zero		1


	//   ....[14]....
        /*0950*/ 	.word	0x00000660
        /*0954*/ 	.word	0x000000ff
        /*0958*/ 	.word	0x00030890
        /*095c*/ 	.short	0x0100
        /*095e*/ 	.byte	0x08
	.zero		1


	//   ....[15]....
        /*0960*/ 	.word	0x00000670
        /*0964*/ 	.word	0x000000ff
        /*0968*/ 	.word	0x000308a0
        /*096c*/ 	.short	0x0100
        /*096e*/ 	.byte	0x08
	.zero		1


	//   ....[16]....
        /*0970*/ 	.word	0x00000680
        /*0974*/ 	.word	0x000000ff
        /*0978*/ 	.word	0x00030898
        /*097c*/ 	.short	0x0100
        /*097e*/ 	.byte	0x08
	.zero		1


	//   ....[17]....
        /*0980*/ 	.word	0x00000690
        /*0984*/ 	.word	0x000000ff
        /*0988*/ 	.word	0x000308a8
        /*098c*/ 	.short	0x0100
        /*098e*/ 	.byte	0x08
	.zero		1


	//   ....[18]....
        /*0990*/ 	.word	0x000007d0
        /*0994*/ 	.word	0x000000ff
        /*0998*/ 	.word	0x000308b0
        /*099c*/ 	.short	0x0100
        /*099e*/ 	.byte	0x08
	.zero		1


	//   ....[19]....
        /*09a0*/ 	.word	0x000007e0
        /*09a4*/ 	.word	0x000000ff
        /*09a8*/ 	.word	0x000308c0
        /*09ac*/ 	.short	0x0100
        /*09ae*/ 	.byte	0x08
	.zero		1


	//   ....[20]....
        /*09b0*/ 	.word	0x000007f0
        /*09b4*/ 	.word	0x000000ff
        /*09b8*/ 	.word	0x000308b8
        /*09bc*/ 	.short	0x0100
        /*09be*/ 	.byte	0x08
	.zero		1


	//   ....[21]....
        /*09c0*/ 	.word	0x00000800
        /*09c4*/ 	.word	0x000000ff
        /*09c8*/ 	.word	0x000308c8
        /*09cc*/ 	.short	0x0100
        /*09ce*/ 	.byte	0x08
	.zero		1


	//   ....[22]....
        /*09d0*/ 	.word	0x00001750
        /*09d4*/ 	.word	0x000000ff
        /*09d8*/ 	.word	0x00030800
        /*09dc*/ 	.short	0x010a
        /*09de*/ 	.byte	0x2b
	.zero		1


	//   ....[23]....
        /*09e0*/ 	.word	0x000017d0
        /*09e4*/ 	.word	0x00000002
        /*09e8*/ 	.word	0x00030830
        /*09ec*/ 	.short	0x010a
        /*09ee*/ 	.byte	0x3f
	.zero		1


	//   ....[24]....
        /*09f0*/ 	.word	0x00001820
        /*09f4*/ 	.word	0x00000002
        /*09f8*/ 	.word	0x00030830
        /*09fc*/ 	.short	0x010a
        /*09fe*/ 	.byte	0x3f
	.zero		1


	//   ....[25]....
        /*0a00*/ 	.word	0x00002790
        /*0a04*/ 	.word	0x000000ff
        /*0a08*/ 	.word	0x00000000
        /*0a0c*/ 	.short	0x0101
        /*0a0e*/ 	.byte	0x04
	.zero		1


	//   ....[26]....
        /*0a10*/ 	.word	0x00003c40
        /*0a14*/ 	.word	0x000000ff
        /*0a18*/ 	.word	0x00030830
        /*0a1c*/ 	.short	0x010a
        /*0a1e*/ 	.byte	0x08
	.zero		1


	//   ....[27]....
        /*0a20*/ 	.word	0x00003c80
        /*0a24*/ 	.word	0x000000ff
        /*0a28*/ 	.word	0x00030830
        /*0a2c*/ 	.short	0x010a
        /*0a2e*/ 	.byte	0x08
	.zero		1


	//   ....[28]....
        /*0a30*/ 	.word	0x00004780
        /*0a34*/ 	.word	0x000000ff
        /*0a38*/ 	.word	0x00030850
        /*0a3c*/ 	.short	0x010a
        /*0a3e*/ 	.byte	0x09
	.zero		1


	//   ....[29]....
        /*0a40*/ 	.word	0x000047c0
        /*0a44*/ 	.word	0x000000ff
        /*0a48*/ 	.word	0x00030850
        /*0a4c*/ 	.short	0x010a
        /*0a4e*/ 	.byte	0x09
	.zero		1


	//   ....[30]....
        /*0a50*/ 	.word	0x00004ad0
        /*0a54*/ 	.word	0x000000ff
        /*0a58*/ 	.word	0x00000000
        /*0a5c*/ 	.short	0x0101
        /*0a5e*/ 	.byte	0x08
	.zero		1


	//   ....[31]....
        /*0a60*/ 	.word	0x00005850
        /*0a64*/ 	.word	0x000000ff
        /*0a68*/ 	.word	0x00000000
        /*0a6c*/ 	.short	0x0101
        /*0a6e*/ 	.byte	0x09
	.zero		1


	//   ....[32]....
        /*0a70*/ 	.word	0x00006040
        /*0a74*/ 	.word	0x000000ff
        /*0a78*/ 	.word	0x00030850
        /*0a7c*/ 	.short	0x010a
        /*0a7e*/ 	.byte	0x05
	.zero		1


	//   ....[33]....
        /*0a80*/ 	.word	0x00006080
        /*0a84*/ 	.word	0x000000ff
        /*0a88*/ 	.word	0x00030850
        /*0a8c*/ 	.short	0x010a
        /*0a8e*/ 	.byte	0x05
	.zero		1


	//   ....[34]....
        /*0a90*/ 	.word	0x000065a0
        /*0a94*/ 	.word	0x000000ff
        /*0a98*/ 	.word	0x00000000
        /*0a9c*/ 	.short	0x0101
        /*0a9e*/ 	.byte	0x04
	.zero		1


	//   ....[35]....
        /*0aa0*/ 	.word	0x00008230
        /*0aa4*/ 	.word	0x0000002e
        /*0aa8*/ 	.word	0x00000000
        /*0aac*/ 	.short	0x0101
        /*0aae*/ 	.byte	0x3f
	.zero		1


	//   ....[36]....
        /*0ab0*/ 	.word	0x0000adc0
        /*0ab4*/ 	.word	0x00000007
        /*0ab8*/ 	.word	0x00030840
        /*0abc*/ 	.short	0x010a
        /*0abe*/ 	.byte	0x3f
	.zero		1


	//   ....[37]....
        /*0ac0*/ 	.word	0x0000b470
        /*0ac4*/ 	.word	0x00000007
        /*0ac8*/ 	.word	0x00030830
        /*0acc*/ 	.short	0x0107
        /*0ace*/ 	.byte	0x3f
	.zero		1


	//   ....[38]....
        /*0ad0*/ 	.word	0x0000b540
        /*0ad4*/ 	.word	0x00000007
        /*0ad8*/ 	.word	0x00030830
        /*0adc*/ 	.short	0x0101
        /*0ade*/ 	.byte	0x3f
	.zero		1


	//   ....[39]....
        /*0ae0*/ 	.word	0x0000c090
        /*0ae4*/ 	.word	0x00000016
        /*0ae8*/ 	.word	0x00030800
        /*0aec*/ 	.short	0x0107
        /*0aee*/ 	.byte	0x3f
	.zero		1


	//   ....[40]....
        /*0af0*/ 	.word	0x0000c190
        /*0af4*/ 	.word	0x00000016
        /*0af8*/ 	.word	0x00030800
        /*0afc*/ 	.short	0x0101
        /*0afe*/ 	.byte	0x3f
	.zero		1


	//   ....[41]....
        /*0b00*/ 	.word	0x0000c1b0
        /*0b04*/ 	.word	0x00000016
        /*0b08*/ 	.word	0x00030820
        /*0b0c*/ 	.short	0x010a
        /*0b0e*/ 	.byte	0x3f
	.zero		1


	//   ....[42]....
        /*0b10*/ 	.word	0x0000c590
        /*0b14*/ 	.word	0x00000007
        /*0b18*/ 	.word	0x00030840
        /*0b1c*/ 	.short	0x010a
        /*0b1e*/ 	.byte	0x3f
	.zero		1


	//   ....[43]....
        /*0b20*/ 	.word	0x0000ca70
        /*0b24*/ 	.word	0x00000007
        /*0b28*/ 	.word	0x00030830
        /*0b2c*/ 	.short	0x0107
        /*0b2e*/ 	.byte	0x3f
	.zero		1


	//   ....[44]....
        /*0b30*/ 	.word	0x0000cb20
        /*0b34*/ 	.word	0x00000007
        /*0b38*/ 	.word	0x00030830
        /*0b3c*/ 	.short	0x0101
        /*0b3e*/ 	.byte	0x3f
	.zero		1


	//   ....[45]....
        /*0b40*/ 	.word	0x0000cb90
        /*0b44*/ 	.word	0x00000006
        /*0b48*/ 	.word	0x00030860
        /*0b4c*/ 	.short	0x010a
        /*0b4e*/ 	.byte	0x3f
	.zero		1


	//   ....[46]....
        /*0b50*/ 	.word	0x0000d0e0
        /*0b54*/ 	.word	0x00000006
        /*0b58*/ 	.word	0x00030850
        /*0b5c*/ 	.short	0x0107
        /*0b5e*/ 	.byte	0x3f
	.zero		1


	//   ....[47]....
        /*0b60*/ 	.word	0x0000d230
        /*0b64*/ 	.word	0x00000006
        /*0b68*/ 	.word	0x00030850
        /*0b6c*/ 	.short	0x0101
        /*0b6e*/ 	.byte	0x3f
	.zero		1


	//   ....[48]....
        /*0b70*/ 	.word	0x0000d430
        /*0b74*/ 	.word	0x00000000
        /*0b78*/ 	.word	0x00030860
        /*0b7c*/ 	.short	0x010a
        /*0b7e*/ 	.byte	0x3f
	.zero		1


	//   ....[49]....
        /*0b80*/ 	.word	0x0000d940
        /*0b84*/ 	.word	0x00000000
        /*0b88*/ 	.word	0x00030850
        /*0b8c*/ 	.short	0x0107
        /*0b8e*/ 	.byte	0x3f
	.zero		1


	//   ....[50]....
        /*0b90*/ 	.word	0x0000d9f0
        /*0b94*/ 	.word	0x00000000
        /*0b98*/ 	.word	0x00030850
        /*0b9c*/ 	.short	0x0101
        /*0b9e*/ 	.byte	0x3f
	.zero		1


	//   ....[51]....
        /*0ba0*/ 	.word	0x0000e4f0
        /*0ba4*/ 	.word	0x00000004
        /*0ba8*/ 	.word	0x00030820
        /*0bac*/ 	.short	0x010a
        /*0bae*/ 	.byte	0x3f
	.zero		1


	//   ....[52]....
        /*0bb0*/ 	.word	0x0000e690
        /*0bb4*/ 	.word	0x00000005
        /*0bb8*/ 	.word	0x00030840
        /*0bbc*/ 	.short	0x010a
        /*0bbe*/ 	.byte	0x3f
	.zero		1


	//   ....[53]....
        /*0bc0*/ 	.word	0x0000e730
        /*0bc4*/ 	.word	0x0000001b
        /*0bc8*/ 	.word	0x00030840
        /*0bcc*/ 	.short	0x010a
        /*0bce*/ 	.byte	0x3f
	.zero		1


	//   ....[54]....
        /*0bd0*/ 	.word	0x0000e770
        /*0bd4*/ 	.word	0x00000005
        /*0bd8*/ 	.word	0x00030860
        /*0bdc*/ 	.short	0x010a
        /*0bde*/ 	.byte	0x3f
	.zero		1


	//   ....[55]....
        /*0be0*/ 	.word	0x0000e7b0
        /*0be4*/ 	.word	0x0000001b
        /*0be8*/ 	.word	0x00030860
        /*0bec*/ 	.short	0x010a
        /*0bee*/ 	.byte	0x3f
	.zero		1


	//   ....[56]....
        /*0bf0*/ 	.word	0x0000e820
        /*0bf4*/ 	.word	0x00000003
        /*0bf8*/ 	.word	0x00030800
        /*0bfc*/ 	.short	0x010a
        /*0bfe*/ 	.byte	0x3f
	.zero		1


	//   ....[57]....
        /*0c00*/ 	.word	0x0000e870
        /*0c04*/ 	.word	0x00000002
        /*0c08*/ 	.word	0x00030830
        /*0c0c*/ 	.short	0x010a
        /*0c0e*/ 	.byte	0x3f
	.zero		1


	//   ....[58]....
        /*0c10*/ 	.word	0x0000e8d0
        /*0c14*/ 	.word	0x00000003
        /*0c18*/ 	.word	0x00030830
        /*0c1c*/ 	.short	0x010a
        /*0c1e*/ 	.byte	0x3f
	.zero		1


	//   ....[59]....
        /*0c20*/ 	.word	0x0000e930
        /*0c24*/ 	.word	0x00000003
        /*0c28*/ 	.word	0x00030850
        /*0c2c*/ 	.short	0x010a
        /*0c2e*/ 	.byte	0x3f
	.zero		1


	//   ....[60]....
        /*0c30*/ 	.word	0x0000e990
        /*0c34*/ 	.word	0x00000007
        /*0c38*/ 	.word	0x00030850
        /*0c3c*/ 	.short	0x010a
        /*0c3e*/ 	.byte	0x3f
	.zero		1


	//   ....[61]....
        /*0c40*/ 	.word	0x0000eaa0
        /*0c44*/ 	.word	0x00000007
        /*0c48*/ 	.word	0x00030840
        /*0c4c*/ 	.short	0x010a
        /*0c4e*/ 	.byte	0x3f
	.zero		1


	//   ....[62]....
        /*0c50*/ 	.word	0x0000fe00
        /*0c54*/ 	.word	0x00000016
        /*0c58*/ 	.word	0x00030820
        /*0c5c*/ 	.short	0x010a
        /*0c5e*/ 	.byte	0x3f
	.zero		1


	//   ....[63]....
        /*0c60*/ 	.word	0x0000fe50
        /*0c64*/ 	.word	0x00000007
        /*0c68*/ 	.word	0x00030840
        /*0c6c*/ 	.short	0x010a
        /*0c6e*/ 	.byte	0x3f
	.zero		1


	//   ....[64]....
        /*0c70*/ 	.word	0x00010620
        /*0c74*/ 	.word	0x00000006
        /*0c78*/ 	.word	0x00030860
        /*0c7c*/ 	.short	0x010a
        /*0c7e*/ 	.byte	0x3f
	.zero		1


	//   ....[65]....
        /*0c80*/ 	.word	0x00010eb0
        /*0c84*/ 	.word	0x00000000
        /*0c88*/ 	.word	0x00030860
        /*0c8c*/ 	.short	0x010a
        /*0c8e*/ 	.byte	0x3f
	.zero		1


	//   ....[66]....
        /*0c90*/ 	.word	0x00012040
        /*0c94*/ 	.word	0x00000004
        /*0c98*/ 	.word	0x00030820
        /*0c9c*/ 	.short	0x010a
        /*0c9e*/ 	.byte	0x3f
	.zero		1


	//   ....[67]....
        /*0ca0*/ 	.word	0x000121e0
        /*0ca4*/ 	.word	0x00000005
        /*0ca8*/ 	.word	0x00030840
        /*0cac*/ 	.short	0x010a
        /*0cae*/ 	.byte	0x3f
	.zero		1


	//   ....[68]....
        /*0cb0*/ 	.word	0x00012230
        /*0cb4*/ 	.word	0x0000001b
        /*0cb8*/ 	.word	0x00030840
        /*0cbc*/ 	.short	0x010a
        /*0cbe*/ 	.byte	0x3f
	.zero		1


	//   ....[69]....
        /*0cc0*/ 	.word	0x00012280
        /*0cc4*/ 	.word	0x00000005
        /*0cc8*/ 	.word	0x00030860
        /*0ccc*/ 	.short	0x010a
        /*0cce*/ 	.byte	0x3f
	.zero		1


	//----- nvinfo : EIATTR_NUM_MBARRIERS
	.align		4
.L_119:
        /*0cd0*/ 	.byte	0x03, 0x38
        /*0cd2*/ 	.short	0x0016


	//----- nvinfo : EIATTR_EXIT_INSTR_OFFSETS
	.align		4
        /*0cd4*/ 	.byte	0x04, 0x1c
        /*0cd6*/ 	.short	(.L_121 - .L_120)


	//   ....[0]....
.L_120:
        /*0cd8*/ 	.word	0x00000990


	//   ....[1]....
        /*0cdc*/ 	.word	0x000093d0


	//   ....[2]....
        /*0ce0*/ 	.word	0x0000e800


	//----- nvinfo : EIATTR_MAX_THREADS
	.align		4
.L_121:
        /*0ce4*/ 	.byte	0x04, 0x05
        /*0ce6*/ 	.short	(.L_123 - .L_122)
.L_122:
        /*0ce8*/ 	.word	0x00000180
        /*0cec*/ 	.word	0x00000001
        /*0cf0*/ 	.word	0x00000001


	//----- nvinfo : EIATTR_CRS_STACK_SIZE
	.align		4
.L_123:
        /*0cf4*/ 	.byte	0x04, 0x1e
        /*0cf6*/ 	.short	(.L_125 - .L_124)
.L_124:
        /*0cf8*/ 	.word	0x00000000


	//----- nvinfo : EIATTR_CBANK_PARAM_SIZE
	.align		4
.L_125:
        /*0cfc*/ 	.byte	0x03, 0x19
        /*0cfe*/ 	.short	0x0af0


	//----- nvinfo : EIATTR_PARAM_CBANK
	.align		4
        /*0d00*/ 	.byte	0x04, 0x0a
        /*0d02*/ 	.short	(.L_127 - .L_126)
	.align		4
.L_126:
        /*0d04*/ 	.word	index@(.nv.constant0._ZN7cutlass13device_kernelIN5flash11enable_sm90INS1_16FlashAttnFwdSm90INS1_25CollectiveMainloopFwdSm90ILi2EN4cute5tupleIJNS5_1CILi1EEES8_S8_EEENS6_IJNS7_ILi128EEENS7_ILi96EEENS7_ILi192EEEEEELi192ENS_6half_tEfNS_4arch4Sm90ELb0ELb0ELb0ELb1ELb1ELb0ELb0ELb1ELb1ELb1ELb0ELb0EEENS1_21CollectiveEpilogueFwdINS6_IJSA_SC_SB_EEES9_SE_SG_Li256ELb1ELb1ELb0ELb0EEENS1_36VarlenDynamicPersistentTileSchedulerILi128ELi96ELi256ELi128ELb0ELb1ELb1ELb0ELb1ELb1EEEEEEEEEvNT_6ParamsE)
        /*0d08*/ 	.short	0x0210
        /*0d0a*/ 	.short	0x0af0


	//----- nvinfo : EIATTR_SW_WAR
	.align		4
.L_127:
        /*0d0c*/ 	.byte	0x04, 0x36
        /*0d0e*/ 	.short	(.L_129 - .L_128)
.L_128:
        /*0d10*/ 	.word	0x00000008
.L_129:


//--------------------- .nv.info._ZN7cutlass13device_kernelIN5flash11enable_sm90INS1_16FlashAttnFwdSm90INS1_25CollectiveMainloopFwdSm90ILi2EN4cute5tupleIJNS5_1CILi1EEES8_S8_EEENS6_IJNS7_ILi128EEENS7_ILi96EEENS7_ILi192EEEEEELi192ENS_6half_tEfNS_4arch4Sm90ELb0ELb0ELb0ELb1ELb1ELb1ELb0ELb1ELb1ELb1ELb0ELb0EEENS1_21CollectiveEpilogueFwdINS6_IJSA_SC_SB_EEES9_SE_SG_Li256ELb1ELb1ELb0ELb0EEENS1_36VarlenDynamicPersistentTileSchedulerILi128ELi96ELi256ELi128ELb0ELb1ELb1ELb0ELb1ELb1EEEEEEEEEvNT_6ParamsE --------------------------
	.section	.nv.info._ZN7cutlass13device_kernelIN5flash11enable_sm90INS1_16FlashAttnFwdSm90INS1_25CollectiveMainloopFwdSm90ILi2EN4cute5tupleIJNS5_1CILi1EEES8_S8_EEENS6_IJNS7_ILi128EEENS7_ILi96EEENS7_ILi192EEEEEELi192ENS_6half_tEfNS_4arch4Sm90ELb0ELb0ELb0ELb1ELb1ELb1ELb0ELb1ELb1ELb1ELb0ELb0EEENS1_21CollectiveEpilogueFwdINS6_IJSA_SC_SB_EEES9_SE_SG_Li256ELb1ELb1ELb0ELb0EEENS1_36VarlenDynamicPersistentTileSchedulerILi128ELi96ELi256ELi128ELb0ELb1ELb1ELb0ELb1ELb1EEEEEEEEEvNT_6ParamsE,"",@"SHT_CUDA_INFO"
	.sectionflags	@""
	.align	4


	//----- nvinfo : EIATTR_CUDA_API_VERSION
	.align		4
        /*0000*/ 	.byte	0x04, 0x37
        /*0002*/ 	.short	(.L_131 - .L_130)
.L_130:
        /*0004*/ 	.word	0x00000082


	//----- nvinfo : EIATTR_KPARAM_INFO
	.align		4
.L_131:
        /*0008*/ 	.byte	0x04, 0x17
        /*000a*/ 	.short	(.L_133 - .L_132)
.L_132:
        /*000c*/ 	.word	0x00000000
        /*0010*/ 	.short	0x0000
        /*0012*/ 	.short	0x0070
        /*0014*/ 	.byte	0x00, 0xf0, 0x01, 0x2a


	//----- nvinfo : EIATTR_SPARSE_MMA_MASK
	.align		4
.L_133:
        /*0018*/ 	.byte	0x03, 0x50
        /*001a*/ 	.short	0x0000


	//----- nvinfo : EIATTR_MAXREG_COUNT
	.align		4
        /*001c*/ 	.byte	0x03, 0x1b
        /*001e*/ 	.short	0x00a8


	//----- nvinfo : EIATTR_NUM_BARRIERS
	.align		4
        /*0020*/ 	.byte	0x02, 0x4c
        /*0022*/ 	.byte	0x10
	.zero		1


	//----- nvinfo : EIATTR_EXTERNS
	.align		4
        /*0024*/ 	.byte	0x04, 0x0f
        /*0026*/ 	.short	(.L_135 - .L_134)


	//   ....[0]....
	.align		4
.L_134:
        /*0028*/ 	.word	index@(__assertfail)


	//----- nvinfo : EIATTR_ANNOTATIONS
	.align		4
.L_135:
        /*002c*/ 	.byte	0x04, 0x55
        /*002e*/ 	.short	(.L_137 - .L_136)


	//   ....[0]....
.L_136:
        /* <DEDUP_REMOVED lines=59> */


	//----- nvinfo : EIATTR_MERCURY_ISA_VERSION
	.align		4
.L_137:
        /*03d0*/ 	.byte	0x03, 0x5f
        /*03d2*/ 	.short	0x0101


	//----- nvinfo : EIATTR_UNUSED_LOAD_BYTE_OFFSET
	.align		4
        /*03d4*/ 	.byte	0x04, 0x44
        /*03d6*/ 	.short	(.L_139 - .L_138)


	//   ....[0]....
.L_138:
        /*03d8*/ 	.word	0x00000a30
        /*03dc*/ 	.word	0x0000fff0


	//   ....[1]....
        /*03e0*/ 	.word	0x00016620
        /*03e4*/ 	.word	0x0000fff0


	//----- nvinfo : EIATTR_INT_WARP_WIDE_INSTR_OFFSETS
	.align		4
.L_139:
        /*03e8*/ 	.byte	0x04, 0x31
        /*03ea*/ 	.short	(.L_141 - .L_140)


	//   ....[0]....
.L_140:
        /*03ec*/ 	.word	0x00000130


	//   ....[1]....
        /*03f0*/ 	.word	0x00000170


	//   ....[2]....
        /*03f4*/ 	.word	0x000001e0


	//   ....[3]....
        /*03f8*/ 	.word	0x0001b370


	//   ....[4]....
        /*03fc*/ 	.word	0x0001b400


	//   ....[5]....
        /*0400*/ 	.word	0x0001e330


	//   ....[6]....
        /*0404*/ 	.word	0x0001e3c0


	//----- nvinfo : EIATTR_COOP_GROUP_MASK_REGIDS
	.align		4
.L_141:
        /*0408*/ 	.byte	0x04, 0x29
        /*040a*/ 	.short	(.L_143 - .L_142)


	//   ....[0]....
.L_142:
        /*040c*/ 	.word	0xffffffff


	//   ....[1]....
        /*0410*/ 	.word	0xffffffff


	//   ....[2]....
        /*0414*/ 	.word	0xffffffff


	//   ....[3]....
        /*0418*/ 	.word	0xffffffff


	//   ....[4]....
        /*041c*/ 	.word	0xffffffff


	//   ....[5]....
        /*0420*/ 	.word	0xffffffff


	//   ....[6]....
        /*0424*/ 	.word	0xffffffff


	//   ....[7]....
        /*0428*/ 	.word	0xffffffff


	//   ....[8]....
        /*042c*/ 	.word	0xffffffff


	//   ....[9]....
        /*0430*/ 	.word	0xffffffff


	//   ....[10]....
        /*0434*/ 	.word	0xffffffff


	//   ....[11]....
        /*0438*/ 	.word	0xffffffff


	//   ....[12]....
        /*043c*/ 	.word	0xffffffff


	//   ....[13]....
        /*0440*/ 	.word	0xffffffff


	//   ....[14]....
        /*0444*/ 	.word	0xffffffff


	//   ....[15]....
        /*0448*/ 	.word	0xffffffff


	//   ....[16]....
        /*044c*/ 	.word	0xffffffff


	//   ....[17]....
        /*0450*/ 	.word	0xffffffff


	//   ....[18]....
        /*0454*/ 	.word	0xffffffff


	//   ....[19]....
        /*0458*/ 	.word	0xffffffff


	//   ....[20]....
        /*045c*/ 	.word	0xffffffff


	//   ....[21]....
        /*0460*/ 	.word	0xffffffff


	//   ....[22]....
        /*0464*/ 	.word	0xffffffff


	//   ....[23]....
        /*0468*/ 	.word	0xffffffff


	//   ....[24]....
        /*046c*/ 	.word	0xffffffff


	//   ....[25]....
        /*0470*/ 	.word	0xffffffff


	//   ....[26]....
        /*0474*/ 	.word	0xffffffff


	//   ....[27]....
        /*0478*/ 	.word	0xffffffff


	//   ....[28]....
        /*047c*/ 	.word	0xffffffff


	//   ....[29]....
        /*0480*/ 	.word	0xffffffff


	//   ....[30]....
        /*0484*/ 	.word	0xffffffff


	//   ....[31]....
        /*0488*/ 	.word	0xffffffff


	//   ....[32]....
        /*048c*/ 	.word	0xffffffff


	//   ....[33]....
        /*0490*/ 	.word	0xffffffff


	//   ....[34]....
        /*0494*/ 	.word	0xffffffff


	//   ....[35]....
        /*0498*/ 	.word	0xffffffff


	//   ....[36]....
        /*049c*/ 	.word	0xffffffff


	//   ....[37]....
        /*04a0*/ 	.word	0xffffffff


	//   ....[38]....
        /*04a4*/ 	.word	0xffffffff


	//   ....[39]....
        /*04a8*/ 	.word	0xffffffff


	//   ....[40]....
        /*04ac*/ 	.word	0xffffffff


	//   ....[41]....
        /*04b0*/ 	.word	0xffffffff


	//   ....[42]....
        /*04b4*/ 	.word	0xffffffff


	//   ....[43]....
        /*04b8*/ 	.word	0xffffffff


	//   ....[44]....
        /*04bc*/ 	.word	0xffffffff


	//   ....[45]....
        /*04c0*/ 	.word	0xffffffff


	//   ....[46]....
        /*04c4*/ 	.word	0xffffffff


	//   ....[47]....
        /*04c8*/ 	.word	0xffffffff


	//   ....[48]....
        /*04cc*/ 	.word	0xffffffff


	//   ....[49]....
        /*04d0*/ 	.word	0xffffffff


	//   ....[50]....
        /*04d4*/ 	.word	0xffffffff


	//   ....[51]....
        /*04d8*/ 	.word	0xffffffff


	//   ....[52]....
        /*04dc*/ 	.word	0xffffffff


	//   ....[53]....
        /*04e0*/ 	.word	0xffffffff


	//   ....[54]....
        /*04e4*/ 	.word	0xffffffff


	//   ....[55]....
        /*04e8*/ 	.word	0xffffffff


	//   ....[56]....
        /*04ec*/ 	.word	0xffffffff


	//   ....[57]....
        /*04f0*/ 	.word	0xffffffff


	//   ....[58]....
        /*04f4*/ 	.word	0xffffffff


	//   ....[59]....
        /*04f8*/ 	.word	0xffffffff


	//   ....[60]....
        /*04fc*/ 	.word	0xffffffff


	//   ....[61]....
        /*0500*/ 	.word	0xffffffff


	//   ....[62]....
        /*0504*/ 	.word	0xffffffff


	//   ....[63]....
        /*0508*/ 	.word	0xffffffff


	//   ....[64]....
        /*050c*/ 	.word	0xffffffff


	//   ....[65]....
        /*0510*/ 	.word	0xffffffff


	//   ....[66]....
        /*0514*/ 	.word	0xffffffff


	//   ....[67]....
        /*0518*/ 	.word	0xffffffff


	//   ....[68]....
        /*051c*/ 	.word	0xffffffff


	//   ....[69]....
        /*0520*/ 	.word	0xffffffff


	//   ....[70]....
        /*0524*/ 	.word	0xffffffff


	//   ....[71]....
        /*0528*/ 	.word	0xffffffff


	//   ....[72]....
        /*052c*/ 	.word	0xffffffff


	//   ....[73]....
        /*0530*/ 	.word	0xffffffff


	//   ....[74]....
        /*0534*/ 	.word	0xffffffff


	//   ....[75]....
        /*0538*/ 	.word	0xffffffff


	//   ....[76]....
        /*053c*/ 	.word	0xffffffff


	//   ....[77]....
        /*0540*/ 	.word	0xffffffff


	//   ....[78]....
        /*0544*/ 	.word	0xffffffff


	//   ....[79]....
        /*0548*/ 	.word	0xffffffff


	//   ....[80]....
        /*054c*/ 	.word	0xffffffff


	//   ....[81]....
        /*0550*/ 	.word	0xffffffff


	//   ....[82]....
        /*0554*/ 	.word	0xffffffff


	//   ....[83]....
        /*0558*/ 	.word	0xffffffff


	//   ....[84]....
        /*055c*/ 	.word	0xffffffff


	//   ....[85]....
        /*0560*/ 	.word	0xffffffff


	//   ....[86]....
        /*0564*/ 	.word	0xffffffff


	//   ....[87]....
        /*0568*/ 	.word	0xffffffff


	//   ....[88]....
        /*056c*/ 	.word	0xffffffff


	//   ....[89]....
        /*0570*/ 	.word	0xffffffff


	//   ....[90]....
        /*0574*/ 	.word	0xffffffff


	//   ....[91]....
        /*0578*/ 	.word	0xffffffff


	//   ....[92]....
        /*057c*/ 	.word	0xffffffff


	//   ....[93]....
        /*0580*/ 	.word	0xffffffff


	//   ....[94]....
        /*0584*/ 	.word	0xffffffff


	//   ....[95]....
        /*0588*/ 	.word	0xffffffff


	//   ....[96]....
        /*058c*/ 	.word	0xffffffff


	//   ....[97]....
        /*0590*/ 	.word	0xffffffff


	//   ....[98]....
        /*0594*/ 	.word	0xffffffff


	//   ....[99]....
        /*0598*/ 	.word	0xffffffff


	//   ....[100]....
        /*059c*/ 	.word	0xffffffff


	//   ....[101]....
        /*05a0*/ 	.word	0xffffffff


	//   ....[102]....
        /*05a4*/ 	.word	0xffffffff


	//   ....[103]....
        /*05a8*/ 	.word	0xffffffff


	//   ....[104]....
        /*05ac*/ 	.word	0xffffffff


	//   ....[105]....
        /*05b0*/ 	.word	0xffffffff


	//   ....[106]....
        /*05b4*/ 	.word	0xffffffff


	//   ....[107]....
        /*05b8*/ 	.word	0xffffffff


	//   ....[108]....
        /*05bc*/ 	.word	0xffffffff


	//   ....[109]....
        /*05c0*/ 	.word	0xffffffff


	//   ....[110]....
        /*05c4*/ 	.word	0xffffffff


	//   ....[111]....
        /*05c8*/ 	.word	0xffffffff


	//   ....[112]....
        /*05cc*/ 	.word	0xffffffff


	//   ....[113]....
        /*05d0*/ 	.word	0xffffffff


	//   ....[114]....
        /*05d4*/ 	.word	0xffffffff


	//   ....[115]....
        /*05d8*/ 	.word	0xffffffff


	//   ....[116]....
        /*05dc*/ 	.word	0xffffffff


	//   ....[117]....
        /*05e0*/ 	.word	0xffffffff


	//   ....[118]....
        /*05e4*/ 	.word	0xffffffff


	//   ....[119]....
        /*05e8*/ 	.word	0xffffffff


	//   ....[120]....
        /*05ec*/ 	.word	0xffffffff


	//   ....[121]....
        /*05f0*/ 	.word	0xffffffff


	//   ....[122]....
        /*05f4*/ 	.word	0xffffffff


	//   ....[123]....
        /*05f8*/ 	.word	0xffffffff


	//   ....[124]....
        /*05fc*/ 	.word	0xffffffff


	//   ....[125]....
        /*0600*/ 	.word	0xffffffff


	//   ....[126]....
        /*0604*/ 	.word	0xffffffff


	//   ....[127]....
        /*0608*/ 	.word	0xffffffff


	//   ....[128]....
        /*060c*/ 	.word	0xffffffff


	//   ....[129]....
        /*0610*/ 	.word	0xffffffff


	//   ....[130]....
        /*0614*/ 	.word	0xffffffff


	//   ....[131]....
        /*0618*/ 	.word	0xffffffff


	//   ....[132]....
        /*061c*/ 	.word	0xffffffff


	//   ....[133]....
        /*0620*/ 	.word	0xffffffff


	//   ....[134]....
        /*0624*/ 	.word	0xffffffff


	//   ....[135]....
        /*0628*/ 	.word	0xffffffff


	//   ....[136]....
        /*062c*/ 	.word	0xffffffff


	//   ....[137]....
        /*0630*/ 	.word	0xffffffff


	//   ....[138]....
        /*0634*/ 	.word	0xffffffff


	//   ....[139]....
        /*0638*/ 	.word	0xffffffff


	//   ....[140]....
        /*063c*/ 	.word	0xffffffff


	//   ....[141]....
        /*0640*/ 	.word	0xffffffff


	//   ....[142]....
        /*0644*/ 	.word	0xffffffff


	//   ....[143]....
        /*0648*/ 	.word	0xffffffff


	//   ....[144]....
        /*064c*/ 	.word	0xffffffff


	//   ....[145]....
        /*0650*/ 	.word	0xffffffff


	//   ....[146]....
        /*0654*/ 	.word	0xffffffff


	//   ....[147]....
        /*0658*/ 	.word	0xffffffff


	//   ....[148]....
        /*065c*/ 	.word	0xffffffff


	//   ....[149]....
        /*0660*/ 	.word	0xffffffff


	//   ....[150]....
        /*0664*/ 	.word	0xffffffff


	//   ....[151]....
        /*0668*/ 	.word	0xffffffff


	//   ....[152]....
        /*066c*/ 	.word	0xffffffff


	//   ....[153]....
        /*0670*/ 	.word	0xffffffff


	//   ....[154]....
        /*0674*/ 	.word	0xffffffff


	//   ....[155]....
        /*0678*/ 	.word	0xffffffff


	//   ....[156]....
        /*067c*/ 	.word	0xffffffff


	//   ....[157]....
        /*0680*/ 	.word	0xffffffff


	//   ....[158]....
        /*0684*/ 	.word	0xffffffff


	//   ....[159]....
        /*0688*/ 	.word	0xffffffff


	//   ....[160]....
        /*068c*/ 	.word	0xffffffff


	//   ....[161]....
        /*0690*/ 	.word	0xffffffff


	//   ....[162]....
        /*0694*/ 	.word	0xffffffff


	//   ....[163]....
        /*0698*/ 	.word	0x0500000f


	//   ....[164]....
        /*069c*/ 	.word	0x0500000f


	//   ....[165]....
        /*06a0*/ 	.word	0x0500000f


	//   ....[166]....
        /*06a4*/ 	.word	0x0500000f


	//   ....[167]....
        /*06a8*/ 	.word	0x0500000f


	//   ....[168]....
        /*06ac*/ 	.word	0x0500000f


	//   ....[169]....
        /*06b0*/ 	.word	0x0500000f


	//   ....[170]....
        /*06b4*/ 	.word	0x0500000f


	//   ....[171]....
        /*06b8*/ 	.word	0x0500000f


	//   ....[172]....
        /*06bc*/ 	.word	0x0500000f


	//   ....[173]....
        /*06c0*/ 	.word	0x0500000f


	//   ....[174]....
        /*06c4*/ 	.word	0x0500000f


	//   ....[175]....
        /*06c8*/ 	.word	0x0500000f


	//   ....[176]....
        /*06cc*/ 	.word	0x0500000f


	//   ....[177]....
        /*06d0*/ 	.word	0x0500000f


	//   ....[178]....
        /*06d4*/ 	.word	0x0500000f


	//   ....[179]....
        /*06d8*/ 	.word	0x0500000f


	//   ....[180]....
        /*06dc*/ 	.word	0x0500000f


	//   ....[181]....
        /*06e0*/ 	.word	0x0500000f


	//   ....[182]....
        /*06e4*/ 	.word	0x0500000f


	//   ....[183]....
        /*06e8*/ 	.word	0x0500000f


	//   ....[184]....
        /*06ec*/ 	.word	0x0500000f


	//   ....[185]....
        /*06f0*/ 	.word	0x0500000f


	//   ....[186]....
        /*06f4*/ 	.word	0x0500000f


	//   ....[187]....
        /*06f8*/ 	.word	0x0500000f


	//   ....[188]....
        /*06fc*/ 	.word	0x0500000f


	//   ....[189]....
        /*0700*/ 	.word	0x0500000f


	//   ....[190]....
        /*0704*/ 	.word	0x0500000f


	//   ....[191]....
        /*0708*/ 	.word	0x0500000f


	//   ....[192]....
        /*070c*/ 	.word	0x0500000f


	//   ....[193]....
        /*0710*/ 	.word	0x0500000f


	//   ....[194]....
        /*0714*/ 	.word	0x0500000f


	//   ....[195]....
        /*0718*/ 	.word	0x0500000f


	//   ....[196]....
        /*071c*/ 	.word	0x0500000f


	//   ....[197]....
        /*0720*/ 	.word	0x0500000f


	//   ....[198]....
        /*0724*/ 	.word	0x0500000f


	//   ....[199]....
        /*0728*/ 	.word	0x0500000f


	//   ....[200]....
        /*072c*/ 	.word	0x0500000f


	//   ....[201]....
        /*0730*/ 	.word	0x0500000f


	//   ....[202]....
        /*0734*/ 	.word	0x0500000f


	//   ....[203]....
        /*0738*/ 	.word	0x0500000f


	//   ....[204]....
        /*073c*/ 	.word	0x0500000f


	//   ....[205]....
        /*0740*/ 	.word	0x0500000f


	//   ....[206]....
        /*0744*/ 	.word	0x0500000f


	//   ....[207]....
        /*0748*/ 	.word	0x0500000f


	//   ....[208]....
        /*074c*/ 	.word	0x0500000f


	//   ....[209]....
        /*0750*/ 	.word	0x0500000f


	//   ....[210]....
        /*0754*/ 	.word	0x0500000f


	//   ....[211]....
        /*0758*/ 	.word	0x0500000f


	//   ....[212]....
        /*075c*/ 	.word	0x0500000f


	//   ....[213]....
        /*0760*/ 	.word	0x0500000f


	//   ....[214]....
        /*0764*/ 	.word	0x0500000f


	//   ....[215]....
        /*0768*/ 	.word	0x0500000f


	//   ....[216]....
        /*076c*/ 	.word	0x0500000f


	//   ....[217]....
        /*0770*/ 	.word	0x0500000f


	//   ....[218]....
        /*0774*/ 	.word	0x0500000f


	//   ....[219]....
        /*0778*/ 	.word	0x0500000f


	//   ....[220]....
        /*077c*/ 	.word	0x0500000f


	//   ....[221]....
        /*0780*/ 	.word	0x0500000f


	//   ....[222]....
        /*0784*/ 	.word	0x0500000f


	//   ....[223]....
        /*0788*/ 	.word	0x0500000f


	//   ....[224]....
        /*078c*/ 	.word	0x0500000f


	//   ....[225]....
        /*0790*/ 	.word	0x0500000f


	//   ....[226]....
        /*0794*/ 	.word	0x0500000f


	//   ....[227]....
        /*0798*/ 	.word	0x0500000f


	//   ....[228]....
        /*079c*/ 	.word	0x0500000f


	//   ....[229]....
        /*07a0*/ 	.word	0x0500000f


	//   ....[230]....
        /*07a4*/ 	.word	0x0500000f


	//   ....[231]....
        /*07a8*/ 	.word	0x0500000f


	//   ....[232]....
        /*07ac*/ 	.word	0x0500000f


	//   ....[233]....
        /*07b0*/ 	.word	0x0500000f


	//   ....[234]....
        /*07b4*/ 	.word	0x0500000f


	//   ....[235]....
        /*07b8*/ 	.word	0x0500000f


	//   ....[236]....
        /*07bc*/ 	.word	0x0500000f


	//   ....[237]....
        /*07c0*/ 	.word	0x0500000f


	//   ....[238]....
        /*07c4*/ 	.word	0x0500000f


	//   ....[239]....
        /*07c8*/ 	.word	0x0500000f


	//   ....[240]....
        /*07cc*/ 	.word	0x0500000f


	//   ....[241]....
        /*07d0*/ 	.word	0x0500000f


	//   ....[242]....
        /*07d4*/ 	.word	0x0500000f


	//   ....[243]....
        /*07d8*/ 	.word	0x0500000f


	//   ....[244]....
        /*07dc*/ 	.word	0x0500000f


	//   ....[245]....
        /*07e0*/ 	.word	0x0500000f


	//   ....[246]....
        /*07e4*/ 	.word	0x0500000f


	//   ....[247]....
        /*07e8*/ 	.word	0x0500000f


	//   ....[248]....
        /*07ec*/ 	.word	0x0500000f


	//   ....[249]....
        /*07f0*/ 	.word	0x0500000f


	//   ....[250]....
        /*07f4*/ 	.word	0x0500000f


	//   ....[251]....
        /*07f8*/ 	.word	0x0500000f


	//   ....[252]....
        /*07fc*/ 	.word	0x0500000f


	//   ....[253]....
        /*0800*/ 	.word	0x0500000f


	//   ....[254]....
        /*0804*/ 	.word	0x0500000f


	//   ....[255]....
        /*0808*/ 	.word	0x0500000f


	//   ....[0]....
        /*080c*/ 	.word	0x0500000f


	//   ....[1]....
        /*0810*/ 	.word	0x0500000f


	//   ....[2]....
        /*0814*/ 	.word	0x0500000f


	//   ....[3]....
        /*0818*/ 	.word	0x0500000f


	//   ....[4]....
        /*081c*/ 	.word	0x0500000f


	//   ....[5]....
        /*0820*/ 	.word	0x0500000f


	//   ....[6]....
        /*0824*/ 	.word	0x0500000f


	//   ....[7]....
        /*0828*/ 	.word	0x0500000f


	//   ....[8]....
        /*082c*/ 	.word	0x0500000f


	//   ....[9]....
        /*0830*/ 	.word	0x0500000f


	//   ....[10]....
        /*0834*/ 	.word	0x0500000f


	//----- nvinfo : EIATTR_COOP_GROUP_INSTR_OFFSETS
	.align		4
.L_143:
        /*0838*/ 	.byte	0x04, 0x28
        /*083a*/ 	.short	(.L_145 - .L_144)


	//   ....[0]....
.L_144:
        /*083c*/ 	.word	0x00000060


	//   ....[1]....
        /*0840*/ 	.word	0x00000140


	//   ....[2]....
        /*0844*/ 	.word	0x00000190


	//   ....[3]....
        /*0848*/ 	.word	0x000003c0


	//   ....[4]....
        /*084c*/ 	.word	0x00000520


	//   ....[5]....
        /*0850*/ 	.word	0x00000640


	//   ....[6]....
        /*0854*/ 	.word	0x000007a0


	//   ....[7]....
        /*0858*/ 	.word	0x000036f0


	//   ....[8]....
        /*085c*/ 	.word	0x00003700


	//   ....[9]....
        /*0860*/ 	.word	0x00004ba0


	//   ....[10]....
        /*0864*/ 	.word	0x00004bb0


	//   ....[11]....
        /*0868*/ 	.word	0x00006b20


	//   ....[12]....
        /*086c*/ 	.word	0x00006b30


	//   ....[13]....
        /*0870*/ 	.word	0x000081e0


	//   ....[14]....
        /*0874*/ 	.word	0x000081f0


	//   ....[15]....
        /*0878*/ 	.word	0x00009ac0


	//   ....[16]....
        /*087c*/ 	.word	0x00009ad0


	//   ....[17]....
        /*0880*/ 	.word	0x00009d60


	//   ....[18]....
        /*0884*/ 	.word	0x00009d70


	//   ....[19]....
        /*0888*/ 	.word	0x0000a290


	//   ....[20]....
        /*088c*/ 	.word	0x0000a2b0


	//   ....[21]....
        /*0890*/ 	.word	0x0000a4f0


	//   ....[22]....
        /*0894*/ 	.word	0x0000a510


	//   ....[23]....
        /*0898*/ 	.word	0x0000acb0


	//   ....[24]....
        /*089c*/ 	.word	0x0000b210


	//   ....[25]....
        /*08a0*/ 	.word	0x0000b220


	//   ....[26]....
        /*08a4*/ 	.word	0x0000b230


	//   ....[27]....
        /*08a8*/ 	.word	0x0000b240


	//   ....[28]....
        /*08ac*/ 	.word	0x0000dd40


	//   ....[29]....
        /*08b0*/ 	.word	0x0000dd50


	//   ....[30]....
        /*08b4*/ 	.word	0x0000dd60


	//   ....[31]....
        /*08b8*/ 	.word	0x0000dd70


	//   ....[32]....
        /*08bc*/ 	.word	0x00011c50


	//   ....[33]....
        /*08c0*/ 	.word	0x00011d10


	//   ....[34]....
        /*08c4*/ 	.word	0x000121f0


	//   ....[35]....
        /*08c8*/ 	.word	0x00012270


	//   ....[36]....
        /*08cc*/ 	.word	0x00014720


	//   ....[37]....
        /*08d0*/ 	.word	0x00014730


	//   ....[38]....
        /*08d4*/ 	.word	0x00014760


	//   ....[39]....
        /*08d8*/ 	.word	0x00014770


	//   ....[40]....
        /*08dc*/ 	.word	0x00015cd0


	//   ....[41]....
        /*08e0*/ 	.word	0x00015d10


	//   ....[42]....
        /*08e4*/ 	.word	0x00015dc0


	//   ....[43]....
        /*08e8*/ 	.word	0x00015de0


	//   ....[44]....
        /*08ec*/ 	.word	0x000173e0


	//   ....[45]....
        /*08f0*/ 	.word	0x00017440


	//   ....[46]....
        /*08f4*/ 	.word	0x00017480


	//   ....[47]....
        /*08f8*/ 	.word	0x000174a0


	//   ....[48]....
        /*08fc*/ 	.word	0x00017bd0


	//   ....[49]....
        /*0900*/ 	.word	0x00017bf0


	//   ....[50]....
        /*0904*/ 	.word	0x00017d20


	//   ....[51]....
        /*0908*/ 	.word	0x00017d40


	//   ....[52]....
        /*090c*/ 	.word	0x00017e40


	//   ....[53]....
        /*0910*/ 	.word	0x00017e60


	//   ....[54]....
        /*0914*/ 	.word	0x00017f70


	//   ....[55]....
        /*0918*/ 	.word	0x00017f90


	//   ....[56]....
        /*091c*/ 	.word	0x00018880


	//   ....[57]....
        /*0920*/ 	.word	0x000188b0


	//   ....[58]....
        /*0924*/ 	.word	0x000189b0


	//   ....[59]....
        /*0928*/ 	.word	0x000189d0


	//   ....[60]....
        /*092c*/ 	.word	0x00018ad0


	//   ....[61]....
        /*0930*/ 	.word	0x00018af0


	//   ....[62]....
        /*0934*/ 	.word	0x00018c00


	//   ....[63]....
        /*0938*/ 	.word	0x00018c20


	//   ....[64]....
        /*093c*/ 	.word	0x00018db0


	//   ....[65]....
        /*0940*/ 	.word	0x00018f80


	//   ....[66]....
        /*0944*/ 	.word	0x00018fb0


	//   ....[67]....
        /*0948*/ 	.word	0x00018fe0


	//   ....[68]....
        /*094c*/ 	.word	0x00019010


	//   ....[69]....
        /*0950*/ 	.word	0x00019040


	//   ....[70]....
        /*0954*/ 	.word	0x00019070


	//   ....[71]....
        /*0958*/ 	.word	0x000191e0


	//   ....[72]....
        /*095c*/ 	.word	0x00019210


	//   ....[73]....
        /*0960*/ 	.word	0x00019240


	//   ....[74]....
        /*0964*/ 	.word	0x00019270


	//   ....[75]....
        /*0968*/ 	.word	0x000192a0


	//   ....[76]....
        /*096c*/ 	.word	0x000192d0


	//   ....[77]....
        /*0970*/ 	.word	0x00019360


	//   ....[78]....
        /*0974*/ 	.word	0x00019390


	//   ....[79]....
        /*0978*/ 	.word	0x00019410


	//   ....[80]....
        /*097c*/ 	.word	0x00019f10


	//   ....[81]....
        /*0980*/ 	.word	0x0001bf80


	//   ....[82]....
        /*0984*/ 	.word	0x0001bfa0


	//   ....[83]....
        /*0988*/ 	.word	0x0001c050


	//   ....[84]....
        /*098c*/ 	.word	0x0001c070


	//   ....[85]....
        /*0990*/ 	.word	0x0001c110


	//   ....[86]....
        /*0994*/ 	.word	0x0001c130


	//   ....[87]....
        /*0998*/ 	.word	0x0001c1d0


	//   ....[88]....
        /*099c*/ 	.word	0x0001c1f0


	//   ....[89]....
        /*09a0*/ 	.word	0x0001c290


	//   ....[90]....
        /*09a4*/ 	.word	0x0001c2b0


	//   ....[91]....
        /*09a8*/ 	.word	0x0001c2c0


	//   ....[92]....
        /*09ac*/ 	.word	0x0001c350


	//   ....[93]....
        /*09b0*/ 	.word	0x0001cab0


	//   ....[94]....
        /*09b4*/ 	.word	0x0001cae0


	//   ....[95]....
        /*09b8*/ 	.word	0x0001cb40


	//   ....[96]....
        /*09bc*/ 	.word	0x0001cb90


	//   ....[97]....
        /*09c0*/ 	.word	0x0001cbd0


	//   ....[98]....
        /*09c4*/ 	.word	0x0001cc40


	//   ....[99]....
        /*09c8*/ 	.word	0x0001cc80


	//   ....[100]....
        /*09cc*/ 	.word	0x0001ccf0


	//   ....[101]....
        /*09d0*/ 	.word	0x0001cd30


	//   ....[102]....
        /*09d4*/ 	.word	0x0001cda0


	//   ....[103]....
        /*09d8*/ 	.word	0x0001cde0


	//   ....[104]....
        /*09dc*/ 	.word	0x0001ce50


	//   ....[105]....
        /*09e0*/ 	.word	0x0001ce90


	//   ....[106]....
        /*09e4*/ 	.word	0x0001cf00


	//   ....[107]....
        /*09e8*/ 	.word	0x0001cf20


	//   ....[108]....
        /*09ec*/ 	.word	0x0001cf50


	//   ....[109]....
        /*09f0*/ 	.word	0x0001d770


	//   ....[110]....
        /*09f4*/ 	.word	0x0001d780


	//   ....[111]....
        /*09f8*/ 	.word	0x0001d7b0


	//   ....[112]....
        /*09fc*/ 	.word	0x0001d800


	//   ....[113]....
        /*0a00*/ 	.word	0x0001d810


	//   ....[114]....
        /*0a04*/ 	.word	0x0001d870


	//   ....[115]....
        /*0a08*/ 	.word	0x0001d8a0


	//   ....[116]....
        /*0a0c*/ 	.word	0x0001d8e0


	//   ....[117]....
        /*0a10*/ 	.word	0x0001d910


	//   ....[118]....
        /*0a14*/ 	.word	0x0001d950


	//   ....[119]....
        /*0a18*/ 	.word	0x0001d980


	//   ....[120]....
        /*0a1c*/ 	.word	0x0001d9c0


	//   ....[121]....
        /*0a20*/ 	.word	0x0001dc60


	//   ....[122]....
        /*0a24*/ 	.word	0x0001dc80


	//   ....[123]....
        /*0a28*/ 	.word	0x0001dc90


	//   ....[124]....
        /*0a2c*/ 	.word	0x0001dd20


	//   ....[125]....
        /*0a30*/ 	.word	0x0001dd30


	//   ....[126]....
        /*0a34*/ 	.word	0x0001ddc0


	//   ....[127]....
        /*0a38*/ 	.word	0x0001ddd0


	//   ....[128]....
        /*0a3c*/ 	.word	0x0001de60


	//   ....[129]....
        /*0a40*/ 	.word	0x0001de70


	//   ....[130]....
        /*0a44*/ 	.word	0x0001df00


	//   ....[131]....
        /*0a48*/ 	.word	0x0001df10


	//   ....[132]....
        /*0a4c*/ 	.word	0x0001df20


	//   ....[133]....
        /*0a50*/ 	.word	0x0001e520


	//   ....[134]....
        /*0a54*/ 	.word	0x0001e560


	//   ....[135]....
        /*0a58*/ 	.word	0x0001e590


	//   ....[136]....
        /*0a5c*/ 	.word	0x0001e5d0


	//   ....[137]....
        /*0a60*/ 	.word	0x0001e660


	//   ....[138]....
        /*0a64*/ 	.word	0x0001e680


	//   ....[139]....
        /*0a68*/ 	.word	0x0001e700


	//   ....[140]....
        /*0a6c*/ 	.word	0x0001e730


	//   ....[141]....
        /*0a70*/ 	.word	0x0001e7a0


	//   ....[142]....
        /*0a74*/ 	.word	0x0001e7c0


	//   ....[143]....
        /*0a78*/ 	.word	0x0001e800


	//   ....[144]....
        /*0a7c*/ 	.word	0x0001e850


	//   ....[145]....
        /*0a80*/ 	.word	0x0001ec40


	//   ....[146]....
        /*0a84*/ 	.word	0x0001eca0


	//   ....[147]....
        /*0a88*/ 	.word	0x0001ecd0


	//   ....[148]....
        /*0a8c*/ 	.word	0x0001ece0


	//   ....[149]....
        /*0a90*/ 	.word	0x0001ed10


	//   ....[150]....
        /*0a94*/ 	.word	0x0001ed40


	//   ....[151]....
        /*0a98*/ 	.word	0x0001ed70


	//   ....[152]....
        /*0a9c*/ 	.word	0x0001eda0


	//   ....[153]....
        /*0aa0*/ 	.word	0x0001ef20


	//   ....[154]....
        /*0aa4*/ 	.word	0x0001ef50


	//   ....[155]....
        /*0aa8*/ 	.word	0x0001ef80


	//   ....[156]....
        /*0aac*/ 	.word	0x0001efb0


	//   ....[157]....
        /*0ab0*/ 	.word	0x0001efe0


	//   ....[158]....
        /*0ab4*/ 	.word	0x0001f010


	//   ....[159]....
        /*0ab8*/ 	.word	0x0001f0d0


	//   ....[160]....
        /*0abc*/ 	.word	0x0001f0f0


	//   ....[161]....
        /*0ac0*/ 	.word	0x0001f160


	//   ....[162]....
        /*0ac4*/ 	.word	0x0001f5d0


	//   ....[163]....
        /*0ac8*/ 	.word	0x0001f8f0


	//   ....[164]....
        /*0acc*/ 	.word	0x0001f980


	//   ....[165]....
        /*0ad0*/ 	.word	0x0001fa20


	//   ....[166]....
        /*0ad4*/ 	.word	0x0001fab0


	//   ....[167]....
        /*0ad8*/ 	.word	0x0001fba0


	//   ....[168]....
        /*0adc*/ 	.word	0x0001fc30


	//   ....[169]....
        /*0ae0*/ 	.word	0x0001fcd0


	//   ....[170]....
        /*0ae4*/ 	.word	0x0001fd60


	//   ....[171]....
        /*0ae8*/ 	.word	0x0001fe50


	//   ....[172]....
        /*0aec*/ 	.word	0x0001fee0


	//   ....[173]....
        /*0af0*/ 	.word	0x0001ff80


	//   ....[174]....
        /*0af4*/ 	.word	0x00020010


	//   ....[175]....
        /*0af8*/ 	.word	0x00020100


	//   ....[176]....
        /*0afc*/ 	.word	0x00020190


	//   ....[177]....
        /*0b00*/ 	.word	0x000201e0


	//   ....[178]....
        /*0b04*/ 	.word	0x00020230


	//   ....[179]....
        /*0b08*/ 	.word	0x00020310


	//   ....[180]....
        /*0b0c*/ 	.word	0x000203a0


	//   ....[181]....
        /*0b10*/ 	.word	0x000203f0


	//   ....[182]....
        /*0b14*/ 	.word	0x00020440


	//   ....[183]....
        /*0b18*/ 	.word	0x000206a0


	//   ....[184]....
        /*0b1c*/ 	.word	0x00020980


	//   ....[185]....
        /*0b20*/ 	.word	0x00020a70


	//   ....[186]....
        /*0b24*/ 	.word	0x00020b10


	//   ....[187]....
        /*0b28*/ 	.word	0x00020b70


	//   ....[188]....
        /*0b2c*/ 	.word	0x00020c80


	//   ....[189]....
        /*0b30*/ 	.word	0x00020cf0


	//   ....[190]....
        /*0b34*/ 	.word	0x00020e00


	//   ....[191]....
        /*0b38*/ 	.word	0x00020e70


	//   ....[192]....
        /*0b3c*/ 	.word	0x00020f80


	//   ....[193]....
        /*0b40*/ 	.word	0x00020ff0


	//   ....[194]....
        /*0b44*/ 	.word	0x00021100


	//   ....[195]....
        /*0b48*/ 	.word	0x00021170


	//   ....[196]....
        /*0b4c*/ 	.word	0x00021250


	//   ....[197]....
        /*0b50*/ 	.word	0x00021350


	//   ....[198]....
        /*0b54*/ 	.word	0x000213c0


	//   ....[199]....
        /*0b58*/ 	.word	0x00021440


	//   ....[200]....
        /*0b5c*/ 	.word	0x00021500


	//   ....[201]....
        /*0b60*/ 	.word	0x00021580


	//   ....[202]....
        /*0b64*/ 	.word	0x00021660


	//   ....[203]....
        /*0b68*/ 	.word	0x000216e0


	//   ....[204]....
        /*0b6c*/ 	.word	0x000217c0


	//   ....[205]....
        /*0b70*/ 	.word	0x00021840


	//   ....[206]....
        /*0b74*/ 	.word	0x00021920


	//   ....[207]....
        /*0b78*/ 	.word	0x000219a0


	//   ....[208]....
        /*0b7c*/ 	.word	0x00021a80


	//   ....[209]....
        /*0b80*/ 	.word	0x00021b00


	//   ....[210]....
        /*0b84*/ 	.word	0x00021be0


	//   ....[211]....
        /*0b88*/ 	.word	0x00021c60


	//   ....[212]....
        /*0b8c*/ 	.word	0x00021d20


	//   ....[213]....
        /*0b90*/ 	.word	0x00021e50


	//   ....[214]....
        /*0b94*/ 	.word	0x00021f10


	//   ....[215]....
        /*0b98*/ 	.word	0x00021f80


	//   ....[216]....
        /*0b9c*/ 	.word	0x00022090


	//   ....[217]....
        /*0ba0*/ 	.word	0x000220f0


	//   ....[218]....
        /*0ba4*/ 	.word	0x000221c0


	//   ....[219]....
        /*0ba8*/ 	.word	0x00022220


	//   ....[220]....
        /*0bac*/ 	.word	0x000222f0


	//   ....[221]....
        /*0bb0*/ 	.word	0x00022350


	//   ....[222]....
        /*0bb4*/ 	.word	0x00022420


	//   ....[223]....
        /*0bb8*/ 	.word	0x00022510


	//   ....[224]....
        /*0bbc*/ 	.word	0x000225a0


	//   ....[225]....
        /*0bc0*/ 	.word	0x00022690


	//   ....[226]....
        /*0bc4*/ 	.word	0x00022730


	//   ....[227]....
        /*0bc8*/ 	.word	0x00022790


	//   ....[228]....
        /*0bcc*/ 	.word	0x00022890


	//   ....[229]....
        /*0bd0*/ 	.word	0x000228f0


	//   ....[230]....
        /*0bd4*/ 	.word	0x000229f0


	//   ....[231]....
        /*0bd8*/ 	.word	0x00022a50


	//   ....[232]....
        /*0bdc*/ 	.word	0x00022b50


	//   ....[233]....
        /*0be0*/ 	.word	0x00022bb0


	//   ....[234]....
        /*0be4*/ 	.word	0x00022cb0


	//   ....[235]....
        /*0be8*/ 	.word	0x00022d10


	//   ....[236]....
        /*0bec*/ 	.word	0x00022de0


	//   ....[237]....
        /*0bf0*/ 	.word	0x00022f20


	//   ....[238]....
        /*0bf4*/ 	.word	0x00022fd0


	//   ....[239]....
        /*0bf8*/ 	.word	0x000230a0


	//   ....[240]....
        /*0bfc*/ 	.word	0x00023170


	//   ....[241]....
        /*0c00*/ 	.word	0x000231d0


	//   ....[242]....
        /*0c04*/ 	.word	0x000232c0


	//   ....[243]....
        /*0c08*/ 	.word	0x00023320


	//   ....[244]....
        /*0c0c*/ 	.word	0x00023410


	//   ....[245]....
        /*0c10*/ 	.word	0x00023470


	//   ....[246]....
        /*0c14*/ 	.word	0x00023560


	//   ....[247]....
        /*0c18*/ 	.word	0x000235c0


	//   ....[248]....
        /*0c1c*/ 	.word	0x000236a0


	//   ....[249]....
        /*0c20*/ 	.word	0x00023730


	//   ....[250]....
        /*0c24*/ 	.word	0x000237d0


	//   ....[251]....
        /*0c28*/ 	.word	0x000238f0


	//   ....[252]....
        /*0c2c*/ 	.word	0x00023960


	//   ....[253]....
        /*0c30*/ 	.word	0x000239d0


	//   ....[254]....
        /*0c34*/ 	.word	0x00023a40


	//   ....[255]....
        /*0c38*/ 	.word	0x00023ab0


	//   ....[0]....
        /*0c3c*/ 	.word	0x00023b30


	//   ....[1]....
        /*0c40*/ 	.word	0x00023bc0


	//   ....[2]....
        /*0c44*/ 	.word	0x00023c50


	//   ....[3]....
        /*0c48*/ 	.word	0x00023cc0


	//   ....[4]....
        /*0c4c*/ 	.word	0x00023d30


	//   ....[5]....
        /*0c50*/ 	.word	0x00023da0


	//   ....[6]....
        /*0c54*/ 	.word	0x00023e20


	//   ....[7]....
        /*0c58*/ 	.word	0x00023e90


	//   ....[8]....
        /*0c5c*/ 	.word	0x00023f30


	//   ....[9]....
        /*0c60*/ 	.word	0x00023fc0


	//   ....[10]....
        /*0c64*/ 	.word	0x000240e0


	//----- nvinfo : EIATTR_REG_RECONFIG
	.align		4
.L_145:
        /*0c68*/ 	.byte	0x01, 0x54
	.zero		2


	//----- nvinfo : EIATTR_SYSCALL_OFFSETS
	.align		4
        /*0c6c*/ 	.byte	0x04, 0x46
        /*0c6e*/ 	.short	(.L_147 - .L_146)


	//   ....[0]....
.L_146:
        /*0c70*/ 	.word	0x00001af0


	//   ....[1]....
        /*0c74*/ 	.word	0x00001c40


	//   ....[2]....
        /*0c78*/ 	.word	0x0000ae20


	//   ....[3]....
        /*0c7c*/ 	.word	0x0000b190


	//   ....[4]....
        /*0c80*/ 	.word	0x0001b560


	//   ....[5]....
        /*0c84*/ 	.word	0x0001b6b0


	//   ....[6]....
        /*0c88*/ 	.word	0x0001b7a0


	//   ....[7]....
        /*0c8c*/ 	.word	0x0001c710


	//----- nvinfo : EIATTR_MBARRIER_INSTR_OFFSETS
	.align		4
.L_147:
        /*0c90*/ 	.byte	0x04, 0x39
        /*0c92*/ 	.short	(.L_149 - .L_148)


	//   ....[0]....
.L_148:
        /*0c94*/ 	.word	0x00000270
        /*0c98*/ 	.word	0x000000ff
        /*0c9c*/ 	.word	0x00030800
        /*0ca0*/ 	.short	0x0100
        /*0ca2*/ 	.byte	0x08
	.zero		1


	//   ....[1]....
        /*0ca4*/ 	.word	0x00000280
        /*0ca8*/ 	.word	0x000000ff
        /*0cac*/ 	.word	0x00030820
        /*0cb0*/ 	.short	0x0100
        /*0cb2*/ 	.byte	0x08
	.zero		1


	//   ....[2]....
        /*0cb4*/ 	.word	0x00000370
        /*0cb8*/ 	.word	0x000000ff
        /*0cbc*/ 	.word	0x00030830
        /*0cc0*/ 	.short	0x0100
        /*0cc2*/ 	.byte	0x08
	.zero		1


	//   ....[3]....
        /*0cc4*/ 	.word	0x00000380
        /*0cc8*/ 	.word	0x000000ff
        /*0ccc*/ 	.word	0x00030840
        /*0cd0*/ 	.short	0x0100
        /*0cd2*/ 	.byte	0x08
	.zero		1


	//   ....[4]....
        /*0cd4*/ 	.word	0x00000390
        /*0cd8*/ 	.word	0x000000ff
        /*0cdc*/ 	.word	0x00030838
        /*0ce0*/ 	.short	0x0100
        /*0ce2*/ 	.byte	0x08
	.zero		1


	//   ....[5]....
        /*0ce4*/ 	.word	0x000003a0
        /*0ce8*/ 	.word	0x000000ff
        /*0cec*/ 	.word	0x00030848
        /*0cf0*/ 	.short	0x0100
        /*0cf2*/ 	.byte	0x08
	.zero		1


	//   ....[6]....
        /*0cf4*/ 	.word	0x000004d0
        /*0cf8*/ 	.word	0x000000ff
        /*0cfc*/ 	.word	0x00030850
        /*0d00*/ 	.short	0x0100
        /*0d02*/ 	.byte	0x08
	.zero		1


	//   ....[7]....
        /*0d04*/ 	.word	0x000004e0
        /*0d08*/ 	.word	0x000000ff
        /*0d0c*/ 	.word	0x00030860
        /*0d10*/ 	.short	0x0100
        /*0d12*/ 	.byte	0x08
	.zero		1


	//   ....[8]....
        /*0d14*/ 	.word	0x000004f0
        /*0d18*/ 	.word	0x000000ff
        /*0d1c*/ 	.word	0x00030858
        /*0d20*/ 	.short	0x0100
        /*0d22*/ 	.byte	0x08
	.zero		1


	//   ....[9]....
        /*0d24*/ 	.word	0x00000500
        /*0d28*/ 	.word	0x000000ff
        /*0d2c*/ 	.word	0x00030868
        /*0d30*/ 	.short	0x0100
        /*0d32*/ 	.byte	0x08
	.zero		1


	//   ....[10]....
        /*0d34*/ 	.word	0x000005f0
        /*0d38*/ 	.word	0x000000ff
        /*0d3c*/ 	.word	0x00030870
        /*0d40*/ 	.short	0x0100
        /*0d42*/ 	.byte	0x06
	.zero		1


	//   ....[11]....
        /*0d44*/ 	.word	0x00000600
        /*0d48*/ 	.word	0x000000ff
        /*0d4c*/ 	.word	0x00030880
        /*0d50*/ 	.short	0x0100
        /*0d52*/ 	.byte	0x06
	.zero		1


	//   ....[12]....
        /*0d54*/ 	.word	0x00000610
        /*0d58*/ 	.word	0x000000ff
        /*0d5c*/ 	.word	0x00030878
        /*0d60*/ 	.short	0x0100
        /*0d62*/ 	.byte	0x06
	.zero		1


	//   ....[13]....
        /*0d64*/ 	.word	0x00000620
        /*0d68*/ 	.word	0x000000ff
        /*0d6c*/ 	.word	0x00030888
        /*0d70*/ 	.short	0x0100
        /*0d72*/ 	.byte	0x06
	.zero		1


	//   ....[14]....
        /*0d74*/ 	.word	0x00000750
        /*0d78*/ 	.word	0x000000ff
        /*0d7c*/ 	.word	0x00030890
        /*0d80*/ 	.short	0x0100
        /*0d82*/ 	.byte	0x08
	.zero		1


	//   ....[15]....
        /*0d84*/ 	.word	0x00000760
        /*0d88*/ 	.word	0x000000ff
        /*0d8c*/ 	.word	0x000308a0
        /*0d90*/ 	.short	0x0100
        /*0d92*/ 	.byte	0x08
	.zero		1


	//   ....[16]....
        /*0d94*/ 	.word	0x00000770
        /*0d98*/ 	.word	0x000000ff
        /*0d9c*/ 	.word	0x00030898
        /*0da0*/ 	.short	0x0100
        /*0da2*/ 	.byte	0x08
	.zero		1


	//   ....[17]....
        /*0da4*/ 	.word	0x00000780
        /*0da8*/ 	.word	0x000000ff
        /*0dac*/ 	.word	0x000308a8
        /*0db0*/ 	.short	0x0100
        /*0db2*/ 	.byte	0x08
	.zero		1


	//   ....[18]....
        /*0db4*/ 	.word	0x000008b0
        /*0db8*/ 	.word	0x000000ff
        /*0dbc*/ 	.word	0x000308b0
        /*0dc0*/ 	.short	0x0100
        /*0dc2*/ 	.byte	0x08
	.zero		1


	//   ....[19]....
        /*0dc4*/ 	.word	0x000008c0
        /*0dc8*/ 	.word	0x000000ff
        /*0dcc*/ 	.word	0x000308c0
        /*0dd0*/ 	.short	0x0100
        /*0dd2*/ 	.byte	0x08
	.zero		1


	//   ....[20]....
        /*0dd4*/ 	.word	0x000008d0
        /*0dd8*/ 	.word	0x000000ff
        /*0ddc*/ 	.word	0x000308b8
        /*0de0*/ 	.short	0x0100
        /*0de2*/ 	.byte	0x08
	.zero		1


	//   ....[21]....
        /*0de4*/ 	.word	0x000008e0
        /*0de8*/ 	.word	0x000000ff
        /*0dec*/ 	.word	0x000308c8
        /*0df0*/ 	.short	0x0100
        /*0df2*/ 	.byte	0x08
	.zero		1


	//   ....[22]....
        /*0df4*/ 	.word	0x000036a0
        /*0df8*/ 	.word	0x00000056
        /*0dfc*/ 	.word	0x00030890
        /*0e00*/ 	.short	0x010a
        /*0e02*/ 	.byte	0x3f
	.zero		1


	//   ....[23]....
        /*0e04*/ 	.word	0x00006ac0
        /*0e08*/ 	.word	0x00000056
        /*0e0c*/ 	.word	0x00030890
        /*0e10*/ 	.short	0x010a
        /*0e12*/ 	.byte	0x3f
	.zero		1


	//   ....[24]....
        /*0e14*/ 	.word	0x00009900
        /*0e18*/ 	.word	0x00000056
        /*0e1c*/ 	.word	0x00030890
        /*0e20*/ 	.short	0x010a
        /*0e22*/ 	.byte	0x3f
	.zero		1


	//   ....[25]....
        /*0e24*/ 	.word	0x0000a0c0
        /*0e28*/ 	.word	0x0000000b
        /*0e2c*/ 	.word	0x00000000
        /*0e30*/ 	.short	0x0101
        /*0e32*/ 	.byte	0x3f
	.zero		1


	//   ....[26]....
        /*0e34*/ 	.word	0x0000a100
        /*0e38*/ 	.word	0x00000056
        /*0e3c*/ 	.word	0x000308b0
        /*0e40*/ 	.short	0x010a
        /*0e42*/ 	.byte	0x3f
	.zero		1


	//   ....[27]....
        /*0e44*/ 	.word	0x0000a800
        /*0e48*/ 	.word	0x00000056
        /*0e4c*/ 	.word	0x00000000
        /*0e50*/ 	.short	0x0101
        /*0e52*/ 	.byte	0x3f
	.zero		1


	//   ....[28]....
        /*0e54*/ 	.word	0x0000aeb0
        /*0e58*/ 	.word	0x00000012
        /*0e5c*/ 	.word	0x00030800
        /*0e60*/ 	.short	0x010a
        /*0e62*/ 	.byte	0x3f
	.zero		1


	//   ....[29]....
        /*0e64*/ 	.word	0x0000af00
        /*0e68*/ 	.word	0x00000012
        /*0e6c*/ 	.word	0x00030800
        /*0e70*/ 	.short	0x010a
        /*0e72*/ 	.byte	0x3f
	.zero		1


	//   ....[30]....
        /*0e74*/ 	.word	0x0000bd10
        /*0e78*/ 	.word	0x00000012
        /*0e7c*/ 	.word	0x00030800
        /*0e80*/ 	.short	0x010a
        /*0e82*/ 	.byte	0x3f
	.zero		1


	//   ....[31]....
        /*0e84*/ 	.word	0x0000e5c0
        /*0e88*/ 	.word	0x00000012
        /*0e8c*/ 	.word	0x00030800
        /*0e90*/ 	.short	0x010a
        /*0e92*/ 	.byte	0x3f
	.zero		1


	//   ....[32]....
        /*0e94*/ 	.word	0x00010a70
        /*0e98*/ 	.word	0x00000003
        /*0e9c*/ 	.word	0x00030830
        /*0ea0*/ 	.short	0x010a
        /*0ea2*/ 	.byte	0x3f
	.zero		1


	//   ....[33]....
        /*0ea4*/ 	.word	0x00010ac0
        /*0ea8*/ 	.word	0x00000003
        /*0eac*/ 	.word	0x00030830
        /*0eb0*/ 	.short	0x010a
        /*0eb2*/ 	.byte	0x3f
	.zero		1


	//   ....[34]....
        /*0eb4*/ 	.word	0x00012760
        /*0eb8*/ 	.word	0x0000000a
        /*0ebc*/ 	.word	0x00000000
        /*0ec0*/ 	.short	0x0101
        /*0ec2*/ 	.byte	0x3f
	.zero		1


	//   ....[35]....
        /*0ec4*/ 	.word	0x00013170
        /*0ec8*/ 	.word	0x0000000a
        /*0ecc*/ 	.word	0x00030830
        /*0ed0*/ 	.short	0x010a
        /*0ed2*/ 	.byte	0x3f
	.zero		1


	//   ....[36]....
        /*0ed4*/ 	.word	0x000131f0
        /*0ed8*/ 	.word	0x0000000a
        /*0edc*/ 	.word	0x00030830
        /*0ee0*/ 	.short	0x010a
        /*0ee2*/ 	.byte	0x3f
	.zero		1


	//   ....[37]....
        /*0ee4*/ 	.word	0x000140a0
        /*0ee8*/ 	.word	0x0000000b
        /*0eec*/ 	.word	0x00030850
        /*0ef0*/ 	.short	0x010a
        /*0ef2*/ 	.byte	0x3f
	.zero		1


	//   ....[38]....
        /*0ef4*/ 	.word	0x000140f0
        /*0ef8*/ 	.word	0x0000000b
        /*0efc*/ 	.word	0x00030850
        /*0f00*/ 	.short	0x010a
        /*0f02*/ 	.byte	0x3f
	.zero		1


	//   ....[39]....
        /*0f04*/ 	.word	0x00014b40
        /*0f08*/ 	.word	0x00000081
        /*0f0c*/ 	.word	0x00000000
        /*0f10*/ 	.short	0x0101
        /*0f12*/ 	.byte	0x3f
	.zero		1


	//   ....[40]....
        /*0f14*/ 	.word	0x00015200
        /*0f18*/ 	.word	0x0000000b
        /*0f1c*/ 	.word	0x00000000
        /*0f20*/ 	.short	0x0101
        /*0f22*/ 	.byte	0x3f
	.zero		1


	//   ....[41]....
        /*0f24*/ 	.word	0x00015a00
        /*0f28*/ 	.word	0x00000008
        /*0f2c*/ 	.word	0x00030850
        /*0f30*/ 	.short	0x010a
        /*0f32*/ 	.byte	0x3f
	.zero		1


	//   ....[42]....
        /*0f34*/ 	.word	0x00015aa0
        /*0f38*/ 	.word	0x00000008
        /*0f3c*/ 	.word	0x00030850
        /*0f40*/ 	.short	0x010a
        /*0f42*/ 	.byte	0x3f
	.zero		1


	//   ....[43]....
        /*0f44*/ 	.word	0x00015f90
        /*0f48*/ 	.word	0x00000008
        /*0f4c*/ 	.word	0x00000000
        /*0f50*/ 	.short	0x0101
        /*0f52*/ 	.byte	0x3f
	.zero		1


	//   ....[44]....
        /*0f54*/ 	.word	0x00017c00
        /*0f58*/ 	.word	0x00000000
        /*0f5c*/ 	.word	0x00000000
        /*0f60*/ 	.short	0x0101
        /*0f62*/ 	.byte	0x3f
	.zero		1


	//   ....[45]....
        /*0f64*/ 	.word	0x00019ff0
        /*0f68*/ 	.word	0x00000016
        /*0f6c*/ 	.word	0x00030820
        /*0f70*/ 	.short	0x010a
        /*0f72*/ 	.byte	0x3f
	.zero		1


	//   ....[46]....
        /*0f74*/ 	.word	0x0001a080
        /*0f78*/ 	.word	0x00000009
        /*0f7c*/ 	.word	0x000308a0
        /*0f80*/ 	.short	0x010a
        /*0f82*/ 	.byte	0x3f
	.zero		1


	//   ....[47]....
        /*0f84*/ 	.word	0x0001a4d0
        /*0f88*/ 	.word	0x00000009
        /*0f8c*/ 	.word	0x000308c0
        /*0f90*/ 	.short	0x010a
        /*0f92*/ 	.byte	0x3f
	.zero		1


	//   ....[48]....
        /*0f94*/ 	.word	0x0001a9e0
        /*0f98*/ 	.word	0x00000008
        /*0f9c*/ 	.word	0x000308a0
        /*0fa0*/ 	.short	0x010a
        /*0fa2*/ 	.byte	0x3f
	.zero		1


	//   ....[49]....
        /*0fa4*/ 	.word	0x0001ae20
        /*0fa8*/ 	.word	0x00000008
        /*0fac*/ 	.word	0x000308c0
        /*0fb0*/ 	.short	0x010a
        /*0fb2*/ 	.byte	0x3f
	.zero		1


	//   ....[50]....
        /*0fb4*/ 	.word	0x0001bd50
        /*0fb8*/ 	.word	0x00000007
        /*0fbc*/ 	.word	0x00030840
        /*0fc0*/ 	.short	0x010a
        /*0fc2*/ 	.byte	0x3f
	.zero		1


	//   ....[51]....
        /*0fc4*/ 	.word	0x0001c410
        /*0fc8*/ 	.word	0x00000007
        /*0fcc*/ 	.word	0x00030830
        /*0fd0*/ 	.short	0x0107
        /*0fd2*/ 	.byte	0x3f
	.zero		1


	//   ....[52]....
        /*0fd4*/ 	.word	0x0001c4e0
        /*0fd8*/ 	.word	0x00000007
        /*0fdc*/ 	.word	0x00030830
        /*0fe0*/ 	.short	0x0101
        /*0fe2*/ 	.byte	0x3f
	.zero		1


	//   ....[53]....
        /*0fe4*/ 	.word	0x0001d070
        /*0fe8*/ 	.word	0x00000016
        /*0fec*/ 	.word	0x00030800
        /*0ff0*/ 	.short	0x0107
        /*0ff2*/ 	.byte	0x3f
	.zero		1


	//   ....[54]....
        /*0ff4*/ 	.word	0x0001d170
        /*0ff8*/ 	.word	0x00000016
        /*0ffc*/ 	.word	0x00030800
        /*1000*/ 	.short	0x0101
        /*1002*/ 	.byte	0x3f
	.zero		1


	//   ....[55]....
        /*1004*/ 	.word	0x0001d190
        /*1008*/ 	.word	0x00000016
        /*100c*/ 	.word	0x00030820
        /*1010*/ 	.short	0x010a
        /*1012*/ 	.byte	0x3f
	.zero		1


	//   ....[56]....
        /*1014*/ 	.word	0x0001d570
        /*1018*/ 	.word	0x00000007
        /*101c*/ 	.word	0x00030840
        /*1020*/ 	.short	0x010a
        /*1022*/ 	.byte	0x3f
	.zero		1


	//   ....[57]....
        /*1024*/ 	.word	0x0001da80
        /*1028*/ 	.word	0x00000007
        /*102c*/ 	.word	0x00030830
        /*1030*/ 	.short	0x0107
        /*1032*/ 	.byte	0x3f
	.zero		1


	//   ....[58]....
        /*1034*/ 	.word	0x0001db40
        /*1038*/ 	.word	0x00000007
        /*103c*/ 	.word	0x00030830
        /*1040*/ 	.short	0x0101
        /*1042*/ 	.byte	0x3f
	.zero		1


	//   ....[59]....
        /*1044*/ 	.word	0x0001dba0
        /*1048*/ 	.word	0x00000006
        /*104c*/ 	.word	0x00030860
        /*1050*/ 	.short	0x010a
        /*1052*/ 	.byte	0x3f
	.zero		1


	//   ....[60]....
        /*1054*/ 	.word	0x0001e100
        /*1058*/ 	.word	0x00000006
        /*105c*/ 	.word	0x00030850
        /*1060*/ 	.short	0x0107
        /*1062*/ 	.byte	0x3f
	.zero		1


	//   ....[61]....
        /*1064*/ 	.word	0x0001e260
        /*1068*/ 	.word	0x00000006
        /*106c*/ 	.word	0x00030850
        /*1070*/ 	.short	0x0101
        /*1072*/ 	.byte	0x3f
	.zero		1


	//   ....[62]....
        /*1074*/ 	.word	0x0001e470
        /*1078*/ 	.word	0x00000000
        /*107c*/ 	.word	0x00030860
        /*1080*/ 	.short	0x010a
        /*1082*/ 	.byte	0x3f
	.zero		1


	//   ....[63]....
        /*1084*/ 	.word	0x0001e980
        /*1088*/ 	.word	0x00000000
        /*108c*/ 	.word	0x00030850
        /*1090*/ 	.short	0x0107
        /*1092*/ 	.byte	0x3f
	.zero		1


	//   ....[64]....
        /*1094*/ 	.word	0x0001ea40
        /*1098*/ 	.word	0x00000000
        /*109c*/ 	.word	0x00030850
        /*10a0*/ 	.short	0x0101
        /*10a2*/ 	.byte	0x3f
	.zero		1


	//   ....[65]....
        /*10a4*/ 	.word	0x0001f550
        /*10a8*/ 	.word	0x00000007
        /*10ac*/ 	.word	0x00030820
        /*10b0*/ 	.short	0x010a
        /*10b2*/ 	.byte	0x3f
	.zero		1


	//   ....[66]....
        /*10b4*/ 	.word	0x0001f6c0
        /*10b8*/ 	.word	0x00000005
        /*10bc*/ 	.word	0x00030840
        /*10c0*/ 	.short	0x010a
        /*10c2*/ 	.byte	0x3f
	.zero		1


	//   ....[67]....
        /*10c4*/ 	.word	0x0001f760
        /*10c8*/ 	.word	0x00000003
        /*10cc*/ 	.word	0x00030840
        /*10d0*/ 	.short	0x010a
        /*10d2*/ 	.byte	0x3f
	.zero		1


	//   ....[68]....
        /*10d4*/ 	.word	0x0001f7a0
        /*10d8*/ 	.word	0x00000005
        /*10dc*/ 	.word	0x00030860
        /*10e0*/ 	.short	0x010a
        /*10e2*/ 	.byte	0x3f
	.zero		1


	//   ....[69]....
        /*10e4*/ 	.word	0x0001f7e0
        /*10e8*/ 	.word	0x00000003
        /*10ec*/ 	.word	0x00030860
        /*10f0*/ 	.short	0x010a
        /*10f2*/ 	.byte	0x3f
	.zero		1


	//   ....[70]....
        /*10f4*/ 	.word	0x0001f840
        /*10f8*/ 	.word	0x00000056
        /*10fc*/ 	.word	0x00030890
        /*1100*/ 	.short	0x010a
        /*1102*/ 	.byte	0x3f
	.zero		1


	//   ....[71]....
        /*1104*/ 	.word	0x0001faf0
        /*1108*/ 	.word	0x00000056
        /*110c*/ 	.word	0x00030890
        /*1110*/ 	.short	0x010a
        /*1112*/ 	.byte	0x3f
	.zero		1


	//   ....[72]....
        /*1114*/ 	.word	0x0001fda0
        /*1118*/ 	.word	0x00000056
        /*111c*/ 	.word	0x00030890
        /*1120*/ 	.short	0x010a
        /*1122*/ 	.byte	0x3f
	.zero		1


	//   ....[73]....
        /*1124*/ 	.word	0x00020050
        /*1128*/ 	.word	0x00000056
        /*112c*/ 	.word	0x000308b0
        /*1130*/ 	.short	0x010a
        /*1132*/ 	.byte	0x3f
	.zero		1


	//   ....[74]....
        /*1134*/ 	.word	0x00020260
        /*1138*/ 	.word	0x00000012
        /*113c*/ 	.word	0x00030800
        /*1140*/ 	.short	0x010a
        /*1142*/ 	.byte	0x3f
	.zero		1


	//   ....[75]....
        /*1144*/ 	.word	0x00020480
        /*1148*/ 	.word	0x00000012
        /*114c*/ 	.word	0x00030800
        /*1150*/ 	.short	0x010a
        /*1152*/ 	.byte	0x3f
	.zero		1


	//   ....[76]....
        /*1154*/ 	.word	0x000204d0
        /*1158*/ 	.word	0x00000003
        /*115c*/ 	.word	0x00030830
        /*1160*/ 	.short	0x010a
        /*1162*/ 	.byte	0x3f
	.zero		1


	//   ....[77]....
        /*1164*/ 	.word	0x00020520
        /*1168*/ 	.word	0x0000000a
        /*116c*/ 	.word	0x00030830
        /*1170*/ 	.short	0x010a
        /*1172*/ 	.byte	0x3f
	.zero		1


	//   ....[78]....
        /*1174*/ 	.word	0x00020570
        /*1178*/ 	.word	0x0000000b
        /*117c*/ 	.word	0x00030850
        /*1180*/ 	.short	0x010a
        /*1182*/ 	.byte	0x3f
	.zero		1


	//   ....[79]....
        /*1184*/ 	.word	0x000205c0
        /*1188*/ 	.word	0x00000008
        /*118c*/ 	.word	0x00030850
        /*1190*/ 	.short	0x010a
        /*1192*/ 	.byte	0x3f
	.zero		1


	//   ....[80]....
        /*1194*/ 	.word	0x00020760
        /*1198*/ 	.word	0x00000016
        /*119c*/ 	.word	0x00030820
        /*11a0*/ 	.short	0x010a
        /*11a2*/ 	.byte	0x3f
	.zero		1


	//   ....[81]....
        /*11a4*/ 	.word	0x000207b0
        /*11a8*/ 	.word	0x00000009
        /*11ac*/ 	.word	0x000308a0
        /*11b0*/ 	.short	0x010a
        /*11b2*/ 	.byte	0x3f
	.zero		1


	//   ....[82]....
        /*11b4*/ 	.word	0x00020800
        /*11b8*/ 	.word	0x00000009
        /*11bc*/ 	.word	0x000308c0
        /*11c0*/ 	.short	0x010a
        /*11c2*/ 	.byte	0x3f
	.zero		1


	//   ....[83]....
        /*11c4*/ 	.word	0x00020850
        /*11c8*/ 	.word	0x00000008
        /*11cc*/ 	.word	0x000308a0
        /*11d0*/ 	.short	0x010a
        /*11d2*/ 	.byte	0x3f
	.zero		1


	//   ....[84]....
        /*11d4*/ 	.word	0x000208a0
        /*11d8*/ 	.word	0x00000008
        /*11dc*/ 	.word	0x000308c0
        /*11e0*/ 	.short	0x010a
        /*11e2*/ 	.byte	0x3f
	.zero		1


	//   ....[85]....
        /*11e4*/ 	.word	0x000209c0
        /*11e8*/ 	.word	0x00000007
        /*11ec*/ 	.word	0x00030840
        /*11f0*/ 	.short	0x010a
        /*11f2*/ 	.byte	0x3f
	.zero		1


	//   ....[86]....
        /*11f4*/ 	.word	0x00021d50
        /*11f8*/ 	.word	0x00000016
        /*11fc*/ 	.word	0x00030820
        /*1200*/ 	.short	0x010a
        /*1202*/ 	.byte	0x3f
	.zero		1


	//   ....[87]....
        /*1204*/ 	.word	0x00021da0
        /*1208*/ 	.word	0x00000007
        /*120c*/ 	.word	0x00030840
        /*1210*/ 	.short	0x010a
        /*1212*/ 	.byte	0x3f
	.zero		1


	//   ....[88]....
        /*1214*/ 	.word	0x000225e0
        /*1218*/ 	.word	0x00000006
        /*121c*/ 	.word	0x00030860
        /*1220*/ 	.short	0x010a
        /*1222*/ 	.byte	0x3f
	.zero		1


	//   ....[89]....
        /*1224*/ 	.word	0x00022e70
        /*1228*/ 	.word	0x00000000
        /*122c*/ 	.word	0x00030860
        /*1230*/ 	.short	0x010a
        /*1232*/ 	.byte	0x3f
	.zero		1


	//   ....[90]....
        /*1234*/ 	.word	0x00024000
        /*1238*/ 	.word	0x00000007
        /*123c*/ 	.word	0x00030820
        /*1240*/ 	.short	0x010a
        /*1242*/ 	.byte	0x3f
	.zero		1


	//   ....[91]....
        /*1244*/ 	.word	0x000241a0
        /*1248*/ 	.word	0x00000005
        /*124c*/ 	.word	0x00030840
        /*1250*/ 	.short	0x010a
        /*1252*/ 	.byte	0x3f
	.zero		1


	//   ....[92]....
        /*1254*/ 	.word	0x000241f0
        /*1258*/ 	.word	0x00000003
        /*125c*/ 	.word	0x00030840
        /*1260*/ 	.short	0x010a
        /*1262*/ 	.byte	0x3f
	.zero		1


	//   ....[93]....
        /*1264*/ 	.word	0x00024240
        /*1268*/ 	.word	0x00000005
        /*126c*/ 	.word	0x00030860
        /*1270*/ 	.short	0x010a
        /*1272*/ 	.byte	0x3f
	.zero		1


	//----- nvinfo : EIATTR_NUM_MBARRIERS
	.align		4
.L_149:
        /*1274*/ 	.byte	0x03, 0x38
        /*1276*/ 	.short	0x0016


	//----- nvinfo : EIATTR_EXIT_INSTR_OFFSETS
	.align		4
        /*1278*/ 	.byte	0x04, 0x1c
        /*127a*/ 	.short	(.L_151 - .L_150)


	//   ....[0]....
.L_150:
        /*127c*/ 	.word	0x0001f830


	//----- nvinfo : EIATTR_MAX_THREADS
	.align		4
.L_151:
        /*1280*/ 	.byte	0x04, 0x05
        /*1282*/ 	.short	(.L_153 - .L_152)
.L_152:
        /*1284*/ 	.word	0x00000180
        /*1288*/ 	.word	0x00000001
        /*128c*/ 	.word	0x00000001


	//----- nvinfo : EIATTR_CRS_STACK_SIZE
	.align		4
.L_153:
        /*1290*/ 	.byte	0x04, 0x1e
        /*1292*/ 	.short	(.L_155 - .L_154)
.L_154:
        /*1294*/ 	.word	0x00000000


	//----- nvinfo : EIATTR_CBANK_PARAM_SIZE
	.align		4
.L_155:
        /*1298*/ 	.byte	0x03, 0x19
        /*129a*/ 	.short	0x0af0


	//----- nvinfo : EIATTR_PARAM_CBANK
	.align		4
        /*129c*/ 	.byte	0x04, 0x0a
        /*129e*/ 	.short	(.L_157 - .L_156)
	.align		4
.L_156:
        /*12a0*/ 	.word	index@(.nv.constant0._ZN7cutlass13device_kernelIN5flash11enable_sm90INS1_16FlashAttnFwdSm90INS1_25CollectiveMainloopFwdSm90ILi2EN4cute5tupleIJNS5_1CILi1EEES8_S8_EEENS6_IJNS7_ILi128EEENS7_ILi96EEENS7_ILi192EEEEEELi192ENS_6half_tEfNS_4arch4Sm90ELb0ELb0ELb0ELb1ELb1ELb1ELb0ELb1ELb1ELb1ELb0ELb0EEENS1_21CollectiveEpilogueFwdINS6_IJSA_SC_SB_EEES9_SE_SG_Li256ELb1ELb1ELb0ELb0EEENS1_36VarlenDynamicPersistentTileSchedulerILi128ELi96ELi256ELi128ELb0ELb1ELb1ELb0ELb1ELb1EEEEEEEEEvNT_6ParamsE)
        /*12a4*/ 	.short	0x0210
        /*12a6*/ 	.short	0x0af0


	//----- nvinfo : EIATTR_SW_WAR
	.align		4
.L_157:
        /*12a8*/ 	.byte	0x04, 0x36
        /*12aa*/ 	.short	(.L_159 - .L_158)
.L_158:
        /*12ac*/ 	.word	0x00000008
.L_159:


//--------------------- .nv.info._ZN7cutlass13device_kernelIN5flash11enable_sm90INS1_16FlashAttnFwdSm90INS1_25CollectiveMainloopFwdSm90ILi2EN4cute5tupleIJNS5_1CILi1EEES8_S8_EEENS6_IJNS7_ILi128EEENS7_ILi96EEENS7_ILi192EEEEEELi192ENS_6half_tEfNS_4arch4Sm90ELb0ELb1ELb0ELb0ELb1ELb0ELb0ELb1ELb1ELb1ELb0ELb0EEENS1_21CollectiveEpilogueFwdINS6_IJSA_SC_SB_EEES9_SE_SG_Li256ELb0ELb1ELb0ELb0EEENS1_30DynamicPersistentTileSchedulerILi256ELi128ELb0ELb1ELb1EEEEEEEEEvNT_6ParamsE --------------------------
	.section	.nv.info._ZN7cutlass13device_kernelIN5flash11enable_sm90INS1_16FlashAttnFwdSm90INS1_25CollectiveMainloopFwdSm90ILi2EN4cute5tupleIJNS5_1CILi1EEES8_S8_EEENS6_IJNS7_ILi128EEENS7_ILi96EEENS7_ILi192EEEEEELi192ENS_6half_tEfNS_4arch4Sm90ELb0ELb1ELb0ELb0ELb1ELb0ELb0ELb1ELb1ELb1ELb0ELb0EEENS1_21CollectiveEpilogueFwdINS6_IJSA_SC_SB_EEES9_SE_SG_Li256ELb0ELb1ELb0ELb0EEENS1_30DynamicPersistentTileSchedulerILi256ELi128ELb0ELb1ELb1EEEEEEEEEvNT_6ParamsE,"",@"SHT_CUDA_INFO"
	.sectionflags	@""
	.align	4


	//----- nvinfo : EIATTR_CUDA_API_VERSION
	.align		4
        /*0000*/ 	.byte	0x04, 0x37
        /*0002*/ 	.short	(.L_161 - .L_160)
.L_160:
        /*0004*/ 	.word	0x00000082


	//----- nvinfo : EIATTR_KPARAM_INFO
	.align		4
.L_161:
        /*0008*/ 	.byte	0x04, 0x17
        /*000a*/ 	.short	(.L_163 - .L_162)
.L_162:
        /*000c*/ 	.word	0x00000000
        /*0010*/ 	.short	0x0000
        /*0012*/ 	.short	0x0070
        /*0014*/ 	.byte	0x00, 0xf0, 0x01, 0x2a


	//----- nvinfo : EIATTR_SPARSE_MMA_MASK
	.align		4
.L_163:
        /*0018*/ 	.byte	0x03, 0x50
        /*001a*/ 	.short	0x0000


	//----- nvinfo : EIATTR_MAXREG_COUNT
	.align		4
        /*001c*/ 	.byte	0x03, 0x1b
        /*001e*/ 	.short	0x00a8


	//----- nvinfo : EIATTR_NUM_BARRIERS
	.align		4
        /*0020*/ 	.byte	0x02, 0x4c
        /*0022*/ 	.byte	0x09
	.zero		1


	//----- nvinfo : EIATTR_EXTERNS
	.align		4
        /*0024*/ 	.byte	0x04, 0x0f
        /*0026*/ 	.short	(.L_165 - .L_164)


	//   ....[0]....
	.align		4
.L_164:
        /*0028*/ 	.word	index@(__assertfail)


	//----- nvinfo : EIATTR_ANNOTATIONS
	.align		4
.L_165:
        /*002c*/ 	.byte	0x04, 0x55
        /*002e*/ 	.short	(.L_167 - .L_166)


	//   ....[0]....
.L_166:
        /*0030*/ 	.word	0x00000001
        /*0034*/ 	.byte	0xa0, 0x08, 0x00, 0x00, 0x01, 0x00, 0x00, 0x00, 0x60, 0x09, 0x00, 0x00, 0x01, 0x00, 0x00, 0x00
        /*0044*/ 	.byte	0x80, 0x00, 0x01, 0x00, 0x01, 0x00, 0x00, 0x00, 0x20, 0x01, 0x01, 0x00, 0x01, 0x00, 0x00, 0x00
        /*0054*/ 	.byte	0xa0, 0x01, 0x01, 0x00, 0x01, 0x00, 0x00, 0x00, 0x90, 0x28, 0x01, 0x00, 0x01, 0x00, 0x00, 0x00
        /*0064*/ 	.byte	0xb0, 0x28, 0x01, 0x00, 0x01, 0x00, 0x00, 0x00, 0x90, 0x42, 0x01, 0x00, 0x01, 0x00, 0x00, 0x00
        /*0074*/ 	.byte	0x30, 0x44, 0x01, 0x00


	//----- nvinfo : EIATTR_MERCURY_ISA_VERSION
	.align		4
.L_167:
        /*0078*/ 	.byte	0x03, 0x5f
        /*007a*/ 	.short	0x0101


	//----- nvinfo : EIATTR_INT_WARP_WIDE_INSTR_OFFSETS
	.align		4
        /*007c*/ 	.byte	0x04, 0x31
        /*007e*/ 	.short	(.L_169 - .L_168)


	//   ....[0]....
.L_168:
        /*0080*/ 	.word	0x000000c0


	//   ....[1]....
        /*0084*/ 	.word	0x000000d0


	//   ....[2]....
        /*0088*/ 	.word	0x00000170


	//   ....[3]....
        /*008c*/ 	.word	0x00010db0


	//   ....[4]....
        /*0090*/ 	.word	0x00010e40


	//   ....[5]....
        /*0094*/ 	.word	0x000139e0


	//   ....[6]....
        /*0098*/ 	.word	0x00013a70


	//----- nvinfo : EIATTR_COOP_GROUP_MASK_REGIDS
	.align		4
.L_169:
        /*009c*/ 	.byte	0x04, 0x29
        /*009e*/ 	.short	(.L_171 - .L_170)


	//   ....[0]....
.L_170:
        /*00a0*/ 	.word	0xffffffff


	//   ....[1]....
        /*00a4*/ 	.word	0xffffffff


	//   ....[2]....
        /*00a8*/ 	.word	0xffffffff


	//   ....[3]....
        /*00ac*/ 	.word	0xffffffff


	//   ....[4]....
        /*00b0*/ 	.word	0xffffffff


	//   ....[5]....
        /*00b4*/ 	.word	0xffffffff


	//   ....[6]....
        /*00b8*/ 	.word	0xffffffff


	//   ....[7]....
        /*00bc*/ 	.word	0xffffffff


	//   ....[8]....
        /*00c0*/ 	.word	0xffffffff


	//   ....[9]....
        /*00c4*/ 	.word	0xffffffff


	//   ....[10]....
        /*00c8*/ 	.word	0xffffffff


	//   ....[11]....
        /*00cc*/ 	.word	0xffffffff


	//   ....[12]....
        /*00d0*/ 	.word	0xffffffff


	//   ....[13]....
        /*00d4*/ 	.word	0xffffffff


	//   ....[14]....
        /*00d8*/ 	.word	0xffffffff


	//   ....[15]....
        /*00dc*/ 	.word	0xffffffff


	//   ....[16]....
        /*00e0*/ 	.word	0xffffffff


	//   ....[17]....
        /*00e4*/ 	.word	0xffffffff


	//   ....[18]....
        /*00e8*/ 	.word	0xffffffff


	//   ....[19]....
        /*00ec*/ 	.word	0xffffffff


	//   ....[20]....
        /*00f0*/ 	.word	0xffffffff


	//   ....[21]....
        /*00f4*/ 	.word	0xffffffff


	//   ....[22]....
        /*00f8*/ 	.word	0xffffffff


	//   ....[23]....
        /*00fc*/ 	.word	0xffffffff


	//   ....[24]....
        /*0100*/ 	.word	0xffffffff


	//   ....[25]....
        /*0104*/ 	.word	0xffffffff


	//   ....[26]....
        /*0108*/ 	.word	0xffffffff


	//   ....[27]....
        /*010c*/ 	.word	0xffffffff


	//   ....[28]....
        /*0110*/ 	.word	0xffffffff


	//   ....[29]....
        /*0114*/ 	.word	0xffffffff


	//   ....[30]....
        /*0118*/ 	.word	0xffffffff


	//   ....[31]....
        /*011c*/ 	.word	0xffffffff


	//   ....[32]....
        /*0120*/ 	.word	0xffffffff


	//   ....[33]....
        /*0124*/ 	.word	0xffffffff


	//   ....[34]....
        /*0128*/ 	.word	0xffffffff


	//   ....[35]....
        /*012c*/ 	.word	0xffffffff


	//   ....[36]....
        /*0130*/ 	.word	0xffffffff


	//   ....[37]....
        /*0134*/ 	.word	0xffffffff


	//   ....[38]....
        /*0138*/ 	.word	0xffffffff


	//   ....[39]....
        /*013c*/ 	.word	0xffffffff


	//   ....[40]....
        /*0140*/ 	.word	0xffffffff


	//   ....[41]....
        /*0144*/ 	.word	0xffffffff


	//   ....[42]....
        /*0148*/ 	.word	0xffffffff


	//   ....[43]....
        /*014c*/ 	.word	0xffffffff


	//   ....[44]....
        /*0150*/ 	.word	0xffffffff


	//   ....[45]....
        /*0154*/ 	.word	0xffffffff


	//   ....[46]....
        /*0158*/ 	.word	0xffffffff


	//   ....[47]....
        /*015c*/ 	.word	0xffffffff


	//   ....[48]....
        /*0160*/ 	.word	0xffffffff


	//   ....[49]....
        /*0164*/ 	.word	0xffffffff


	//   ....[50]....
        /*0168*/ 	.word	0xffffffff


	//   ....[51]....
        /*016c*/ 	.word	0xffffffff


	//   ....[52]....
        /*0170*/ 	.word	0xffffffff


	//   ....[53]....
        /*0174*/ 	.word	0xffffffff


	//   ....[54]....
        /*0178*/ 	.word	0xffffffff


	//   ....[55]....
        /*017c*/ 	.word	0xffffffff


	//   ....[56]....
        /*0180*/ 	.word	0xffffffff


	//   ....[57]....
        /*0184*/ 	.word	0xffffffff


	//   ....[58]....
        /*0188*/ 	.word	0xffffffff


	//   ....[59]....
        /*018c*/ 	.word	0xffffffff


	//   ....[60]....
        /*0190*/ 	.word	0xffffffff


	//   ....[61]....
        /*0194*/ 	.word	0xffffffff


	//   ....[62]....
        /*0198*/ 	.word	0xffffffff


	//   ....[63]....
        /*019c*/ 	.word	0xffffffff


	//   ....[64]....
        /*01a0*/ 	.word	0xffffffff


	//   ....[65]....
        /*01a4*/ 	.word	0xffffffff


	//   ....[66]....
        /*01a8*/ 	.word	0xffffffff


	//   ....[67]....
        /*01ac*/ 	.word	0xffffffff


	//   ....[68]....
        /*01b0*/ 	.word	0xffffffff


	//   ....[69]....
        /*01b4*/ 	.word	0xffffffff


	//   ....[70]....
        /*01b8*/ 	.word	0xffffffff


	//   ....[71]....
        /*01bc*/ 	.word	0xffffffff


	//   ....[72]....
        /*01c0*/ 	.word	0xffffffff


	//   ....[73]....
        /*01c4*/ 	.word	0xffffffff


	//   ....[74]....
        /*01c8*/ 	.word	0xffffffff


	//   ....[75]....
        /*01cc*/ 	.word	0xffffffff


	//   ....[76]....
        /*01d0*/ 	.word	0xffffffff


	//   ....[77]....
        /*01d4*/ 	.word	0xffffffff


	//   ....[78]....
        /*01d8*/ 	.word	0xffffffff


	//   ....[79]....
        /*01dc*/ 	.word	0xffffffff


	//   ....[80]....
        /*01e0*/ 	.word	0xffffffff


	//   ....[81]....
        /*01e4*/ 	.word	0xffffffff


	//   ....[82]....
        /*01e8*/ 	.word	0xffffffff


	//   ....[83]....
        /*01ec*/ 	.word	0xffffffff


	//   ....[84]....
        /*01f0*/ 	.word	0xffffffff


	//   ....[85]....
        /*01f4*/ 	.word	0xffffffff


	//   ....[86]....
        /*01f8*/ 	.word	0xffffffff


	//   ....[87]....
        /*01fc*/ 	.word	0xffffffff


	//   ....[88]....
        /*0200*/ 	.word	0xffffffff


	//   ....[89]....
        /*0204*/ 	.word	0xffffffff


	//   ....[90]....
        /*0208*/ 	.word	0xffffffff


	//   ....[91]....
        /*020c*/ 	.word	0xffffffff


	//   ....[92]....
        /*0210*/ 	.word	0xffffffff


	//   ....[93]....
        /*0214*/ 	.word	0xffffffff


	//   ....[94]....
        /*0218*/ 	.word	0xffffffff


	//   ....[95]....
        /*021c*/ 	.word	0xffffffff


	//   ....[96]....
        /*0220*/ 	.word	0xffffffff


	//   ....[97]....
        /*0224*/ 	.word	0xffffffff


	//   ....[98]....
        /*0228*/ 	.word	0xffffffff


	//   ....[99]....
        /*022c*/ 	.word	0xffffffff


	//   ....[100]....
        /*0230*/ 	.word	0xffffffff


	//   ....[101]....
        /*0234*/ 	.word	0xffffffff


	//   ....[102]....
        /*0238*/ 	.word	0xffffffff


	//   ....[103]....
        /*023c*/ 	.word	0xffffffff


	//   ....[104]....
        /*0240*/ 	.word	0xffffffff


	//   ....[105]....
        /*0244*/ 	.word	0xffffffff


	//   ....[106]....
        /*0248*/ 	.word	0xffffffff


	//   ....[107]....
        /*024c*/ 	.word	0xffffffff


	//   ....[108]....
        /*0250*/ 	.word	0xffffffff


	//   ....[109]....
        /*0254*/ 	.word	0xffffffff


	//   ....[110]....
        /*0258*/ 	.word	0xffffffff


	//   ....[111]....
        /*025c*/ 	.word	0xffffffff


	//   ....[112]....
        /*0260*/ 	.word	0xffffffff


	//   ....[113]....
        /*0264*/ 	.word	0xffffffff


	//   ....[114]....
        /*0268*/ 	.word	0xffffffff


	//   ....[115]....
        /*026c*/ 	.word	0xffffffff


	//   ....[116]....
        /*0270*/ 	.word	0xffffffff


	//   ....[117]....
        /*0274*/ 	.word	0xffffffff


	//   ....[118]....
        /*0278*/ 	.word	0xffffffff


	//   ....[119]....
        /*027c*/ 	.word	0xffffffff


	//   ....[120]....
        /*0280*/ 	.word	0x0500000f


	//   ....[121]....
        /*0284*/ 	.word	0x0500000f


	//   ....[122]....
        /*0288*/ 	.word	0x0500000f


	//   ....[123]....
        /*028c*/ 	.word	0x0500000f


	//   ....[124]....
        /*0290*/ 	.word	0x0500000f


	//   ....[125]....
        /*0294*/ 	.word	0x0500000f


	//   ....[126]....
        /*0298*/ 	.word	0x0500000f


	//   ....[127]....
        /*029c*/ 	.word	0x0500000f


	//   ....[128]....
        /*02a0*/ 	.word	0x0500000f


	//   ....[129]....
        /*02a4*/ 	.word	0x0500000f


	//   ....[130]....
        /*02a8*/ 	.word	0x0500000f


	//   ....[131]....
        /*02ac*/ 	.word	0x0500000f


	//   ....[132]....
        /*02b0*/ 	.word	0x0500000f


	//   ....[133]....
        /*02b4*/ 	.word	0x0500000f


	//   ....[134]....
        /*02b8*/ 	.word	0x0500000f


	//   ....[135]....
        /*02bc*/ 	.word	0x0500000f


	//   ....[136]....
        /*02c0*/ 	.word	0x0500000f


	//   ....[137]....
        /*02c4*/ 	.word	0x0500000f


	//   ....[138]....
        /*02c8*/ 	.word	0x0500000f


	//   ....[139]....
        /*02cc*/ 	.word	0x0500000f


	//   ....[140]....
        /*02d0*/ 	.word	0x0500000f


	//   ....[141]....
        /*02d4*/ 	.word	0x0500000f


	//   ....[142]....
        /*02d8*/ 	.word	0x0500000f


	//   ....[143]....
        /*02dc*/ 	.word	0x0500000f


	//   ....[144]....
        /*02e0*/ 	.word	0x0500000f


	//   ....[145]....
        /*02e4*/ 	.word	0x0500000f


	//   ....[146]....
        /*02e8*/ 	.word	0x0500000f


	//   ....[147]....
        /*02ec*/ 	.word	0x0500000f


	//   ....[148]....
        /*02f0*/ 	.word	0x0500000f


	//   ....[149]....
        /*02f4*/ 	.word	0x0500000f


	//   ....[150]....
        /*02f8*/ 	.word	0x0500000f


	//   ....[151]....
        /*02fc*/ 	.word	0x0500000f


	//   ....[152]....
        /*0300*/ 	.word	0x0500000f


	//   ....[153]....
        /*0304*/ 	.word	0x0500000f


	//   ....[154]....
        /*0308*/ 	.word	0x0500000f


	//   ....[155]....
        /*030c*/ 	.word	0x0500000f


	//   ....[156]....
        /*0310*/ 	.word	0x0500000f


	//   ....[157]....
        /*0314*/ 	.word	0x0500000f


	//   ....[158]....
        /*0318*/ 	.word	0x0500000f


	//   ....[159]....
        /*031c*/ 	.word	0x0500000f


	//   ....[160]....
        /*0320*/ 	.word	0x0500000f


	//   ....[161]....
        /*0324*/ 	.word	0x0500000f


	//   ....[162]....
        /*0328*/ 	.word	0x0500000f


	//   ....[163]....
        /*032c*/ 	.word	0x0500000f


	//   ....[164]....
        /*0330*/ 	.word	0x0500000f


	//   ....[165]....
        /*0334*/ 	.word	0x0500000f


	//   ....[166]....
        /*0338*/ 	.word	0x0500000f


	//   ....[167]....
        /*033c*/ 	.word	0x0500000f


	//   ....[168]....
        /*0340*/ 	.word	0x0500000f


	//   ....[169]....
        /*0344*/ 	.word	0x0500000f


	//   ....[170]....
        /*0348*/ 	.word	0x0500000f


	//   ....[171]....
        /*034c*/ 	.word	0x0500000f


	//   ....[172]....
        /*0350*/ 	.word	0x0500000f


	//   ....[173]....
        /*0354*/ 	.word	0x0500000f


	//   ....[174]....
        /*0358*/ 	.word	0x0500000f


	//   ....[175]....
        /*035c*/ 	.word	0x0500000f


	//   ....[176]....
        /*0360*/ 	.word	0x0500000f


	//   ....[177]....
        /*0364*/ 	.word	0x0500000f


	//   ....[178]....
        /*0368*/ 	.word	0x0500000f


	//   ....[179]....
        /*036c*/ 	.word	0x0500000f


	//   ....[180]....
        /*0370*/ 	.word	0x0500000f


	//   ....[181]....
        /*0374*/ 	.word	0x0500000f


	//   ....[182]....
        /*0378*/ 	.word	0x0500000f


	//   ....[183]....
        /*037c*/ 	.word	0x0500000f


	//   ....[184]....
        /*0380*/ 	.word	0x0500000f


	//   ....[185]....
        /*0384*/ 	.word	0x0500000f


	//   ....[186]....
        /*0388*/ 	.word	0x0500000f


	//----- nvinfo : EIATTR_COOP_GROUP_INSTR_OFFSETS
	.align		4
.L_171:
        /*038c*/ 	.byte	0x04, 0x28
        /*038e*/ 	.short	(.L_173 - .L_172)


	//   ....[0]....
.L_172:
        /*0390*/ 	.word	0x00000070


	//   ....[1]....
        /*0394*/ 	.word	0x000000b0


	//   ....[2]....
        /*0398*/ 	.word	0x000002d0


	//   ....[3]....
        /*039c*/ 	.word	0x00000430


	//   ....[4]....
        /*03a0*/ 	.word	0x00000550


	//   ....[5]....
        /*03a4*/ 	.word	0x000006b0


	//   ....[6]....
        /*03a8*/ 	.word	0x000018b0


	//   ....[7]....
        /*03ac*/ 	.word	0x00002380


	//   ....[8]....
        /*03b0*/ 	.word	0x000025b0


	//   ....[9]....
        /*03b4*/ 	.word	0x000032e0


	//   ....[10]....
        /*03b8*/ 	.word	0x000033f0


	//   ....[11]....
        /*03bc*/ 	.word	0x00003a30


	//   ....[12]....
        /*03c0*/ 	.word	0x00003aa0


	//   ....[13]....
        /*03c4*/ 	.word	0x000057f0


	//   ....[14]....
        /*03c8*/ 	.word	0x000059e0


	//   ....[15]....
        /*03cc*/ 	.word	0x00006860


	//   ....[16]....
        /*03d0*/ 	.word	0x00006980


	//   ....[17]....
        /*03d4*/ 	.word	0x00006f00


	//   ....[18]....
        /*03d8*/ 	.word	0x00006f50


	//   ....[19]....
        /*03dc*/ 	.word	0x00008db0


	//   ....[20]....
        /*03e0*/ 	.word	0x00008dc0


	//   ....[21]....
        /*03e4*/ 	.word	0x00008df0


	//   ....[22]....
        /*03e8*/ 	.word	0x00008e00


	//   ....[23]....
        /*03ec*/ 	.word	0x0000a9e0


	//   ....[24]....
        /*03f0*/ 	.word	0x0000abd0


	//   ....[25]....
        /*03f4*/ 	.word	0x0000ba30


	//   ....[26]....
        /*03f8*/ 	.word	0x0000bb40


	//   ....[27]....
        /*03fc*/ 	.word	0x0000c100


	//   ....[28]....
        /*0400*/ 	.word	0x0000c150


	//   ....[29]....
        /*0404*/ 	.word	0x0000d210


	//   ....[30]....
        /*0408*/ 	.word	0x0000d240


	//   ....[31]....
        /*040c*/ 	.word	0x0000d300


	//   ....[32]....
        /*0410*/ 	.word	0x0000d310


	//   ....[33]....
        /*0414*/ 	.word	0x0000e8d0


	//   ....[34]....
        /*0418*/ 	.word	0x0000e900


	//   ....[35]....
        /*041c*/ 	.word	0x0000e930


	//   ....[36]....
        /*0420*/ 	.word	0x0000e9c0


	//   ....[37]....
        /*0424*/ 	.word	0x0000f070


	//   ....[38]....
        /*0428*/ 	.word	0x0000f0a0


	//   ....[39]....
        /*042c*/ 	.word	0x0000f1a0


	//   ....[40]....
        /*0430*/ 	.word	0x0000f1c0


	//   ....[41]....
        /*0434*/ 	.word	0x0000f2c0


	//   ....[42]....
        /*0438*/ 	.word	0x0000f2e0


	//   ....[43]....
        /*043c*/ 	.word	0x0000f3f0


	//   ....[44]....
        /*0440*/ 	.word	0x0000f410


	//   ....[45]....
        /*0444*/ 	.word	0x0000fb30


	//   ....[46]....
        /*0448*/ 	.word	0x0000fb60


	//   ....[47]....
        /*044c*/ 	.word	0x0000fc70


	//   ....[48]....
        /*0450*/ 	.word	0x0000fc90


	//   ....[49]....
        /*0454*/ 	.word	0x0000fd90


	//   ....[50]....
        /*0458*/ 	.word	0x0000fdb0


	//   ....[51]....
        /*045c*/ 	.word	0x0000fec0


	//   ....[52]....
        /*0460*/ 	.word	0x0000fee0


	//   ....[53]....
        /*0464*/ 	.word	0x000100b0


	//   ....[54]....
        /*0468*/ 	.word	0x00011920


	//   ....[55]....
        /*046c*/ 	.word	0x00011940


	//   ....[56]....
        /*0470*/ 	.word	0x00011950


	//   ....[57]....
        /*0474*/ 	.word	0x00011990


	//   ....[58]....
        /*0478*/ 	.word	0x00011a20


	//   ....[59]....
        /*047c*/ 	.word	0x00011a40


	//   ....[60]....
        /*0480*/ 	.word	0x00011ad0


	//   ....[61]....
        /*0484*/ 	.word	0x00011af0


	//   ....[62]....
        /*0488*/ 	.word	0x00011b80


	//   ....[63]....
        /*048c*/ 	.word	0x00011ba0


	//   ....[64]....
        /*0490*/ 	.word	0x00011c30


	//   ....[65]....
        /*0494*/ 	.word	0x00011c50


	//   ....[66]....
        /*0498*/ 	.word	0x00012290


	//   ....[67]....
        /*049c*/ 	.word	0x000122b0


	//   ....[68]....
        /*04a0*/ 	.word	0x000122e0


	//   ....[69]....
        /*04a4*/ 	.word	0x00012320


	//   ....[70]....
        /*04a8*/ 	.word	0x000123a0


	//   ....[71]....
        /*04ac*/ 	.word	0x000123d0


	//   ....[72]....
        /*04b0*/ 	.word	0x00012450


	//   ....[73]....
        /*04b4*/ 	.word	0x00012480


	//   ....[74]....
        /*04b8*/ 	.word	0x00012500


	//   ....[75]....
        /*04bc*/ 	.word	0x00012530


	//   ....[76]....
        /*04c0*/ 	.word	0x000125b0


	//   ....[77]....
        /*04c4*/ 	.word	0x000125e0


	//   ....[78]....
        /*04c8*/ 	.word	0x00012660


	//   ....[79]....
        /*04cc*/ 	.word	0x00012690


	//   ....[80]....
        /*04d0*/ 	.word	0x00012710


	//   ....[81]....
        /*04d4*/ 	.word	0x00012730


	//   ....[82]....
        /*04d8*/ 	.word	0x00012e50


	//   ....[83]....
        /*04dc*/ 	.word	0x00012e80


	//   ....[84]....
        /*04e0*/ 	.word	0x00012e90


	//   ....[85]....
        /*04e4*/ 	.word	0x00012eb0


	//   ....[86]....
        /*04e8*/ 	.word	0x00012f00


	//   ....[87]....
        /*04ec*/ 	.word	0x00012f20


	//   ....[88]....
        /*04f0*/ 	.word	0x00012f80


	//   ....[89]....
        /*04f4*/ 	.word	0x00012fa0


	//   ....[90]....
        /*04f8*/ 	.word	0x00012ff0


	//   ....[91]....
        /*04fc*/ 	.word	0x00013010


	//   ....[92]....
        /*0500*/ 	.word	0x00013060


	//   ....[93]....
        /*0504*/ 	.word	0x00013080


	//   ....[94]....
        /*0508*/ 	.word	0x00013320


	//   ....[95]....
        /*050c*/ 	.word	0x00013340


	//   ....[96]....
        /*0510*/ 	.word	0x00013360


	//   ....[97]....
        /*0514*/ 	.word	0x000133e0


	//   ....[98]....
        /*0518*/ 	.word	0x00013400


	//   ....[99]....
        /*051c*/ 	.word	0x00013480


	//   ....[100]....
        /*0520*/ 	.word	0x000134a0


	//   ....[101]....
        /*0524*/ 	.word	0x00013520


	//   ....[102]....
        /*0528*/ 	.word	0x00013540


	//   ....[103]....
        /*052c*/ 	.word	0x000135c0


	//   ....[104]....
        /*0530*/ 	.word	0x000135e0


	//   ....[105]....
        /*0534*/ 	.word	0x000135f0


	//   ....[106]....
        /*0538*/ 	.word	0x00013bc0


	//   ....[107]....
        /*053c*/ 	.word	0x00013be0


	//   ....[108]....
        /*0540*/ 	.word	0x00013bf0


	//   ....[109]....
        /*0544*/ 	.word	0x00013c10


	//   ....[110]....
        /*0548*/ 	.word	0x00013cb0


	//   ....[111]....
        /*054c*/ 	.word	0x00013ce0


	//   ....[112]....
        /*0550*/ 	.word	0x00013d50


	//   ....[113]....
        /*0554*/ 	.word	0x00013d80


	//   ....[114]....
        /*0558*/ 	.word	0x00013df0


	//   ....[115]....
        /*055c*/ 	.word	0x00013e20


	//   ....[116]....
        /*0560*/ 	.word	0x00013e90


	//   ....[117]....
        /*0564*/ 	.word	0x00013ec0


	//   ....[118]....
        /*0568*/ 	.word	0x000141d0


	//   ....[119]....
        /*056c*/ 	.word	0x000143b0


	//   ....[120]....
        /*0570*/ 	.word	0x00014a20


	//   ....[121]....
        /*0574*/ 	.word	0x00014b00


	//   ....[122]....
        /*0578*/ 	.word	0x00014ba0


	//   ....[123]....
        /*057c*/ 	.word	0x00014c20


	//   ....[124]....
        /*0580*/ 	.word	0x00014ce0


	//   ....[125]....
        /*0584*/ 	.word	0x00014d60


	//   ....[126]....
        /*0588*/ 	.word	0x00014e40


	//   ....[127]....
        /*058c*/ 	.word	0x00014ec0


	//   ....[128]....
        /*0590*/ 	.word	0x00014fa0


	//   ....[129]....
        /*0594*/ 	.word	0x00015020


	//   ....[130]....
        /*0598*/ 	.word	0x00015100


	//   ....[131]....
        /*059c*/ 	.word	0x00015180


	//   ....[132]....
        /*05a0*/ 	.word	0x00015250


	//   ....[133]....
        /*05a4*/ 	.word	0x000152e0


	//   ....[134]....
        /*05a8*/ 	.word	0x00015350


	//   ....[135]....
        /*05ac*/ 	.word	0x000153d0


	//   ....[136]....
        /*05b0*/ 	.word	0x00015490


	//   ....[137]....
        /*05b4*/ 	.word	0x00015500


	//   ....[138]....
        /*05b8*/ 	.word	0x000155f0


	//   ....[139]....
        /*05bc*/ 	.word	0x00015660


	//   ....[140]....
        /*05c0*/ 	.word	0x00015750


	//   ....[141]....
        /*05c4*/ 	.word	0x000157c0


	//   ....[142]....
        /*05c8*/ 	.word	0x000158b0


	//   ....[143]....
        /*05cc*/ 	.word	0x00015920


	//   ....[144]....
        /*05d0*/ 	.word	0x00015a10


	//   ....[145]....
        /*05d4*/ 	.word	0x00015a80


	//   ....[146]....
        /*05d8*/ 	.word	0x00015b70


	//   ....[147]....
        /*05dc*/ 	.word	0x00015be0


	//   ....[148]....
        /*05e0*/ 	.word	0x00015cb0


	//   ....[149]....
        /*05e4*/ 	.word	0x00015de0


	//   ....[150]....
        /*05e8*/ 	.word	0x00015e80


	//   ....[151]....
        /*05ec*/ 	.word	0x00015ef0


	//   ....[152]....
        /*05f0*/ 	.word	0x00015fb0


	//   ....[153]....
        /*05f4*/ 	.word	0x00016010


	//   ....[154]....
        /*05f8*/ 	.word	0x000160d0


	//   ....[155]....
        /*05fc*/ 	.word	0x00016130


	//   ....[156]....
        /*0600*/ 	.word	0x000161f0


	//   ....[157]....
        /*0604*/ 	.word	0x00016250


	//   ....[158]....
        /*0608*/ 	.word	0x00016310


	//   ....[159]....
        /*060c*/ 	.word	0x00016370


	//   ....[160]....
        /*0610*/ 	.word	0x00016430


	//   ....[161]....
        /*0614*/ 	.word	0x00016510


	//   ....[162]....
        /*0618*/ 	.word	0x000165b0


	//   ....[163]....
        /*061c*/ 	.word	0x00016610


	//   ....[164]....
        /*0620*/ 	.word	0x00016700


	//   ....[165]....
        /*0624*/ 	.word	0x00016760


	//   ....[166]....
        /*0628*/ 	.word	0x00016850


	//   ....[167]....
        /*062c*/ 	.word	0x000168b0


	//   ....[168]....
        /*0630*/ 	.word	0x000169a0


	//   ....[169]....
        /*0634*/ 	.word	0x00016a00


	//   ....[170]....
        /*0638*/ 	.word	0x00016af0


	//   ....[171]....
        /*063c*/ 	.word	0x00016b50


	//   ....[172]....
        /*0640*/ 	.word	0x00016c10


	//   ....[173]....
        /*0644*/ 	.word	0x00016d50


	//   ....[174]....
        /*0648*/ 	.word	0x00016df0


	//   ....[175]....
        /*064c*/ 	.word	0x00016e50


	//   ....[176]....
        /*0650*/ 	.word	0x00016f20


	//   ....[177]....
        /*0654*/ 	.word	0x00016fe0


	//   ....[178]....
        /*0658*/ 	.word	0x000170a0


	//   ....[179]....
        /*065c*/ 	.word	0x00017160


	//   ....[180]....
        /*0660*/ 	.word	0x00017220


	//   ....[181]....
        /*0664*/ 	.word	0x000172e0


	//   ....[182]....
        /*0668*/ 	.word	0x000173a0


	//   ....[183]....
        /*066c*/ 	.word	0x00017460


	//   ....[184]....
        /*0670*/ 	.word	0x00017520


	//   ....[185]....
        /*0674*/ 	.word	0x00017610


	//   ....[186]....
        /*0678*/ 	.word	0x00017730


	//----- nvinfo : EIATTR_REG_RECONFIG
	.align		4
.L_173:
        /*067c*/ 	.byte	0x01, 0x54
	.zero		2


	//----- nvinfo : EIATTR_SYSCALL_OFFSETS
	.align		4
        /*0680*/ 	.byte	0x04, 0x46
        /*0682*/ 	.short	(.L_175 - .L_174)


	//   ....[0]....
.L_174:
        /*0684*/ 	.word	0x00001a90


	//   ....[1]....
        /*0688*/ 	.word	0x00010fa0


	//   ....[2]....
        /*068c*/ 	.word	0x000110f0


	//   ....[3]....
        /*0690*/ 	.word	0x000111e0


	//   ....[4]....
        /*0694*/ 	.word	0x00011f50


	//----- nvinfo : EIATTR_MBARRIER_INSTR_OFFSETS
	.align		4
.L_175:
        /*0698*/ 	.byte	0x04, 0x39
        /*069a*/ 	.short	(.L_177 - .L_176)


	//   ....[0]....
.L_176:
        /*069c*/ 	.word	0x00000180
        /*06a0*/ 	.word	0x000000ff
        /*06a4*/ 	.word	0x00030800
        /*06a8*/ 	.short	0x0100
        /*06aa*/ 	.byte	0x08
	.zero		1


	//   ....[1]....
        /*06ac*/ 	.word	0x00000190
        /*06b0*/ 	.word	0x000000ff
        /*06b4*/ 	.word	0x00030820
        /*06b8*/ 	.short	0x0100
        /*06ba*/ 	.byte	0x08
	.zero		1


	//   ....[2]....
        /*06bc*/ 	.word	0x00000280
        /*06c0*/ 	.word	0x000000ff
        /*06c4*/ 	.word	0x00030830
        /*06c8*/ 	.short	0x0100
        /*06ca*/ 	.byte	0x08
	.zero		1


	//   ....[3]....
        /*06cc*/ 	.word	0x00000290
        /*06d0*/ 	.word	0x000000ff
        /*06d4*/ 	.word	0x00030840
        /*06d8*/ 	.short	0x0100
        /*06da*/ 	.byte	0x08
	.zero		1


	//   ....[4]....
        /*06dc*/ 	.word	0x000002a0
        /*06e0*/ 	.word	0x000000ff
        /*06e4*/ 	.word	0x00030838
        /*06e8*/ 	.short	0x0100
        /*06ea*/ 	.byte	0x08
	.zero		1


	//   ....[5]....
        /*06ec*/ 	.word	0x000002b0
        /*06f0*/ 	.word	0x000000ff
        /*06f4*/ 	.word	0x00030848
        /*06f8*/ 	.short	0x0100
        /*06fa*/ 	.byte	0x08
	.zero		1


	//   ....[6]....
        /*06fc*/ 	.word	0x000003e0
        /*0700*/ 	.word	0x000000ff
        /*0704*/ 	.word	0x00030850
        /*0708*/ 	.short	0x0100
        /*070a*/ 	.byte	0x08
	.zero		1


	//   ....[7]....
        /*070c*/ 	.word	0x000003f0
        /*0710*/ 	.word	0x000000ff
        /*0714*/ 	.word	0x00030860
        /*0718*/ 	.short	0x0100
        /*071a*/ 	.byte	0x08
	.zero		1


	//   ....[8]....
        /*071c*/ 	.word	0x00000400
        /*0720*/ 	.word	0x000000ff
        /*0724*/ 	.word	0x00030858
        /*0728*/ 	.short	0x0100
        /*072a*/ 	.byte	0x08
	.zero		1


	//   ....[9]....
        /*072c*/ 	.word	0x00000410
        /*0730*/ 	.word	0x000000ff
        /*0734*/ 	.word	0x00030868
        /*0738*/ 	.short	0x0100
        /*073a*/ 	.byte	0x08
	.zero		1


	//   ....[10]....
        /*073c*/ 	.word	0x00000500
        /*0740*/ 	.word	0x000000ff
        /*0744*/ 	.word	0x00030870
        /*0748*/ 	.short	0x0100
        /*074a*/ 	.byte	0x06
	.zero		1


	//   ....[11]....
        /*074c*/ 	.word	0x00000510
        /*0750*/ 	.word	0x000000ff
        /*0754*/ 	.word	0x00030880
        /*0758*/ 	.short	0x0100
        /*075a*/ 	.byte	0x06
	.zero		1


	//   ....[12]....
        /*075c*/ 	.word	0x00000520
        /*0760*/ 	.word	0x000000ff
        /*0764*/ 	.word	0x00030878
        /*0768*/ 	.short	0x0100
        /*076a*/ 	.byte	0x06
	.zero		1


	//   ....[13]....
        /*076c*/ 	.word	0x00000530
        /*0770*/ 	.word	0x000000ff
        /*0774*/ 	.word	0x00030888
        /*0778*/ 	.short	0x0100
        /*077a*/ 	.byte	0x06
	.zero		1


	//   ....[14]....
        /*077c*/ 	.word	0x00000660
        /*0780*/ 	.word	0x000000ff
        /*0784*/ 	.word	0x00030890
        /*0788*/ 	.short	0x0100
        /*078a*/ 	.byte	0x08
	.zero		1


	//   ....[15]....
        /*078c*/ 	.word	0x00000670
        /*0790*/ 	.word	0x000000ff
        /*0794*/ 	.word	0x000308a0
        /*0798*/ 	.short	0x0100
        /*079a*/ 	.byte	0x08
	.zero		1


	//   ....[16]....
        /*079c*/ 	.word	0x00000680
        /*07a0*/ 	.word	0x000000ff
        /*07a4*/ 	.word	0x00030898
        /*07a8*/ 	.short	0x0100
        /*07aa*/ 	.byte	0x08
	.zero		1


	//   ....[17]....
        /*07ac*/ 	.word	0x00000690
        /*07b0*/ 	.word	0x000000ff
        /*07b4*/ 	.word	0x000308a8
        /*07b8*/ 	.short	0x0100
        /*07ba*/ 	.byte	0x08
	.zero		1


	//   ....[18]....
        /*07bc*/ 	.word	0x000007d0
        /*07c0*/ 	.word	0x000000ff
        /*07c4*/ 	.word	0x000308b0
        /*07c8*/ 	.short	0x0100
        /*07ca*/ 	.byte	0x08
	.zero		1


	//   ....[19]....
        /*07cc*/ 	.word	0x000007e0
        /*07d0*/ 	.word	0x000000ff
        /*07d4*/ 	.word	0x000308c0
        /*07d8*/ 	.short	0x0100
        /*07da*/ 	.byte	0x08
	.zero		1


	//   ....[20]....
        /*07dc*/ 	.word	0x000007f0
        /*07e0*/ 	.word	0x000000ff
        /*07e4*/ 	.word	0x000308b8
        /*07e8*/ 	.short	0x0100
        /*07ea*/ 	.byte	0x08
	.zero		1


	//   ....[21]....
        /*07ec*/ 	.word	0x00000800
        /*07f0*/ 	.word	0x000000ff
        /*07f4*/ 	.word	0x000308c8
        /*07f8*/ 	.short	0x0100
        /*07fa*/ 	.byte	0x08
	.zero		1


	//   ....[22]....
        /*07fc*/ 	.word	0x00001b30
        /*0800*/ 	.word	0x000000ff
        /*0804*/ 	.word	0x00030800
        /*0808*/ 	.short	0x010a
        /*080a*/ 	.byte	0x28
	.zero		1


	//   ....[23]....
        /*080c*/ 	.word	0x00001bb0
        /*0810*/ 	.word	0x00000003
        /*0814*/ 	.word	0x00030830
        /*0818*/ 	.short	0x010a
        /*081a*/ 	.byte	0x3f
	.zero		1


	//   ....[24]....
        /*081c*/ 	.word	0x00001bf0
        /*0820*/ 	.word	0x00000003
        /*0824*/ 	.word	0x00030830
        /*0828*/ 	.short	0x010a
        /*082a*/ 	.byte	0x3f
	.zero		1


	//   ....[25]....
        /*082c*/ 	.word	0x00002300
        /*0830*/ 	.word	0x000000ff
        /*0834*/ 	.word	0x00000000
        /*0838*/ 	.short	0x0101
        /*083a*/ 	.byte	0x04
	.zero		1


	//   ....[26]....
        /*083c*/ 	.word	0x00004960
        /*0840*/ 	.word	0x000000ff
        /*0844*/ 	.word	0x00030830
        /*0848*/ 	.short	0x010a
        /*084a*/ 	.byte	0x06
	.zero		1


	//   ....[27]....
        /*084c*/ 	.word	0x000049a0
        /*0850*/ 	.word	0x000000ff
        /*0854*/ 	.word	0x00030830
        /*0858*/ 	.short	0x010a
        /*085a*/ 	.byte	0x06
	.zero		1


	//   ....[28]....
        /*085c*/ 	.word	0x00005460
        /*0860*/ 	.word	0x000000ff
        /*0864*/ 	.word	0x00030850
        /*0868*/ 	.short	0x010a
        /*086a*/ 	.byte	0x05
	.zero		1


	//   ....[29]....
        /*086c*/ 	.word	0x000054a0
        /*0870*/ 	.word	0x000000ff
        /*0874*/ 	.word	0x00030850
        /*0878*/ 	.short	0x010a
        /*087a*/ 	.byte	0x05
	.zero		1


	//   ....[30]....
        /*087c*/ 	.word	0x000057b0
        /*0880*/ 	.word	0x000000ff
        /*0884*/ 	.word	0x00000000
        /*0888*/ 	.short	0x0101
        /*088a*/ 	.byte	0x06
	.zero		1


	//   ....[31]....
        /*088c*/ 	.word	0x000077d0
        /*0890*/ 	.word	0x000000ff
        /*0894*/ 	.word	0x00000000
        /*0898*/ 	.short	0x0101
        /*089a*/ 	.byte	0x05
	.zero		1


	//   ....[32]....
        /*089c*/ 	.word	0x00007cc0
        /*08a0*/ 	.word	0x000000ff
        /*08a4*/ 	.word	0x00030830
        /*08a8*/ 	.short	0x010a
        /*08aa*/ 	.byte	0x06
	.zero		1


	//   ....[33]....
        /*08ac*/ 	.word	0x00007d00
        /*08b0*/ 	.word	0x000000ff
        /*08b4*/ 	.word	0x00030830
        /*08b8*/ 	.short	0x010a
        /*08ba*/ 	.byte	0x06
	.zero		1


	//   ....[34]....
        /*08bc*/ 	.word	0x000087c0
        /*08c0*/ 	.word	0x000000ff
        /*08c4*/ 	.word	0x00030850
        /*08c8*/ 	.short	0x010a
        /*08ca*/ 	.byte	0x05
	.zero		1


	//   ....[35]....
        /*08cc*/ 	.word	0x00008800
        /*08d0*/ 	.word	0x000000ff
        /*08d4*/ 	.word	0x00030850
        /*08d8*/ 	.short	0x010a
        /*08da*/ 	.byte	0x05
	.zero		1


	//   ....[36]....
        /*08dc*/ 	.word	0x00008b30
        /*08e0*/ 	.word	0x000000ff
        /*08e4*/ 	.word	0x00000000
        /*08e8*/ 	.short	0x0101
        /*08ea*/ 	.byte	0x06
	.zero		1


	//   ....[37]....
        /*08ec*/ 	.word	0x00009890
        /*08f0*/ 	.word	0x000000ff
        /*08f4*/ 	.word	0x00000000
        /*08f8*/ 	.short	0x0101
        /*08fa*/ 	.byte	0x05
	.zero		1


	//   ....[38]....
        /*08fc*/ 	.word	0x00009b50
        /*0900*/ 	.word	0x000000ff
        /*0904*/ 	.word	0x00030830
        /*0908*/ 	.short	0x010a
        /*090a*/ 	.byte	0x05
	.zero		1


	//   ....[39]....
        /*090c*/ 	.word	0x00009b90
        /*0910*/ 	.word	0x000000ff
        /*0914*/ 	.word	0x00030830
        /*0918*/ 	.short	0x010a
        /*091a*/ 	.byte	0x05
	.zero		1


	//   ....[40]....
        /*091c*/ 	.word	0x0000a650
        /*0920*/ 	.word	0x000000ff
        /*0924*/ 	.word	0x00030850
        /*0928*/ 	.short	0x010a
        /*092a*/ 	.byte	0x05
	.zero		1


	//   ....[41]....
        /*092c*/ 	.word	0x0000a690
        /*0930*/ 	.word	0x000000ff
        /*0934*/ 	.word	0x00030850
        /*0938*/ 	.short	0x010a
        /*093a*/ 	.byte	0x05
	.zero		1


	//   ....[42]....
        /*093c*/ 	.word	0x0000a990
        /*0940*/ 	.word	0x000000ff
        /*0944*/ 	.word	0x00000000
        /*0948*/ 	.short	0x0101
        /*094a*/ 	.byte	0x04
	.zero		1


	//   ....[43]....
        /*094c*/ 	.word	0x0000c9c0
        /*0950*/ 	.word	0x000000ff
        /*0954*/ 	.word	0x00000000
        /*0958*/ 	.short	0x0101
        /*095a*/ 	.byte	0x05
	.zero		1


	//   ....[44]....
        /*095c*/ 	.word	0x0000d180
        /*0960*/ 	.word	0x000000ff
        /*0964*/ 	.word	0x00030850
        /*0968*/ 	.short	0x010a
        /*096a*/ 	.byte	0x05
	.zero		1


	//   ....[45]....
        /*096c*/ 	.word	0x0000d1c0
        /*0970*/ 	.word	0x000000ff
        /*0974*/ 	.word	0x00030850
        /*0978*/ 	.short	0x010a
        /*097a*/ 	.byte	0x05
	.zero		1


	//   ....[46]....
        /*097c*/ 	.word	0x0000d6c0
        /*0980*/ 	.word	0x000000ff
        /*0984*/ 	.word	0x00000000
        /*0988*/ 	.short	0x0101
        /*098a*/ 	.byte	0x04
	.zero		1


	//   ....[47]....
        /*098c*/ 	.word	0x0000f060
        /*0990*/ 	.word	0x00000011
        /*0994*/ 	.word	0x00000000
        /*0998*/ 	.short	0x0101
        /*099a*/ 	.byte	0x3f
	.zero		1


	//   ....[48]....
        /*099c*/ 	.word	0x00011730
        /*09a0*/ 	.word	0x00000000
        /*09a4*/ 	.word	0x00030840
        /*09a8*/ 	.short	0x010a
        /*09aa*/ 	.byte	0x3f
	.zero		1


	//   ....[49]....
        /*09ac*/ 	.word	0x00011d40
        /*09b0*/ 	.word	0x00000000
        /*09b4*/ 	.word	0x00030830
        /*09b8*/ 	.short	0x0107
        /*09ba*/ 	.byte	0x3f
	.zero		1


	//   ....[50]....
        /*09bc*/ 	.word	0x00011df0
        /*09c0*/ 	.word	0x00000000
        /*09c4*/ 	.word	0x00030830
        /*09c8*/ 	.short	0x0101
        /*09ca*/ 	.byte	0x3f
	.zero		1


	//   ....[51]....
        /*09cc*/ 	.word	0x00012820
        /*09d0*/ 	.word	0x00000011
        /*09d4*/ 	.word	0x00030800
        /*09d8*/ 	.short	0x0107
        /*09da*/ 	.byte	0x3f
	.zero		1


	//   ....[52]....
        /*09dc*/ 	.word	0x00012910
        /*09e0*/ 	.word	0x00000011
        /*09e4*/ 	.word	0x00030800
        /*09e8*/ 	.short	0x0101
        /*09ea*/ 	.byte	0x3f
	.zero		1


	//   ....[53]....
        /*09ec*/ 	.word	0x00012930
        /*09f0*/ 	.word	0x00000011
        /*09f4*/ 	.word	0x00030820
        /*09f8*/ 	.short	0x010a
        /*09fa*/ 	.byte	0x3f
	.zero		1


	//   ....[54]....
        /*09fc*/ 	.word	0x00012c80
        /*0a00*/ 	.word	0x00000006
        /*0a04*/ 	.word	0x00030840
        /*0a08*/ 	.short	0x010a
        /*0a0a*/ 	.byte	0x3f
	.zero		1


	//   ....[55]....
        /*0a0c*/ 	.word	0x00013150
        /*0a10*/ 	.word	0x00000006
        /*0a14*/ 	.word	0x00030830
        /*0a18*/ 	.short	0x0107
        /*0a1a*/ 	.byte	0x3f
	.zero		1


	//   ....[56]....
        /*0a1c*/ 	.word	0x00013200
        /*0a20*/ 	.word	0x00000006
        /*0a24*/ 	.word	0x00030830
        /*0a28*/ 	.short	0x0101
        /*0a2a*/ 	.byte	0x3f
	.zero		1


	//   ....[57]....
        /*0a2c*/ 	.word	0x00013260
        /*0a30*/ 	.word	0x00000006
        /*0a34*/ 	.word	0x00030860
        /*0a38*/ 	.short	0x010a
        /*0a3a*/ 	.byte	0x3f
	.zero		1


	//   ....[58]....
        /*0a3c*/ 	.word	0x000137c0
        /*0a40*/ 	.word	0x00000006
        /*0a44*/ 	.word	0x00030850
        /*0a48*/ 	.short	0x0107
        /*0a4a*/ 	.byte	0x3f
	.zero		1


	//   ....[59]....
        /*0a4c*/ 	.word	0x00013910
        /*0a50*/ 	.word	0x00000006
        /*0a54*/ 	.word	0x00030850
        /*0a58*/ 	.short	0x0101
        /*0a5a*/ 	.byte	0x3f
	.zero		1


	//   ....[60]....
        /*0a5c*/ 	.word	0x00013b10
        /*0a60*/ 	.word	0x00000004
        /*0a64*/ 	.word	0x00030860
        /*0a68*/ 	.short	0x010a
        /*0a6a*/ 	.byte	0x3f
	.zero		1


	//   ....[61]....
        /*0a6c*/ 	.word	0x00013fe0
        /*0a70*/ 	.word	0x00000004
        /*0a74*/ 	.word	0x00030850
        /*0a78*/ 	.short	0x0107
        /*0a7a*/ 	.byte	0x3f
	.zero		1


	//   ....[62]....
        /*0a7c*/ 	.word	0x00014090
        /*0a80*/ 	.word	0x00000004
        /*0a84*/ 	.word	0x00030850
        /*0a88*/ 	.short	0x0101
        /*0a8a*/ 	.byte	0x3f
	.zero		1


	//   ....[63]....
        /*0a8c*/ 	.word	0x00014330
        /*0a90*/ 	.word	0x00000004
        /*0a94*/ 	.word	0x00030820
        /*0a98*/ 	.short	0x010a
        /*0a9a*/ 	.byte	0x3f
	.zero		1


	//   ....[64]....
        /*0a9c*/ 	.word	0x000144d0
        /*0aa0*/ 	.word	0x00000005
        /*0aa4*/ 	.word	0x00030840
        /*0aa8*/ 	.short	0x010a
        /*0aaa*/ 	.byte	0x3f
	.zero		1


	//   ....[65]....
        /*0aac*/ 	.word	0x00014570
        /*0ab0*/ 	.word	0x00000017
        /*0ab4*/ 	.word	0x00030840
        /*0ab8*/ 	.short	0x010a
        /*0aba*/ 	.byte	0x3f
	.zero		1


	//   ....[66]....
        /*0abc*/ 	.word	0x000145b0
        /*0ac0*/ 	.word	0x00000005
        /*0ac4*/ 	.word	0x00030860
        /*0ac8*/ 	.short	0x010a
        /*0aca*/ 	.byte	0x3f
	.zero		1


	//   ....[67]....
        /*0acc*/ 	.word	0x000145f0
        /*0ad0*/ 	.word	0x00000017
        /*0ad4*/ 	.word	0x00030860
        /*0ad8*/ 	.short	0x010a
        /*0ada*/ 	.byte	0x3f
	.zero		1


	//   ....[68]....
        /*0adc*/ 	.word	0x00014660
        /*0ae0*/ 	.word	0x00000003
        /*0ae4*/ 	.word	0x00030800
        /*0ae8*/ 	.short	0x010a
        /*0aea*/ 	.byte	0x3f
	.zero		1


	//   ....[69]....
        /*0aec*/ 	.word	0x000146b0
        /*0af0*/ 	.word	0x00000003
        /*0af4*/ 	.word	0x00030830
        /*0af8*/ 	.short	0x010a
        /*0afa*/ 	.byte	0x3f
	.zero		1


	//   ....[70]....
        /*0afc*/ 	.word	0x00014710
        /*0b00*/ 	.word	0x00000004
        /*0b04*/ 	.word	0x00030830
        /*0b08*/ 	.short	0x010a
        /*0b0a*/ 	.byte	0x3f
	.zero		1


	//   ....[71]....
        /*0b0c*/ 	.word	0x00014770
        /*0b10*/ 	.word	0x00000003
        /*0b14*/ 	.word	0x00030850
        /*0b18*/ 	.short	0x010a
        /*0b1a*/ 	.byte	0x3f
	.zero		1


	//   ....[72]....
        /*0b1c*/ 	.word	0x000147d0
        /*0b20*/ 	.word	0x00000004
        /*0b24*/ 	.word	0x00030830
        /*0b28*/ 	.short	0x010a
        /*0b2a*/ 	.byte	0x3f
	.zero		1


	//   ....[73]....
        /*0b2c*/ 	.word	0x00014830
        /*0b30*/ 	.word	0x00000003
        /*0b34*/ 	.word	0x00030850
        /*0b38*/ 	.short	0x010a
        /*0b3a*/ 	.byte	0x3f
	.zero		1


	//   ....[74]....
        /*0b3c*/ 	.word	0x00014890
        /*0b40*/ 	.word	0x00000004
        /*0b44*/ 	.word	0x00030830
        /*0b48*/ 	.short	0x010a
        /*0b4a*/ 	.byte	0x3f
	.zero		1


	//   ....[75]....
        /*0b4c*/ 	.word	0x000148f0
        /*0b50*/ 	.word	0x00000003
        /*0b54*/ 	.word	0x00030850
        /*0b58*/ 	.short	0x010a
        /*0b5a*/ 	.byte	0x3f
	.zero		1


	//   ....[76]....
        /*0b5c*/ 	.word	0x00014950
        /*0b60*/ 	.word	0x00000007
        /*0b64*/ 	.word	0x00030850
        /*0b68*/ 	.short	0x010a
        /*0b6a*/ 	.byte	0x3f
	.zero		1


	//   ....[77]....
        /*0b6c*/ 	.word	0x00014a50
        /*0b70*/ 	.word	0x00000000
        /*0b74*/ 	.word	0x00030840
        /*0b78*/ 	.short	0x010a
        /*0b7a*/ 	.byte	0x3f
	.zero		1


	//   ....[78]....
        /*0b7c*/ 	.word	0x00015ce0
        /*0b80*/ 	.word	0x00000011
        /*0b84*/ 	.word	0x00030820
        /*0b88*/ 	.short	0x010a
        /*0b8a*/ 	.byte	0x3f
	.zero		1


	//   ....[79]....
        /*0b8c*/ 	.word	0x00015d30
        /*0b90*/ 	.word	0x00000006
        /*0b94*/ 	.word	0x00030840
        /*0b98*/ 	.short	0x010a
        /*0b9a*/ 	.byte	0x3f
	.zero		1


	//   ....[80]....
        /*0b9c*/ 	.word	0x00016460
        /*0ba0*/ 	.word	0x00000006
        /*0ba4*/ 	.word	0x00030860
        /*0ba8*/ 	.short	0x010a
        /*0baa*/ 	.byte	0x3f
	.zero		1


	//   ....[81]....
        /*0bac*/ 	.word	0x00016ca0
        /*0bb0*/ 	.word	0x00000004
        /*0bb4*/ 	.word	0x00030860
        /*0bb8*/ 	.short	0x010a
        /*0bba*/ 	.byte	0x3f
	.zero		1


	//   ....[82]....
        /*0bbc*/ 	.word	0x00017650
        /*0bc0*/ 	.word	0x00000004
        /*0bc4*/ 	.word	0x00030820
        /*0bc8*/ 	.short	0x010a
        /*0bca*/ 	.byte	0x3f
	.zero		1


	//   ....[83]....
        /*0bcc*/ 	.word	0x000177f0
        /*0bd0*/ 	.word	0x00000005
        /*0bd4*/ 	.word	0x00030840
        /*0bd8*/ 	.short	0x010a
        /*0bda*/ 	.byte	0x3f
	.zero		1


	//   ....[84]....
        /*0bdc*/ 	.word	0x00017840
        /*0be0*/ 	.word	0x00000017
        /*0be4*/ 	.word	0x00030840
        /*0be8*/ 	.short	0x010a
        /*0bea*/ 	.byte	0x3f
	.zero		1


	//   ....[85]....
        /*0bec*/ 	.word	0x00017890
        /*0bf0*/ 	.word	0x00000005
        /*0bf4*/ 	.word	0x00030860
        /*0bf8*/ 	.short	0x010a
        /*0bfa*/ 	.byte	0x3f
	.zero		1


	//----- nvinfo : EIATTR_NUM_MBARRIERS
	.align		4
.L_177:
        /*0bfc*/ 	.byte	0x03, 0x38
        /*0bfe*/ 	.short	0x0016


	//----- nvinfo : EIATTR_EXIT_INSTR_OFFSETS
	.align		4
        /*0c00*/ 	.byte	0x04, 0x1c
        /*0c02*/ 	.short	(.L_179 - .L_178)


	//   ....[0]....
.L_178:
        /*0c04*/ 	.word	0x00000950


	//   ....[1]....
        /*0c08*/ 	.word	0x00010020


	//   ....[2]....
        /*0c0c*/ 	.word	0x00014640


	//----- nvinfo : EIATTR_MAX_THREADS
	.align		4
.L_179:
        /*0c10*/ 	.byte	0x04, 0x05
        /*0c12*/ 	.short	(.L_181 - .L_180)
.L_180:
        /*0c14*/ 	.word	0x00000180
        /*0c18*/ 	.word	0x00000001
        /*0c1c*/ 	.word	0x00000001


	//----- nvinfo : EIATTR_CRS_STACK_SIZE
	.align		4
.L_181:
        /*0c20*/ 	.byte	0x04, 0x1e
        /*0c22*/ 	.short	(.L_183 - .L_182)
.L_182:
        /*0c24*/ 	.word	0x00000000


	//----- nvinfo : EIATTR_CBANK_PARAM_SIZE
	.align		4
.L_183:
        /*0c28*/ 	.byte	0x03, 0x19
        /*0c2a*/ 	.short	0x0af0


	//----- nvinfo : EIATTR_PARAM_CBANK
	.align		4
        /*0c2c*/ 	.byte	0x04, 0x0a
        /*0c2e*/ 	.short	(.L_185 - .L_184)
	.align		4
.L_184:
        /*0c30*/ 	.word	index@(.nv.constant0._ZN7cutlass13device_kernelIN5flash11enable_sm90INS1_16FlashAttnFwdSm90INS1_25CollectiveMainloopFwdSm90ILi2EN4cute5tupleIJNS5_1CILi1EEES8_S8_EEENS6_IJNS7_ILi128EEENS7_ILi96EEENS7_ILi192EEEEEELi192ENS_6half_tEfNS_4arch4Sm90ELb0ELb1ELb0ELb0ELb1ELb0ELb0ELb1ELb1ELb1ELb0ELb0EEENS1_21CollectiveEpilogueFwdINS6_IJSA_SC_SB_EEES9_SE_SG_Li256ELb0ELb1ELb0ELb0EEENS1_30DynamicPersistentTileSchedulerILi256ELi128ELb0ELb1ELb1EEEEEEEEEvNT_6ParamsE)
        /*0c34*/ 	.short	0x0210
        /*0c36*/ 	.short	0x0af0


	//----- nvinfo : EIATTR_SW_WAR
	.align		4
.L_185:
        /*0c38*/ 	.byte	0x04, 0x36
        /*0c3a*/ 	.short	(.L_187 - .L_186)
.L_186:
        /*0c3c*/ 	.word	0x00000008
.L_187:


//--------------------- .nv.info._ZN7cutlass13device_kernelIN5flash11enable_sm90INS1_16FlashAttnFwdSm90INS1_25CollectiveMainloopFwdSm90ILi2EN4cute5tupleIJNS5_1CILi1EEES8_S8_EEENS6_IJNS7_ILi128EEENS7_ILi96EEENS7_ILi192EEEEEELi192ENS_6half_tEfNS_4arch4Sm90ELb0ELb1ELb0ELb1ELb1ELb0ELb0ELb1ELb1ELb1ELb0ELb0EEENS1_21CollectiveEpilogueFwdINS6_IJSA_SC_SB_EEES9_SE_SG_Li256ELb1ELb1ELb0ELb0EEENS1_36VarlenDynamicPersistentTileSchedulerILi128ELi96ELi256ELi128ELb0ELb1ELb1ELb1ELb0ELb1EEEEEEEEEvNT_6ParamsE --------------------------
	.section	.nv.info._ZN7cutlass13device_kernelIN5flash11enable_sm90INS1_16FlashAttnFwdSm90INS1_25CollectiveMainloopFwdSm90ILi2EN4cute5tupleIJNS5_1CILi1EEES8_S8_EEENS6_IJNS7_ILi128EEENS7_ILi96EEENS7_ILi192EEEEEELi192ENS_6half_tEfNS_4arch4Sm90ELb0ELb1ELb0ELb1ELb1ELb0ELb0ELb1ELb1ELb1ELb0ELb0EEENS1_21CollectiveEpilogueFwdINS6_IJSA_SC_SB_EEES9_SE_SG_Li256ELb1ELb1ELb0ELb0EEENS1_36VarlenDynamicPersistentTileSchedulerILi128ELi96ELi256ELi128ELb0ELb1ELb1ELb1ELb0ELb1EEEEEEEEEvNT_6ParamsE,"",@"SHT_CUDA_INFO"
	.sectionflags	@""
	.align	4


	//----- nvinfo : EIATTR_CUDA_API_VERSION
	.align		4
        /*0000*/ 	.byte	0x04, 0x37
        /*0002*/ 	.short	(.L_189 - .L_188)
.L_188:
        /*0004*/ 	.word	0x00000082


	//----- nvinfo : EIATTR_KPARAM_INFO
	.align		4
.L_189:
        /*0008*/ 	.byte	0x04, 0x17
        /*000a*/ 	.short	(.L_191 - .L_190)
.L_190:
        /*000c*/ 	.word	0x00000000
        /*0010*/ 	.short	0x0000
        /*0012*/ 	.short	0x0070
        /*0014*/ 	.byte	0x00, 0xf0, 0x01, 0x2a


	//----- nvinfo : EIATTR_SPARSE_MMA_MASK
	.align		4
.L_191:
        /*0018*/ 	.byte	0x03, 0x50
        /*001a*/ 	.short	0x0000


	//----- nvinfo : EIATTR_MAXREG_COUNT
	.align		4
        /*001c*/ 	.byte	0x03, 0x1b
        /*001e*/ 	.short	0x00a8


	//----- nvinfo : EIATTR_NUM_BARRIERS
	.align		4
        /*0020*/ 	.byte	0x02, 0x4c
        /*0022*/ 	.byte	0x09
	.zero		1


	//----- nvinfo : EIATTR_EXTERNS
	.align		4
        /*0024*/ 	.byte	0x04, 0x0f
        /*0026*/ 	.short	(.L_193 - .L_192)


	//   ....[0]....
	.align		4
.L_192:
        /*0028*/ 	.word	index@(__assertfail)


	//----- nvinfo : EIATTR_ANNOTATIONS
	.align		4
.L_193:
        /*002c*/ 	.byte	0x04, 0x55
        /*002e*/ 	.short	(.L_195 - .L_194)


	//   ....[0]....
.L_194:
        /* <DEDUP_REMOVED lines=17> */


	//----- nvinfo : EIATTR_MERCURY_ISA_VERSION
	.align		4
.L_195:
        /*0130*/ 	.byte	0x03, 0x5f
        /*0132*/ 	.short	0x0101


	//----- nvinfo : EIATTR_UNUSED_LOAD_BYTE_OFFSET
	.align		4
        /*0134*/ 	.byte	0x04, 0x44
        /*0136*/ 	.short	(.L_197 - .L_196)


	//   ....[0]....
.L_196:
        /*0138*/ 	.word	0x00000920
        /*013c*/ 	.word	0x0000fff0


	//   ....[1]....
        /*0140*/ 	.word	0x0000db50
        /*0144*/ 	.word	0x0000fff0


	//----- nvinfo : EIATTR_INT_WARP_WIDE_INSTR_OFFSETS
	.align		4
.L_197:
        /*0148*/ 	.byte	0x04, 0x31
        /*014a*/ 	.short	(.L_199 - .L_198)


	//   ....[0]....
.L_198:
        /*014c*/ 	.word	0x000000c0


	//   ....[1]....
        /*0150*/ 	.word	0x000000d0


	//   ....[2]....
        /*0154*/ 	.word	0x00000170


	//   ....[3]....
        /*0158*/ 	.word	0x000116a0


	//   ....[4]....
        /*015c*/ 	.word	0x00011730


	//   ....[5]....
        /*0160*/ 	.word	0x000145e0


	//   ....[6]....
        /*0164*/ 	.word	0x00014670


	//----- nvinfo : EIATTR_COOP_GROUP_MASK_REGIDS
	.align		4
.L_199:
        /*0168*/ 	.byte	0x04, 0x29
        /*016a*/ 	.short	(.L_201 - .L_200)


	//   ....[0]....
.L_200:
        /*016c*/ 	.word	0xffffffff


	//   ....[1]....
        /*0170*/ 	.word	0xffffffff


	//   ....[2]....
        /*0174*/ 	.word	0xffffffff


	//   ....[3]....
        /*0178*/ 	.word	0xffffffff


	//   ....[4]....
        /*017c*/ 	.word	0xffffffff


	//   ....[5]....
        /*0180*/ 	.word	0xffffffff


	//   ....[6]....
        /*0184*/ 	.word	0xffffffff


	//   ....[7]....
        /*0188*/ 	.word	0xffffffff


	//   ....[8]....
        /*018c*/ 	.word	0xffffffff


	//   ....[9]....
        /*0190*/ 	.word	0xffffffff


	//   ....[10]....
        /*0194*/ 	.word	0xffffffff


	//   ....[11]....
        /*0198*/ 	.word	0xffffffff


	//   ....[12]....
        /*019c*/ 	.word	0xffffffff


	//   ....[13]....
        /*01a0*/ 	.word	0xffffffff


	//   ....[14]....
        /*01a4*/ 	.word	0xffffffff


	//   ....[15]....
        /*01a8*/ 	.word	0xffffffff


	//   ....[16]....
        /*01ac*/ 	.word	0xffffffff


	//   ....[17]....
        /*01b0*/ 	.word	0xffffffff


	//   ....[18]....
        /*01b4*/ 	.word	0xffffffff


	//   ....[19]....
        /*01b8*/ 	.word	0xffffffff


	//   ....[20]....
        /*01bc*/ 	.word	0xffffffff


	//   ....[21]....
        /*01c0*/ 	.word	0xffffffff


	//   ....[22]....
        /*01c4*/ 	.word	0xffffffff


	//   ....[23]....
        /*01c8*/ 	.word	0xffffffff


	//   ....[24]....
        /*01cc*/ 	.word	0xffffffff


	//   ....[25]....
        /*01d0*/ 	.word	0xffffffff


	//   ....[26]....
        /*01d4*/ 	.word	0xffffffff


	//   ....[27]....
        /*01d8*/ 	.word	0xffffffff


	//   ....[28]....
        /*01dc*/ 	.word	0xffffffff


	//   ....[29]....
        /*01e0*/ 	.word	0xffffffff


	//   ....[30]....
        /*01e4*/ 	.word	0xffffffff


	//   ....[31]....
        /*01e8*/ 	.word	0xffffffff


	//   ....[32]....
        /*01ec*/ 	.word	0xffffffff


	//   ....[33]....
        /*01f0*/ 	.word	0xffffffff


	//   ....[34]....
        /*01f4*/ 	.word	0xffffffff


	//   ....[35]....
        /*01f8*/ 	.word	0xffffffff


	//   ....[36]....
        /*01fc*/ 	.word	0xffffffff


	//   ....[37]....
        /*0200*/ 	.word	0xffffffff


	//   ....[38]....
        /*0204*/ 	.word	0xffffffff


	//   ....[39]....
        /*0208*/ 	.word	0xffffffff


	//   ....[40]....
        /*020c*/ 	.word	0xffffffff


	//   ....[41]....
        /*0210*/ 	.word	0xffffffff


	//   ....[42]....
        /*0214*/ 	.word	0xffffffff


	//   ....[43]....
        /*0218*/ 	.word	0xffffffff


	//   ....[44]....
        /*021c*/ 	.word	0xffffffff


	//   ....[45]....
        /*0220*/ 	.word	0xffffffff


	//   ....[46]....
        /*0224*/ 	.word	0xffffffff


	//   ....[47]....
        /*0228*/ 	.word	0xffffffff


	//   ....[48]....
        /*022c*/ 	.word	0xffffffff


	//   ....[49]....
        /*0230*/ 	.word	0xffffffff


	//   ....[50]....
        /*0234*/ 	.word	0xffffffff


	//   ....[51]....
        /*0238*/ 	.word	0xffffffff


	//   ....[52]....
        /*023c*/ 	.word	0xffffffff


	//   ....[53]....
        /*0240*/ 	.word	0xffffffff


	//   ....[54]....
        /*0244*/ 	.word	0xffffffff


	//   ....[55]....
        /*0248*/ 	.word	0xffffffff


	//   ....[56]....
        /*024c*/ 	.word	0xffffffff


	//   ....[57]....
        /*0250*/ 	.word	0xffffffff


	//   ....[58]....
        /*0254*/ 	.word	0xffffffff


	//   ....[59]....
        /*0258*/ 	.word	0xffffffff


	//   ....[60]....
        /*025c*/ 	.word	0xffffffff


	//   ....[61]....
        /*0260*/ 	.word	0xffffffff


	//   ....[62]....
        /*0264*/ 	.word	0xffffffff


	//   ....[63]....
        /*0268*/ 	.word	0xffffffff


	//   ....[64]....
        /*026c*/ 	.word	0xffffffff


	//   ....[65]....
        /*0270*/ 	.word	0xffffffff


	//   ....[66]....
        /*0274*/ 	.word	0xffffffff


	//   ....[67]....
        /*0278*/ 	.word	0xffffffff


	//   ....[68]....
        /*027c*/ 	.word	0xffffffff


	//   ....[69]....
        /*0280*/ 	.word	0xffffffff


	//   ....[70]....
        /*0284*/ 	.word	0xffffffff


	//   ....[71]....
        /*0288*/ 	.word	0xffffffff


	//   ....[72]....
        /*028c*/ 	.word	0xffffffff


	//   ....[73]....
        /*0290*/ 	.word	0xffffffff


	//   ....[74]....
        /*0294*/ 	.word	0xffffffff


	//   ....[75]....
        /*0298*/ 	.word	0xffffffff


	//   ....[76]....
        /*029c*/ 	.word	0xffffffff


	//   ....[77]....
        /*02a0*/ 	.word	0xffffffff


	//   ....[78]....
        /*02a4*/ 	.word	0xffffffff


	//   ....[79]....
        /*02a8*/ 	.word	0xffffffff


	//   ....[80]....
        /*02ac*/ 	.word	0xffffffff


	//   ....[81]....
        /*02b0*/ 	.word	0xffffffff


	//   ....[82]....
        /*02b4*/ 	.word	0xffffffff


	//   ....[83]....
        /*02b8*/ 	.word	0xffffffff


	//   ....[84]....
        /*02bc*/ 	.word	0xffffffff


	//   ....[85]....
        /*02c0*/ 	.word	0xffffffff


	//   ....[86]....
        /*02c4*/ 	.word	0xffffffff


	//   ....[87]....
        /*02c8*/ 	.word	0xffffffff


	//   ....[88]....
        /*02cc*/ 	.word	0xffffffff


	//   ....[89]....
        /*02d0*/ 	.word	0xffffffff


	//   ....[90]....
        /*02d4*/ 	.word	0xffffffff


	//   ....[91]....
        /*02d8*/ 	.word	0xffffffff


	//   ....[92]....
        /*02dc*/ 	.word	0xffffffff


	//   ....[93]....
        /*02e0*/ 	.word	0xffffffff


	//   ....[94]....
        /*02e4*/ 	.word	0xffffffff


	//   ....[95]....
        /*02e8*/ 	.word	0xffffffff


	//   ....[96]....
        /*02ec*/ 	.word	0xffffffff


	//   ....[97]....
        /*02f0*/ 	.word	0xffffffff


	//   ....[98]....
        /*02f4*/ 	.word	0xffffffff


	//   ....[99]....
        /*02f8*/ 	.word	0xffffffff


	//   ....[100]....
        /*02fc*/ 	.word	0xffffffff


	//   ....[101]....
        /*0300*/ 	.word	0xffffffff


	//   ....[102]....
        /*0304*/ 	.word	0xffffffff


	//   ....[103]....
        /*0308*/ 	.word	0xffffffff


	//   ....[104]....
        /*030c*/ 	.word	0xffffffff


	//   ....[105]....
        /*0310*/ 	.word	0xffffffff


	//   ....[106]....
        /*0314*/ 	.word	0xffffffff


	//   ....[107]....
        /*0318*/ 	.word	0xffffffff


	//   ....[108]....
        /*031c*/ 	.word	0xffffffff


	//   ....[109]....
        /*0320*/ 	.word	0xffffffff


	//   ....[110]....
        /*0324*/ 	.word	0xffffffff


	//   ....[111]....
        /*0328*/ 	.word	0xffffffff


	//   ....[112]....
        /*032c*/ 	.word	0xffffffff


	//   ....[113]....
        /*0330*/ 	.word	0xffffffff


	//   ....[114]....
        /*0334*/ 	.word	0xffffffff


	//   ....[115]....
        /*0338*/ 	.word	0xffffffff


	//   ....[116]....
        /*033c*/ 	.word	0xffffffff


	//   ....[117]....
        /*0340*/ 	.word	0xffffffff


	//   ....[118]....
        /*0344*/ 	.word	0xffffffff


	//   ....[119]....
        /*0348*/ 	.word	0xffffffff


	//   ....[120]....
        /*034c*/ 	.word	0xffffffff


	//   ....[121]....
        /*0350*/ 	.word	0xffffffff


	//   ....[122]....
        /*0354*/ 	.word	0xffffffff


	//   ....[123]....
        /*0358*/ 	.word	0xffffffff


	//   ....[124]....
        /*035c*/ 	.word	0xffffffff


	//   ....[125]....
        /*0360*/ 	.word	0xffffffff


	//   ....[126]....
        /*0364*/ 	.word	0xffffffff


	//   ....[127]....
        /*0368*/ 	.word	0xffffffff


	//   ....[128]....
        /*036c*/ 	.word	0xffffffff


	//   ....[129]....
        /*0370*/ 	.word	0xffffffff


	//   ....[130]....
        /*0374*/ 	.word	0xffffffff


	//   ....[131]....
        /*0378*/ 	.word	0xffffffff


	//   ....[132]....
        /*037c*/ 	.word	0xffffffff


	//   ....[133]....
        /*0380*/ 	.word	0xffffffff


	//   ....[134]....
        /*0384*/ 	.word	0xffffffff


	//   ....[135]....
        /*0388*/ 	.word	0xffffffff


	//   ....[136]....
        /*038c*/ 	.word	0xffffffff


	//   ....[137]....
        /*0390*/ 	.word	0xffffffff


	//   ....[138]....
        /*0394*/ 	.word	0xffffffff


	//   ....[139]....
        /*0398*/ 	.word	0xffffffff


	//   ....[140]....
        /*039c*/ 	.word	0xffffffff


	//   ....[141]....
        /*03a0*/ 	.word	0xffffffff


	//   ....[142]....
        /*03a4*/ 	.word	0xffffffff


	//   ....[143]....
        /*03a8*/ 	.word	0xffffffff


	//   ....[144]....
        /*03ac*/ 	.word	0xffffffff


	//   ....[145]....
        /*03b0*/ 	.word	0xffffffff


	//   ....[146]....
        /*03b4*/ 	.word	0xffffffff


	//   ....[147]....
        /*03b8*/ 	.word	0xffffffff


	//   ....[148]....
        /*03bc*/ 	.word	0xffffffff


	//   ....[149]....
        /*03c0*/ 	.word	0xffffffff


	//   ....[150]....
        /*03c4*/ 	.word	0xffffffff


	//   ....[151]....
        /*03c8*/ 	.word	0x0500000f


	//   ....[152]....
        /*03cc*/ 	.word	0x0500000f


	//   ....[153]....
        /*03d0*/ 	.word	0x0500000f


	//   ....[154]....
        /*03d4*/ 	.word	0x0500000f


	//   ....[155]....
        /*03d8*/ 	.word	0x0500000f


	//   ....[156]....
        /*03dc*/ 	.word	0x0500000f


	//   ....[157]....
        /*03e0*/ 	.word	0x0500000f


	//   ....[158]....
        /*03e4*/ 	.word	0x0500000f


	//   ....[159]....
        /*03e8*/ 	.word	0x0500000f


	//   ....[160]....
        /*03ec*/ 	.word	0x0500000f


	//   ....[161]....
        /*03f0*/ 	.word	0x0500000f


	//   ....[162]....
        /*03f4*/ 	.word	0x0500000f


	//   ....[163]....
        /*03f8*/ 	.word	0x0500000f


	//   ....[164]....
        /*03fc*/ 	.word	0x0500000f


	//   ....[165]....
        /*0400*/ 	.word	0x0500000f


	//   ....[166]....
        /*0404*/ 	.word	0x0500000f


	//   ....[167]....
        /*0408*/ 	.word	0x0500000f


	//   ....[168]....
        /*040c*/ 	.word	0x0500000f


	//   ....[169]....
        /*0410*/ 	.word	0x0500000f


	//   ....[170]....
        /*0414*/ 	.word	0x0500000f


	//   ....[171]....
        /*0418*/ 	.word	0x0500000f


	//   ....[172]....
        /*041c*/ 	.word	0x0500000f


	//   ....[173]....
        /*0420*/ 	.word	0x0500000f


	//   ....[174]....
        /*0424*/ 	.word	0x0500000f


	//   ....[175]....
        /*0428*/ 	.word	0x0500000f


	//   ....[176]....
        /*042c*/ 	.word	0x0500000f


	//   ....[177]....
        /*0430*/ 	.word	0x0500000f


	//   ....[178]....
        /*0434*/ 	.word	0x0500000f


	//   ....[179]....
        /*0438*/ 	.word	0x0500000f


	//   ....[180]....
        /*043c*/ 	.word	0x0500000f


	//   ....[181]....
        /*0440*/ 	.word	0x0500000f


	//   ....[182]....
        /*0444*/ 	.word	0x0500000f


	//   ....[183]....
        /*0448*/ 	.word	0x0500000f


	//   ....[184]....
        /*044c*/ 	.word	0x0500000f


	//   ....[185]....
        /*0450*/ 	.word	0x0500000f


	//   ....[186]....
        /*0454*/ 	.word	0x0500000f


	//   ....[187]....
        /*0458*/ 	.word	0x0500000f


	//   ....[188]....
        /*045c*/ 	.word	0x0500000f


	//   ....[189]....
        /*0460*/ 	.word	0x0500000f


	//   ....[190]....
        /*0464*/ 	.word	0x0500000f


	//   ....[191]....
        /*0468*/ 	.word	0x0500000f


	//   ....[192]....
        /*046c*/ 	.word	0x0500000f


	//   ....[193]....
        /*0470*/ 	.word	0x0500000f


	//   ....[194]....
        /*0474*/ 	.word	0x0500000f


	//   ....[195]....
        /*0478*/ 	.word	0x0500000f


	//   ....[196]....
        /*047c*/ 	.word	0x0500000f


	//   ....[197]....
        /*0480*/ 	.word	0x0500000f


	//   ....[198]....
        /*0484*/ 	.word	0x0500000f


	//   ....[199]....
        /*0488*/ 	.word	0x0500000f


	//   ....[200]....
        /*048c*/ 	.word	0x0500000f


	//   ....[201]....
        /*0490*/ 	.word	0x0500000f


	//   ....[202]....
        /*0494*/ 	.word	0x0500000f


	//   ....[203]....
        /*0498*/ 	.word	0x0500000f


	//   ....[204]....
        /*049c*/ 	.word	0x0500000f


	//   ....[205]....
        /*04a0*/ 	.word	0x0500000f


	//   ....[206]....
        /*04a4*/ 	.word	0x0500000f


	//   ....[207]....
        /*04a8*/ 	.word	0x0500000f


	//   ....[208]....
        /*04ac*/ 	.word	0x0500000f


	//   ....[209]....
        /*04b0*/ 	.word	0x0500000f


	//   ....[210]....
        /*04b4*/ 	.word	0x0500000f


	//   ....[211]....
        /*04b8*/ 	.word	0x0500000f


	//   ....[212]....
        /*04bc*/ 	.word	0x0500000f


	//   ....[213]....
        /*04c0*/ 	.word	0x0500000f


	//   ....[214]....
        /*04c4*/ 	.word	0x0500000f


	//   ....[215]....
        /*04c8*/ 	.word	0x0500000f


	//   ....[216]....
        /*04cc*/ 	.word	0x0500000f


	//   ....[217]....
        /*04d0*/ 	.word	0x0500000f


	//   ....[218]....
        /*04d4*/ 	.word	0x0500000f


	//   ....[219]....
        /*04d8*/ 	.word	0x0500000f


	//   ....[220]....
        /*04dc*/ 	.word	0x0500000f


	//   ....[221]....
        /*04e0*/ 	.word	0x0500000f


	//   ....[222]....
        /*04e4*/ 	.word	0x0500000f


	//   ....[223]....
        /*04e8*/ 	.word	0x0500000f


	//   ....[224]....
        /*04ec*/ 	.word	0x0500000f


	//   ....[225]....
        /*04f0*/ 	.word	0x0500000f


	//   ....[226]....
        /*04f4*/ 	.word	0x0500000f


	//   ....[227]....
        /*04f8*/ 	.word	0x0500000f


	//   ....[228]....
        /*04fc*/ 	.word	0x0500000f


	//   ....[229]....
        /*0500*/ 	.word	0x0500000f


	//   ....[230]....
        /*0504*/ 	.word	0x0500000f


	//   ....[231]....
        /*0508*/ 	.word	0x0500000f


	//   ....[232]....
        /*050c*/ 	.word	0x0500000f


	//   ....[233]....
        /*0510*/ 	.word	0x0500000f


	//----- nvinfo : EIATTR_COOP_GROUP_INSTR_OFFSETS
	.align		4
.L_201:
        /*0514*/ 	.byte	0x04, 0x28
        /*0516*/ 	.short	(.L_203 - .L_202)


	//   ....[0]....
.L_202:
        /*0518*/ 	.word	0x00000070


	//   ....[1]....
        /*051c*/ 	.word	0x000000b0


	//   ....[2]....
        /*0520*/ 	.word	0x000002d0


	//   ....[3]....
        /*0524*/ 	.word	0x00000430


	//   ....[4]....
        /*0528*/ 	.word	0x00000550


	//   ....[5]....
        /*052c*/ 	.word	0x000006b0


	//   ....[6]....
        /*0530*/ 	.word	0x00001820


	//   ....[7]....
        /*0534*/ 	.word	0x00002290


	//   ....[8]....
        /*0538*/ 	.word	0x00002bd0


	//   ....[9]....
        /*053c*/ 	.word	0x00003220


	//   ....[10]....
        /*0540*/ 	.word	0x00003330


	//   ....[11]....
        /*0544*/ 	.word	0x00003890


	//   ....[12]....
        /*0548*/ 	.word	0x00003930


	//   ....[13]....
        /*054c*/ 	.word	0x000056c0


	//   ....[14]....
        /*0550*/ 	.word	0x000058b0


	//   ....[15]....
        /*0554*/ 	.word	0x00006730


	//   ....[16]....
        /*0558*/ 	.word	0x00006850


	//   ....[17]....
        /*055c*/ 	.word	0x00006dd0


	//   ....[18]....
        /*0560*/ 	.word	0x00006e40


	//   ....[19]....
        /*0564*/ 	.word	0x00008c10


	//   ....[20]....
        /*0568*/ 	.word	0x00008c20


	//   ....[21]....
        /*056c*/ 	.word	0x00008c60


	//   ....[22]....
        /*0570*/ 	.word	0x00008c70


	//   ....[23]....
        /*0574*/ 	.word	0x0000a880


	//   ....[24]....
        /*0578*/ 	.word	0x0000aa70


	//   ....[25]....
        /*057c*/ 	.word	0x0000b8f0


	//   ....[26]....
        /*0580*/ 	.word	0x0000ba10


	//   ....[27]....
        /*0584*/ 	.word	0x0000bf90


	//   ....[28]....
        /*0588*/ 	.word	0x0000c000


	//   ....[29]....
        /*058c*/ 	.word	0x0000d0b0


	//   ....[30]....
        /*0590*/ 	.word	0x0000d0e0


	//   ....[31]....
        /*0594*/ 	.word	0x0000d190


	//   ....[32]....
        /*0598*/ 	.word	0x0000d1a0


	//   ....[33]....
        /*059c*/ 	.word	0x0000e880


	//   ....[34]....
        /*05a0*/ 	.word	0x0000e8c0


	//   ....[35]....
        /*05a4*/ 	.word	0x0000e900


	//   ....[36]....
        /*05a8*/ 	.word	0x0000e930


	//   ....[37]....
        /*05ac*/ 	.word	0x0000f000


	//   ....[38]....
        /*05b0*/ 	.word	0x0000f040


	//   ....[39]....
        /*05b4*/ 	.word	0x0000f140


	//   ....[40]....
        /*05b8*/ 	.word	0x0000f160


	//   ....[41]....
        /*05bc*/ 	.word	0x0000f260


	//   ....[42]....
        /*05c0*/ 	.word	0x0000f280


	//   ....[43]....
        /*05c4*/ 	.word	0x0000f390


	//   ....[44]....
        /*05c8*/ 	.word	0x0000f3b0


	//   ....[45]....
        /*05cc*/ 	.word	0x0000fc00


	//   ....[46]....
        /*05d0*/ 	.word	0x0000fc20


	//   ....[47]....
        /*05d4*/ 	.word	0x0000fd20


	//   ....[48]....
        /*05d8*/ 	.word	0x0000fd40


	//   ....[49]....
        /*05dc*/ 	.word	0x0000fe40


	//   ....[50]....
        /*05e0*/ 	.word	0x0000fe60


	//   ....[51]....
        /*05e4*/ 	.word	0x0000ff70


	//   ....[52]....
        /*05e8*/ 	.word	0x0000ff90


	//   ....[53]....
        /*05ec*/ 	.word	0x00010120


	//   ....[54]....
        /*05f0*/ 	.word	0x000102d0


	//   ....[55]....
        /*05f4*/ 	.word	0x00010300


	//   ....[56]....
        /*05f8*/ 	.word	0x00010330


	//   ....[57]....
        /*05fc*/ 	.word	0x00010360


	//   ....[58]....
        /*0600*/ 	.word	0x00010390


	//   ....[59]....
        /*0604*/ 	.word	0x000103c0


	//   ....[60]....
        /*0608*/ 	.word	0x00010510


	//   ....[61]....
        /*060c*/ 	.word	0x00010540


	//   ....[62]....
        /*0610*/ 	.word	0x00010570


	//   ....[63]....
        /*0614*/ 	.word	0x000105a0


	//   ....[64]....
        /*0618*/ 	.word	0x000105d0


	//   ....[65]....
        /*061c*/ 	.word	0x00010600


	//   ....[66]....
        /*0620*/ 	.word	0x00010690


	//   ....[67]....
        /*0624*/ 	.word	0x000106f0


	//   ....[68]....
        /*0628*/ 	.word	0x00010780


	//   ....[69]....
        /*062c*/ 	.word	0x00012280


	//   ....[70]....
        /*0630*/ 	.word	0x000122a0


	//   ....[71]....
        /*0634*/ 	.word	0x00012350


	//   ....[72]....
        /*0638*/ 	.word	0x00012370


	//   ....[73]....
        /*063c*/ 	.word	0x00012410


	//   ....[74]....
        /*0640*/ 	.word	0x00012430


	//   ....[75]....
        /*0644*/ 	.word	0x000124d0


	//   ....[76]....
        /*0648*/ 	.word	0x000124f0


	//   ....[77]....
        /*064c*/ 	.word	0x00012590


	//   ....[78]....
        /*0650*/ 	.word	0x000125b0


	//   ....[79]....
        /*0654*/ 	.word	0x000125c0


	//   ....[80]....
        /*0658*/ 	.word	0x00012650


	//   ....[81]....
        /*065c*/ 	.word	0x00012d60


	//   ....[82]....
        /*0660*/ 	.word	0x00012d90


	//   ....[83]....
        /*0664*/ 	.word	0x00012db0


	//   ....[84]....
        /*0668*/ 	.word	0x00012e40


	//   ....[85]....
        /*066c*/ 	.word	0x00012e50


	//   ....[86]....
        /*0670*/ 	.word	0x00012ef0


	//   ....[87]....
        /*0674*/ 	.word	0x00012f00


	//   ....[88]....
        /*0678*/ 	.word	0x00012fa0


	//   ....[89]....
        /*067c*/ 	.word	0x00012fb0


	//   ....[90]....
        /*0680*/ 	.word	0x00013050


	//   ....[91]....
        /*0684*/ 	.word	0x00013060


	//   ....[92]....
        /*0688*/ 	.word	0x00013100


	//   ....[93]....
        /*068c*/ 	.word	0x00013110


	//   ....[94]....
        /*0690*/ 	.word	0x000131b0


	//   ....[95]....
        /*0694*/ 	.word	0x000131c0


	//   ....[96]....
        /*0698*/ 	.word	0x000131d0


	//   ....[97]....
        /*069c*/ 	.word	0x000139f0


	//   ....[98]....
        /*06a0*/ 	.word	0x00013a30


	//   ....[99]....
        /*06a4*/ 	.word	0x00013a40


	//   ....[100]....
        /*06a8*/ 	.word	0x00013aa0


	//   ....[101]....
        /*06ac*/ 	.word	0x00013ab0


	//   ....[102]....
        /*06b0*/ 	.word	0x00013b10


	//   ....[103]....
        /*06b4*/ 	.word	0x00013b40


	//   ....[104]....
        /*06b8*/ 	.word	0x00013b80


	//   ....[105]....
        /*06bc*/ 	.word	0x00013bb0


	//   ....[106]....
        /*06c0*/ 	.word	0x00013bf0


	//   ....[107]....
        /*06c4*/ 	.word	0x00013c20


	//   ....[108]....
        /*06c8*/ 	.word	0x00013c60


	//   ....[109]....
        /*06cc*/ 	.word	0x00013ef0


	//   ....[110]....
        /*06d0*/ 	.word	0x00013f10


	//   ....[111]....
        /*06d4*/ 	.word	0x00013fb0


	//   ....[112]....
        /*06d8*/ 	.word	0x00013fc0


	//   ....[113]....
        /*06dc*/ 	.word	0x00014050


	//   ....[114]....
        /*06e0*/ 	.word	0x00014060


	//   ....[115]....
        /*06e4*/ 	.word	0x000140f0


	//   ....[116]....
        /*06e8*/ 	.word	0x00014100


	//   ....[117]....
        /*06ec*/ 	.word	0x00014190


	//   ....[118]....
        /*06f0*/ 	.word	0x000141a0


	//   ....[119]....
        /*06f4*/ 	.word	0x000141b0


	//   ....[120]....
        /*06f8*/ 	.word	0x00014240


	//   ....[121]....
        /*06fc*/ 	.word	0x000147d0


	//   ....[122]....
        /*0700*/ 	.word	0x00014810


	//   ....[123]....
        /*0704*/ 	.word	0x00014850


	//   ....[124]....
        /*0708*/ 	.word	0x00014880


	//   ....[125]....
        /*070c*/ 	.word	0x00014910


	//   ....[126]....
        /*0710*/ 	.word	0x00014940


	//   ....[127]....
        /*0714*/ 	.word	0x000149b0


	//   ....[128]....
        /*0718*/ 	.word	0x000149e0


	//   ....[129]....
        /*071c*/ 	.word	0x00014a50


	//   ....[130]....
        /*0720*/ 	.word	0x00014a80


	//   ....[131]....
        /*0724*/ 	.word	0x00014ab0


	//   ....[132]....
        /*0728*/ 	.word	0x00014b00


	//   ....[133]....
        /*072c*/ 	.word	0x00014ef0


	//   ....[134]....
        /*0730*/ 	.word	0x00014f20


	//   ....[135]....
        /*0734*/ 	.word	0x00014f50


	//   ....[136]....
        /*0738*/ 	.word	0x00014f80


	//   ....[137]....
        /*073c*/ 	.word	0x00014fb0


	//   ....[138]....
        /*0740*/ 	.word	0x00014fe0


	//   ....[139]....
        /*0744*/ 	.word	0x00015010


	//   ....[140]....
        /*0748*/ 	.word	0x00015040


	//   ....[141]....
        /*074c*/ 	.word	0x000151c0


	//   ....[142]....
        /*0750*/ 	.word	0x000151f0


	//   ....[143]....
        /*0754*/ 	.word	0x00015220


	//   ....[144]....
        /*0758*/ 	.word	0x00015250


	//   ....[145]....
        /*075c*/ 	.word	0x00015280


	//   ....[146]....
        /*0760*/ 	.word	0x000152b0


	//   ....[147]....
        /*0764*/ 	.word	0x00015370


	//   ....[148]....
        /*0768*/ 	.word	0x00015390


	//   ....[149]....
        /*076c*/ 	.word	0x00015400


	//   ....[150]....
        /*0770*/ 	.word	0x00015aa0


	//   ....[151]....
        /*0774*/ 	.word	0x00016100


	//   ....[152]....
        /*0778*/ 	.word	0x000161f0


	//   ....[153]....
        /*077c*/ 	.word	0x00016290


	//   ....[154]....
        /*0780*/ 	.word	0x000162f0


	//   ....[155]....
        /*0784*/ 	.word	0x00016400


	//   ....[156]....
        /*0788*/ 	.word	0x00016470


	//   ....[157]....
        /*078c*/ 	.word	0x00016580


	//   ....[158]....
        /*0790*/ 	.word	0x000165f0


	//   ....[159]....
        /*0794*/ 	.word	0x00016700


	//   ....[160]....
        /*0798*/ 	.word	0x00016770


	//   ....[161]....
        /*079c*/ 	.word	0x00016880


	//   ....[162]....
        /*07a0*/ 	.word	0x000168f0


	//   ....[163]....
        /*07a4*/ 	.word	0x00016990


	//   ....[164]....
        /*07a8*/ 	.word	0x00016aa0


	//   ....[165]....
        /*07ac*/ 	.word	0x00016b10


	//   ....[166]....
        /*07b0*/ 	.word	0x00016b70


	//   ....[167]....
        /*07b4*/ 	.word	0x00016c60


	//   ....[168]....
        /*07b8*/ 	.word	0x00016cc0


	//   ....[169]....
        /*07bc*/ 	.word	0x00016dd0


	//   ....[170]....
        /*07c0*/ 	.word	0x00016e30


	//   ....[171]....
        /*07c4*/ 	.word	0x00016f40


	//   ....[172]....
        /*07c8*/ 	.word	0x00016fa0


	//   ....[173]....
        /*07cc*/ 	.word	0x000170b0


	//   ....[174]....
        /*07d0*/ 	.word	0x00017110


	//   ....[175]....
        /*07d4*/ 	.word	0x00017220


	//   ....[176]....
        /*07d8*/ 	.word	0x00017280


	//   ....[177]....
        /*07dc*/ 	.word	0x00017390


	//   ....[178]....
        /*07e0*/ 	.word	0x000173f0


	//   ....[179]....
        /*07e4*/ 	.word	0x000174e0


	//   ....[180]....
        /*07e8*/ 	.word	0x00017610


	//   ....[181]....
        /*07ec*/ 	.word	0x000176e0


	//   ....[182]....
        /*07f0*/ 	.word	0x00017750


	//   ....[183]....
        /*07f4*/ 	.word	0x00017820


	//   ....[184]....
        /*07f8*/ 	.word	0x00017880


	//   ....[185]....
        /*07fc*/ 	.word	0x00017950


	//   ....[186]....
        /*0800*/ 	.word	0x000179b0


	//   ....[187]....
        /*0804*/ 	.word	0x00017a80


	//   ....[188]....
        /*0808*/ 	.word	0x00017ae0


	//   ....[189]....
        /*080c*/ 	.word	0x00017bb0


	//   ....[190]....
        /*0810*/ 	.word	0x00017c10


	//   ....[191]....
        /*0814*/ 	.word	0x00017cf0


	//   ....[192]....
        /*0818*/ 	.word	0x00017de0


	//   ....[193]....
        /*081c*/ 	.word	0x00017e80


	//   ....[194]....
        /*0820*/ 	.word	0x00017ee0


	//   ....[195]....
        /*0824*/ 	.word	0x00017fe0


	//   ....[196]....
        /*0828*/ 	.word	0x00018040


	//   ....[197]....
        /*082c*/ 	.word	0x00018140


	//   ....[198]....
        /*0830*/ 	.word	0x000181a0


	//   ....[199]....
        /*0834*/ 	.word	0x000182a0


	//   ....[200]....
        /*0838*/ 	.word	0x00018300


	//   ....[201]....
        /*083c*/ 	.word	0x00018400


	//   ....[202]....
        /*0840*/ 	.word	0x00018460


	//   ....[203]....
        /*0844*/ 	.word	0x00018530


	//   ....[204]....
        /*0848*/ 	.word	0x00018680


	//   ....[205]....
        /*084c*/ 	.word	0x00018720


	//   ....[206]....
        /*0850*/ 	.word	0x00018800


	//   ....[207]....
        /*0854*/ 	.word	0x000188d0


	//   ....[208]....
        /*0858*/ 	.word	0x00018930


	//   ....[209]....
        /*085c*/ 	.word	0x00018a20


	//   ....[210]....
        /*0860*/ 	.word	0x00018a80


	//   ....[211]....
        /*0864*/ 	.word	0x00018b70


	//   ....[212]....
        /*0868*/ 	.word	0x00018bd0


	//   ....[213]....
        /*086c*/ 	.word	0x00018cc0


	//   ....[214]....
        /*0870*/ 	.word	0x00018d20


	//   ....[215]....
        /*0874*/ 	.word	0x00018e00


	//   ....[216]....
        /*0878*/ 	.word	0x00018e90


	//   ....[217]....
        /*087c*/ 	.word	0x00018f30


	//   ....[218]....
        /*0880*/ 	.word	0x00019050


	//   ....[219]....
        /*0884*/ 	.word	0x000190c0


	//   ....[220]....
        /*0888*/ 	.word	0x00019130


	//   ....[221]....
        /*088c*/ 	.word	0x000191a0


	//   ....[222]....
        /*0890*/ 	.word	0x00019210


	//   ....[223]....
        /*0894*/ 	.word	0x00019290


	//   ....[224]....
        /*0898*/ 	.word	0x00019320


	//   ....[225]....
        /*089c*/ 	.word	0x000193b0


	//   ....[226]....
        /*08a0*/ 	.word	0x00019420


	//   ....[227]....
        /*08a4*/ 	.word	0x00019490


	//   ....[228]....
        /*08a8*/ 	.word	0x00019500


	//   ....[229]....
        /*08ac*/ 	.word	0x00019580


	//   ....[230]....
        /*08b0*/ 	.word	0x000195f0


	//   ....[231]....
        /*08b4*/ 	.word	0x00019690


	//   ....[232]....
        /*08b8*/ 	.word	0x00019720


	//   ....[233]....
        /*08bc*/ 	.word	0x00019840


	//----- nvinfo : EIATTR_REG_RECONFIG
	.align		4
.L_203:
        /*08c0*/ 	.byte	0x01, 0x54
	.zero		2


	//----- nvinfo : EIATTR_SYSCALL_OFFSETS
	.align		4
        /*08c4*/ 	.byte	0x04, 0x46
        /*08c6*/ 	.short	(.L_205 - .L_204)


	//   ....[0]....
.L_204:
        /*08c8*/ 	.word	0x00001a00


	//   ....[1]....
        /*08cc*/ 	.word	0x00011890


	//   ....[2]....
        /*08d0*/ 	.word	0x000119e0


	//   ....[3]....
        /*08d4*/ 	.word	0x00011ad0


	//   ....[4]....
        /*08d8*/ 	.word	0x000129a0


	//----- nvinfo : EIATTR_MBARRIER_INSTR_OFFSETS
	.align		4
.L_205:
        /*08dc*/ 	.byte	0x04, 0x39
        /*08de*/ 	.short	(.L_207 - .L_206)


	//   ....[0]....
.L_206:
        /*08e0*/ 	.word	0x00000180
        /*08e4*/ 	.word	0x000000ff
        /*08e8*/ 	.word	0x00030800
        /*08ec*/ 	.short	0x0100
        /*08ee*/ 	.byte	0x08
	.zero		1


	//   ....[1]....
        /*08f0*/ 	.word	0x00000190
        /*08f4*/ 	.word	0x000000ff
        /*08f8*/ 	.word	0x00030820
        /*08fc*/ 	.short	0x0100
        /*08fe*/ 	.byte	0x08
	.zero		1


	//   ....[2]....
        /*0900*/ 	.word	0x00000280
        /*0904*/ 	.word	0x000000ff
        /*0908*/ 	.word	0x00030830
        /*090c*/ 	.short	0x0100
        /*090e*/ 	.byte	0x08
	.zero		1


	//   ....[3]....
        /*0910*/ 	.word	0x00000290
        /*0914*/ 	.word	0x000000ff
        /*0918*/ 	.word	0x00030840
        /*091c*/ 	.short	0x0100
        /*091e*/ 	.byte	0x08
	.zero		1


	//   ....[4]....
        /*0920*/ 	.word	0x000002a0
        /*0924*/ 	.word	0x000000ff
        /*0928*/ 	.word	0x00030838
        /*092c*/ 	.short	0x0100
        /*092e*/ 	.byte	0x08
	.zero		1


	//   ....[5]....
        /*0930*/ 	.word	0x000002b0
        /*0934*/ 	.word	0x000000ff
        /*0938*/ 	.word	0x00030848
        /*093c*/ 	.short	0x0100
        /*093e*/ 	.byte	0x08
	.zero		1


	//   ....[6]....
        /*0940*/ 	.word	0x000003e0
        /*0944*/ 	.word	0x000000ff
        /*0948*/ 	.word	0x00030850
        /*094c*/ 	.short	0x0100
        /*094e*/ 	.byte	0x08
	.zero		1


	//   ....[7]....
        /*0950*/ 	.word	0x000003f0
        /*0954*/ 	.word	0x000000ff
        /*0958*/ 	.word	0x00030860
        /*095c*/ 	.short	0x0100
        /*095e*/ 	.byte	0x08
	.zero		1


	//   ....[8]....
        /*0960*/ 	.word	0x00000400
        /*0964*/ 	.word	0x000000ff
        /*0968*/ 	.word	0x00030858
        /*096c*/ 	.short	0x0100
        /*096e*/ 	.byte	0x08
	.zero		1


	//   ....[9]....
        /*0970*/ 	.word	0x00000410
        /*0974*/ 	.word	0x000000ff
        /*0978*/ 	.word	0x00030868
        /*097c*/ 	.short	0x0100
        /*097e*/ 	.byte	0x08
	.zero		1


	//   ....[10]....
        /*0980*/ 	.word	0x00000500
        /*0984*/ 	.word	0x000000ff
        /*0988*/ 	.word	0x00030870
        /*098c*/ 	.short	0x0100
        /*098e*/ 	.byte	0x06
	.zero		1


	//   ....[11]....
        /*0990*/ 	.word	0x00000510
        /*0994*/ 	.word	0x000000ff
        /*0998*/ 	.word	0x00030880
        /*099c*/ 	.short	0x0100
        /*099e*/ 	.byte	0x06
	.zero		1


	//   ....[12]....
        /*09a0*/ 	.word	0x00000520
        /*09a4*/ 	.word	0x000000ff
        /*09a8*/ 	.word	0x00030878
        /*09ac*/ 	.short	0x0100
        /*09ae*/ 	.byte	0x06
	.zero		1


	//   ....[13]....
        /*09b0*/ 	.word	0x00000530
        /*09b4*/ 	.word	0x000000ff
        /*09b8*/ 	.word	0x00030888
        /*09bc*/ 	.short	0x0100
        /*09be*/ 	.byte	0x06
	.zero		1


	//   ....[14]....
        /*09c0*/ 	.word	0x00000660
        /*09c4*/ 	.word	0x000000ff
        /*09c8*/ 	.word	0x00030890
        /*09cc*/ 	.short	0x0100
        /*09ce*/ 	.byte	0x08
	.zero		1


	//   ....[15]....
        /*09d0*/ 	.word	0x00000670
        /*09d4*/ 	.word	0x000000ff
        /*09d8*/ 	.word	0x000308a0
        /*09dc*/ 	.short	0x0100
        /*09de*/ 	.byte	0x08
	.zero		1


	//   ....[16]....
        /*09e0*/ 	.word	0x00000680
        /*09e4*/ 	.word	0x000000ff
        /*09e8*/ 	.word	0x00030898
        /*09ec*/ 	.short	0x0100
        /*09ee*/ 	.byte	0x08
	.zero		1


	//   ....[17]....
        /*09f0*/ 	.word	0x00000690
        /*09f4*/ 	.word	0x000000ff
        /*09f8*/ 	.word	0x000308a8
        /*09fc*/ 	.short	0x0100
        /*09fe*/ 	.byte	0x08
	.zero		1


	//   ....[18]....
        /*0a00*/ 	.word	0x000007c0
        /*0a04*/ 	.word	0x000000ff
        /*0a08*/ 	.word	0x000308b0
        /*0a0c*/ 	.short	0x0100
        /*0a0e*/ 	.byte	0x08
	.zero		1


	//   ....[19]....
        /*0a10*/ 	.word	0x000007d0
        /*0a14*/ 	.word	0x000000ff
        /*0a18*/ 	.word	0x000308c0
        /*0a1c*/ 	.short	0x0100
        /*0a1e*/ 	.byte	0x08
	.zero		1


	//   ....[20]....
        /*0a20*/ 	.word	0x000007e0
        /*0a24*/ 	.word	0x000000ff
        /*0a28*/ 	.word	0x000308b8
        /*0a2c*/ 	.short	0x0100
        /*0a2e*/ 	.byte	0x08
	.zero		1


	//   ....[21]....
        /*0a30*/ 	.word	0x000007f0
        /*0a34*/ 	.word	0x000000ff
        /*0a38*/ 	.word	0x000308c8
        /*0a3c*/ 	.short	0x0100
        /*0a3e*/ 	.byte	0x08
	.zero		1


	//   ....[22]....
        /*0a40*/ 	.word	0x00001a60
        /*0a44*/ 	.word	0x000000ff
        /*0a48*/ 	.word	0x00030800
        /*0a4c*/ 	.short	0x010a
        /*0a4e*/ 	.byte	0x28
	.zero		1


	//   ....[23]....
        /*0a50*/ 	.word	0x00001ae0
        /*0a54*/ 	.word	0x00000003
        /*0a58*/ 	.word	0x00030830
        /*0a5c*/ 	.short	0x010a
        /*0a5e*/ 	.byte	0x3f
	.zero		1


	//   ....[24]....
        /*0a60*/ 	.word	0x00001b20
        /*0a64*/ 	.word	0x00000003
        /*0a68*/ 	.word	0x00030830
        /*0a6c*/ 	.short	0x010a
        /*0a6e*/ 	.byte	0x3f
	.zero		1


	//   ....[25]....
        /*0a70*/ 	.word	0x00002220
        /*0a74*/ 	.word	0x000000ff
        /*0a78*/ 	.word	0x00000000
        /*0a7c*/ 	.short	0x0101
        /*0a7e*/ 	.byte	0x04
	.zero		1


	//   ....[26]....
        /*0a80*/ 	.word	0x00004830
        /*0a84*/ 	.word	0x000000ff
        /*0a88*/ 	.word	0x00030830
        /*0a8c*/ 	.short	0x010a
        /*0a8e*/ 	.byte	0x06
	.zero		1


	//   ....[27]....
        /*0a90*/ 	.word	0x00004870
        /*0a94*/ 	.word	0x000000ff
        /*0a98*/ 	.word	0x00030830
        /*0a9c*/ 	.short	0x010a
        /*0a9e*/ 	.byte	0x06
	.zero		1


	//   ....[28]....
        /*0aa0*/ 	.word	0x00005330
        /*0aa4*/ 	.word	0x000000ff
        /*0aa8*/ 	.word	0x00030850
        /*0aac*/ 	.short	0x010a
        /*0aae*/ 	.byte	0x05
	.zero		1


	//   ....[29]....
        /*0ab0*/ 	.word	0x00005370
        /*0ab4*/ 	.word	0x000000ff
        /*0ab8*/ 	.word	0x00030850
        /*0abc*/ 	.short	0x010a
        /*0abe*/ 	.byte	0x05
	.zero		1


	//   ....[30]....
        /*0ac0*/ 	.word	0x00005680
        /*0ac4*/ 	.word	0x000000ff
        /*0ac8*/ 	.word	0x00000000
        /*0acc*/ 	.short	0x0101
        /*0ace*/ 	.byte	0x06
	.zero		1


	//   ....[31]....
        /*0ad0*/ 	.word	0x000076a0
        /*0ad4*/ 	.word	0x000000ff
        /*0ad8*/ 	.word	0x00000000
        /*0adc*/ 	.short	0x0101
        /*0ade*/ 	.byte	0x05
	.zero		1


	//   ....[32]....
        /*0ae0*/ 	.word	0x00007b20
        /*0ae4*/ 	.word	0x000000ff
        /*0ae8*/ 	.word	0x00030830
        /*0aec*/ 	.short	0x010a
        /*0aee*/ 	.byte	0x06
	.zero		1


	//   ....[33]....
        /*0af0*/ 	.word	0x00007b60
        /*0af4*/ 	.word	0x000000ff
        /*0af8*/ 	.word	0x00030830
        /*0afc*/ 	.short	0x010a
        /*0afe*/ 	.byte	0x06
	.zero		1


	//   ....[34]....
        /*0b00*/ 	.word	0x00008620
        /*0b04*/ 	.word	0x000000ff
        /*0b08*/ 	.word	0x00030850
        /*0b0c*/ 	.short	0x010a
        /*0b0e*/ 	.byte	0x05
	.zero		1


	//   ....[35]....
        /*0b10*/ 	.word	0x00008660
        /*0b14*/ 	.word	0x000000ff
        /*0b18*/ 	.word	0x00030850
        /*0b1c*/ 	.short	0x010a
        /*0b1e*/ 	.byte	0x05
	.zero		1


	//   ....[36]....
        /*0b20*/ 	.word	0x00008980
        /*0b24*/ 	.word	0x000000ff
        /*0b28*/ 	.word	0x00000000
        /*0b2c*/ 	.short	0x0101
        /*0b2e*/ 	.byte	0x06
	.zero		1


	//   ....[37]....
        /*0b30*/ 	.word	0x00009700
        /*0b34*/ 	.word	0x000000ff
        /*0b38*/ 	.word	0x00000000
        /*0b3c*/ 	.short	0x0101
        /*0b3e*/ 	.byte	0x05
	.zero		1


	//   ....[38]....
        /*0b40*/ 	.word	0x000099a0
        /*0b44*/ 	.word	0x000000ff
        /*0b48*/ 	.word	0x00030830
        /*0b4c*/ 	.short	0x010a
        /*0b4e*/ 	.byte	0x05
	.zero		1


	//   ....[39]....
        /*0b50*/ 	.word	0x000099e0
        /*0b54*/ 	.word	0x000000ff
        /*0b58*/ 	.word	0x00030830
        /*0b5c*/ 	.short	0x010a
        /*0b5e*/ 	.byte	0x05
	.zero		1


	//   ....[40]....
        /*0b60*/ 	.word	0x0000a4a0
        /*0b64*/ 	.word	0x000000ff
        /*0b68*/ 	.word	0x00030850
        /*0b6c*/ 	.short	0x010a
        /*0b6e*/ 	.byte	0x05
	.zero		1


	//   ....[41]....
        /*0b70*/ 	.word	0x0000a4e0
        /*0b74*/ 	.word	0x000000ff
        /*0b78*/ 	.word	0x00030850
        /*0b7c*/ 	.short	0x010a
        /*0b7e*/ 	.byte	0x05
	.zero		1


	//   ....[42]....
        /*0b80*/ 	.word	0x0000a830
        /*0b84*/ 	.word	0x000000ff
        /*0b88*/ 	.word	0x00000000
        /*0b8c*/ 	.short	0x0101
        /*0b8e*/ 	.byte	0x04
	.zero		1


	//   ....[43]....
        /*0b90*/ 	.word	0x0000c860
        /*0b94*/ 	.word	0x000000ff
        /*0b98*/ 	.word	0x00000000
        /*0b9c*/ 	.short	0x0101
        /*0b9e*/ 	.byte	0x05
	.zero		1


	//   ....[44]....
        /*0ba0*/ 	.word	0x0000d020
        /*0ba4*/ 	.word	0x000000ff
        /*0ba8*/ 	.word	0x00030850
        /*0bac*/ 	.short	0x010a
        /*0bae*/ 	.byte	0x05
	.zero		1


	//   ....[45]....
        /*0bb0*/ 	.word	0x0000d060
        /*0bb4*/ 	.word	0x000000ff
        /*0bb8*/ 	.word	0x00030850
        /*0bbc*/ 	.short	0x010a
        /*0bbe*/ 	.byte	0x05
	.zero		1


	//   ....[46]....
        /*0bc0*/ 	.word	0x0000d530
        /*0bc4*/ 	.word	0x000000ff
        /*0bc8*/ 	.word	0x00000000
        /*0bcc*/ 	.short	0x0101
        /*0bce*/ 	.byte	0x04
	.zero		1


	//   ....[47]....
        /*0bd0*/ 	.word	0x0000f030
        /*0bd4*/ 	.word	0x00000011
        /*0bd8*/ 	.word	0x00000000
        /*0bdc*/ 	.short	0x0101
        /*0bde*/ 	.byte	0x3f
	.zero		1


	//   ....[48]....
        /*0be0*/ 	.word	0x00012060
        /*0be4*/ 	.word	0x00000007
        /*0be8*/ 	.word	0x00030840
        /*0bec*/ 	.short	0x010a
        /*0bee*/ 	.byte	0x3f
	.zero		1


	//   ....[49]....
        /*0bf0*/ 	.word	0x00012710
        /*0bf4*/ 	.word	0x00000007
        /*0bf8*/ 	.word	0x00030830
        /*0bfc*/ 	.short	0x0107
        /*0bfe*/ 	.byte	0x3f
	.zero		1


	//   ....[50]....
        /*0c00*/ 	.word	0x000127d0
        /*0c04*/ 	.word	0x00000007
        /*0c08*/ 	.word	0x00030830
        /*0c0c*/ 	.short	0x0101
        /*0c0e*/ 	.byte	0x3f
	.zero		1


	//   ....[51]....
        /*0c10*/ 	.word	0x00013320
        /*0c14*/ 	.word	0x00000011
        /*0c18*/ 	.word	0x00030800
        /*0c1c*/ 	.short	0x0107
        /*0c1e*/ 	.byte	0x3f
	.zero		1


	//   ....[52]....
        /*0c20*/ 	.word	0x00013440
        /*0c24*/ 	.word	0x00000011
        /*0c28*/ 	.word	0x00030800
        /*0c2c*/ 	.short	0x0101
        /*0c2e*/ 	.byte	0x3f
	.zero		1


	//   ....[53]....
        /*0c30*/ 	.word	0x00013460
        /*0c34*/ 	.word	0x00000011
        /*0c38*/ 	.word	0x00030820
        /*0c3c*/ 	.short	0x010a
        /*0c3e*/ 	.byte	0x3f
	.zero		1


	//   ....[54]....
        /*0c40*/ 	.word	0x00013830
        /*0c44*/ 	.word	0x00000007
        /*0c48*/ 	.word	0x00030840
        /*0c4c*/ 	.short	0x010a
        /*0c4e*/ 	.byte	0x3f
	.zero		1


	//   ....[55]....
        /*0c50*/ 	.word	0x00013d10
        /*0c54*/ 	.word	0x00000007
        /*0c58*/ 	.word	0x00030830
        /*0c5c*/ 	.short	0x0107
        /*0c5e*/ 	.byte	0x3f
	.zero		1


	//   ....[56]....
        /*0c60*/ 	.word	0x00013dd0
        /*0c64*/ 	.word	0x00000007
        /*0c68*/ 	.word	0x00030830
        /*0c6c*/ 	.short	0x0101
        /*0c6e*/ 	.byte	0x3f
	.zero		1


	//   ....[57]....
        /*0c70*/ 	.word	0x00013e30
        /*0c74*/ 	.word	0x00000006
        /*0c78*/ 	.word	0x00030860
        /*0c7c*/ 	.short	0x010a
        /*0c7e*/ 	.byte	0x3f
	.zero		1


	//   ....[58]....
        /*0c80*/ 	.word	0x000143a0
        /*0c84*/ 	.word	0x00000006
        /*0c88*/ 	.word	0x00030850
        /*0c8c*/ 	.short	0x0107
        /*0c8e*/ 	.byte	0x3f
	.zero		1


	//   ....[59]....
        /*0c90*/ 	.word	0x00014500
        /*0c94*/ 	.word	0x00000006
        /*0c98*/ 	.word	0x00030850
        /*0c9c*/ 	.short	0x0101
        /*0c9e*/ 	.byte	0x3f
	.zero		1


	//   ....[60]....
        /*0ca0*/ 	.word	0x00014720
        /*0ca4*/ 	.word	0x00000000
        /*0ca8*/ 	.word	0x00030860
        /*0cac*/ 	.short	0x010a
        /*0cae*/ 	.byte	0x3f
	.zero		1


	//   ....[61]....
        /*0cb0*/ 	.word	0x00014c30
        /*0cb4*/ 	.word	0x00000000
        /*0cb8*/ 	.word	0x00030850
        /*0cbc*/ 	.short	0x0107
        /*0cbe*/ 	.byte	0x3f
	.zero		1


	//   ....[62]....
        /*0cc0*/ 	.word	0x00014cf0
        /*0cc4*/ 	.word	0x00000000
        /*0cc8*/ 	.word	0x00030850
        /*0ccc*/ 	.short	0x0101
        /*0cce*/ 	.byte	0x3f
	.zero		1


	//   ....[63]....
        /*0cd0*/ 	.word	0x00015a20
        /*0cd4*/ 	.word	0x00000004
        /*0cd8*/ 	.word	0x00030820
        /*0cdc*/ 	.short	0x010a
        /*0cde*/ 	.byte	0x3f
	.zero		1


	//   ....[64]....
        /*0ce0*/ 	.word	0x00015ba0
        /*0ce4*/ 	.word	0x00000005
        /*0ce8*/ 	.word	0x00030840
        /*0cec*/ 	.short	0x010a
        /*0cee*/ 	.byte	0x3f
	.zero		1


	//   ....[65]....
        /*0cf0*/ 	.word	0x00015c40
        /*0cf4*/ 	.word	0x00000017
        /*0cf8*/ 	.word	0x00030840
        /*0cfc*/ 	.short	0x010a
        /*0cfe*/ 	.byte	0x3f
	.zero		1


	//   ....[66]....
        /*0d00*/ 	.word	0x00015c80
        /*0d04*/ 	.word	0x00000005
        /*0d08*/ 	.word	0x00030860
        /*0d0c*/ 	.short	0x010a
        /*0d0e*/ 	.byte	0x3f
	.zero		1


	//   ....[67]....
        /*0d10*/ 	.word	0x00015cc0
        /*0d14*/ 	.word	0x00000017
        /*0d18*/ 	.word	0x00030860
        /*0d1c*/ 	.short	0x010a
        /*0d1e*/ 	.byte	0x3f
	.zero		1


	//   ....[68]....
        /*0d20*/ 	.word	0x00015d30
        /*0d24*/ 	.word	0x00000003
        /*0d28*/ 	.word	0x00030800
        /*0d2c*/ 	.short	0x010a
        /*0d2e*/ 	.byte	0x3f
	.zero		1


	//   ....[69]....
        /*0d30*/ 	.word	0x00015d80
        /*0d34*/ 	.word	0x00000003
        /*0d38*/ 	.word	0x00030830
        /*0d3c*/ 	.short	0x010a
        /*0d3e*/ 	.byte	0x3f
	.zero		1


	//   ....[70]....
        /*0d40*/ 	.word	0x00015de0
        /*0d44*/ 	.word	0x00000005
        /*0d48*/ 	.word	0x00030830
        /*0d4c*/ 	.short	0x010a
        /*0d4e*/ 	.byte	0x3f
	.zero		1


	//   ....[71]....
        /*0d50*/ 	.word	0x00015e40
        /*0d54*/ 	.word	0x00000003
        /*0d58*/ 	.word	0x00030850
        /*0d5c*/ 	.short	0x010a
        /*0d5e*/ 	.byte	0x3f
	.zero		1


	//   ....[72]....
        /*0d60*/ 	.word	0x00015ea0
        /*0d64*/ 	.word	0x00000005
        /*0d68*/ 	.word	0x00030830
        /*0d6c*/ 	.short	0x010a
        /*0d6e*/ 	.byte	0x3f
	.zero		1


	//   ....[73]....
        /*0d70*/ 	.word	0x00015f00
        /*0d74*/ 	.word	0x00000003
        /*0d78*/ 	.word	0x00030850
        /*0d7c*/ 	.short	0x010a
        /*0d7e*/ 	.byte	0x3f
	.zero		1


	//   ....[74]....
        /*0d80*/ 	.word	0x00015f60
        /*0d84*/ 	.word	0x00000005
        /*0d88*/ 	.word	0x00030830
        /*0d8c*/ 	.short	0x010a
        /*0d8e*/ 	.byte	0x3f
	.zero		1


	//   ....[75]....
        /*0d90*/ 	.word	0x00015fc0
        /*0d94*/ 	.word	0x00000003
        /*0d98*/ 	.word	0x00030850
        /*0d9c*/ 	.short	0x010a
        /*0d9e*/ 	.byte	0x3f
	.zero		1


	//   ....[76]....
        /*0da0*/ 	.word	0x00016020
        /*0da4*/ 	.word	0x00000003
        /*0da8*/ 	.word	0x00030850
        /*0dac*/ 	.short	0x010a
        /*0dae*/ 	.byte	0x3f
	.zero		1


	//   ....[77]....
        /*0db0*/ 	.word	0x00016140
        /*0db4*/ 	.word	0x00000007
        /*0db8*/ 	.word	0x00030840
        /*0dbc*/ 	.short	0x010a
        /*0dbe*/ 	.byte	0x3f
	.zero		1


	//   ....[78]....
        /*0dc0*/ 	.word	0x00017510
        /*0dc4*/ 	.word	0x00000011
        /*0dc8*/ 	.word	0x00030820
        /*0dcc*/ 	.short	0x010a
        /*0dce*/ 	.byte	0x3f
	.zero		1


	//   ....[79]....
        /*0dd0*/ 	.word	0x00017560
        /*0dd4*/ 	.word	0x00000007
        /*0dd8*/ 	.word	0x00030840
        /*0ddc*/ 	.short	0x010a
        /*0dde*/ 	.byte	0x3f
	.zero		1


	//   ....[80]....
        /*0de0*/ 	.word	0x00017d30
        /*0de4*/ 	.word	0x00000006
        /*0de8*/ 	.word	0x00030860
        /*0dec*/ 	.short	0x010a
        /*0dee*/ 	.byte	0x3f
	.zero		1


	//   ....[81]....
        /*0df0*/ 	.word	0x000185d0
        /*0df4*/ 	.word	0x00000000
        /*0df8*/ 	.word	0x00030860
        /*0dfc*/ 	.short	0x010a
        /*0dfe*/ 	.byte	0x3f
	.zero		1


	//   ....[82]....
        /*0e00*/ 	.word	0x00019760
        /*0e04*/ 	.word	0x00000004
        /*0e08*/ 	.word	0x00030820
        /*0e0c*/ 	.short	0x010a
        /*0e0e*/ 	.byte	0x3f
	.zero		1


	//   ....[83]....
        /*0e10*/ 	.word	0x00019900
        /*0e14*/ 	.word	0x00000005
        /*0e18*/ 	.word	0x00030840
        /*0e1c*/ 	.short	0x010a
        /*0e1e*/ 	.byte	0x3f
	.zero		1


	//   ....[84]....
        /*0e20*/ 	.word	0x00019950
        /*0e24*/ 	.word	0x00000017
        /*0e28*/ 	.word	0x00030840
        /*0e2c*/ 	.short	0x010a
        /*0e2e*/ 	.byte	0x3f
	.zero		1


	//   ....[85]....
        /*0e30*/ 	.word	0x000199a0
        /*0e34*/ 	.word	0x00000005
        /*0e38*/ 	.word	0x00030860
        /*0e3c*/ 	.short	0x010a
        /*0e3e*/ 	.byte	0x3f
	.zero		1


	//----- nvinfo : EIATTR_NUM_MBARRIERS
	.align		4
.L_207:
        /*0e40*/ 	.byte	0x03, 0x38
        /*0e42*/ 	.short	0x0016


	//----- nvinfo : EIATTR_EXIT_INSTR_OFFSETS
	.align		4
        /*0e44*/ 	.byte	0x04, 0x1c
        /*0e46*/ 	.short	(.L_209 - .L_208)


	//   ....[0]....
.L_208:
        /*0e48*/ 	.word	0x00000960


	//   ....[1]....
        /*0e4c*/ 	.word	0x000100c0


	//   ....[2]....
        /*0e50*/ 	.word	0x00015d10


	//----- nvinfo : EIATTR_MAX_THREADS
	.align		4
.L_209:
        /*0e54*/ 	.byte	0x04, 0x05
        /*0e56*/ 	.short	(.L_211 - .L_210)
.L_210:
        /*0e58*/ 	.word	0x00000180
        /*0e5c*/ 	.word	0x00000001
        /*0e60*/ 	.word	0x00000001


	//----- nvinfo : EIATTR_CRS_STACK_SIZE
	.align		4
.L_211:
        /*0e64*/ 	.byte	0x04, 0x1e
        /*0e66*/ 	.short	(.L_213 - .L_212)
.L_212:
        /*0e68*/ 	.word	0x00000000


	//----- nvinfo : EIATTR_CBANK_PARAM_SIZE
	.align		4
.L_213:
        /*0e6c*/ 	.byte	0x03, 0x19
        /*0e6e*/ 	.short	0x0af0


	//----- nvinfo : EIATTR_PARAM_CBANK
	.align		4
        /*0e70*/ 	.byte	0x04, 0x0a
        /*0e72*/ 	.short	(.L_215 - .L_214)
	.align		4
.L_214:
        /*0e74*/ 	.word	index@(.nv.constant0._ZN7cutlass13device_kernelIN5flash11enable_sm90INS1_16FlashAttnFwdSm90INS1_25CollectiveMainloopFwdSm90ILi2EN4cute5tupleIJNS5_1CILi1EEES8_S8_EEENS6_IJNS7_ILi128EEENS7_ILi96EEENS7_ILi192EEEEEELi192ENS_6half_tEfNS_4arch4Sm90ELb0ELb1ELb0ELb1ELb1ELb0ELb0ELb1ELb1ELb1ELb0ELb0EEENS1_21CollectiveEpilogueFwdINS6_IJSA_SC_SB_EEES9_SE_SG_Li256ELb1ELb1ELb0ELb0EEENS1_36VarlenDynamicPersistentTileSchedulerILi128ELi96ELi256ELi128ELb0ELb1ELb1ELb1ELb0ELb1EEEEEEEEEvNT_6ParamsE)
        /*0e78*/ 	.short	0x0210
        /*0e7a*/ 	.short	0x0af0


	//----- nvinfo : EIATTR_SW_WAR
	.align		4
.L_215:
        /*0e7c*/ 	.byte	0x04, 0x36
        /*0e7e*/ 	.short	(.L_217 - .L_216)
.L_216:
        /*0e80*/ 	.word	0x00000008
.L_217:


//--------------------- .nv.info._ZN7cutlass13device_kernelIN5flash11enable_sm90INS1_16FlashAttnFwdSm90INS1_25CollectiveMainloopFwdSm90ILi2EN4cute5tupleIJNS5_1CILi1EEES8_S8_EEENS6_IJNS7_ILi128EEENS7_ILi96EEENS7_ILi192EEEEEELi192ENS_6half_tEfNS_4arch4Sm90ELb0ELb1ELb0ELb1ELb1ELb1ELb0ELb1ELb1ELb1ELb0ELb0EEENS1_21CollectiveEpilogueFwdINS6_IJSA_SC_SB_EEES9_SE_SG_Li256ELb1ELb1ELb0ELb0EEENS1_36VarlenDynamicPersistentTileSchedulerILi128ELi96ELi256ELi128ELb0ELb1ELb1ELb1ELb0ELb1EEEEEEEEEvNT_6ParamsE --------------------------
	.section	.nv.info._ZN7cutlass13device_kernelIN5flash11enable_sm90INS1_16FlashAttnFwdSm90INS1_25CollectiveMainloopFwdSm90ILi2EN4cute5tupleIJNS5_1CILi1EEES8_S8_EEENS6_IJNS7_ILi128EEENS7_ILi96EEENS7_ILi192EEEEEELi192ENS_6half_tEfNS_4arch4Sm90ELb0ELb1ELb0ELb1ELb1ELb1ELb0ELb1ELb1ELb1ELb0ELb0EEENS1_21CollectiveEpilogueFwdINS6_IJSA_SC_SB_EEES9_SE_SG_Li256ELb1ELb1ELb0ELb0EEENS1_36VarlenDynamicPersistentTileSchedulerILi128ELi96ELi256ELi128ELb0ELb1ELb1ELb1ELb0ELb1EEEEEEEEEvNT_6ParamsE,"",@"SHT_CUDA_INFO"
	.sectionflags	@""
	.align	4


	//----- nvinfo : EIATTR_CUDA_API_VERSION
	.align		4
        /*0000*/ 	.byte	0x04, 0x37
        /*0002*/ 	.short	(.L_219 - .L_218)
.L_218:
        /*0004*/ 	.word	0x00000082


	//----- nvinfo : EIATTR_KPARAM_INFO
	.align		4
.L_219:
        /*0008*/ 	.byte	0x04, 0x17
        /*000a*/ 	.short	(.L_221 - .L_220)
.L_220:
        /*000c*/ 	.word	0x00000000
        /*0010*/ 	.short	0x0000
        /*0012*/ 	.short	0x0070
        /*0014*/ 	.byte	0x00, 0xf0, 0x01, 0x2a


	//----- nvinfo : EIATTR_SPARSE_MMA_MASK
	.align		4
.L_221:
        /*0018*/ 	.byte	0x03, 0x50
        /*001a*/ 	.short	0x0000


	//----- nvinfo : EIATTR_MAXREG_COUNT
	.align		4
        /*001c*/ 	.byte	0x03, 0x1b
        /*001e*/ 	.short	0x00a8


	//----- nvinfo : EIATTR_NUM_BARRIERS
	.align		4
        /*0020*/ 	.byte	0x02, 0x4c
        /*0022*/ 	.byte	0x10
	.zero		1


	//----- nvinfo : EIATTR_EXTERNS
	.align		4
        /*0024*/ 	.byte	0x04, 0x0f
        /*0026*/ 	.short	(.L_223 - .L_222)


	//   ....[0]....
	.align		4
.L_222:
        /*0028*/ 	.word	index@(__assertfail)


	//----- nvinfo : EIATTR_ANNOTATIONS
	.align		4
.L_223:
        /*002c*/ 	.byte	0x04, 0x55
        /*002e*/ 	.short	(.L_225 - .L_224)


	//   ....[0]....
.L_224:
        /* <DEDUP_REMOVED lines=74> */


	//----- nvinfo : EIATTR_MERCURY_ISA_VERSION
	.align		4
.L_225:
        /*04c0*/ 	.byte	0x03, 0x5f
        /*04c2*/ 	.short	0x0101


	//----- nvinfo : EIATTR_UNUSED_LOAD_BYTE_OFFSET
	.align		4
        /*04c4*/ 	.byte	0x04, 0x44
        /*04c6*/ 	.short	(.L_227 - .L_226)


	//   ....[0]....
.L_226:
        /*04c8*/ 	.word	0x00000a50
        /*04cc*/ 	.word	0x0000fff0


	//   ....[1]....
        /*04d0*/ 	.word	0x0001fa00
        /*04d4*/ 	.word	0x0000fff0


	//----- nvinfo : EIATTR_INT_WARP_WIDE_INSTR_OFFSETS
	.align		4
.L_227:
        /*04d8*/ 	.byte	0x04, 0x31
        /*04da*/ 	.short	(.L_229 - .L_228)


	//   ....[0]....
.L_228:
        /*04dc*/ 	.word	0x00000130


	//   ....[1]....
        /*04e0*/ 	.word	0x00000170


	//   ....[2]....
        /*04e4*/ 	.word	0x000001e0


	//   ....[3]....
        /*04e8*/ 	.word	0x00025150


	//   ....[4]....
        /*04ec*/ 	.word	0x000251e0


	//   ....[5]....
        /*04f0*/ 	.word	0x000280c0


	//   ....[6]....
        /*04f4*/ 	.word	0x00028150


	//----- nvinfo : EIATTR_COOP_GROUP_MASK_REGIDS
	.align		4
.L_229:
        /*04f8*/ 	.byte	0x04, 0x29
        /*04fa*/ 	.short	(.L_231 - .L_230)


	//   ....[0]....
.L_230:
        /*04fc*/ 	.word	0xffffffff


	//   ....[1]....
        /*0500*/ 	.word	0xffffffff


	//   ....[2]....
        /*0504*/ 	.word	0xffffffff


	//   ....[3]....
        /*0508*/ 	.word	0xffffffff


	//   ....[4]....
        /*050c*/ 	.word	0xffffffff


	//   ....[5]....
        /*0510*/ 	.word	0xffffffff


	//   ....[6]....
        /*0514*/ 	.word	0xffffffff


	//   ....[7]....
        /*0518*/ 	.word	0xffffffff


	//   ....[8]....
        /*051c*/ 	.word	0xffffffff


	//   ....[9]....
        /*0520*/ 	.word	0xffffffff


	//   ....[10]....
        /*0524*/ 	.word	0xffffffff


	//   ....[11]....
        /*0528*/ 	.word	0xffffffff


	//   ....[12]....
        /*052c*/ 	.word	0xffffffff


	//   ....[13]....
        /*0530*/ 	.word	0xffffffff


	//   ....[14]....
        /*0534*/ 	.word	0xffffffff


	//   ....[15]....
        /*0538*/ 	.word	0xffffffff


	//   ....[16]....
        /*053c*/ 	.word	0xffffffff


	//   ....[17]....
        /*0540*/ 	.word	0xffffffff


	//   ....[18]....
        /*0544*/ 	.word	0xffffffff


	//   ....[19]....
        /*0548*/ 	.word	0xffffffff


	//   ....[20]....
        /*054c*/ 	.word	0xffffffff


	//   ....[21]....
        /*0550*/ 	.word	0xffffffff


	//   ....[22]....
        /*0554*/ 	.word	0xffffffff


	//   ....[23]....
        /*0558*/ 	.word	0xffffffff


	//   ....[24]....
        /*055c*/ 	.word	0xffffffff


	//   ....[25]....
        /*0560*/ 	.word	0xffffffff


	//   ....[26]....
        /*0564*/ 	.word	0xffffffff


	//   ....[27]....
        /*0568*/ 	.word	0xffffffff


	//   ....[28]....
        /*056c*/ 	.word	0xffffffff


	//   ....[29]....
        /*0570*/ 	.word	0xffffffff


	//   ....[30]....
        /*0574*/ 	.word	0xffffffff


	//   ....[31]....
        /*0578*/ 	.word	0xffffffff


	//   ....[32]....
        /*057c*/ 	.word	0xffffffff


	//   ....[33]....
        /*0580*/ 	.word	0xffffffff


	//   ....[34]....
        /*0584*/ 	.word	0xffffffff


	//   ....[35]....
        /*0588*/ 	.word	0xffffffff


	//   ....[36]....
        /*058c*/ 	.word	0xffffffff


	//   ....[37]....
        /*0590*/ 	.word	0xffffffff


	//   ....[38]....
        /*0594*/ 	.word	0xffffffff


	//   ....[39]....
        /*0598*/ 	.word	0xffffffff


	//   ....[40]....
        /*059c*/ 	.word	0xffffffff


	//   ....[41]....
        /*05a0*/ 	.word	0xffffffff


	//   ....[42]....
        /*05a4*/ 	.word	0xffffffff


	//   ....[43]....
        /*05a8*/ 	.word	0xffffffff


	//   ....[44]....
        /*05ac*/ 	.word	0xffffffff


	//   ....[45]....
        /*05b0*/ 	.word	0xffffffff


	//   ....[46]....
        /*05b4*/ 	.word	0xffffffff


	//   ....[47]....
        /*05b8*/ 	.word	0xffffffff


	//   ....[48]....
        /*05bc*/ 	.word	0xffffffff


	//   ....[49]....
        /*05c0*/ 	.word	0xffffffff


	//   ....[50]....
        /*05c4*/ 	.word	0xffffffff


	//   ....[51]....
        /*05c8*/ 	.word	0xffffffff


	//   ....[52]....
        /*05cc*/ 	.word	0xffffffff


	//   ....[53]....
        /*05d0*/ 	.word	0xffffffff


	//   ....[54]....
        /*05d4*/ 	.word	0xffffffff


	//   ....[55]....
        /*05d8*/ 	.word	0xffffffff


	//   ....[56]....
        /*05dc*/ 	.word	0xffffffff


	//   ....[57]....
        /*05e0*/ 	.word	0xffffffff


	//   ....[58]....
        /*05e4*/ 	.word	0xffffffff


	//   ....[59]....
        /*05e8*/ 	.word	0xffffffff


	//   ....[60]....
        /*05ec*/ 	.word	0xffffffff


	//   ....[61]....
        /*05f0*/ 	.word	0xffffffff


	//   ....[62]....
        /*05f4*/ 	.word	0xffffffff


	//   ....[63]....
        /*05f8*/ 	.word	0xffffffff


	//   ....[64]....
        /*05fc*/ 	.word	0xffffffff


	//   ....[65]....
        /*0600*/ 	.word	0xffffffff


	//   ....[66]....
        /*0604*/ 	.word	0xffffffff


	//   ....[67]....
        /*0608*/ 	.word	0xffffffff


	//   ....[68]....
        /*060c*/ 	.word	0xffffffff


	//   ....[69]....
        /*0610*/ 	.word	0xffffffff


	//   ....[70]....
        /*0614*/ 	.word	0xffffffff


	//   ....[71]....
        /*0618*/ 	.word	0xffffffff


	//   ....[72]....
        /*061c*/ 	.word	0xffffffff


	//   ....[73]....
        /*0620*/ 	.word	0xffffffff


	//   ....[74]....
        /*0624*/ 	.word	0xffffffff


	//   ....[75]....
        /*0628*/ 	.word	0xffffffff


	//   ....[76]....
        /*062c*/ 	.word	0xffffffff


	//   ....[77]....
        /*0630*/ 	.word	0xffffffff


	//   ....[78]....
        /*0634*/ 	.word	0xffffffff


	//   ....[79]....
        /*0638*/ 	.word	0xffffffff


	//   ....[80]....
        /*063c*/ 	.word	0xffffffff


	//   ....[81]....
        /*0640*/ 	.word	0xffffffff


	//   ....[82]....
        /*0644*/ 	.word	0xffffffff


	//   ....[83]....
        /*0648*/ 	.word	0xffffffff


	//   ....[84]....
        /*064c*/ 	.word	0xffffffff


	//   ....[85]....
        /*0650*/ 	.word	0xffffffff


	//   ....[86]....
        /*0654*/ 	.word	0xffffffff


	//   ....[87]....
        /*0658*/ 	.word	0xffffffff


	//   ....[88]....
        /*065c*/ 	.word	0xffffffff


	//   ....[89]....
        /*0660*/ 	.word	0xffffffff


	//   ....[90]....
        /*0664*/ 	.word	0xffffffff


	//   ....[91]....
        /*0668*/ 	.word	0xffffffff


	//   ....[92]....
        /*066c*/ 	.word	0xffffffff


	//   ....[93]....
        /*0670*/ 	.word	0xffffffff


	//   ....[94]....
        /*0674*/ 	.word	0xffffffff


	//   ....[95]....
        /*0678*/ 	.word	0xffffffff


	//   ....[96]....
        /*067c*/ 	.word	0xffffffff


	//   ....[97]....
        /*0680*/ 	.word	0xffffffff


	//   ....[98]....
        /*0684*/ 	.word	0xffffffff


	//   ....[99]....
        /*0688*/ 	.word	0xffffffff


	//   ....[100]....
        /*068c*/ 	.word	0xffffffff


	//   ....[101]....
        /*0690*/ 	.word	0xffffffff


	//   ....[102]....
        /*0694*/ 	.word	0xffffffff


	//   ....[103]....
        /*0698*/ 	.word	0xffffffff


	//   ....[104]....
        /*069c*/ 	.word	0xffffffff


	//   ....[105]....
        /*06a0*/ 	.word	0xffffffff


	//   ....[106]....
        /*06a4*/ 	.word	0xffffffff


	//   ....[107]....
        /*06a8*/ 	.word	0xffffffff


	//   ....[108]....
        /*06ac*/ 	.word	0xffffffff


	//   ....[109]....
        /*06b0*/ 	.word	0xffffffff


	//   ....[110]....
        /*06b4*/ 	.word	0xffffffff


	//   ....[111]....
        /*06b8*/ 	.word	0xffffffff


	//   ....[112]....
        /*06bc*/ 	.word	0xffffffff


	//   ....[113]....
        /*06c0*/ 	.word	0xffffffff


	//   ....[114]....
        /*06c4*/ 	.word	0xffffffff


	//   ....[115]....
        /*06c8*/ 	.word	0xffffffff


	//   ....[116]....
        /*06cc*/ 	.word	0xffffffff


	//   ....[117]....
        /*06d0*/ 	.word	0xffffffff


	//   ....[118]....
        /*06d4*/ 	.word	0xffffffff


	//   ....[119]....
        /*06d8*/ 	.word	0xffffffff


	//   ....[120]....
        /*06dc*/ 	.word	0xffffffff


	//   ....[121]....
        /*06e0*/ 	.word	0xffffffff


	//   ....[122]....
        /*06e4*/ 	.word	0xffffffff


	//   ....[123]....
        /*06e8*/ 	.word	0xffffffff


	//   ....[124]....
        /*06ec*/ 	.word	0xffffffff


	//   ....[125]....
        /*06f0*/ 	.word	0xffffffff


	//   ....[126]....
        /*06f4*/ 	.word	0xffffffff


	//   ....[127]....
        /*06f8*/ 	.word	0xffffffff


	//   ....[128]....
        /*06fc*/ 	.word	0xffffffff


	//   ....[129]....
        /*0700*/ 	.word	0xffffffff


	//   ....[130]....
        /*0704*/ 	.word	0xffffffff


	//   ....[131]....
        /*0708*/ 	.word	0xffffffff


	//   ....[132]....
        /*070c*/ 	.word	0xffffffff


	//   ....[133]....
        /*0710*/ 	.word	0xffffffff


	//   ....[134]....
        /*0714*/ 	.word	0xffffffff


	//   ....[135]....
        /*0718*/ 	.word	0xffffffff


	//   ....[136]....
        /*071c*/ 	.word	0xffffffff


	//   ....[137]....
        /*0720*/ 	.word	0xffffffff


	//   ....[138]....
        /*0724*/ 	.word	0xffffffff


	//   ....[139]....
        /*0728*/ 	.word	0xffffffff


	//   ....[140]....
        /*072c*/ 	.word	0xffffffff


	//   ....[141]....
        /*0730*/ 	.word	0xffffffff


	//   ....[142]....
        /*0734*/ 	.word	0xffffffff


	//   ....[143]....
        /*0738*/ 	.word	0xffffffff


	//   ....[144]....
        /*073c*/ 	.word	0xffffffff


	//   ....[145]....
        /*0740*/ 	.word	0xffffffff


	//   ....[146]....
        /*0744*/ 	.word	0xffffffff


	//   ....[147]....
        /*0748*/ 	.word	0xffffffff


	//   ....[148]....
        /*074c*/ 	.word	0xffffffff


	//   ....[149]....
        /*0750*/ 	.word	0xffffffff


	//   ....[150]....
        /*0754*/ 	.word	0xffffffff


	//   ....[151]....
        /*0758*/ 	.word	0xffffffff


	//   ....[152]....
        /*075c*/ 	.word	0xffffffff


	//   ....[153]....
        /*0760*/ 	.word	0xffffffff


	//   ....[154]....
        /*0764*/ 	.word	0xffffffff


	//   ....[155]....
        /*0768*/ 	.word	0xffffffff


	//   ....[156]....
        /*076c*/ 	.word	0xffffffff


	//   ....[157]....
        /*0770*/ 	.word	0xffffffff


	//   ....[158]....
        /*0774*/ 	.word	0xffffffff


	//   ....[159]....
        /*0778*/ 	.word	0xffffffff


	//   ....[160]....
        /*077c*/ 	.word	0xffffffff


	//   ....[161]....
        /*0780*/ 	.word	0xffffffff


	//   ....[162]....
        /*0784*/ 	.word	0xffffffff


	//   ....[163]....
        /*0788*/ 	.word	0xffffffff


	//   ....[164]....
        /*078c*/ 	.word	0xffffffff


	//   ....[165]....
        /*0790*/ 	.word	0xffffffff


	//   ....[166]....
        /*0794*/ 	.word	0xffffffff


	//   ....[167]....
        /*0798*/ 	.word	0xffffffff


	//   ....[168]....
        /*079c*/ 	.word	0xffffffff


	//   ....[169]....
        /*07a0*/ 	.word	0xffffffff


	//   ....[170]....
        /*07a4*/ 	.word	0xffffffff


	//   ....[171]....
        /*07a8*/ 	.word	0xffffffff


	//   ....[172]....
        /*07ac*/ 	.word	0xffffffff


	//   ....[173]....
        /*07b0*/ 	.word	0xffffffff


	//   ....[174]....
        /*07b4*/ 	.word	0xffffffff


	//   ....[175]....
        /*07b8*/ 	.word	0xffffffff


	//   ....[176]....
        /*07bc*/ 	.word	0xffffffff


	//   ....[177]....
        /*07c0*/ 	.word	0xffffffff


	//   ....[178]....
        /*07c4*/ 	.word	0xffffffff


	//   ....[179]....
        /*07c8*/ 	.word	0xffffffff


	//   ....[180]....
        /*07cc*/ 	.word	0xffffffff


	//   ....[181]....
        /*07d0*/ 	.word	0xffffffff


	//   ....[182]....
        /*07d4*/ 	.word	0xffffffff


	//   ....[183]....
        /*07d8*/ 	.word	0xffffffff


	//   ....[184]....
        /*07dc*/ 	.word	0xffffffff


	//   ....[185]....
        /*07e0*/ 	.word	0x0500000f


	//   ....[186]....
        /*07e4*/ 	.word	0x0500000f


	//   ....[187]....
        /*07e8*/ 	.word	0x0500000f


	//   ....[188]....
        /*07ec*/ 	.word	0x0500000f


	//   ....[189]....
        /*07f0*/ 	.word	0x0500000f


	//   ....[190]....
        /*07f4*/ 	.word	0x0500000f


	//   ....[191]....
        /*07f8*/ 	.word	0x0500000f


	//   ....[192]....
        /*07fc*/ 	.word	0x0500000f


	//   ....[193]....
        /*0800*/ 	.word	0x0500000f


	//   ....[194]....
        /*0804*/ 	.word	0x0500000f


	//   ....[195]....
        /*0808*/ 	.word	0x0500000f


	//   ....[196]....
        /*080c*/ 	.word	0x0500000f


	//   ....[197]....
        /*0810*/ 	.word	0x0500000f


	//   ....[198]....
        /*0814*/ 	.word	0x0500000f


	//   ....[199]....
        /*0818*/ 	.word	0x0500000f


	//   ....[200]....
        /*081c*/ 	.word	0x0500000f


	//   ....[201]....
        /*0820*/ 	.word	0x0500000f


	//   ....[202]....
        /*0824*/ 	.word	0x0500000f


	//   ....[203]....
        /*0828*/ 	.word	0x0500000f


	//   ....[204]....
        /*082c*/ 	.word	0x0500000f


	//   ....[205]....
        /*0830*/ 	.word	0x0500000f


	//   ....[206]....
        /*0834*/ 	.word	0x0500000f


	//   ....[207]....
        /*0838*/ 	.word	0x0500000f


	//   ....[208]....
        /*083c*/ 	.word	0x0500000f


	//   ....[209]....
        /*0840*/ 	.word	0x0500000f


	//   ....[210]....
        /*0844*/ 	.word	0x0500000f


	//   ....[211]....
        /*0848*/ 	.word	0x0500000f


	//   ....[212]....
        /*084c*/ 	.word	0x0500000f


	//   ....[213]....
        /*0850*/ 	.word	0x0500000f


	//   ....[214]....
        /*0854*/ 	.word	0x0500000f


	//   ....[215]....
        /*0858*/ 	.word	0x0500000f


	//   ....[216]....
        /*085c*/ 	.word	0x0500000f


	//   ....[217]....
        /*0860*/ 	.word	0x0500000f


	//   ....[218]....
        /*0864*/ 	.word	0x0500000f


	//   ....[219]....
        /*0868*/ 	.word	0x0500000f


	//   ....[220]....
        /*086c*/ 	.word	0x0500000f


	//   ....[221]....
        /*0870*/ 	.word	0x0500000f


	//   ....[222]....
        /*0874*/ 	.word	0x0500000f


	//   ....[223]....
        /*0878*/ 	.word	0x0500000f


	//   ....[224]....
        /*087c*/ 	.word	0x0500000f


	//   ....[225]....
        /*0880*/ 	.word	0x0500000f


	//   ....[226]....
        /*0884*/ 	.word	0x0500000f


	//   ....[227]....
        /*0888*/ 	.word	0x0500000f


	//   ....[228]....
        /*088c*/ 	.word	0x0500000f


	//   ....[229]....
        /*0890*/ 	.word	0x0500000f


	//   ....[230]....
        /*0894*/ 	.word	0x0500000f


	//   ....[231]....
        /*0898*/ 	.word	0x0500000f


	//   ....[232]....
        /*089c*/ 	.word	0x0500000f


	//   ....[233]....
        /*08a0*/ 	.word	0x0500000f


	//   ....[234]....
        /*08a4*/ 	.word	0x0500000f


	//   ....[235]....
        /*08a8*/ 	.word	0x0500000f


	//   ....[236]....
        /*08ac*/ 	.word	0x0500000f


	//   ....[237]....
        /*08b0*/ 	.word	0x0500000f


	//   ....[238]....
        /*08b4*/ 	.word	0x0500000f


	//   ....[239]....
        /*08b8*/ 	.word	0x0500000f


	//   ....[240]....
        /*08bc*/ 	.word	0x0500000f


	//   ....[241]....
        /*08c0*/ 	.word	0x0500000f


	//   ....[242]....
        /*08c4*/ 	.word	0x0500000f


	//   ....[243]....
        /*08c8*/ 	.word	0x0500000f


	//   ....[244]....
        /*08cc*/ 	.word	0x0500000f


	//   ....[245]....
        /*08d0*/ 	.word	0x0500000f


	//   ....[246]....
        /*08d4*/ 	.word	0x0500000f


	//   ....[247]....
        /*08d8*/ 	.word	0x0500000f


	//   ....[248]....
        /*08dc*/ 	.word	0x0500000f


	//   ....[249]....
        /*08e0*/ 	.word	0x0500000f


	//   ....[250]....
        /*08e4*/ 	.word	0x0500000f


	//   ....[251]....
        /*08e8*/ 	.word	0x0500000f


	//   ....[252]....
        /*08ec*/ 	.word	0x0500000f


	//   ....[253]....
        /*08f0*/ 	.word	0x0500000f


	//   ....[254]....
        /*08f4*/ 	.word	0x0500000f


	//   ....[255]....
        /*08f8*/ 	.word	0x0500000f


	//   ....[0]....
        /*08fc*/ 	.word	0x0500000f


	//   ....[1]....
        /*0900*/ 	.word	0x0500000f


	//   ....[2]....
        /*0904*/ 	.word	0x0500000f


	//   ....[3]....
        /*0908*/ 	.word	0x0500000f


	//   ....[4]....
        /*090c*/ 	.word	0x0500000f


	//   ....[5]....
        /*0910*/ 	.word	0x0500000f


	//   ....[6]....
        /*0914*/ 	.word	0x0500000f


	//   ....[7]....
        /*0918*/ 	.word	0x0500000f


	//   ....[8]....
        /*091c*/ 	.word	0x0500000f


	//   ....[9]....
        /*0920*/ 	.word	0x0500000f


	//   ....[10]....
        /*0924*/ 	.word	0x0500000f


	//   ....[11]....
        /*0928*/ 	.word	0x0500000f


	//   ....[12]....
        /*092c*/ 	.word	0x0500000f


	//   ....[13]....
        /*0930*/ 	.word	0x0500000f


	//   ....[14]....
        /*0934*/ 	.word	0x0500000f


	//   ....[15]....
        /*0938*/ 	.word	0x0500000f


	//   ....[16]....
        /*093c*/ 	.word	0x0500000f


	//   ....[17]....
        /*0940*/ 	.word	0x0500000f


	//   ....[18]....
        /*0944*/ 	.word	0x0500000f


	//   ....[19]....
        /*0948*/ 	.word	0x0500000f


	//   ....[20]....
        /*094c*/ 	.word	0x0500000f


	//   ....[21]....
        /*0950*/ 	.word	0x0500000f


	//   ....[22]....
        /*0954*/ 	.word	0x0500000f


	//   ....[23]....
        /*0958*/ 	.word	0x0500000f


	//   ....[24]....
        /*095c*/ 	.word	0x0500000f


	//   ....[25]....
        /*0960*/ 	.word	0x0500000f


	//   ....[26]....
        /*0964*/ 	.word	0x0500000f


	//   ....[27]....
        /*0968*/ 	.word	0x0500000f


	//   ....[28]....
        /*096c*/ 	.word	0x0500000f


	//   ....[29]....
        /*0970*/ 	.word	0x0500000f


	//   ....[30]....
        /*0974*/ 	.word	0x0500000f


	//   ....[31]....
        /*0978*/ 	.word	0x0500000f


	//   ....[32]....
        /*097c*/ 	.word	0x0500000f


	//   ....[33]....
        /*0980*/ 	.word	0x0500000f


	//   ....[34]....
        /*0984*/ 	.word	0x0500000f


	//   ....[35]....
        /*0988*/ 	.word	0x0500000f


	//   ....[36]....
        /*098c*/ 	.word	0x0500000f


	//   ....[37]....
        /*0990*/ 	.word	0x0500000f


	//   ....[38]....
        /*0994*/ 	.word	0x0500000f


	//   ....[39]....
        /*0998*/ 	.word	0x0500000f


	//   ....[40]....
        /*099c*/ 	.word	0x0500000f


	//----- nvinfo : EIATTR_COOP_GROUP_INSTR_OFFSETS
	.align		4
.L_231:
        /*09a0*/ 	.byte	0x04, 0x28
        /*09a2*/ 	.short	(.L_233 - .L_232)


	//   ....[0]....
.L_232:
        /*09a4*/ 	.word	0x00000060


	//   ....[1]....
        /*09a8*/ 	.word	0x00000140


	//   ....[2]....
        /*09ac*/ 	.word	0x00000190


	//   ....[3]....
        /*09b0*/ 	.word	0x000003c0


	//   ....[4]....
        /*09b4*/ 	.word	0x00000520


	//   ....[5]....
        /*09b8*/ 	.word	0x00000640


	//   ....[6]....
        /*09bc*/ 	.word	0x000007a0


	//   ....[7]....
        /*09c0*/ 	.word	0x00003a10


	//   ....[8]....
        /*09c4*/ 	.word	0x00003a20


	//   ....[9]....
        /*09c8*/ 	.word	0x00004ed0


	//   ....[10]....
        /*09cc*/ 	.word	0x00004ee0


	//   ....[11]....
        /*09d0*/ 	.word	0x00006e70


	//   ....[12]....
        /*09d4*/ 	.word	0x00006e80


	//   ....[13]....
        /*09d8*/ 	.word	0x00008490


	//   ....[14]....
        /*09dc*/ 	.word	0x000084a0


	//   ....[15]....
        /*09e0*/ 	.word	0x00009dd0


	//   ....[16]....
        /*09e4*/ 	.word	0x00009de0


	//   ....[17]....
        /*09e8*/ 	.word	0x0000a070


	//   ....[18]....
        /*09ec*/ 	.word	0x0000a080


	//   ....[19]....
        /*09f0*/ 	.word	0x0000a590


	//   ....[20]....
        /*09f4*/ 	.word	0x0000a5b0


	//   ....[21]....
        /*09f8*/ 	.word	0x0000a800


	//   ....[22]....
        /*09fc*/ 	.word	0x0000a820


	//   ....[23]....
        /*0a00*/ 	.word	0x0000b3b0


	//   ....[24]....
        /*0a04*/ 	.word	0x0000bb30


	//   ....[25]....
        /*0a08*/ 	.word	0x0000bb40


	//   ....[26]....
        /*0a0c*/ 	.word	0x0000bb50


	//   ....[27]....
        /*0a10*/ 	.word	0x0000bb60


	//   ....[28]....
        /*0a14*/ 	.word	0x0000c350


	//   ....[29]....
        /*0a18*/ 	.word	0x0000c360


	//   ....[30]....
        /*0a1c*/ 	.word	0x0000c370


	//   ....[31]....
        /*0a20*/ 	.word	0x0000c380


	//   ....[32]....
        /*0a24*/ 	.word	0x0000f120


	//   ....[33]....
        /*0a28*/ 	.word	0x0000f130


	//   ....[34]....
        /*0a2c*/ 	.word	0x0000f140


	//   ....[35]....
        /*0a30*/ 	.word	0x0000f150


	//   ....[36]....
        /*0a34*/ 	.word	0x0000f780


	//   ....[37]....
        /*0a38*/ 	.word	0x0000f790


	//   ....[38]....
        /*0a3c*/ 	.word	0x0000f7a0


	//   ....[39]....
        /*0a40*/ 	.word	0x0000f7b0


	//   ....[40]....
        /*0a44*/ 	.word	0x00012f60


	//   ....[41]....
        /*0a48*/ 	.word	0x000132a0


	//   ....[42]....
        /*0a4c*/ 	.word	0x00013ee0


	//   ....[43]....
        /*0a50*/ 	.word	0x00013ff0


	//   ....[44]....
        /*0a54*/ 	.word	0x00014570


	//   ....[45]....
        /*0a58*/ 	.word	0x000145f0


	//   ....[46]....
        /*0a5c*/ 	.word	0x000168d0


	//   ....[47]....
        /*0a60*/ 	.word	0x00016b10


	//   ....[48]....
        /*0a64*/ 	.word	0x00017960


	//   ....[49]....
        /*0a68*/ 	.word	0x00017a80


	//   ....[50]....
        /*0a6c*/ 	.word	0x00018020


	//   ....[51]....
        /*0a70*/ 	.word	0x00018080


	//   ....[52]....
        /*0a74*/ 	.word	0x0001a480


	//   ....[53]....
        /*0a78*/ 	.word	0x0001a4a0


	//   ....[54]....
        /*0a7c*/ 	.word	0x0001a4d0


	//   ....[55]....
        /*0a80*/ 	.word	0x0001a4e0


	//   ....[56]....
        /*0a84*/ 	.word	0x0001c5e0


	//   ....[57]....
        /*0a88*/ 	.word	0x0001c810


	//   ....[58]....
        /*0a8c*/ 	.word	0x0001d690


	//   ....[59]....
        /*0a90*/ 	.word	0x0001d7b0


	//   ....[60]....
        /*0a94*/ 	.word	0x0001dd40


	//   ....[61]....
        /*0a98*/ 	.word	0x0001dd90


	//   ....[62]....
        /*0a9c*/ 	.word	0x0001eed0


	//   ....[63]....
        /*0aa0*/ 	.word	0x0001f0d0


	//   ....[64]....
        /*0aa4*/ 	.word	0x0001f100


	//   ....[65]....
        /*0aa8*/ 	.word	0x0001f1c0


	//   ....[66]....
        /*0aac*/ 	.word	0x000208c0


	//   ....[67]....
        /*0ab0*/ 	.word	0x00020900


	//   ....[68]....
        /*0ab4*/ 	.word	0x00020940


	//   ....[69]....
        /*0ab8*/ 	.word	0x00020980


	//   ....[70]....
        /*0abc*/ 	.word	0x00020fa0


	//   ....[71]....
        /*0ac0*/ 	.word	0x00020fd0


	//   ....[72]....
        /*0ac4*/ 	.word	0x00021100


	//   ....[73]....
        /*0ac8*/ 	.word	0x00021120


	//   ....[74]....
        /*0acc*/ 	.word	0x00021220


	//   ....[75]....
        /*0ad0*/ 	.word	0x00021240


	//   ....[76]....
        /*0ad4*/ 	.word	0x00021350


	//   ....[77]....
        /*0ad8*/ 	.word	0x00021370


	//   ....[78]....
        /*0adc*/ 	.word	0x00021c60


	//   ....[79]....
        /*0ae0*/ 	.word	0x00021c90


	//   ....[80]....
        /*0ae4*/ 	.word	0x00021da0


	//   ....[81]....
        /*0ae8*/ 	.word	0x00021dc0


	//   ....[82]....
        /*0aec*/ 	.word	0x00021ec0


	//   ....[83]....
        /*0af0*/ 	.word	0x00021ee0


	//   ....[84]....
        /*0af4*/ 	.word	0x00021ff0


	//   ....[85]....
        /*0af8*/ 	.word	0x00022010


	//   ....[86]....
        /*0afc*/ 	.word	0x000221a0


	//   ....[87]....
        /*0b00*/ 	.word	0x00022350


	//   ....[88]....
        /*0b04*/ 	.word	0x00022380


	//   ....[89]....
        /*0b08*/ 	.word	0x000223b0


	//   ....[90]....
        /*0b0c*/ 	.word	0x000223e0


	//   ....[91]....
        /*0b10*/ 	.word	0x00022410


	//   ....[92]....
        /*0b14*/ 	.word	0x00022440


	//   ....[93]....
        /*0b18*/ 	.word	0x000225b0


	//   ....[94]....
        /*0b1c*/ 	.word	0x000225e0


	//   ....[95]....
        /*0b20*/ 	.word	0x00022610


	//   ....[96]....
        /*0b24*/ 	.word	0x00022640


	//   ....[97]....
        /*0b28*/ 	.word	0x00022670


	//   ....[98]....
        /*0b2c*/ 	.word	0x000226a0


	//   ....[99]....
        /*0b30*/ 	.word	0x00022730


	//   ....[100]....
        /*0b34*/ 	.word	0x00022790


	//   ....[101]....
        /*0b38*/ 	.word	0x00022820


	//   ....[102]....
        /*0b3c*/ 	.word	0x000238d0


	//   ....[103]....
        /*0b40*/ 	.word	0x00025d40


	//   ....[104]....
        /*0b44*/ 	.word	0x00025d60


	//   ....[105]....
        /*0b48*/ 	.word	0x00025e10


	//   ....[106]....
        /*0b4c*/ 	.word	0x00025e30


	//   ....[107]....
        /*0b50*/ 	.word	0x00025ed0


	//   ....[108]....
        /*0b54*/ 	.word	0x00025ef0


	//   ....[109]....
        /*0b58*/ 	.word	0x00025f90


	//   ....[110]....
        /*0b5c*/ 	.word	0x00025fb0


	//   ....[111]....
        /*0b60*/ 	.word	0x00026050


	//   ....[112]....
        /*0b64*/ 	.word	0x00026070


	//   ....[113]....
        /*0b68*/ 	.word	0x00026080


	//   ....[114]....
        /*0b6c*/ 	.word	0x00026110


	//   ....[115]....
        /*0b70*/ 	.word	0x00026860


	//   ....[116]....
        /*0b74*/ 	.word	0x00026890


	//   ....[117]....
        /*0b78*/ 	.word	0x000268b0


	//   ....[118]....
        /*0b7c*/ 	.word	0x00026940


	//   ....[119]....
        /*0b80*/ 	.word	0x00026950


	//   ....[120]....
        /*0b84*/ 	.word	0x000269f0


	//   ....[121]....
        /*0b88*/ 	.word	0x00026a00


	//   ....[122]....
        /*0b8c*/ 	.word	0x00026aa0


	//   ....[123]....
        /*0b90*/ 	.word	0x00026ab0


	//   ....[124]....
        /*0b94*/ 	.word	0x00026b50


	//   ....[125]....
        /*0b98*/ 	.word	0x00026b60


	//   ....[126]....
        /*0b9c*/ 	.word	0x00026c00


	//   ....[127]....
        /*0ba0*/ 	.word	0x00026c10


	//   ....[128]....
        /*0ba4*/ 	.word	0x00026cb0


	//   ....[129]....
        /*0ba8*/ 	.word	0x00026cc0


	//   ....[130]....
        /*0bac*/ 	.word	0x00026cd0


	//   ....[131]....
        /*0bb0*/ 	.word	0x000274e0


	//   ....[132]....
        /*0bb4*/ 	.word	0x00027520


	//   ....[133]....
        /*0bb8*/ 	.word	0x00027530


	//   ....[134]....
        /*0bbc*/ 	.word	0x00027590


	//   ....[135]....
        /*0bc0*/ 	.word	0x000275a0


	//   ....[136]....
        /*0bc4*/ 	.word	0x00027600


	//   ....[137]....
        /*0bc8*/ 	.word	0x00027630


	//   ....[138]....
        /*0bcc*/ 	.word	0x00027670


	//   ....[139]....
        /*0bd0*/ 	.word	0x000276a0


	//   ....[140]....
        /*0bd4*/ 	.word	0x000276e0


	//   ....[141]....
        /*0bd8*/ 	.word	0x00027710


	//   ....[142]....
        /*0bdc*/ 	.word	0x00027750


	//   ....[143]....
        /*0be0*/ 	.word	0x000279e0


	//   ....[144]....
        /*0be4*/ 	.word	0x00027a00


	//   ....[145]....
        /*0be8*/ 	.word	0x00027aa0


	//   ....[146]....
        /*0bec*/ 	.word	0x00027ab0


	//   ....[147]....
        /*0bf0*/ 	.word	0x00027b40


	//   ....[148]....
        /*0bf4*/ 	.word	0x00027b50


	//   ....[149]....
        /*0bf8*/ 	.word	0x00027be0


	//   ....[150]....
        /*0bfc*/ 	.word	0x00027bf0


	//   ....[151]....
        /*0c00*/ 	.word	0x00027c80


	//   ....[152]....
        /*0c04*/ 	.word	0x00027c90


	//   ....[153]....
        /*0c08*/ 	.word	0x00027ca0


	//   ....[154]....
        /*0c0c*/ 	.word	0x00027d30


	//   ....[155]....
        /*0c10*/ 	.word	0x000282b0


	//   ....[156]....
        /*0c14*/ 	.word	0x000282f0


	//   ....[157]....
        /*0c18*/ 	.word	0x00028330


	//   ....[158]....
        /*0c1c*/ 	.word	0x00028360


	//   ....[159]....
        /*0c20*/ 	.word	0x000283f0


	//   ....[160]....
        /*0c24*/ 	.word	0x00028420


	//   ....[161]....
        /*0c28*/ 	.word	0x00028490


	//   ....[162]....
        /*0c2c*/ 	.word	0x000284b0


	//   ....[163]....
        /*0c30*/ 	.word	0x00028530


	//   ....[164]....
        /*0c34*/ 	.word	0x00028560


	//   ....[165]....
        /*0c38*/ 	.word	0x00028590


	//   ....[166]....
        /*0c3c*/ 	.word	0x000285e0


	//   ....[167]....
        /*0c40*/ 	.word	0x000289c0


	//   ....[168]....
        /*0c44*/ 	.word	0x000289f0


	//   ....[169]....
        /*0c48*/ 	.word	0x00028a20


	//   ....[170]....
        /*0c4c*/ 	.word	0x00028a50


	//   ....[171]....
        /*0c50*/ 	.word	0x00028a80


	//   ....[172]....
        /*0c54*/ 	.word	0x00028ab0


	//   ....[173]....
        /*0c58*/ 	.word	0x00028ae0


	//   ....[174]....
        /*0c5c*/ 	.word	0x00028b10


	//   ....[175]....
        /*0c60*/ 	.word	0x00028c90


	//   ....[176]....
        /*0c64*/ 	.word	0x00028cc0


	//   ....[177]....
        /*0c68*/ 	.word	0x00028cf0


	//   ....[178]....
        /*0c6c*/ 	.word	0x00028d20


	//   ....[179]....
        /*0c70*/ 	.word	0x00028d50


	//   ....[180]....
        /*0c74*/ 	.word	0x00028d80


	//   ....[181]....
        /*0c78*/ 	.word	0x00028e40


	//   ....[182]....
        /*0c7c*/ 	.word	0x00028e60


	//   ....[183]....
        /*0c80*/ 	.word	0x00028ed0


	//   ....[184]....
        /*0c84*/ 	.word	0x00029570


	//   ....[185]....
        /*0c88*/ 	.word	0x000298b0


	//   ....[186]....
        /*0c8c*/ 	.word	0x00029940


	//   ....[187]....
        /*0c90*/ 	.word	0x000299e0


	//   ....[188]....
        /*0c94*/ 	.word	0x00029a70


	//   ....[189]....
        /*0c98*/ 	.word	0x00029b60


	//   ....[190]....
        /*0c9c*/ 	.word	0x00029bf0


	//   ....[191]....
        /*0ca0*/ 	.word	0x00029c90


	//   ....[192]....
        /*0ca4*/ 	.word	0x00029d20


	//   ....[193]....
        /*0ca8*/ 	.word	0x00029e10


	//   ....[194]....
        /*0cac*/ 	.word	0x00029ea0


	//   ....[195]....
        /*0cb0*/ 	.word	0x00029f40


	//   ....[196]....
        /*0cb4*/ 	.word	0x00029fd0


	//   ....[197]....
        /*0cb8*/ 	.word	0x0002a0c0


	//   ....[198]....
        /*0cbc*/ 	.word	0x0002a150


	//   ....[199]....
        /*0cc0*/ 	.word	0x0002a1a0


	//   ....[200]....
        /*0cc4*/ 	.word	0x0002a1f0


	//   ....[201]....
        /*0cc8*/ 	.word	0x0002a280


	//   ....[202]....
        /*0ccc*/ 	.word	0x0002a310


	//   ....[203]....
        /*0cd0*/ 	.word	0x0002a360


	//   ....[204]....
        /*0cd4*/ 	.word	0x0002a3b0


	//   ....[205]....
        /*0cd8*/ 	.word	0x0002a4a0


	//   ....[206]....
        /*0cdc*/ 	.word	0x0002a530


	//   ....[207]....
        /*0ce0*/ 	.word	0x0002a580


	//   ....[208]....
        /*0ce4*/ 	.word	0x0002a5d0


	//   ....[209]....
        /*0ce8*/ 	.word	0x0002a660


	//   ....[210]....
        /*0cec*/ 	.word	0x0002a6f0


	//   ....[211]....
        /*0cf0*/ 	.word	0x0002a740


	//   ....[212]....
        /*0cf4*/ 	.word	0x0002a790


	//   ....[213]....
        /*0cf8*/ 	.word	0x0002ab30


	//   ....[214]....
        /*0cfc*/ 	.word	0x0002ae10


	//   ....[215]....
        /*0d00*/ 	.word	0x0002af00


	//   ....[216]....
        /*0d04*/ 	.word	0x0002afa0


	//   ....[217]....
        /*0d08*/ 	.word	0x0002b000


	//   ....[218]....
        /*0d0c*/ 	.word	0x0002b110


	//   ....[219]....
        /*0d10*/ 	.word	0x0002b180


	//   ....[220]....
        /*0d14*/ 	.word	0x0002b290


	//   ....[221]....
        /*0d18*/ 	.word	0x0002b300


	//   ....[222]....
        /*0d1c*/ 	.word	0x0002b410


	//   ....[223]....
        /*0d20*/ 	.word	0x0002b480


	//   ....[224]....
        /*0d24*/ 	.word	0x0002b590


	//   ....[225]....
        /*0d28*/ 	.word	0x0002b600


	//   ....[226]....
        /*0d2c*/ 	.word	0x0002b6a0


	//   ....[227]....
        /*0d30*/ 	.word	0x0002b7b0


	//   ....[228]....
        /*0d34*/ 	.word	0x0002b820


	//   ....[229]....
        /*0d38*/ 	.word	0x0002b880


	//   ....[230]....
        /*0d3c*/ 	.word	0x0002b970


	//   ....[231]....
        /*0d40*/ 	.word	0x0002b9d0


	//   ....[232]....
        /*0d44*/ 	.word	0x0002bae0


	//   ....[233]....
        /*0d48*/ 	.word	0x0002bb40


	//   ....[234]....
        /*0d4c*/ 	.word	0x0002bc50


	//   ....[235]....
        /*0d50*/ 	.word	0x0002bcb0


	//   ....[236]....
        /*0d54*/ 	.word	0x0002bdc0


	//   ....[237]....
        /*0d58*/ 	.word	0x0002be20


	//   ....[238]....
        /*0d5c*/ 	.word	0x0002bf30


	//   ....[239]....
        /*0d60*/ 	.word	0x0002bf90


	//   ....[240]....
        /*0d64*/ 	.word	0x0002c0a0


	//   ....[241]....
        /*0d68*/ 	.word	0x0002c100


	//   ....[242]....
        /*0d6c*/ 	.word	0x0002c1f0


	//   ....[243]....
        /*0d70*/ 	.word	0x0002c320


	//   ....[244]....
        /*0d74*/ 	.word	0x0002c3f0


	//   ....[245]....
        /*0d78*/ 	.word	0x0002c460


	//   ....[246]....
        /*0d7c*/ 	.word	0x0002c530


	//   ....[247]....
        /*0d80*/ 	.word	0x0002c590


	//   ....[248]....
        /*0d84*/ 	.word	0x0002c660


	//   ....[249]....
        /*0d88*/ 	.word	0x0002c6c0


	//   ....[250]....
        /*0d8c*/ 	.word	0x0002c790


	//   ....[251]....
        /*0d90*/ 	.word	0x0002c7f0


	//   ....[252]....
        /*0d94*/ 	.word	0x0002c8c0


	//   ....[253]....
        /*0d98*/ 	.word	0x0002c920


	//   ....[254]....
        /*0d9c*/ 	.word	0x0002ca00


	//   ....[255]....
        /*0da0*/ 	.word	0x0002caf0


	//   ....[0]....
        /*0da4*/ 	.word	0x0002cb90


	//   ....[1]....
        /*0da8*/ 	.word	0x0002cbf0


	//   ....[2]....
        /*0dac*/ 	.word	0x0002ccf0


	//   ....[3]....
        /*0db0*/ 	.word	0x0002cd50


	//   ....[4]....
        /*0db4*/ 	.word	0x0002ce50


	//   ....[5]....
        /*0db8*/ 	.word	0x0002ceb0


	//   ....[6]....
        /*0dbc*/ 	.word	0x0002cfb0


	//   ....[7]....
        /*0dc0*/ 	.word	0x0002d010


	//   ....[8]....
        /*0dc4*/ 	.word	0x0002d110


	//   ....[9]....
        /*0dc8*/ 	.word	0x0002d170


	//   ....[10]....
        /*0dcc*/ 	.word	0x0002d240


	//   ....[11]....
        /*0dd0*/ 	.word	0x0002d390


	//   ....[12]....
        /*0dd4*/ 	.word	0x0002d440


	//   ....[13]....
        /*0dd8*/ 	.word	0x0002d510


	//   ....[14]....
        /*0ddc*/ 	.word	0x0002d5e0


	//   ....[15]....
        /*0de0*/ 	.word	0x0002d640


	//   ....[16]....
        /*0de4*/ 	.word	0x0002d730


	//   ....[17]....
        /*0de8*/ 	.word	0x0002d790


	//   ....[18]....
        /*0dec*/ 	.word	0x0002d880


	//   ....[19]....
        /*0df0*/ 	.word	0x0002d8e0


	//   ....[20]....
        /*0df4*/ 	.word	0x0002d9d0


	//   ....[21]....
        /*0df8*/ 	.word	0x0002da30


	//   ....[22]....
        /*0dfc*/ 	.word	0x0002db10


	//   ....[23]....
        /*0e00*/ 	.word	0x0002dba0


	//   ....[24]....
        /*0e04*/ 	.word	0x0002dc40


	//   ....[25]....
        /*0e08*/ 	.word	0x0002dd60


	//   ....[26]....
        /*0e0c*/ 	.word	0x0002ddd0


	//   ....[27]....
        /*0e10*/ 	.word	0x0002de40


	//   ....[28]....
        /*0e14*/ 	.word	0x0002deb0


	//   ....[29]....
        /*0e18*/ 	.word	0x0002df20


	//   ....[30]....
        /*0e1c*/ 	.word	0x0002dfa0


	//   ....[31]....
        /*0e20*/ 	.word	0x0002e030


	//   ....[32]....
        /*0e24*/ 	.word	0x0002e0c0


	//   ....[33]....
        /*0e28*/ 	.word	0x0002e130


	//   ....[34]....
        /*0e2c*/ 	.word	0x0002e1a0


	//   ....[35]....
        /*0e30*/ 	.word	0x0002e210


	//   ....[36]....
        /*0e34*/ 	.word	0x0002e290


	//   ....[37]....
        /*0e38*/ 	.word	0x0002e300


	//   ....[38]....
        /*0e3c*/ 	.word	0x0002e3a0


	//   ....[39]....
        /*0e40*/ 	.word	0x0002e430


	//   ....[40]....
        /*0e44*/ 	.word	0x0002e550


	//----- nvinfo : EIATTR_REG_RECONFIG
	.align		4
.L_233:
        /*0e48*/ 	.byte	0x01, 0x54
	.zero		2


	//----- nvinfo : EIATTR_SYSCALL_OFFSETS
	.align		4
        /*0e4c*/ 	.byte	0x04, 0x46
        /*0e4e*/ 	.short	(.L_235 - .L_234)


	//   ....[0]....
.L_234:
        /*0e50*/ 	.word	0x00001e80


	//   ....[1]....
        /*0e54*/ 	.word	0x00001fd0


	//   ....[2]....
        /*0e58*/ 	.word	0x0000b550


	//   ....[3]....
        /*0e5c*/ 	.word	0x0000b880


	//   ....[4]....
        /*0e60*/ 	.word	0x00025340


	//   ....[5]....
        /*0e64*/ 	.word	0x00025490


	//   ....[6]....
        /*0e68*/ 	.word	0x00025580


	//   ....[7]....
        /*0e6c*/ 	.word	0x000264d0


	//----- nvinfo : EIATTR_MBARRIER_INSTR_OFFSETS
	.align		4
.L_235:
        /*0e70*/ 	.byte	0x04, 0x39
        /*0e72*/ 	.short	(.L_237 - .L_236)


	//   ....[0]....
.L_236:
        /*0e74*/ 	.word	0x00000270
        /*0e78*/ 	.word	0x000000ff
        /*0e7c*/ 	.word	0x00030800
        /*0e80*/ 	.short	0x0100
        /*0e82*/ 	.byte	0x08
	.zero		1


	//   ....[1]....
        /*0e84*/ 	.word	0x00000280
        /*0e88*/ 	.word	0x000000ff
        /*0e8c*/ 	.word	0x00030820
        /*0e90*/ 	.short	0x0100
        /*0e92*/ 	.byte	0x08
	.zero		1


	//   ....[2]....
        /*0e94*/ 	.word	0x00000370
        /*0e98*/ 	.word	0x000000ff
        /*0e9c*/ 	.word	0x00030830
        /*0ea0*/ 	.short	0x0100
        /*0ea2*/ 	.byte	0x08
	.zero		1


	//   ....[3]....
        /*0ea4*/ 	.word	0x00000380
        /*0ea8*/ 	.word	0x000000ff
        /*0eac*/ 	.word	0x00030840
        /*0eb0*/ 	.short	0x0100
        /*0eb2*/ 	.byte	0x08
	.zero		1


	//   ....[4]....
        /*0eb4*/ 	.word	0x00000390
        /*0eb8*/ 	.word	0x000000ff
        /*0ebc*/ 	.word	0x00030838
        /*0ec0*/ 	.short	0x0100
        /*0ec2*/ 	.byte	0x08
	.zero		1


	//   ....[5]....
        /*0ec4*/ 	.word	0x000003a0
        /*0ec8*/ 	.word	0x000000ff
        /*0ecc*/ 	.word	0x00030848
        /*0ed0*/ 	.short	0x0100
        /*0ed2*/ 	.byte	0x08
	.zero		1


	//   ....[6]....
        /*0ed4*/ 	.word	0x000004d0
        /*0ed8*/ 	.word	0x000000ff
        /*0edc*/ 	.word	0x00030850
        /*0ee0*/ 	.short	0x0100
        /*0ee2*/ 	.byte	0x08
	.zero		1


	//   ....[7]....
        /*0ee4*/ 	.word	0x000004e0
        /*0ee8*/ 	.word	0x000000ff
        /*0eec*/ 	.word	0x00030860
        /*0ef0*/ 	.short	0x0100
        /*0ef2*/ 	.byte	0x08
	.zero		1


	//   ....[8]....
        /*0ef4*/ 	.word	0x000004f0
        /*0ef8*/ 	.word	0x000000ff
        /*0efc*/ 	.word	0x00030858
        /*0f00*/ 	.short	0x0100
        /*0f02*/ 	.byte	0x08
	.zero		1


	//   ....[9]....
        /*0f04*/ 	.word	0x00000500
        /*0f08*/ 	.word	0x000000ff
        /*0f0c*/ 	.word	0x00030868
        /*0f10*/ 	.short	0x0100
        /*0f12*/ 	.byte	0x08
	.zero		1


	//   ....[10]....
        /*0f14*/ 	.word	0x000005f0
        /*0f18*/ 	.word	0x000000ff
        /*0f1c*/ 	.word	0x00030870
        /*0f20*/ 	.short	0x0100
        /*0f22*/ 	.byte	0x06
	.zero		1


	//   ....[11]....
        /*0f24*/ 	.word	0x00000600
        /*0f28*/ 	.word	0x000000ff
        /*0f2c*/ 	.word	0x00030880
        /*0f30*/ 	.short	0x0100
        /*0f32*/ 	.byte	0x06
	.zero		1


	//   ....[12]....
        /*0f34*/ 	.word	0x00000610
        /*0f38*/ 	.word	0x000000ff
        /*0f3c*/ 	.word	0x00030878
        /*0f40*/ 	.short	0x0100
        /*0f42*/ 	.byte	0x06
	.zero		1


	//   ....[13]....
        /*0f44*/ 	.word	0x00000620
        /*0f48*/ 	.word	0x000000ff
        /*0f4c*/ 	.word	0x00030888
        /*0f50*/ 	.short	0x0100
        /*0f52*/ 	.byte	0x06
	.zero		1


	//   ....[14]....
        /*0f54*/ 	.word	0x00000750
        /*0f58*/ 	.word	0x000000ff
        /*0f5c*/ 	.word	0x00030890
        /*0f60*/ 	.short	0x0100
        /*0f62*/ 	.byte	0x08
	.zero		1


	//   ....[15]....
        /*0f64*/ 	.word	0x00000760
        /*0f68*/ 	.word	0x000000ff
        /*0f6c*/ 	.word	0x000308a0
        /*0f70*/ 	.short	0x0100
        /*0f72*/ 	.byte	0x08
	.zero		1


	//   ....[16]....
        /*0f74*/ 	.word	0x00000770
        /*0f78*/ 	.word	0x000000ff
        /*0f7c*/ 	.word	0x00030898
        /*0f80*/ 	.short	0x0100
        /*0f82*/ 	.byte	0x08
	.zero		1


	//   ....[17]....
        /*0f84*/ 	.word	0x00000780
        /*0f88*/ 	.word	0x000000ff
        /*0f8c*/ 	.word	0x000308a8
        /*0f90*/ 	.short	0x0100
        /*0f92*/ 	.byte	0x08
	.zero		1


	//   ....[18]....
        /*0f94*/ 	.word	0x000008b0
        /*0f98*/ 	.word	0x000000ff
        /*0f9c*/ 	.word	0x000308b0
        /*0fa0*/ 	.short	0x0100
        /*0fa2*/ 	.byte	0x08
	.zero		1


	//   ....[19]....
        /*0fa4*/ 	.word	0x000008c0
        /*0fa8*/ 	.word	0x000000ff
        /*0fac*/ 	.word	0x000308c0
        /*0fb0*/ 	.short	0x0100
        /*0fb2*/ 	.byte	0x08
	.zero		1


	//   ....[20]....
        /*0fb4*/ 	.word	0x000008d0
        /*0fb8*/ 	.word	0x000000ff
        /*0fbc*/ 	.word	0x000308b8
        /*0fc0*/ 	.short	0x0100
        /*0fc2*/ 	.byte	0x08
	.zero		1


	//   ....[21]....
        /*0fc4*/ 	.word	0x000008e0
        /*0fc8*/ 	.word	0x000000ff
        /*0fcc*/ 	.word	0x000308c8
        /*0fd0*/ 	.short	0x0100
        /*0fd2*/ 	.byte	0x08
	.zero		1


	//   ....[22]....
        /*0fd4*/ 	.word	0x000039c0
        /*0fd8*/ 	.word	0x00000056
        /*0fdc*/ 	.word	0x00030890
        /*0fe0*/ 	.short	0x010a
        /*0fe2*/ 	.byte	0x3f
	.zero		1


	//   ....[23]....
        /*0fe4*/ 	.word	0x00006e10
        /*0fe8*/ 	.word	0x00000056
        /*0fec*/ 	.word	0x00030890
        /*0ff0*/ 	.short	0x010a
        /*0ff2*/ 	.byte	0x3f
	.zero		1


	//   ....[24]....
        /*0ff4*/ 	.word	0x00009c10
        /*0ff8*/ 	.word	0x00000056
        /*0ffc*/ 	.word	0x00030890
        /*1000*/ 	.short	0x010a
        /*1002*/ 	.byte	0x3f
	.zero		1


	//   ....[25]....
        /*1004*/ 	.word	0x0000a3d0
        /*1008*/ 	.word	0x0000000b
        /*100c*/ 	.word	0x00000000
        /*1010*/ 	.short	0x0101
        /*1012*/ 	.byte	0x3f
	.zero		1


	//   ....[26]....
        /*1014*/ 	.word	0x0000a410
        /*1018*/ 	.word	0x00000056
        /*101c*/ 	.word	0x000308b0
        /*1020*/ 	.short	0x010a
        /*1022*/ 	.byte	0x3f
	.zero		1


	//   ....[27]....
        /*1024*/ 	.word	0x0000ab20
        /*1028*/ 	.word	0x00000056
        /*102c*/ 	.word	0x00000000
        /*1030*/ 	.short	0x0101
        /*1032*/ 	.byte	0x3f
	.zero		1


	//   ....[28]....
        /*1034*/ 	.word	0x0000b5e0
        /*1038*/ 	.word	0x00000012
        /*103c*/ 	.word	0x00030800
        /*1040*/ 	.short	0x010a
        /*1042*/ 	.byte	0x3f
	.zero		1


	//   ....[29]....
        /*1044*/ 	.word	0x0000b630
        /*1048*/ 	.word	0x00000012
        /*104c*/ 	.word	0x00030800
        /*1050*/ 	.short	0x010a
        /*1052*/ 	.byte	0x3f
	.zero		1


	//   ....[30]....
        /*1054*/ 	.word	0x0000cb10
        /*1058*/ 	.word	0x00000012
        /*105c*/ 	.word	0x00030800
        /*1060*/ 	.short	0x010a
        /*1062*/ 	.byte	0x3f
	.zero		1


	//   ....[31]....
        /*1064*/ 	.word	0x0000fcc0
        /*1068*/ 	.word	0x00000012
        /*106c*/ 	.word	0x00030800
        /*1070*/ 	.short	0x010a
        /*1072*/ 	.byte	0x3f
	.zero		1


	//   ....[32]....
        /*1074*/ 	.word	0x00012510
        /*1078*/ 	.word	0x00000007
        /*107c*/ 	.word	0x00030830
        /*1080*/ 	.short	0x010a
        /*1082*/ 	.byte	0x3f
	.zero		1


	//   ....[33]....
        /*1084*/ 	.word	0x00012550
        /*1088*/ 	.word	0x00000007
        /*108c*/ 	.word	0x00030830
        /*1090*/ 	.short	0x010a
        /*1092*/ 	.byte	0x3f
	.zero		1


	//   ....[34]....
        /*1094*/ 	.word	0x00012f80
        /*1098*/ 	.word	0x00000003
        /*109c*/ 	.word	0x00000000
        /*10a0*/ 	.short	0x0101
        /*10a2*/ 	.byte	0x3f
	.zero		1


	//   ....[35]....
        /*10a4*/ 	.word	0x00015520
        /*10a8*/ 	.word	0x00000000
        /*10ac*/ 	.word	0x00030830
        /*10b0*/ 	.short	0x010a
        /*10b2*/ 	.byte	0x3f
	.zero		1


	//   ....[36]....
        /*10b4*/ 	.word	0x000155a0
        /*10b8*/ 	.word	0x00000000
        /*10bc*/ 	.word	0x00030830
        /*10c0*/ 	.short	0x010a
        /*10c2*/ 	.byte	0x3f
	.zero		1


	//   ....[37]....
        /*10c4*/ 	.word	0x00016480
        /*10c8*/ 	.word	0x00000014
        /*10cc*/ 	.word	0x00030850
        /*10d0*/ 	.short	0x010a
        /*10d2*/ 	.byte	0x3f
	.zero		1


	//   ....[38]....
        /*10d4*/ 	.word	0x000164d0
        /*10d8*/ 	.word	0x00000014
        /*10dc*/ 	.word	0x00030850
        /*10e0*/ 	.short	0x010a
        /*10e2*/ 	.byte	0x3f
	.zero		1


	//   ....[39]....
        /*10e4*/ 	.word	0x00016910
        /*10e8*/ 	.word	0x00000000
        /*10ec*/ 	.word	0x00000000
        /*10f0*/ 	.short	0x0101
        /*10f2*/ 	.byte	0x3f
	.zero		1


	//   ....[40]....
        /*10f4*/ 	.word	0x000188e0
        /*10f8*/ 	.word	0x00000014
        /*10fc*/ 	.word	0x00000000
        /*1100*/ 	.short	0x0101
        /*1102*/ 	.byte	0x3f
	.zero		1


	//   ....[41]....
        /*1104*/ 	.word	0x00018e80
        /*1108*/ 	.word	0x0000000b
        /*110c*/ 	.word	0x00030830
        /*1110*/ 	.short	0x010a
        /*1112*/ 	.byte	0x3f
	.zero		1


	//   ....[42]....
        /*1114*/ 	.word	0x00018f00
        /*1118*/ 	.word	0x0000000b
        /*111c*/ 	.word	0x00030830
        /*1120*/ 	.short	0x010a
        /*1122*/ 	.byte	0x3f
	.zero		1


	//   ....[43]....
        /*1124*/ 	.word	0x00019de0
        /*1128*/ 	.word	0x0000000e
        /*112c*/ 	.word	0x00030850
        /*1130*/ 	.short	0x010a
        /*1132*/ 	.byte	0x3f
	.zero		1


	//   ....[44]....
        /*1134*/ 	.word	0x00019e30
        /*1138*/ 	.word	0x0000000e
        /*113c*/ 	.word	0x00030850
        /*1140*/ 	.short	0x010a
        /*1142*/ 	.byte	0x3f
	.zero		1


	//   ....[45]....
        /*1144*/ 	.word	0x0001a490
        /*1148*/ 	.word	0x0000000b
        /*114c*/ 	.word	0x00000000
        /*1150*/ 	.short	0x0101
        /*1152*/ 	.byte	0x3f
	.zero		1


	//   ....[46]....
        /*1154*/ 	.word	0x0001af40
        /*1158*/ 	.word	0x0000000e
        /*115c*/ 	.word	0x00000000
        /*1160*/ 	.short	0x0101
        /*1162*/ 	.byte	0x3f
	.zero		1


	//   ....[47]....
        /*1164*/ 	.word	0x0001b220
        /*1168*/ 	.word	0x00000000
        /*116c*/ 	.word	0x00030830
        /*1170*/ 	.short	0x010a
        /*1172*/ 	.byte	0x3f
	.zero		1


	//   ....[48]....
        /*1174*/ 	.word	0x0001b2a0
        /*1178*/ 	.word	0x00000000
        /*117c*/ 	.word	0x00030830
        /*1180*/ 	.short	0x010a
        /*1182*/ 	.byte	0x3f
	.zero		1


	//   ....[49]....
        /*1184*/ 	.word	0x0001c180
        /*1188*/ 	.word	0x0000000b
        /*118c*/ 	.word	0x00030850
        /*1190*/ 	.short	0x010a
        /*1192*/ 	.byte	0x3f
	.zero		1


	//   ....[50]....
        /*1194*/ 	.word	0x0001c1d0
        /*1198*/ 	.word	0x0000000b
        /*119c*/ 	.word	0x00030850
        /*11a0*/ 	.short	0x010a
        /*11a2*/ 	.byte	0x3f
	.zero		1


	//   ....[51]....
        /*11a4*/ 	.word	0x0001c620
        /*11a8*/ 	.word	0x00000000
        /*11ac*/ 	.word	0x00000000
        /*11b0*/ 	.short	0x0101
        /*11b2*/ 	.byte	0x3f
	.zero		1


	//   ....[52]....
        /*11b4*/ 	.word	0x0001e5c0
        /*11b8*/ 	.word	0x0000000b
        /*11bc*/ 	.word	0x00000000
        /*11c0*/ 	.short	0x0101
        /*11c2*/ 	.byte	0x3f
	.zero		1


	//   ....[53]....
        /*11c4*/ 	.word	0x0001edd0
        /*11c8*/ 	.word	0x00000009
        /*11cc*/ 	.word	0x00030850
        /*11d0*/ 	.short	0x010a
        /*11d2*/ 	.byte	0x3f
	.zero		1


	//   ....[54]....
        /*11d4*/ 	.word	0x0001ee70
        /*11d8*/ 	.word	0x00000009
        /*11dc*/ 	.word	0x00030850
        /*11e0*/ 	.short	0x010a
        /*11e2*/ 	.byte	0x3f
	.zero		1


	//   ....[55]....
        /*11e4*/ 	.word	0x0001f380
        /*11e8*/ 	.word	0x00000009
        /*11ec*/ 	.word	0x00000000
        /*11f0*/ 	.short	0x0101
        /*11f2*/ 	.byte	0x3f
	.zero		1


	//   ....[56]....
        /*11f4*/ 	.word	0x00020fc0
        /*11f8*/ 	.word	0x00000003
        /*11fc*/ 	.word	0x00000000
        /*1200*/ 	.short	0x0101
        /*1202*/ 	.byte	0x3f
	.zero		1


	//   ....[57]....
        /*1204*/ 	.word	0x000239b0
        /*1208*/ 	.word	0x00000017
        /*120c*/ 	.word	0x00030820
        /*1210*/ 	.short	0x010a
        /*1212*/ 	.byte	0x3f
	.zero		1


	//   ....[58]....
        /*1214*/ 	.word	0x00023a40
        /*1218*/ 	.word	0x00000003
        /*121c*/ 	.word	0x000308a0
        /*1220*/ 	.short	0x010a
        /*1222*/ 	.byte	0x3f
	.zero		1


	//   ....[59]....
        /*1224*/ 	.word	0x00023e90
        /*1228*/ 	.word	0x00000003
        /*122c*/ 	.word	0x000308c0
        /*1230*/ 	.short	0x010a
        /*1232*/ 	.byte	0x3f
	.zero		1


	//   ....[60]....
        /*1234*/ 	.word	0x000243a0
        /*1238*/ 	.word	0x0000000b
        /*123c*/ 	.word	0x000308a0
        /*1240*/ 	.short	0x010a
        /*1242*/ 	.byte	0x3f
	.zero		1


	//   ....[61]....
        /*1244*/ 	.word	0x000247e0
        /*1248*/ 	.word	0x0000000b
        /*124c*/ 	.word	0x000308c0
        /*1250*/ 	.short	0x010a
        /*1252*/ 	.byte	0x3f
	.zero		1


	//   ....[62]....
        /*1254*/ 	.word	0x00025b10
        /*1258*/ 	.word	0x00000007
        /*125c*/ 	.word	0x00030840
        /*1260*/ 	.short	0x010a
        /*1262*/ 	.byte	0x3f
	.zero		1


	//   ....[63]....
        /*1264*/ 	.word	0x000261d0
        /*1268*/ 	.word	0x00000007
        /*126c*/ 	.word	0x00030830
        /*1270*/ 	.short	0x0107
        /*1272*/ 	.byte	0x3f
	.zero		1


	//   ....[64]....
        /*1274*/ 	.word	0x00026280
        /*1278*/ 	.word	0x00000007
        /*127c*/ 	.word	0x00030830
        /*1280*/ 	.short	0x0101
        /*1282*/ 	.byte	0x3f
	.zero		1


	//   ....[65]....
        /*1284*/ 	.word	0x00026e20
        /*1288*/ 	.word	0x00000017
        /*128c*/ 	.word	0x00030800
        /*1290*/ 	.short	0x0107
        /*1292*/ 	.byte	0x3f
	.zero		1


	//   ....[66]....
        /*1294*/ 	.word	0x00026f30
        /*1298*/ 	.word	0x00000017
        /*129c*/ 	.word	0x00030800
        /*12a0*/ 	.short	0x0101
        /*12a2*/ 	.byte	0x3f
	.zero		1


	//   ....[67]....
        /*12a4*/ 	.word	0x00026f50
        /*12a8*/ 	.word	0x00000017
        /*12ac*/ 	.word	0x00030820
        /*12b0*/ 	.short	0x010a
        /*12b2*/ 	.byte	0x3f
	.zero		1


	//   ....[68]....
        /*12b4*/ 	.word	0x00027310
        /*12b8*/ 	.word	0x00000007
        /*12bc*/ 	.word	0x00030840
        /*12c0*/ 	.short	0x010a
        /*12c2*/ 	.byte	0x3f
	.zero		1


	//   ....[69]....
        /*12c4*/ 	.word	0x00027800
        /*12c8*/ 	.word	0x00000007
        /*12cc*/ 	.word	0x00030830
        /*12d0*/ 	.short	0x0107
        /*12d2*/ 	.byte	0x3f
	.zero		1


	//   ....[70]....
        /*12d4*/ 	.word	0x000278b0
        /*12d8*/ 	.word	0x00000007
        /*12dc*/ 	.word	0x00030830
        /*12e0*/ 	.short	0x0101
        /*12e2*/ 	.byte	0x3f
	.zero		1


	//   ....[71]....
        /*12e4*/ 	.word	0x00027910
        /*12e8*/ 	.word	0x00000006
        /*12ec*/ 	.word	0x00030860
        /*12f0*/ 	.short	0x010a
        /*12f2*/ 	.byte	0x3f
	.zero		1


	//   ....[72]....
        /*12f4*/ 	.word	0x00027e90
        /*12f8*/ 	.word	0x00000006
        /*12fc*/ 	.word	0x00030850
        /*1300*/ 	.short	0x0107
        /*1302*/ 	.byte	0x3f
	.zero		1


	//   ....[73]....
        /*1304*/ 	.word	0x00027fe0
        /*1308*/ 	.word	0x00000006
        /*130c*/ 	.word	0x00030850
        /*1310*/ 	.short	0x0101
        /*1312*/ 	.byte	0x3f
	.zero		1


	//   ....[74]....
        /*1314*/ 	.word	0x000281f0
        /*1318*/ 	.word	0x00000000
        /*131c*/ 	.word	0x00030860
        /*1320*/ 	.short	0x010a
        /*1322*/ 	.byte	0x3f
	.zero		1


	//   ....[75]....
        /*1324*/ 	.word	0x00028710
        /*1328*/ 	.word	0x00000000
        /*132c*/ 	.word	0x00030850
        /*1330*/ 	.short	0x0107
        /*1332*/ 	.byte	0x3f
	.zero		1


	//   ....[76]....
        /*1334*/ 	.word	0x000287d0
        /*1338*/ 	.word	0x00000000
        /*133c*/ 	.word	0x00030850
        /*1340*/ 	.short	0x0101
        /*1342*/ 	.byte	0x3f
	.zero		1


	//   ....[77]....
        /*1344*/ 	.word	0x000294f0
        /*1348*/ 	.word	0x00000005
        /*134c*/ 	.word	0x00030820
        /*1350*/ 	.short	0x010a
        /*1352*/ 	.byte	0x3f
	.zero		1


	//   ....[78]....
        /*1354*/ 	.word	0x00029680
        /*1358*/ 	.word	0x00000003
        /*135c*/ 	.word	0x00030840
        /*1360*/ 	.short	0x010a
        /*1362*/ 	.byte	0x3f
	.zero		1


	//   ....[79]....
        /*1364*/ 	.word	0x00029720
        /*1368*/ 	.word	0x00000005
        /*136c*/ 	.word	0x00030840
        /*1370*/ 	.short	0x010a
        /*1372*/ 	.byte	0x3f
	.zero		1


	//   ....[80]....
        /*1374*/ 	.word	0x00029760
        /*1378*/ 	.word	0x00000003
        /*137c*/ 	.word	0x00030860
        /*1380*/ 	.short	0x010a
        /*1382*/ 	.byte	0x3f
	.zero		1


	//   ....[81]....
        /*1384*/ 	.word	0x000297a0
        /*1388*/ 	.word	0x00000005
        /*138c*/ 	.word	0x00030860
        /*1390*/ 	.short	0x010a
        /*1392*/ 	.byte	0x3f
	.zero		1


	//   ....[82]....
        /*1394*/ 	.word	0x00029800
        /*1398*/ 	.word	0x00000056
        /*139c*/ 	.word	0x00030890
        /*13a0*/ 	.short	0x010a
        /*13a2*/ 	.byte	0x3f
	.zero		1


	//   ....[83]....
        /*13a4*/ 	.word	0x00029ab0
        /*13a8*/ 	.word	0x00000056
        /*13ac*/ 	.word	0x00030890
        /*13b0*/ 	.short	0x010a
        /*13b2*/ 	.byte	0x3f
	.zero		1


	//   ....[84]....
        /*13b4*/ 	.word	0x00029d60
        /*13b8*/ 	.word	0x00000056
        /*13bc*/ 	.word	0x00030890
        /*13c0*/ 	.short	0x010a
        /*13c2*/ 	.byte	0x3f
	.zero		1


	//   ....[85]....
        /*13c4*/ 	.word	0x0002a010
        /*13c8*/ 	.word	0x00000056
        /*13cc*/ 	.word	0x000308b0
        /*13d0*/ 	.short	0x010a
        /*13d2*/ 	.byte	0x3f
	.zero		1


	//   ....[86]....
        /*13d4*/ 	.word	0x0002a3f0
        /*13d8*/ 	.word	0x00000012
        /*13dc*/ 	.word	0x00030800
        /*13e0*/ 	.short	0x010a
        /*13e2*/ 	.byte	0x3f
	.zero		1


	//   ....[87]....
        /*13e4*/ 	.word	0x0002a7d0
        /*13e8*/ 	.word	0x00000012
        /*13ec*/ 	.word	0x00030800
        /*13f0*/ 	.short	0x010a
        /*13f2*/ 	.byte	0x3f
	.zero		1


	//   ....[88]....
        /*13f4*/ 	.word	0x0002a820
        /*13f8*/ 	.word	0x00000007
        /*13fc*/ 	.word	0x00030830
        /*1400*/ 	.short	0x010a
        /*1402*/ 	.byte	0x3f
	.zero		1


	//   ....[89]....
        /*1404*/ 	.word	0x0002a870
        /*1408*/ 	.word	0x00000000
        /*140c*/ 	.word	0x00030830
        /*1410*/ 	.short	0x010a
        /*1412*/ 	.byte	0x3f
	.zero		1


	//   ....[90]....
        /*1414*/ 	.word	0x0002a8c0
        /*1418*/ 	.word	0x00000014
        /*141c*/ 	.word	0x00030850
        /*1420*/ 	.short	0x010a
        /*1422*/ 	.byte	0x3f
	.zero		1


	//   ....[91]....
        /*1424*/ 	.word	0x0002a910
        /*1428*/ 	.word	0x0000000b
        /*142c*/ 	.word	0x00030830
        /*1430*/ 	.short	0x010a
        /*1432*/ 	.byte	0x3f
	.zero		1


	//   ....[92]....
        /*1434*/ 	.word	0x0002a960
        /*1438*/ 	.word	0x0000000e
        /*143c*/ 	.word	0x00030850
        /*1440*/ 	.short	0x010a
        /*1442*/ 	.byte	0x3f
	.zero		1


	//   ....[93]....
        /*1444*/ 	.word	0x0002a9b0
        /*1448*/ 	.word	0x00000000
        /*144c*/ 	.word	0x00030830
        /*1450*/ 	.short	0x010a
        /*1452*/ 	.byte	0x3f
	.zero		1


	//   ....[94]....
        /*1454*/ 	.word	0x0002aa00
        /*1458*/ 	.word	0x0000000b
        /*145c*/ 	.word	0x00030850
        /*1460*/ 	.short	0x010a
        /*1462*/ 	.byte	0x3f
	.zero		1


	//   ....[95]....
        /*1464*/ 	.word	0x0002aa50
        /*1468*/ 	.word	0x00000009
        /*146c*/ 	.word	0x00030850
        /*1470*/ 	.short	0x010a
        /*1472*/ 	.byte	0x3f
	.zero		1


	//   ....[96]....
        /*1474*/ 	.word	0x0002abf0
        /*1478*/ 	.word	0x00000017
        /*147c*/ 	.word	0x00030820
        /*1480*/ 	.short	0x010a
        /*1482*/ 	.byte	0x3f
	.zero		1


	//   ....[97]....
        /*1484*/ 	.word	0x0002ac40
        /*1488*/ 	.word	0x00000003
        /*148c*/ 	.word	0x000308a0
        /*1490*/ 	.short	0x010a
        /*1492*/ 	.byte	0x3f
	.zero		1


	//   ....[98]....
        /*1494*/ 	.word	0x0002ac90
        /*1498*/ 	.word	0x00000003
        /*149c*/ 	.word	0x000308c0
        /*14a0*/ 	.short	0x010a
        /*14a2*/ 	.byte	0x3f
	.zero		1


	//   ....[99]....
        /*14a4*/ 	.word	0x0002ace0
        /*14a8*/ 	.word	0x0000000b
        /*14ac*/ 	.word	0x000308a0
        /*14b0*/ 	.short	0x010a
        /*14b2*/ 	.byte	0x3f
	.zero		1


	//   ....[100]....
        /*14b4*/ 	.word	0x0002ad30
        /*14b8*/ 	.word	0x0000000b
        /*14bc*/ 	.word	0x000308c0
        /*14c0*/ 	.short	0x010a
        /*14c2*/ 	.byte	0x3f
	.zero		1


	//   ....[101]....
        /*14c4*/ 	.word	0x0002ae50
        /*14c8*/ 	.word	0x00000007
        /*14cc*/ 	.word	0x00030840
        /*14d0*/ 	.short	0x010a
        /*14d2*/ 	.byte	0x3f
	.zero		1


	//   ....[102]....
        /*14d4*/ 	.word	0x0002c220
        /*14d8*/ 	.word	0x00000017
        /*14dc*/ 	.word	0x00030820
        /*14e0*/ 	.short	0x010a
        /*14e2*/ 	.byte	0x3f
	.zero		1


	//   ....[103]....
        /*14e4*/ 	.word	0x0002c270
        /*14e8*/ 	.word	0x00000007
        /*14ec*/ 	.word	0x00030840
        /*14f0*/ 	.short	0x010a
        /*14f2*/ 	.byte	0x3f
	.zero		1


	//   ....[104]....
        /*14f4*/ 	.word	0x0002ca40
        /*14f8*/ 	.word	0x00000006
        /*14fc*/ 	.word	0x00030860
        /*1500*/ 	.short	0x010a
        /*1502*/ 	.byte	0x3f
	.zero		1


	//   ....[105]....
        /*1504*/ 	.word	0x0002d2e0
        /*1508*/ 	.word	0x00000000
        /*150c*/ 	.word	0x00030860
        /*1510*/ 	.short	0x010a
        /*1512*/ 	.byte	0x3f
	.zero		1


	//   ....[106]....
        /*1514*/ 	.word	0x0002e470
        /*1518*/ 	.word	0x00000005
        /*151c*/ 	.word	0x00030820
        /*1520*/ 	.short	0x010a
        /*1522*/ 	.byte	0x3f
	.zero		1


	//   ....[107]....
        /*1524*/ 	.word	0x0002e610
        /*1528*/ 	.word	0x00000003
        /*152c*/ 	.word	0x00030840
        /*1530*/ 	.short	0x010a
        /*1532*/ 	.byte	0x3f
	.zero		1


	//   ....[108]....
        /*1534*/ 	.word	0x0002e660
        /*1538*/ 	.word	0x00000005
        /*153c*/ 	.word	0x00030840
        /*1540*/ 	.short	0x010a
        /*1542*/ 	.byte	0x3f
	.zero		1


	//   ....[109]....
        /*1544*/ 	.word	0x0002e6b0
        /*1548*/ 	.word	0x00000003
        /*154c*/ 	.word	0x00030860
        /*1550*/ 	.short	0x010a
        /*1552*/ 	.byte	0x3f
	.zero		1


	//----- nvinfo : EIATTR_NUM_MBARRIERS
	.align		4
.L_237:
        /*1554*/ 	.byte	0x03, 0x38
        /*1556*/ 	.short	0x0016


	//----- nvinfo : EIATTR_EXIT_INSTR_OFFSETS
	.align		4
        /*1558*/ 	.byte	0x04, 0x1c
        /*155a*/ 	.short	(.L_239 - .L_238)


	//   ....[0]....
.L_238:
        /*155c*/ 	.word	0x000297f0


	//----- nvinfo : EIATTR_MAX_THREADS
	.align		4
.L_239:
        /*1560*/ 	.byte	0x04, 0x05
        /*1562*/ 	.short	(.L_241 - .L_240)
.L_240:
        /*1564*/ 	.word	0x00000180
        /*1568*/ 	.word	0x00000001
        /*156c*/ 	.word	0x00000001


	//----- nvinfo : EIATTR_CRS_STACK_SIZE
	.align		4
.L_241:
        /*1570*/ 	.byte	0x04, 0x1e
        /*1572*/ 	.short	(.L_243 - .L_242)
.L_242:
        /*1574*/ 	.word	0x00000000


	//----- nvinfo : EIATTR_CBANK_PARAM_SIZE
	.align		4
.L_243:
        /*1578*/ 	.byte	0x03, 0x19
        /*157a*/ 	.short	0x0af0


	//----- nvinfo : EIATTR_PARAM_CBANK
	.align		4
        /*157c*/ 	.byte	0x04, 0x0a
        /*157e*/ 	.short	(.L_245 - .L_244)
	.align		4
.L_244:
        /*1580*/ 	.word	index@(.nv.constant0._ZN7cutlass13device_kernelIN5flash11enable_sm90INS1_16FlashAttnFwdSm90INS1_25CollectiveMainloopFwdSm90ILi2EN4cute5tupleIJNS5_1CILi1EEES8_S8_EEENS6_IJNS7_ILi128EEENS7_ILi96EEENS7_ILi192EEEEEELi192ENS_6half_tEfNS_4arch4Sm90ELb0ELb1ELb0ELb1ELb1ELb1ELb0ELb1ELb1ELb1ELb0ELb0EEENS1_21CollectiveEpilogueFwdINS6_IJSA_SC_SB_EEES9_SE_SG_Li256ELb1ELb1ELb0ELb0EEENS1_36VarlenDynamicPersistentTileSchedulerILi128ELi96ELi256ELi128ELb0ELb1ELb1ELb1ELb0ELb1EEEEEEEEEvNT_6ParamsE)
        /*1584*/ 	.short	0x0210
        /*1586*/ 	.short	0x0af0


	//----- nvinfo : EIATTR_SW_WAR
	.align		4
.L_245:
        /*1588*/ 	.byte	0x04, 0x36
        /*158a*/ 	.short	(.L_247 - .L_246)
.L_246:
        /*158c*/ 	.word	0x00000008
.L_247:


//--------------------- .nv.info._ZN7cutlass13device_kernelIN5flash11enable_sm90INS1_16FlashAttnFwdSm90INS1_25CollectiveMainloopFwdSm90ILi2EN4cute5tupleIJNS5_1CILi1EEES8_S8_EEENS6_IJNS7_ILi128EEENS7_ILi96EEENS7_ILi192EEEEEELi192ENS_6half_tEfNS_4arch4Sm90ELb1ELb0ELb0ELb0ELb1ELb0ELb0ELb1ELb1ELb1ELb0ELb0EEENS1_21CollectiveEpilogueFwdINS6_IJSA_SC_SB_EEES9_SE_SG_Li256ELb0ELb1ELb0ELb0EEENS1_30DynamicPersistentTileSchedulerILi256ELi128ELb0ELb1ELb1EEEEEEEEEvNT_6ParamsE --------------------------
	.section	.nv.info._ZN7cutlass13device_kernelIN5flash11enable_sm90INS1_16FlashAttnFwdSm90INS1_25CollectiveMainloopFwdSm90ILi2EN4cute5tupleIJNS5_1CILi1EEES8_S8_EEENS6_IJNS7_ILi128EEENS7_ILi96EEENS7_ILi192EEEEEELi192ENS_6half_tEfNS_4arch4Sm90ELb1ELb0ELb0ELb0ELb1ELb0ELb0ELb1ELb1ELb1ELb0ELb0EEENS1_21CollectiveEpilogueFwdINS6_IJSA_SC_SB_EEES9_SE_SG_Li256ELb0ELb1ELb0ELb0EEENS1_30DynamicPersistentTileSchedulerILi256ELi128ELb0ELb1ELb1EEEEEEEEEvNT_6ParamsE,"",@"SHT_CUDA_INFO"
	.sectionflags	@""
	.align	4


	//----- nvinfo : EIATTR_CUDA_API_VERSION
	.align		4
        /*0000*/ 	.byte	0x04, 0x37
        /*0002*/ 	.short	(.L_249 - .L_248)
.L_248:
        /*0004*/ 	.word	0x00000082


	//----- nvinfo : EIATTR_KPARAM_INFO
	.align		4
.L_249:
        /*0008*/ 	.byte	0x04, 0x17
        /*000a*/ 	.short	(.L_251 - .L_250)
.L_250:
        /*000c*/ 	.word	0x00000000
        /*0010*/ 	.short	0x0000
        /*0012*/ 	.short	0x0070
        /*0014*/ 	.byte	0x00, 0xf0, 0x01, 0x2a


	//----- nvinfo : EIATTR_SPARSE_MMA_MASK
	.align		4
.L_251:
        /*0018*/ 	.byte	0x03, 0x50
        /*001a*/ 	.short	0x0000


	//----- nvinfo : EIATTR_MAXREG_COUNT
	.align		4
        /*001c*/ 	.byte	0x03, 0x1b
        /*001e*/ 	.short	0x00a8


	//----- nvinfo : EIATTR_NUM_BARRIERS
	.align		4
        /*0020*/ 	.byte	0x02, 0x4c
        /*0022*/ 	.byte	0x09
	.zero		1


	//----- nvinfo : EIATTR_EXTERNS
	.align		4
        /*0024*/ 	.byte	0x04, 0x0f
        /*0026*/ 	.short	(.L_253 - .L_252)


	//   ....[0]....
	.align		4
.L_252:
        /*0028*/ 	.word	index@(__assertfail)


	//----- nvinfo : EIATTR_ANNOTATIONS
	.align		4
.L_253:
        /*002c*/ 	.byte	0x04, 0x55
        /*002e*/ 	.short	(.L_255 - .L_254)


	//   ....[0]....
.L_254:
        /*0030*/ 	.word	0x00000001
        /*0034*/ 	.byte	0xa0, 0x08, 0x00, 0x00, 0x01, 0x00, 0x00, 0x00, 0x60, 0x09, 0x00, 0x00, 0x01, 0x00, 0x00, 0x00
        /*0044*/ 	.byte	0xd0, 0xb3, 0x00, 0x00, 0x01, 0x00, 0x00, 0x00, 0x70, 0xb4, 0x00, 0x00, 0x01, 0x00, 0x00, 0x00
        /*0054*/ 	.byte	0xf0, 0xb4, 0x00, 0x00, 0x01, 0x00, 0x00, 0x00, 0x60, 0xd8, 0x00, 0x00, 0x01, 0x00, 0x00, 0x00
        /*0064*/ 	.byte	0x80, 0xd8, 0x00, 0x00, 0x01, 0x00, 0x00, 0x00, 0x60, 0xf2, 0x00, 0x00, 0x01, 0x00, 0x00, 0x00
        /*0074*/ 	.byte	0x00, 0xf4, 0x00, 0x00


	//----- nvinfo : EIATTR_MERCURY_ISA_VERSION
	.align		4
.L_255:
        /*0078*/ 	.byte	0x03, 0x5f
        /*007a*/ 	.short	0x0101


	//----- nvinfo : EIATTR_INT_WARP_WIDE_INSTR_OFFSETS
	.align		4
        /*007c*/ 	.byte	0x04, 0x31
        /*007e*/ 	.short	(.L_257 - .L_256)


	//   ....[0]....
.L_256:
        /*0080*/ 	.word	0x000000c0


	//   ....[1]....
        /*0084*/ 	.word	0x000000d0


	//   ....[2]....
        /*0088*/ 	.word	0x00000170


	//   ....[3]....
        /*008c*/ 	.word	0x0000bd60


	//   ....[4]....
        /*0090*/ 	.word	0x0000bdf0


	//   ....[5]....
        /*0094*/ 	.word	0x0000e9b0


	//   ....[6]....
        /*0098*/ 	.word	0x0000ea40


	//----- nvinfo : EIATTR_COOP_GROUP_MASK_REGIDS
	.align		4
.L_257:
        /*009c*/ 	.byte	0x04, 0x29
        /*009e*/ 	.short	(.L_259 - .L_258)


	//   ....[0]....
.L_258:
        /*00a0*/ 	.word	0xffffffff


	//   ....[1]....
        /*00a4*/ 	.word	0xffffffff


	//   ....[2]....
        /*00a8*/ 	.word	0xffffffff


	//   ....[3]....
        /*00ac*/ 	.word	0xffffffff


	//   ....[4]....
        /*00b0*/ 	.word	0xffffffff


	//   ....[5]....
        /*00b4*/ 	.word	0xffffffff


	//   ....[6]....
        /*00b8*/ 	.word	0xffffffff


	//   ....[7]....
        /*00bc*/ 	.word	0xffffffff


	//   ....[8]....
        /*00c0*/ 	.word	0xffffffff


	//   ....[9]....
        /*00c4*/ 	.word	0xffffffff


	//   ....[10]....
        /*00c8*/ 	.word	0xffffffff


	//   ....[11]....
        /*00cc*/ 	.word	0xffffffff


	//   ....[12]....
        /*00d0*/ 	.word	0xffffffff


	//   ....[13]....
        /*00d4*/ 	.word	0xffffffff


	//   ....[14]....
        /*00d8*/ 	.word	0xffffffff


	//   ....[15]....
        /*00dc*/ 	.word	0xffffffff


	//   ....[16]....
        /*00e0*/ 	.word	0xffffffff


	//   ....[17]....
        /*00e4*/ 	.word	0xffffffff


	//   ....[18]....
        /*00e8*/ 	.word	0xffffffff


	//   ....[19]....
        /*00ec*/ 	.word	0xffffffff


	//   ....[20]....
        /*00f0*/ 	.word	0xffffffff


	//   ....[21]....
        /*00f4*/ 	.word	0xffffffff


	//   ....[22]....
        /*00f8*/ 	.word	0xffffffff


	//   ....[23]....
        /*00fc*/ 	.word	0xffffffff


	//   ....[24]....
        /*0100*/ 	.word	0xffffffff


	//   ....[25]....
        /*0104*/ 	.word	0xffffffff


	//   ....[26]....
        /*0108*/ 	.word	0xffffffff


	//   ....[27]....
        /*010c*/ 	.word	0xffffffff


	//   ....[28]....
        /*0110*/ 	.word	0xffffffff


	//   ....[29]....
        /*0114*/ 	.word	0xffffffff


	//   ....[30]....
        /*0118*/ 	.word	0xffffffff


	//   ....[31]....
        /*011c*/ 	.word	0xffffffff


	//   ....[32]....
        /*0120*/ 	.word	0xffffffff


	//   ....[33]....
        /*0124*/ 	.word	0xffffffff


	//   ....[34]....
        /*0128*/ 	.word	0xffffffff


	//   ....[35]....
        /*012c*/ 	.word	0xffffffff


	//   ....[36]....
        /*0130*/ 	.word	0xffffffff


	//   ....[37]....
        /*0134*/ 	.word	0xffffffff


	//   ....[38]....
        /*0138*/ 	.word	0xffffffff


	//   ....[39]....
        /*013c*/ 	.word	0xffffffff


	//   ....[40]....
        /*0140*/ 	.word	0xffffffff


	//   ....[41]....
        /*0144*/ 	.word	0xffffffff


	//   ....[42]....
        /*0148*/ 	.word	0xffffffff


	//   ....[43]....
        /*014c*/ 	.word	0xffffffff


	//   ....[44]....
        /*0150*/ 	.word	0xffffffff


	//   ....[45]....
        /*0154*/ 	.word	0xffffffff


	//   ....[46]....
        /*0158*/ 	.word	0xffffffff


	//   ....[47]....
        /*015c*/ 	.word	0xffffffff


	//   ....[48]....
        /*0160*/ 	.word	0xffffffff


	//   ....[49]....
        /*0164*/ 	.word	0xffffffff


	//   ....[50]....
        /*0168*/ 	.word	0xffffffff


	//   ....[51]....
        /*016c*/ 	.word	0xffffffff


	//   ....[52]....
        /*0170*/ 	.word	0xffffffff


	//   ....[53]....
        /*0174*/ 	.word	0xffffffff


	//   ....[54]....
        /*0178*/ 	.word	0xffffffff


	//   ....[55]....
        /*017c*/ 	.word	0xffffffff


	//   ....[56]....
        /*0180*/ 	.word	0xffffffff


	//   ....[57]....
        /*0184*/ 	.word	0xffffffff


	//   ....[58]....
        /*0188*/ 	.word	0xffffffff


	//   ....[59]....
        /*018c*/ 	.word	0xffffffff


	//   ....[60]....
        /*0190*/ 	.word	0xffffffff


	//   ....[61]....
        /*0194*/ 	.word	0xffffffff


	//   ....[62]....
        /*0198*/ 	.word	0xffffffff


	//   ....[63]....
        /*019c*/ 	.word	0xffffffff


	//   ....[64]....
        /*01a0*/ 	.word	0xffffffff


	//   ....[65]....
        /*01a4*/ 	.word	0xffffffff


	//   ....[66]....
        /*01a8*/ 	.word	0xffffffff


	//   ....[67]....
        /*01ac*/ 	.word	0xffffffff


	//   ....[68]....
        /*01b0*/ 	.word	0xffffffff


	//   ....[69]....
        /*01b4*/ 	.word	0xffffffff


	//   ....[70]....
        /*01b8*/ 	.word	0xffffffff


	//   ....[71]....
        /*01bc*/ 	.word	0xffffffff


	//   ....[72]....
        /*01c0*/ 	.word	0xffffffff


	//   ....[73]....
        /*01c4*/ 	.word	0xffffffff


	//   ....[74]....
        /*01c8*/ 	.word	0xffffffff


	//   ....[75]....
        /*01cc*/ 	.word	0xffffffff


	//   ....[76]....
        /*01d0*/ 	.word	0xffffffff


	//   ....[77]....
        /*01d4*/ 	.word	0xffffffff


	//   ....[78]....
        /*01d8*/ 	.word	0xffffffff


	//   ....[79]....
        /*01dc*/ 	.word	0xffffffff


	//   ....[80]....
        /*01e0*/ 	.word	0xffffffff


	//   ....[81]....
        /*01e4*/ 	.word	0xffffffff


	//   ....[82]....
        /*01e8*/ 	.word	0xffffffff


	//   ....[83]....
        /*01ec*/ 	.word	0xffffffff


	//   ....[84]....
        /*01f0*/ 	.word	0xffffffff


	//   ....[85]....
        /*01f4*/ 	.word	0xffffffff


	//   ....[86]....
        /*01f8*/ 	.word	0xffffffff


	//   ....[87]....
        /*01fc*/ 	.word	0xffffffff


	//   ....[88]....
        /*0200*/ 	.word	0xffffffff


	//   ....[89]....
        /*0204*/ 	.word	0xffffffff


	//   ....[90]....
        /*0208*/ 	.word	0xffffffff


	//   ....[91]....
        /*020c*/ 	.word	0xffffffff


	//   ....[92]....
        /*0210*/ 	.word	0xffffffff


	//   ....[93]....
        /*0214*/ 	.word	0xffffffff


	//   ....[94]....
        /*0218*/ 	.word	0xffffffff


	//   ....[95]....
        /*021c*/ 	.word	0xffffffff


	//   ....[96]....
        /*0220*/ 	.word	0xffffffff


	//   ....[97]....
        /*0224*/ 	.word	0xffffffff


	//   ....[98]....
        /*0228*/ 	.word	0xffffffff


	//   ....[99]....
        /*022c*/ 	.word	0xffffffff


	//   ....[100]....
        /*0230*/ 	.word	0xffffffff


	//   ....[101]....
        /*0234*/ 	.word	0xffffffff


	//   ....[102]....
        /*0238*/ 	.word	0xffffffff


	//   ....[103]....
        /*023c*/ 	.word	0xffffffff


	//   ....[104]....
        /*0240*/ 	.word	0xffffffff


	//   ....[105]....
        /*0244*/ 	.word	0xffffffff


	//   ....[106]....
        /*0248*/ 	.word	0xffffffff


	//   ....[107]....
        /*024c*/ 	.word	0xffffffff


	//   ....[108]....
        /*0250*/ 	.word	0xffffffff


	//   ....[109]....
        /*0254*/ 	.word	0xffffffff


	//   ....[110]....
        /*0258*/ 	.word	0xffffffff


	//   ....[111]....
        /*025c*/ 	.word	0xffffffff


	//   ....[112]....
        /*0260*/ 	.word	0xffffffff


	//   ....[113]....
        /*0264*/ 	.word	0xffffffff


	//   ....[114]....
        /*0268*/ 	.word	0x0500000f


	//   ....[115]....
        /*026c*/ 	.word	0x0500000f


	//   ....[116]....
        /*0270*/ 	.word	0x0500000f


	//   ....[117]....
        /*0274*/ 	.word	0x0500000f


	//   ....[118]....
        /*0278*/ 	.word	0x0500000f


	//   ....[119]....
        /*027c*/ 	.word	0x0500000f


	//   ....[120]....
        /*0280*/ 	.word	0x0500000f


	//   ....[121]....
        /*0284*/ 	.word	0x0500000f


	//   ....[122]....
        /*0288*/ 	.word	0x0500000f


	//   ....[123]....
        /*028c*/ 	.word	0x0500000f


	//   ....[124]....
        /*0290*/ 	.word	0x0500000f


	//   ....[125]....
        /*0294*/ 	.word	0x0500000f


	//   ....[126]....
        /*0298*/ 	.word	0x0500000f


	//   ....[127]....
        /*029c*/ 	.word	0x0500000f


	//   ....[128]....
        /*02a0*/ 	.word	0x0500000f


	//   ....[129]....
        /*02a4*/ 	.word	0x0500000f


	//   ....[130]....
        /*02a8*/ 	.word	0x0500000f


	//   ....[131]....
        /*02ac*/ 	.word	0x0500000f


	//   ....[132]....
        /*02b0*/ 	.word	0x0500000f


	//   ....[133]....
        /*02b4*/ 	.word	0x0500000f


	//   ....[134]....
        /*02b8*/ 	.word	0x0500000f


	//   ....[135]....
        /*02bc*/ 	.word	0x0500000f


	//   ....[136]....
        /*02c0*/ 	.word	0x0500000f


	//   ....[137]....
        /*02c4*/ 	.word	0x0500000f


	//   ....[138]....
        /*02c8*/ 	.word	0x0500000f


	//   ....[139]....
        /*02cc*/ 	.word	0x0500000f


	//   ....[140]....
        /*02d0*/ 	.word	0x0500000f


	//   ....[141]....
        /*02d4*/ 	.word	0x0500000f


	//   ....[142]....
        /*02d8*/ 	.word	0x0500000f


	//   ....[143]....
        /*02dc*/ 	.word	0x0500000f


	//   ....[144]....
        /*02e0*/ 	.word	0x0500000f


	//   ....[145]....
        /*02e4*/ 	.word	0x0500000f


	//   ....[146]....
        /*02e8*/ 	.word	0x0500000f


	//   ....[147]....
        /*02ec*/ 	.word	0x0500000f


	//   ....[148]....
        /*02f0*/ 	.word	0x0500000f


	//   ....[149]....
        /*02f4*/ 	.word	0x0500000f


	//   ....[150]....
        /*02f8*/ 	.word	0x0500000f


	//   ....[151]....
        /*02fc*/ 	.word	0x0500000f


	//   ....[152]....
        /*0300*/ 	.word	0x0500000f


	//   ....[153]....
        /*0304*/ 	.word	0x0500000f


	//   ....[154]....
        /*0308*/ 	.word	0x0500000f


	//   ....[155]....
        /*030c*/ 	.word	0x0500000f


	//   ....[156]....
        /*0310*/ 	.word	0x0500000f


	//   ....[157]....
        /*0314*/ 	.word	0x0500000f


	//   ....[158]....
        /*0318*/ 	.word	0x0500000f


	//   ....[159]....
        /*031c*/ 	.word	0x0500000f


	//   ....[160]....
        /*0320*/ 	.word	0x0500000f


	//   ....[161]....
        /*0324*/ 	.word	0x0500000f


	//   ....[162]....
        /*0328*/ 	.word	0x0500000f


	//   ....[163]....
        /*032c*/ 	.word	0x0500000f


	//   ....[164]....
        /*0330*/ 	.word	0x0500000f


	//   ....[165]....
        /*0334*/ 	.word	0x0500000f


	//   ....[166]....
        /*0338*/ 	.word	0x0500000f


	//   ....[167]....
        /*033c*/ 	.word	0x0500000f


	//   ....[168]....
        /*0340*/ 	.word	0x0500000f


	//   ....[169]....
        /*0344*/ 	.word	0x0500000f


	//   ....[170]....
        /*0348*/ 	.word	0x0500000f


	//   ....[171]....
        /*034c*/ 	.word	0x0500000f


	//   ....[172]....
        /*0350*/ 	.word	0x0500000f


	//   ....[173]....
        /*0354*/ 	.word	0x0500000f


	//   ....[174]....
        /*0358*/ 	.word	0x0500000f


	//   ....[175]....
        /*035c*/ 	.word	0x0500000f


	//   ....[176]....
        /*0360*/ 	.word	0x0500000f


	//   ....[177]....
        /*0364*/ 	.word	0x0500000f


	//   ....[178]....
        /*0368*/ 	.word	0x0500000f


	//   ....[179]....
        /*036c*/ 	.word	0x0500000f


	//   ....[180]....
        /*0370*/ 	.word	0x0500000f


	//----- nvinfo : EIATTR_COOP_GROUP_INSTR_OFFSETS
	.align		4
.L_259:
        /*0374*/ 	.byte	0x04, 0x28
        /*0376*/ 	.short	(.L_261 - .L_260)


	//   ....[0]....
.L_260:
        /*0378*/ 	.word	0x00000070


	//   ....[1]....
        /*037c*/ 	.word	0x000000b0


	//   ....[2]....
        /*0380*/ 	.word	0x000002d0


	//   ....[3]....
        /*0384*/ 	.word	0x00000430


	//   ....[4]....
        /*0388*/ 	.word	0x00000550


	//   ....[5]....
        /*038c*/ 	.word	0x000006b0


	//   ....[6]....
        /*0390*/ 	.word	0x00001540


	//   ....[7]....
        /*0394*/ 	.word	0x000020a0


	//   ....[8]....
        /*0398*/ 	.word	0x000020e0


	//   ....[9]....
        /*039c*/ 	.word	0x000027e0


	//   ....[10]....
        /*03a0*/ 	.word	0x000028e0


	//   ....[11]....
        /*03a4*/ 	.word	0x00002f30


	//   ....[12]....
        /*03a8*/ 	.word	0x00002fc0


	//   ....[13]....
        /*03ac*/ 	.word	0x00004950


	//   ....[14]....
        /*03b0*/ 	.word	0x00004e30


	//   ....[15]....
        /*03b4*/ 	.word	0x00004e50


	//   ....[16]....
        /*03b8*/ 	.word	0x00004ec0


	//   ....[17]....
        /*03bc*/ 	.word	0x00005550


	//   ....[18]....
        /*03c0*/ 	.word	0x000055b0


	//   ....[19]....
        /*03c4*/ 	.word	0x00007250


	//   ....[20]....
        /*03c8*/ 	.word	0x00007260


	//   ....[21]....
        /*03cc*/ 	.word	0x00007290


	//   ....[22]....
        /*03d0*/ 	.word	0x000072a0


	//   ....[23]....
        /*03d4*/ 	.word	0x00008590


	//   ....[24]....
        /*03d8*/ 	.word	0x000085c0


	//   ....[25]....
        /*03dc*/ 	.word	0x00008680


	//   ....[26]....
        /*03e0*/ 	.word	0x00008690


	//   ....[27]....
        /*03e4*/ 	.word	0x00009ba0


	//   ....[28]....
        /*03e8*/ 	.word	0x00009c60


	//   ....[29]....
        /*03ec*/ 	.word	0x00009c90


	//   ....[30]....
        /*03f0*/ 	.word	0x00009cc0


	//   ....[31]....
        /*03f4*/ 	.word	0x0000a3f0


	//   ....[32]....
        /*03f8*/ 	.word	0x0000a410


	//   ....[33]....
        /*03fc*/ 	.word	0x0000a520


	//   ....[34]....
        /*0400*/ 	.word	0x0000a540


	//   ....[35]....
        /*0404*/ 	.word	0x0000a640


	//   ....[36]....
        /*0408*/ 	.word	0x0000a660


	//   ....[37]....
        /*040c*/ 	.word	0x0000a770


	//   ....[38]....
        /*0410*/ 	.word	0x0000a790


	//   ....[39]....
        /*0414*/ 	.word	0x0000ae80


	//   ....[40]....
        /*0418*/ 	.word	0x0000aeb0


	//   ....[41]....
        /*041c*/ 	.word	0x0000afc0


	//   ....[42]....
        /*0420*/ 	.word	0x0000afe0


	//   ....[43]....
        /*0424*/ 	.word	0x0000b0e0


	//   ....[44]....
        /*0428*/ 	.word	0x0000b100


	//   ....[45]....
        /*042c*/ 	.word	0x0000b210


	//   ....[46]....
        /*0430*/ 	.word	0x0000b230


	//   ....[47]....
        /*0434*/ 	.word	0x0000b400


	//   ....[48]....
        /*0438*/ 	.word	0x0000c8d0


	//   ....[49]....
        /*043c*/ 	.word	0x0000c8f0


	//   ....[50]....
        /*0440*/ 	.word	0x0000c900


	//   ....[51]....
        /*0444*/ 	.word	0x0000c940


	//   ....[52]....
        /*0448*/ 	.word	0x0000c9d0


	//   ....[53]....
        /*044c*/ 	.word	0x0000c9f0


	//   ....[54]....
        /*0450*/ 	.word	0x0000ca80


	//   ....[55]....
        /*0454*/ 	.word	0x0000caa0


	//   ....[56]....
        /*0458*/ 	.word	0x0000cb30


	//   ....[57]....
        /*045c*/ 	.word	0x0000cb50


	//   ....[58]....
        /*0460*/ 	.word	0x0000cbe0


	//   ....[59]....
        /*0464*/ 	.word	0x0000cc00


	//   ....[60]....
        /*0468*/ 	.word	0x0000d250


	//   ....[61]....
        /*046c*/ 	.word	0x0000d270


	//   ....[62]....
        /*0470*/ 	.word	0x0000d290


	//   ....[63]....
        /*0474*/ 	.word	0x0000d2f0


	//   ....[64]....
        /*0478*/ 	.word	0x0000d370


	//   ....[65]....
        /*047c*/ 	.word	0x0000d3a0


	//   ....[66]....
        /*0480*/ 	.word	0x0000d420


	//   ....[67]....
        /*0484*/ 	.word	0x0000d450


	//   ....[68]....
        /*0488*/ 	.word	0x0000d4d0


	//   ....[69]....
        /*048c*/ 	.word	0x0000d500


	//   ....[70]....
        /*0490*/ 	.word	0x0000d580


	//   ....[71]....
        /*0494*/ 	.word	0x0000d5b0


	//   ....[72]....
        /*0498*/ 	.word	0x0000d630


	//   ....[73]....
        /*049c*/ 	.word	0x0000d660


	//   ....[74]....
        /*04a0*/ 	.word	0x0000d6e0


	//   ....[75]....
        /*04a4*/ 	.word	0x0000d700


	//   ....[76]....
        /*04a8*/ 	.word	0x0000de20


	//   ....[77]....
        /*04ac*/ 	.word	0x0000de50


	//   ....[78]....
        /*04b0*/ 	.word	0x0000de60


	//   ....[79]....
        /*04b4*/ 	.word	0x0000de80


	//   ....[80]....
        /*04b8*/ 	.word	0x0000ded0


	//   ....[81]....
        /*04bc*/ 	.word	0x0000def0


	//   ....[82]....
        /*04c0*/ 	.word	0x0000df50


	//   ....[83]....
        /*04c4*/ 	.word	0x0000df70


	//   ....[84]....
        /*04c8*/ 	.word	0x0000dfc0


	//   ....[85]....
        /*04cc*/ 	.word	0x0000dfe0


	//   ....[86]....
        /*04d0*/ 	.word	0x0000e030


	//   ....[87]....
        /*04d4*/ 	.word	0x0000e050


	//   ....[88]....
        /*04d8*/ 	.word	0x0000e2f0


	//   ....[89]....
        /*04dc*/ 	.word	0x0000e310


	//   ....[90]....
        /*04e0*/ 	.word	0x0000e330


	//   ....[91]....
        /*04e4*/ 	.word	0x0000e3b0


	//   ....[92]....
        /*04e8*/ 	.word	0x0000e3d0


	//   ....[93]....
        /*04ec*/ 	.word	0x0000e450


	//   ....[94]....
        /*04f0*/ 	.word	0x0000e470


	//   ....[95]....
        /*04f4*/ 	.word	0x0000e4f0


	//   ....[96]....
        /*04f8*/ 	.word	0x0000e510


	//   ....[97]....
        /*04fc*/ 	.word	0x0000e590


	//   ....[98]....
        /*0500*/ 	.word	0x0000e5b0


	//   ....[99]....
        /*0504*/ 	.word	0x0000e5c0


	//   ....[100]....
        /*0508*/ 	.word	0x0000eb90


	//   ....[101]....
        /*050c*/ 	.word	0x0000ebb0


	//   ....[102]....
        /*0510*/ 	.word	0x0000ebc0


	//   ....[103]....
        /*0514*/ 	.word	0x0000ebe0


	//   ....[104]....
        /*0518*/ 	.word	0x0000ec80


	//   ....[105]....
        /*051c*/ 	.word	0x0000ecb0


	//   ....[106]....
        /*0520*/ 	.word	0x0000ed20


	//   ....[107]....
        /*0524*/ 	.word	0x0000ed50


	//   ....[108]....
        /*0528*/ 	.word	0x0000edc0


	//   ....[109]....
        /*052c*/ 	.word	0x0000edf0


	//   ....[110]....
        /*0530*/ 	.word	0x0000ee60


	//   ....[111]....
        /*0534*/ 	.word	0x0000ee90


	//   ....[112]....
        /*0538*/ 	.word	0x0000f1a0


	//   ....[113]....
        /*053c*/ 	.word	0x0000f380


	//   ....[114]....
        /*0540*/ 	.word	0x0000f930


	//   ....[115]....
        /*0544*/ 	.word	0x0000fa10


	//   ....[116]....
        /*0548*/ 	.word	0x0000fab0


	//   ....[117]....
        /*054c*/ 	.word	0x0000fb30


	//   ....[118]....
        /*0550*/ 	.word	0x0000fbf0


	//   ....[119]....
        /*0554*/ 	.word	0x0000fc70


	//   ....[120]....
        /*0558*/ 	.word	0x0000fd50


	//   ....[121]....
        /*055c*/ 	.word	0x0000fdd0


	//   ....[122]....
        /*0560*/ 	.word	0x0000feb0


	//   ....[123]....
        /*0564*/ 	.word	0x0000ff30


	//   ....[124]....
        /*0568*/ 	.word	0x00010010


	//   ....[125]....
        /*056c*/ 	.word	0x00010090


	//   ....[126]....
        /*0570*/ 	.word	0x00010160


	//   ....[127]....
        /*0574*/ 	.word	0x000101f0


	//   ....[128]....
        /*0578*/ 	.word	0x00010270


	//   ....[129]....
        /*057c*/ 	.word	0x000102f0


	//   ....[130]....
        /*0580*/ 	.word	0x000103b0


	//   ....[131]....
        /*0584*/ 	.word	0x00010420


	//   ....[132]....
        /*0588*/ 	.word	0x00010510


	//   ....[133]....
        /*058c*/ 	.word	0x00010580


	//   ....[134]....
        /*0590*/ 	.word	0x00010670


	//   ....[135]....
        /*0594*/ 	.word	0x000106e0


	//   ....[136]....
        /*0598*/ 	.word	0x000107d0


	//   ....[137]....
        /*059c*/ 	.word	0x00010840


	//   ....[138]....
        /*05a0*/ 	.word	0x00010930


	//   ....[139]....
        /*05a4*/ 	.word	0x000109a0


	//   ....[140]....
        /*05a8*/ 	.word	0x00010a90


	//   ....[141]....
        /*05ac*/ 	.word	0x00010b00


	//   ....[142]....
        /*05b0*/ 	.word	0x00010bd0


	//   ....[143]....
        /*05b4*/ 	.word	0x00010d00


	//   ....[144]....
        /*05b8*/ 	.word	0x00010da0


	//   ....[145]....
        /*05bc*/ 	.word	0x00010e10


	//   ....[146]....
        /*05c0*/ 	.word	0x00010ed0


	//   ....[147]....
        /*05c4*/ 	.word	0x00010f30


	//   ....[148]....
        /*05c8*/ 	.word	0x00010ff0


	//   ....[149]....
        /*05cc*/ 	.word	0x00011050


	//   ....[150]....
        /*05d0*/ 	.word	0x00011110


	//   ....[151]....
        /*05d4*/ 	.word	0x00011170


	//   ....[152]....
        /*05d8*/ 	.word	0x00011230


	//   ....[153]....
        /*05dc*/ 	.word	0x00011290


	//   ....[154]....
        /*05e0*/ 	.word	0x00011350


	//   ....[155]....
        /*05e4*/ 	.word	0x00011430


	//   ....[156]....
        /*05e8*/ 	.word	0x000114d0


	//   ....[157]....
        /*05ec*/ 	.word	0x00011530


	//   ....[158]....
        /*05f0*/ 	.word	0x00011620


	//   ....[159]....
        /*05f4*/ 	.word	0x00011680


	//   ....[160]....
        /*05f8*/ 	.word	0x00011770


	//   ....[161]....
        /*05fc*/ 	.word	0x000117d0


	//   ....[162]....
        /*0600*/ 	.word	0x000118c0


	//   ....[163]....
        /*0604*/ 	.word	0x00011920


	//   ....[164]....
        /*0608*/ 	.word	0x00011a10


	//   ....[165]....
        /*060c*/ 	.word	0x00011a70


	//   ....[166]....
        /*0610*/ 	.word	0x00011b30


	//   ....[167]....
        /*0614*/ 	.word	0x00011c70


	//   ....[168]....
        /*0618*/ 	.word	0x00011d10


	//   ....[169]....
        /*061c*/ 	.word	0x00011d70


	//   ....[170]....
        /*0620*/ 	.word	0x00011e40


	//   ....[171]....
        /*0624*/ 	.word	0x00011f00


	//   ....[172]....
        /*0628*/ 	.word	0x00011fc0


	//   ....[173]....
        /*062c*/ 	.word	0x00012080


	//   ....[174]....
        /*0630*/ 	.word	0x00012140


	//   ....[175]....
        /*0634*/ 	.word	0x00012200


	//   ....[176]....
        /*0638*/ 	.word	0x000122c0


	//   ....[177]....
        /*063c*/ 	.word	0x00012380


	//   ....[178]....
        /*0640*/ 	.word	0x00012440


	//   ....[179]....
        /*0644*/ 	.word	0x00012530


	//   ....[180]....
        /*0648*/ 	.word	0x00012650


	//----- nvinfo : EIATTR_REG_RECONFIG
	.align		4
.L_261:
        /*064c*/ 	.byte	0x01, 0x54
	.zero		2


	//----- nvinfo : EIATTR_SYSCALL_OFFSETS
	.align		4
        /*0650*/ 	.byte	0x04, 0x46
        /*0652*/ 	.short	(.L_263 - .L_262)


	//   ....[0]....
.L_262:
        /*0654*/ 	.word	0x00001720


	//   ....[1]....
        /*0658*/ 	.word	0x0000bf50


	//   ....[2]....
        /*065c*/ 	.word	0x0000c0a0


	//   ....[3]....
        /*0660*/ 	.word	0x0000c190


	//   ....[4]....
        /*0664*/ 	.word	0x0000cf00


	//----- nvinfo : EIATTR_MBARRIER_INSTR_OFFSETS
	.align		4
.L_263:
        /*0668*/ 	.byte	0x04, 0x39
        /*066a*/ 	.short	(.L_265 - .L_264)


	//   ....[0]....
.L_264:
        /*066c*/ 	.word	0x00000180
        /*0670*/ 	.word	0x000000ff
        /*0674*/ 	.word	0x00030800
        /*0678*/ 	.short	0x0100
        /*067a*/ 	.byte	0x08
	.zero		1


	//   ....[1]....
        /*067c*/ 	.word	0x00000190
        /*0680*/ 	.word	0x000000ff
        /*0684*/ 	.word	0x00030820
        /*0688*/ 	.short	0x0100
        /*068a*/ 	.byte	0x08
	.zero		1


	//   ....[2]....
        /*068c*/ 	.word	0x00000280
        /*0690*/ 	.word	0x000000ff
        /*0694*/ 	.word	0x00030830
        /*0698*/ 	.short	0x0100
        /*069a*/ 	.byte	0x08
	.zero		1


	//   ....[3]....
        /*069c*/ 	.word	0x00000290
        /*06a0*/ 	.word	0x000000ff
        /*06a4*/ 	.word	0x00030840
        /*06a8*/ 	.short	0x0100
        /*06aa*/ 	.byte	0x08
	.zero		1


	//   ....[4]....
        /*06ac*/ 	.word	0x000002a0
        /*06b0*/ 	.word	0x000000ff
        /*06b4*/ 	.word	0x00030838
        /*06b8*/ 	.short	0x0100
        /*06ba*/ 	.byte	0x08
	.zero		1


	//   ....[5]....
        /*06bc*/ 	.word	0x000002b0
        /*06c0*/ 	.word	0x000000ff
        /*06c4*/ 	.word	0x00030848
        /*06c8*/ 	.short	0x0100
        /*06ca*/ 	.byte	0x08
	.zero		1


	//   ....[6]....
        /*06cc*/ 	.word	0x000003e0
        /*06d0*/ 	.word	0x000000ff
        /*06d4*/ 	.word	0x00030850
        /*06d8*/ 	.short	0x0100
        /*06da*/ 	.byte	0x08
	.zero		1


	//   ....[7]....
        /*06dc*/ 	.word	0x000003f0
        /*06e0*/ 	.word	0x000000ff
        /*06e4*/ 	.word	0x00030860
        /*06e8*/ 	.short	0x0100
        /*06ea*/ 	.byte	0x08
	.zero		1


	//   ....[8]....
        /*06ec*/ 	.word	0x00000400
        /*06f0*/ 	.word	0x000000ff
        /*06f4*/ 	.word	0x00030858
        /*06f8*/ 	.short	0x0100
        /*06fa*/ 	.byte	0x08
	.zero		1


	//   ....[9]....
        /*06fc*/ 	.word	0x00000410
        /*0700*/ 	.word	0x000000ff
        /*0704*/ 	.word	0x00030868
        /*0708*/ 	.short	0x0100
        /*070a*/ 	.byte	0x08
	.zero		1


	//   ....[10]....
        /*070c*/ 	.word	0x00000500
        /*0710*/ 	.word	0x000000ff
        /*0714*/ 	.word	0x00030870
        /*0718*/ 	.short	0x0100
        /*071a*/ 	.byte	0x06
	.zero		1


	//   ....[11]....
        /*071c*/ 	.word	0x00000510
        /*0720*/ 	.word	0x000000ff
        /*0724*/ 	.word	0x00030880
        /*0728*/ 	.short	0x0100
        /*072a*/ 	.byte	0x06
	.zero		1


	//   ....[12]....
        /*072c*/ 	.word	0x00000520
        /*0730*/ 	.word	0x000000ff
        /*0734*/ 	.word	0x00030878
        /*0738*/ 	.short	0x0100
        /*073a*/ 	.byte	0x06
	.zero		1


	//   ....[13]....
        /*073c*/ 	.word	0x00000530
        /*0740*/ 	.word	0x000000ff
        /*0744*/ 	.word	0x00030888
        /*0748*/ 	.short	0x0100
        /*074a*/ 	.byte	0x06
	.zero		1


	//   ....[14]....
        /*074c*/ 	.word	0x00000660
        /*0750*/ 	.word	0x000000ff
        /*0754*/ 	.word	0x00030890
        /*0758*/ 	.short	0x0100
        /*075a*/ 	.byte	0x08
	.zero		1


	//   ....[15]....
        /*075c*/ 	.word	0x00000670
        /*0760*/ 	.word	0x000000ff
        /*0764*/ 	.word	0x000308a0
        /*0768*/ 	.short	0x0100
        /*076a*/ 	.byte	0x08
	.zero		1


	//   ....[16]....
        /*076c*/ 	.word	0x00000680
        /*0770*/ 	.word	0x000000ff
        /*0774*/ 	.word	0x00030898
        /*0778*/ 	.short	0x0100
        /*077a*/ 	.byte	0x08
	.zero		1


	//   ....[17]....
        /*077c*/ 	.word	0x00000690
        /*0780*/ 	.word	0x000000ff
        /*0784*/ 	.word	0x000308a8
        /*0788*/ 	.short	0x0100
        /*078a*/ 	.byte	0x08
	.zero		1


	//   ....[18]....
        /*078c*/ 	.word	0x000007d0
        /*0790*/ 	.word	0x000000ff
        /*0794*/ 	.word	0x000308b0
        /*0798*/ 	.short	0x0100
        /*079a*/ 	.byte	0x08
	.zero		1


	//   ....[19]....
        /*079c*/ 	.word	0x000007e0
        /*07a0*/ 	.word	0x000000ff
        /*07a4*/ 	.word	0x000308c0
        /*07a8*/ 	.short	0x0100
        /*07aa*/ 	.byte	0x08
	.zero		1


	//   ....[20]....
        /*07ac*/ 	.word	0x000007f0
        /*07b0*/ 	.word	0x000000ff
        /*07b4*/ 	.word	0x000308b8
        /*07b8*/ 	.short	0x0100
        /*07ba*/ 	.byte	0x08
	.zero		1


	//   ....[21]....
        /*07bc*/ 	.word	0x00000800
        /*07c0*/ 	.word	0x000000ff
        /*07c4*/ 	.word	0x000308c8
        /*07c8*/ 	.short	0x0100
        /*07ca*/ 	.byte	0x08
	.zero		1


	//   ....[22]....
        /*07cc*/ 	.word	0x000017c0
        /*07d0*/ 	.word	0x000000ff
        /*07d4*/ 	.word	0x00030800
        /*07d8*/ 	.short	0x010a
        /*07da*/ 	.byte	0x28
	.zero		1


	//   ....[23]....
        /*07dc*/ 	.word	0x00001840
        /*07e0*/ 	.word	0x00000000
        /*07e4*/ 	.word	0x00030830
        /*07e8*/ 	.short	0x010a
        /*07ea*/ 	.byte	0x3f
	.zero		1


	//   ....[24]....
        /*07ec*/ 	.word	0x00001880
        /*07f0*/ 	.word	0x00000000
        /*07f4*/ 	.word	0x00030830
        /*07f8*/ 	.short	0x010a
        /*07fa*/ 	.byte	0x3f
	.zero		1


	//   ....[25]....
        /*07fc*/ 	.word	0x000023a0
        /*0800*/ 	.word	0x000000ff
        /*0804*/ 	.word	0x00000000
        /*0808*/ 	.short	0x0101
        /*080a*/ 	.byte	0x05
	.zero		1


	//   ....[26]....
        /*080c*/ 	.word	0x00003a50
        /*0810*/ 	.word	0x000000ff
        /*0814*/ 	.word	0x00030830
        /*0818*/ 	.short	0x010a
        /*081a*/ 	.byte	0x07
	.zero		1


	//   ....[27]....
        /*081c*/ 	.word	0x00003a90
        /*0820*/ 	.word	0x000000ff
        /*0824*/ 	.word	0x00030830
        /*0828*/ 	.short	0x010a
        /*082a*/ 	.byte	0x07
	.zero		1


	//   ....[28]....
        /*082c*/ 	.word	0x000045d0
        /*0830*/ 	.word	0x000000ff
        /*0834*/ 	.word	0x00030850
        /*0838*/ 	.short	0x010a
        /*083a*/ 	.byte	0x0a
	.zero		1


	//   ....[29]....
        /*083c*/ 	.word	0x00004610
        /*0840*/ 	.word	0x000000ff
        /*0844*/ 	.word	0x00030850
        /*0848*/ 	.short	0x010a
        /*084a*/ 	.byte	0x0a
	.zero		1


	//   ....[30]....
        /*084c*/ 	.word	0x000049a0
        /*0850*/ 	.word	0x000000ff
        /*0854*/ 	.word	0x00000000
        /*0858*/ 	.short	0x0101
        /*085a*/ 	.byte	0x07
	.zero		1


	//   ....[31]....
        /*085c*/ 	.word	0x00005ee0
        /*0860*/ 	.word	0x000000ff
        /*0864*/ 	.word	0x00000000
        /*0868*/ 	.short	0x0101
        /*086a*/ 	.byte	0x0a
	.zero		1


	//   ....[32]....
        /*086c*/ 	.word	0x000060c0
        /*0870*/ 	.word	0x000000ff
        /*0874*/ 	.word	0x00030830
        /*0878*/ 	.short	0x010a
        /*087a*/ 	.byte	0x07
	.zero		1


	//   ....[33]....
        /*087c*/ 	.word	0x00006100
        /*0880*/ 	.word	0x000000ff
        /*0884*/ 	.word	0x00030830
        /*0888*/ 	.short	0x010a
        /*088a*/ 	.byte	0x07
	.zero		1


	//   ....[34]....
        /*088c*/ 	.word	0x00006c40
        /*0890*/ 	.word	0x000000ff
        /*0894*/ 	.word	0x00030850
        /*0898*/ 	.short	0x010a
        /*089a*/ 	.byte	0x0e
	.zero		1


	//   ....[35]....
        /*089c*/ 	.word	0x00006c80
        /*08a0*/ 	.word	0x000000ff
        /*08a4*/ 	.word	0x00030850
        /*08a8*/ 	.short	0x010a
        /*08aa*/ 	.byte	0x0e
	.zero		1


	//   ....[36]....
        /*08ac*/ 	.word	0x00007070
        /*08b0*/ 	.word	0x000000ff
        /*08b4*/ 	.word	0x00000000
        /*08b8*/ 	.short	0x0101
        /*08ba*/ 	.byte	0x05
	.zero		1


	//   ....[37]....
        /*08bc*/ 	.word	0x00007dd0
        /*08c0*/ 	.word	0x000000ff
        /*08c4*/ 	.word	0x00000000
        /*08c8*/ 	.short	0x0101
        /*08ca*/ 	.byte	0x0e
	.zero		1


	//   ....[38]....
        /*08cc*/ 	.word	0x00008500
        /*08d0*/ 	.word	0x000000ff
        /*08d4*/ 	.word	0x00030850
        /*08d8*/ 	.short	0x010a
        /*08da*/ 	.byte	0x05
	.zero		1


	//   ....[39]....
        /*08dc*/ 	.word	0x00008540
        /*08e0*/ 	.word	0x000000ff
        /*08e4*/ 	.word	0x00030850
        /*08e8*/ 	.short	0x010a
        /*08ea*/ 	.byte	0x05
	.zero		1


	//   ....[40]....
        /*08ec*/ 	.word	0x00008b70
        /*08f0*/ 	.word	0x000000ff
        /*08f4*/ 	.word	0x00000000
        /*08f8*/ 	.short	0x0101
        /*08fa*/ 	.byte	0x04
	.zero		1


	//   ....[41]....
        /*08fc*/ 	.word	0x0000a3e0
        /*0900*/ 	.word	0x00000034
        /*0904*/ 	.word	0x00000000
        /*0908*/ 	.short	0x0101
        /*090a*/ 	.byte	0x3f
	.zero		1


	//   ....[42]....
        /*090c*/ 	.word	0x0000c6e0
        /*0910*/ 	.word	0x00000000
        /*0914*/ 	.word	0x00030840
        /*0918*/ 	.short	0x010a
        /*091a*/ 	.byte	0x3f
	.zero		1


	//   ....[43]....
        /*091c*/ 	.word	0x0000ccf0
        /*0920*/ 	.word	0x00000000
        /*0924*/ 	.word	0x00030830
        /*0928*/ 	.short	0x0107
        /*092a*/ 	.byte	0x3f
	.zero		1


	//   ....[44]....
        /*092c*/ 	.word	0x0000cda0
        /*0930*/ 	.word	0x00000000
        /*0934*/ 	.word	0x00030830
        /*0938*/ 	.short	0x0101
        /*093a*/ 	.byte	0x3f
	.zero		1


	//   ....[45]....
        /*093c*/ 	.word	0x0000d7f0
        /*0940*/ 	.word	0x00000011
        /*0944*/ 	.word	0x00030800
        /*0948*/ 	.short	0x0107
        /*094a*/ 	.byte	0x3f
	.zero		1


	//   ....[46]....
        /*094c*/ 	.word	0x0000d8e0
        /*0950*/ 	.word	0x00000011
        /*0954*/ 	.word	0x00030800
        /*0958*/ 	.short	0x0101
        /*095a*/ 	.byte	0x3f
	.zero		1


	//   ....[47]....
        /*095c*/ 	.word	0x0000d900
        /*0960*/ 	.word	0x00000011
        /*0964*/ 	.word	0x00030820
        /*0968*/ 	.short	0x010a
        /*096a*/ 	.byte	0x3f
	.zero		1


	//   ....[48]....
        /*096c*/ 	.word	0x0000dc50
        /*0970*/ 	.word	0x00000006
        /*0974*/ 	.word	0x00030840
        /*0978*/ 	.short	0x010a
        /*097a*/ 	.byte	0x3f
	.zero		1


	//   ....[49]....
        /*097c*/ 	.word	0x0000e120
        /*0980*/ 	.word	0x00000006
        /*0984*/ 	.word	0x00030830
        /*0988*/ 	.short	0x0107
        /*098a*/ 	.byte	0x3f
	.zero		1


	//   ....[50]....
        /*098c*/ 	.word	0x0000e1d0
        /*0990*/ 	.word	0x00000006
        /*0994*/ 	.word	0x00030830
        /*0998*/ 	.short	0x0101
        /*099a*/ 	.byte	0x3f
	.zero		1


	//   ....[51]....
        /*099c*/ 	.word	0x0000e230
        /*09a0*/ 	.word	0x00000006
        /*09a4*/ 	.word	0x00030860
        /*09a8*/ 	.short	0x010a
        /*09aa*/ 	.byte	0x3f
	.zero		1


	//   ....[52]....
        /*09ac*/ 	.word	0x0000e790
        /*09b0*/ 	.word	0x00000006
        /*09b4*/ 	.word	0x00030850
        /*09b8*/ 	.short	0x0107
        /*09ba*/ 	.byte	0x3f
	.zero		1


	//   ....[53]....
        /*09bc*/ 	.word	0x0000e8e0
        /*09c0*/ 	.word	0x00000006
        /*09c4*/ 	.word	0x00030850
        /*09c8*/ 	.short	0x0101
        /*09ca*/ 	.byte	0x3f
	.zero		1


	//   ....[54]....
        /*09cc*/ 	.word	0x0000eaf0
        /*09d0*/ 	.word	0x00000004
        /*09d4*/ 	.word	0x00030860
        /*09d8*/ 	.short	0x010a
        /*09da*/ 	.byte	0x3f
	.zero		1


	//   ....[55]....
        /*09dc*/ 	.word	0x0000efb0
        /*09e0*/ 	.word	0x00000004
        /*09e4*/ 	.word	0x00030850
        /*09e8*/ 	.short	0x0107
        /*09ea*/ 	.byte	0x3f
	.zero		1


	//   ....[56]....
        /*09ec*/ 	.word	0x0000f060
        /*09f0*/ 	.word	0x00000004
        /*09f4*/ 	.word	0x00030850
        /*09f8*/ 	.short	0x0101
        /*09fa*/ 	.byte	0x3f
	.zero		1


	//   ....[57]....
        /*09fc*/ 	.word	0x0000f300
        /*0a00*/ 	.word	0x00000004
        /*0a04*/ 	.word	0x00030820
        /*0a08*/ 	.short	0x010a
        /*0a0a*/ 	.byte	0x3f
	.zero		1


	//   ....[58]....
        /*0a0c*/ 	.word	0x0000f4a0
        /*0a10*/ 	.word	0x00000005
        /*0a14*/ 	.word	0x00030840
        /*0a18*/ 	.short	0x010a
        /*0a1a*/ 	.byte	0x3f
	.zero		1


	//   ....[59]....
        /*0a1c*/ 	.word	0x0000f540
        /*0a20*/ 	.word	0x00000017
        /*0a24*/ 	.word	0x00030840
        /*0a28*/ 	.short	0x010a
        /*0a2a*/ 	.byte	0x3f
	.zero		1


	//   ....[60]....
        /*0a2c*/ 	.word	0x0000f580
        /*0a30*/ 	.word	0x00000005
        /*0a34*/ 	.word	0x00030860
        /*0a38*/ 	.short	0x010a
        /*0a3a*/ 	.byte	0x3f
	.zero		1


	//   ....[61]....
        /*0a3c*/ 	.word	0x0000f5c0
        /*0a40*/ 	.word	0x00000017
        /*0a44*/ 	.word	0x00030860
        /*0a48*/ 	.short	0x010a
        /*0a4a*/ 	.byte	0x3f
	.zero		1


	//   ....[62]....
        /*0a4c*/ 	.word	0x0000f630
        /*0a50*/ 	.word	0x00000003
        /*0a54*/ 	.word	0x00030800
        /*0a58*/ 	.short	0x010a
        /*0a5a*/ 	.byte	0x3f
	.zero		1


	//   ....[63]....
        /*0a5c*/ 	.word	0x0000f680
        /*0a60*/ 	.word	0x00000000
        /*0a64*/ 	.word	0x00030830
        /*0a68*/ 	.short	0x010a
        /*0a6a*/ 	.byte	0x3f
	.zero		1


	//   ....[64]....
        /*0a6c*/ 	.word	0x0000f6e0
        /*0a70*/ 	.word	0x00000004
        /*0a74*/ 	.word	0x00030830
        /*0a78*/ 	.short	0x010a
        /*0a7a*/ 	.byte	0x3f
	.zero		1


	//   ....[65]....
        /*0a7c*/ 	.word	0x0000f740
        /*0a80*/ 	.word	0x00000003
        /*0a84*/ 	.word	0x00030850
        /*0a88*/ 	.short	0x010a
        /*0a8a*/ 	.byte	0x3f
	.zero		1


	//   ....[66]....
        /*0a8c*/ 	.word	0x0000f7a0
        /*0a90*/ 	.word	0x00000004
        /*0a94*/ 	.word	0x00030830
        /*0a98*/ 	.short	0x010a
        /*0a9a*/ 	.byte	0x3f
	.zero		1


	//   ....[67]....
        /*0a9c*/ 	.word	0x0000f800
        /*0aa0*/ 	.word	0x00000003
        /*0aa4*/ 	.word	0x00030850
        /*0aa8*/ 	.short	0x010a
        /*0aaa*/ 	.byte	0x3f
	.zero		1


	//   ....[68]....
        /*0aac*/ 	.word	0x0000f860
        /*0ab0*/ 	.word	0x00000007
        /*0ab4*/ 	.word	0x00030850
        /*0ab8*/ 	.short	0x010a
        /*0aba*/ 	.byte	0x3f
	.zero		1


	//   ....[69]....
        /*0abc*/ 	.word	0x0000f960
        /*0ac0*/ 	.word	0x00000000
        /*0ac4*/ 	.word	0x00030840
        /*0ac8*/ 	.short	0x010a
        /*0aca*/ 	.byte	0x3f
	.zero		1


	//   ....[70]....
        /*0acc*/ 	.word	0x00010c00
        /*0ad0*/ 	.word	0x00000011
        /*0ad4*/ 	.word	0x00030820
        /*0ad8*/ 	.short	0x010a
        /*0ada*/ 	.byte	0x3f
	.zero		1


	//   ....[71]....
        /*0adc*/ 	.word	0x00010c50
        /*0ae0*/ 	.word	0x00000006
        /*0ae4*/ 	.word	0x00030840
        /*0ae8*/ 	.short	0x010a
        /*0aea*/ 	.byte	0x3f
	.zero		1


	//   ....[72]....
        /*0aec*/ 	.word	0x00011380
        /*0af0*/ 	.word	0x00000006
        /*0af4*/ 	.word	0x00030860
        /*0af8*/ 	.short	0x010a
        /*0afa*/ 	.byte	0x3f
	.zero		1


	//   ....[73]....
        /*0afc*/ 	.word	0x00011bc0
        /*0b00*/ 	.word	0x00000004
        /*0b04*/ 	.word	0x00030860
        /*0b08*/ 	.short	0x010a
        /*0b0a*/ 	.byte	0x3f
	.zero		1


	//   ....[74]....
        /*0b0c*/ 	.word	0x00012570
        /*0b10*/ 	.word	0x00000004
        /*0b14*/ 	.word	0x00030820
        /*0b18*/ 	.short	0x010a
        /*0b1a*/ 	.byte	0x3f
	.zero		1


	//   ....[75]....
        /*0b1c*/ 	.word	0x00012710
        /*0b20*/ 	.word	0x00000005
        /*0b24*/ 	.word	0x00030840
        /*0b28*/ 	.short	0x010a
        /*0b2a*/ 	.byte	0x3f
	.zero		1


	//   ....[76]....
        /*0b2c*/ 	.word	0x00012760
        /*0b30*/ 	.word	0x00000017
        /*0b34*/ 	.word	0x00030840
        /*0b38*/ 	.short	0x010a
        /*0b3a*/ 	.byte	0x3f
	.zero		1


	//   ....[77]....
        /*0b3c*/ 	.word	0x000127b0
        /*0b40*/ 	.word	0x00000005
        /*0b44*/ 	.word	0x00030860
        /*0b48*/ 	.short	0x010a
        /*0b4a*/ 	.byte	0x3f
	.zero		1


	//----- nvinfo : EIATTR_NUM_MBARRIERS
	.align		4
.L_265:
        /*0b4c*/ 	.byte	0x03, 0x38
        /*0b4e*/ 	.short	0x0016


	//----- nvinfo : EIATTR_EXIT_INSTR_OFFSETS
	.align		4
        /*0b50*/ 	.byte	0x04, 0x1c
        /*0b52*/ 	.short	(.L_267 - .L_266)


	//   ....[0]....
.L_266:
        /*0b54*/ 	.word	0x00000950


	//   ....[1]....
        /*0b58*/ 	.word	0x0000b370


	//   ....[2]....
        /*0b5c*/ 	.word	0x0000f610


	//----- nvinfo : EIATTR_MAX_THREADS
	.align		4
.L_267:
        /*0b60*/ 	.byte	0x04, 0x05
        /*0b62*/ 	.short	(.L_269 - .L_268)
.L_268:
        /*0b64*/ 	.word	0x00000180
        /*0b68*/ 	.word	0x00000001
        /*0b6c*/ 	.word	0x00000001


	//----- nvinfo : EIATTR_CRS_STACK_SIZE
	.align		4
.L_269:
        /*0b70*/ 	.byte	0x04, 0x1e
        /*0b72*/ 	.short	(.L_271 - .L_270)
.L_270:
        /*0b74*/ 	.word	0x00000000


	//----- nvinfo : EIATTR_CBANK_PARAM_SIZE
	.align		4
.L_271:
        /*0b78*/ 	.byte	0x03, 0x19
        /*0b7a*/ 	.short	0x0af0


	//----- nvinfo : EIATTR_PARAM_CBANK
	.align		4
        /*0b7c*/ 	.byte	0x04, 0x0a
        /*0b7e*/ 	.short	(.L_273 - .L_272)
	.align		4
.L_272:
        /*0b80*/ 	.word	index@(.nv.constant0._ZN7cutlass13device_kernelIN5flash11enable_sm90INS1_16FlashAttnFwdSm90INS1_25CollectiveMainloopFwdSm90ILi2EN4cute5tupleIJNS5_1CILi1EEES8_S8_EEENS6_IJNS7_ILi128EEENS7_ILi96EEENS7_ILi192EEEEEELi192ENS_6half_tEfNS_4arch4Sm90ELb1ELb0ELb0ELb0ELb1ELb0ELb0ELb1ELb1ELb1ELb0ELb0EEENS1_21CollectiveEpilogueFwdINS6_IJSA_SC_SB_EEES9_SE_SG_Li256ELb0ELb1ELb0ELb0EEENS1_30DynamicPersistentTileSchedulerILi256ELi128ELb0ELb1ELb1EEEEEEEEEvNT_6ParamsE)
        /*0b84*/ 	.short	0x0210
        /*0b86*/ 	.short	0x0af0


	//----- nvinfo : EIATTR_SW_WAR
	.align		4
.L_273:
        /*0b88*/ 	.byte	0x04, 0x36
        /*0b8a*/ 	.short	(.L_275 - .L_274)
.L_274:
        /*0b8c*/ 	.word	0x00000008
.L_275:


//--------------------- .nv.info._ZN7cutlass13device_kernelIN5flash11enable_sm90INS1_16FlashAttnFwdSm90INS1_25CollectiveMainloopFwdSm90ILi2EN4cute5tupleIJNS5_1CILi1EEES8_S8_EEENS6_IJNS7_ILi128EEENS7_ILi96EEENS7_ILi192EEEEEELi192ENS_6half_tEfNS_4arch4Sm90ELb1ELb0ELb0ELb1ELb1ELb0ELb0ELb1ELb1ELb1ELb0ELb0EEENS1_21CollectiveEpilogueFwdINS6_IJSA_SC_SB_EEES9_SE_SG_Li256ELb1ELb1ELb0ELb0EEENS1_36VarlenDynamicPersistentTileSchedulerILi128ELi96ELi256ELi128ELb0ELb1ELb1ELb1ELb1ELb1EEEEEEEEEvNT_6ParamsE --------------------------
	.section	.nv.info._ZN7cutlass13device_kernelIN5flash11enable_sm90INS1_16FlashAttnFwdSm90INS1_25CollectiveMainloopFwdSm90ILi2EN4cute5tupleIJNS5_1CILi1EEES8_S8_EEENS6_IJNS7_ILi128EEENS7_ILi96EEENS7_ILi192EEEEEELi192ENS_6half_tEfNS_4arch4Sm90ELb1ELb0ELb0ELb1ELb1ELb0ELb0ELb1ELb1ELb1ELb0ELb0EEENS1_21CollectiveEpilogueFwdINS6_IJSA_SC_SB_EEES9_SE_SG_Li256ELb1ELb1ELb0ELb0EEENS1_36VarlenDynamicPersistentTileSchedulerILi128ELi96ELi256ELi128ELb0ELb1ELb1ELb1ELb1ELb1EEEEEEEEEvNT_6ParamsE,"",@"SHT_CUDA_INFO"
	.sectionflags	@""
	.align	4


	//----- nvinfo : EIATTR_CUDA_API_VERSION
	.align		4
        /*0000*/ 	.byte	0x04, 0x37
        /*0002*/ 	.short	(.L_277 - .L_276)
.L_276:
        /*0004*/ 	.word	0x00000082


	//----- nvinfo : EIATTR_KPARAM_INFO
	.align		4
.L_277:
        /*0008*/ 	.byte	0x04, 0x17
        /*000a*/ 	.short	(.L_279 - .L_278)
.L_278:
        /*000c*/ 	.word	0x00000000
        /*0010*/ 	.short	0x0000
        /*0012*/ 	.short	0x0070
        /*0014*/ 	.byte	0x00, 0xf0, 0x01, 0x2a


	//----- nvinfo : EIATTR_SPARSE_MMA_MASK
	.align		4
.L_279:
        /*0018*/ 	.byte	0x03, 0x50
        /*001a*/ 	.short	0x0000


	//----- nvinfo : EIATTR_MAXREG_COUNT
	.align		4
        /*001c*/ 	.byte	0x03, 0x1b
        /*001e*/ 	.short	0x00a8


	//----- nvinfo : EIATTR_NUM_BARRIERS
	.align		4
        /*0020*/ 	.byte	0x02, 0x4c
        /*0022*/ 	.byte	0x09
	.zero		1


	//----- nvinfo : EIATTR_EXTERNS
	.align		4
        /*0024*/ 	.byte	0x04, 0x0f
        /*0026*/ 	.short	(.L_281 - .L_280)


	//   ....[0]....
	.align		4
.L_280:
        /*0028*/ 	.word	index@(__assertfail)


	//----- nvinfo : EIATTR_ANNOTATIONS
	.align		4
.L_281:
        /*002c*/ 	.byte	0x04, 0x55
        /*002e*/ 	.short	(.L_283 - .L_282)


	//   ....[0]....
.L_282:
        /* <DEDUP_REMOVED lines=17> */


	//----- nvinfo : EIATTR_MERCURY_ISA_VERSION
	.align		4
.L_283:
        /*0130*/ 	.byte	0x03, 0x5f
        /*0132*/ 	.short	0x0101


	//----- nvinfo : EIATTR_UNUSED_LOAD_BYTE_OFFSET
	.align		4
        /*0134*/ 	.byte	0x04, 0x44
        /*0136*/ 	.short	(.L_285 - .L_284)


	//   ....[0]....
.L_284:
        /*0138*/ 	.word	0x00000950
        /*013c*/ 	.word	0x0000fff0


	//   ....[1]....
        /*0140*/ 	.word	0x00009220
        /*0144*/ 	.word	0x0000fff0


	//----- nvinfo : EIATTR_INT_WARP_WIDE_INSTR_OFFSETS
	.align		4
.L_285:
        /*0148*/ 	.byte	0x04, 0x31
        /*014a*/ 	.short	(.L_287 - .L_286)


	//   ....[0]....
.L_286:
        /*014c*/ 	.word	0x000000c0


	//   ....[1]....
        /*0150*/ 	.word	0x000000d0


	//   ....[2]....
        /*0154*/ 	.word	0x00000170


	//   ....[3]....
        /*0158*/ 	.word	0x0000cd40


	//   ....[4]....
        /*015c*/ 	.word	0x0000cdd0


	//   ....[5]....
        /*0160*/ 	.word	0x0000fc40


	//   ....[6]....
        /*0164*/ 	.word	0x0000fcd0


	//----- nvinfo : EIATTR_COOP_GROUP_MASK_REGIDS
	.align		4
.L_287:
        /*0168*/ 	.byte	0x04, 0x29
        /*016a*/ 	.short	(.L_289 - .L_288)


	//   ....[0]....
.L_288:
        /*016c*/ 	.word	0xffffffff


	//   ....[1]....
        /*0170*/ 	.word	0xffffffff


	//   ....[2]....
        /*0174*/ 	.word	0xffffffff


	//   ....[3]....
        /*0178*/ 	.word	0xffffffff


	//   ....[4]....
        /*017c*/ 	.word	0xffffffff


	//   ....[5]....
        /*0180*/ 	.word	0xffffffff


	//   ....[6]....
        /*0184*/ 	.word	0xffffffff


	//   ....[7]....
        /*0188*/ 	.word	0xffffffff


	//   ....[8]....
        /*018c*/ 	.word	0xffffffff


	//   ....[9]....
        /*0190*/ 	.word	0xffffffff


	//   ....[10]....
        /*0194*/ 	.word	0xffffffff


	//   ....[11]....
        /*0198*/ 	.word	0xffffffff


	//   ....[12]....
        /*019c*/ 	.word	0xffffffff


	//   ....[13]....
        /*01a0*/ 	.word	0xffffffff


	//   ....[14]....
        /*01a4*/ 	.word	0xffffffff


	//   ....[15]....
        /*01a8*/ 	.word	0xffffffff


	//   ....[16]....
        /*01ac*/ 	.word	0xffffffff


	//   ....[17]....
        /*01b0*/ 	.word	0xffffffff


	//   ....[18]....
        /*01b4*/ 	.word	0xffffffff


	//   ....[19]....
        /*01b8*/ 	.word	0xffffffff


	//   ....[20]....
        /*01bc*/ 	.word	0xffffffff


	//   ....[21]....
        /*01c0*/ 	.word	0xffffffff


	//   ....[22]....
        /*01c4*/ 	.word	0xffffffff


	//   ....[23]....
        /*01c8*/ 	.word	0xffffffff


	//   ....[24]....
        /*01cc*/ 	.word	0xffffffff


	//   ....[25]....
        /*01d0*/ 	.word	0xffffffff


	//   ....[26]....
        /*01d4*/ 	.word	0xffffffff


	//   ....[27]....
        /*01d8*/ 	.word	0xffffffff


	//   ....[28]....
        /*01dc*/ 	.word	0xffffffff


	//   ....[29]....
        /*01e0*/ 	.word	0xffffffff


	//   ....[30]....
        /*01e4*/ 	.word	0xffffffff


	//   ....[31]....
        /*01e8*/ 	.word	0xffffffff


	//   ....[32]....
        /*01ec*/ 	.word	0xffffffff


	//   ....[33]....
        /*01f0*/ 	.word	0xffffffff


	//   ....[34]....
        /*01f4*/ 	.word	0xffffffff


	//   ....[35]....
        /*01f8*/ 	.word	0xffffffff


	//   ....[36]....
        /*01fc*/ 	.word	0xffffffff


	//   ....[37]....
        /*0200*/ 	.word	0xffffffff


	//   ....[38]....
        /*0204*/ 	.word	0xffffffff


	//   ....[39]....
        /*0208*/ 	.word	0xffffffff


	//   ....[40]....
        /*020c*/ 	.word	0xffffffff


	//   ....[41]....
        /*0210*/ 	.word	0xffffffff


	//   ....[42]....
        /*0214*/ 	.word	0xffffffff


	//   ....[43]....
        /*0218*/ 	.word	0xffffffff


	//   ....[44]....
        /*021c*/ 	.word	0xffffffff


	//   ....[45]....
        /*0220*/ 	.word	0xffffffff


	//   ....[46]....
        /*0224*/ 	.word	0xffffffff


	//   ....[47]....
        /*0228*/ 	.word	0xffffffff


	//   ....[48]....
        /*022c*/ 	.word	0xffffffff


	//   ....[49]....
        /*0230*/ 	.word	0xffffffff


	//   ....[50]....
        /*0234*/ 	.word	0xffffffff


	//   ....[51]....
        /*0238*/ 	.word	0xffffffff


	//   ....[52]....
        /*023c*/ 	.word	0xffffffff


	//   ....[53]....
        /*0240*/ 	.word	0xffffffff


	//   ....[54]....
        /*0244*/ 	.word	0xffffffff


	//   ....[55]....
        /*0248*/ 	.word	0xffffffff


	//   ....[56]....
        /*024c*/ 	.word	0xffffffff


	//   ....[57]....
        /*0250*/ 	.word	0xffffffff


	//   ....[58]....
        /*0254*/ 	.word	0xffffffff


	//   ....[59]....
        /*0258*/ 	.word	0xffffffff


	//   ....[60]....
        /*025c*/ 	.word	0xffffffff


	//   ....[61]....
        /*0260*/ 	.word	0xffffffff


	//   ....[62]....
        /*0264*/ 	.word	0xffffffff


	//   ....[63]....
        /*0268*/ 	.word	0xffffffff


	//   ....[64]....
        /*026c*/ 	.word	0xffffffff


	//   ....[65]....
        /*0270*/ 	.word	0xffffffff


	//   ....[66]....
        /*0274*/ 	.word	0xffffffff


	//   ....[67]....
        /*0278*/ 	.word	0xffffffff


	//   ....[68]....
        /*027c*/ 	.word	0xffffffff


	//   ....[69]....
        /*0280*/ 	.word	0xffffffff


	//   ....[70]....
        /*0284*/ 	.word	0xffffffff


	//   ....[71]....
        /*0288*/ 	.word	0xffffffff


	//   ....[72]....
        /*028c*/ 	.word	0xffffffff


	//   ....[73]....
        /*0290*/ 	.word	0xffffffff


	//   ....[74]....
        /*0294*/ 	.word	0xffffffff


	//   ....[75]....
        /*0298*/ 	.word	0xffffffff


	//   ....[76]....
        /*029c*/ 	.word	0xffffffff


	//   ....[77]....
        /*02a0*/ 	.word	0xffffffff


	//   ....[78]....
        /*02a4*/ 	.word	0xffffffff


	//   ....[79]....
        /*02a8*/ 	.word	0xffffffff


	//   ....[80]....
        /*02ac*/ 	.word	0xffffffff


	//   ....[81]....
        /*02b0*/ 	.word	0xffffffff


	//   ....[82]....
        /*02b4*/ 	.word	0xffffffff


	//   ....[83]....
        /*02b8*/ 	.word	0xffffffff


	//   ....[84]....
        /*02bc*/ 	.word	0xffffffff


	//   ....[85]....
        /*02c0*/ 	.word	0xffffffff


	//   ....[86]....
        /*02c4*/ 	.word	0xffffffff


	//   ....[87]....
        /*02c8*/ 	.word	0xffffffff


	//   ....[88]....
        /*02cc*/ 	.word	0xffffffff


	//   ....[89]....
        /*02d0*/ 	.word	0xffffffff


	//   ....[90]....
        /*02d4*/ 	.word	0xffffffff


	//   ....[91]....
        /*02d8*/ 	.word	0xffffffff


	//   ....[92]....
        /*02dc*/ 	.word	0xffffffff


	//   ....[93]....
        /*02e0*/ 	.word	0xffffffff


	//   ....[94]....
        /*02e4*/ 	.word	0xffffffff


	//   ....[95]....
        /*02e8*/ 	.word	0xffffffff


	//   ....[96]....
        /*02ec*/ 	.word	0xffffffff


	//   ....[97]....
        /*02f0*/ 	.word	0xffffffff


	//   ....[98]....
        /*02f4*/ 	.word	0xffffffff


	//   ....[99]....
        /*02f8*/ 	.word	0xffffffff


	//   ....[100]....
        /*02fc*/ 	.word	0xffffffff


	//   ....[101]....
        /*0300*/ 	.word	0xffffffff


	//   ....[102]....
        /*0304*/ 	.word	0xffffffff


	//   ....[103]....
        /*0308*/ 	.word	0xffffffff


	//   ....[104]....
        /*030c*/ 	.word	0xffffffff


	//   ....[105]....
        /*0310*/ 	.word	0xffffffff


	//   ....[106]....
        /*0314*/ 	.word	0xffffffff


	//   ....[107]....
        /*0318*/ 	.word	0xffffffff


	//   ....[108]....
        /*031c*/ 	.word	0xffffffff


	//   ....[109]....
        /*0320*/ 	.word	0xffffffff


	//   ....[110]....
        /*0324*/ 	.word	0xffffffff


	//   ....[111]....
        /*0328*/ 	.word	0xffffffff


	//   ....[112]....
        /*032c*/ 	.word	0xffffffff


	//   ....[113]....
        /*0330*/ 	.word	0xffffffff


	//   ....[114]....
        /*0334*/ 	.word	0xffffffff


	//   ....[115]....
        /*0338*/ 	.word	0xffffffff


	//   ....[116]....
        /*033c*/ 	.word	0xffffffff


	//   ....[117]....
        /*0340*/ 	.word	0xffffffff


	//   ....[118]....
        /*0344*/ 	.word	0xffffffff


	//   ....[119]....
        /*0348*/ 	.word	0xffffffff


	//   ....[120]....
        /*034c*/ 	.word	0xffffffff


	//   ....[121]....
        /*0350*/ 	.word	0xffffffff


	//   ....[122]....
        /*0354*/ 	.word	0xffffffff


	//   ....[123]....
        /*0358*/ 	.word	0xffffffff


	//   ....[124]....
        /*035c*/ 	.word	0xffffffff


	//   ....[125]....
        /*0360*/ 	.word	0xffffffff


	//   ....[126]....
        /*0364*/ 	.word	0xffffffff


	//   ....[127]....
        /*0368*/ 	.word	0xffffffff


	//   ....[128]....
        /*036c*/ 	.word	0xffffffff


	//   ....[129]....
        /*0370*/ 	.word	0xffffffff


	//   ....[130]....
        /*0374*/ 	.word	0xffffffff


	//   ....[131]....
        /*0378*/ 	.word	0xffffffff


	//   ....[132]....
        /*037c*/ 	.word	0xffffffff


	//   ....[133]....
        /*0380*/ 	.word	0xffffffff


	//   ....[134]....
        /*0384*/ 	.word	0xffffffff


	//   ....[135]....
        /*0388*/ 	.word	0xffffffff


	//   ....[136]....
        /*038c*/ 	.word	0xffffffff


	//   ....[137]....
        /*0390*/ 	.word	0xffffffff


	//   ....[138]....
        /*0394*/ 	.word	0xffffffff


	//   ....[139]....
        /*0398*/ 	.word	0xffffffff


	//   ....[140]....
        /*039c*/ 	.word	0xffffffff


	//   ....[141]....
        /*03a0*/ 	.word	0xffffffff


	//   ....[142]....
        /*03a4*/ 	.word	0xffffffff


	//   ....[143]....
        /*03a8*/ 	.word	0xffffffff


	//   ....[144]....
        /*03ac*/ 	.word	0xffffffff


	//   ....[145]....
        /*03b0*/ 	.word	0x0500000f


	//   ....[146]....
        /*03b4*/ 	.word	0x0500000f


	//   ....[147]....
        /*03b8*/ 	.word	0x0500000f


	//   ....[148]....
        /*03bc*/ 	.word	0x0500000f


	//   ....[149]....
        /*03c0*/ 	.word	0x0500000f


	//   ....[150]....
        /*03c4*/ 	.word	0x0500000f


	//   ....[151]....
        /*03c8*/ 	.word	0x0500000f


	//   ....[152]....
        /*03cc*/ 	.word	0x0500000f


	//   ....[153]....
        /*03d0*/ 	.word	0x0500000f


	//   ....[154]....
        /*03d4*/ 	.word	0x0500000f


	//   ....[155]....
        /*03d8*/ 	.word	0x0500000f


	//   ....[156]....
        /*03dc*/ 	.word	0x0500000f


	//   ....[157]....
        /*03e0*/ 	.word	0x0500000f


	//   ....[158]....
        /*03e4*/ 	.word	0x0500000f


	//   ....[159]....
        /*03e8*/ 	.word	0x0500000f


	//   ....[160]....
        /*03ec*/ 	.word	0x0500000f


	//   ....[161]....
        /*03f0*/ 	.word	0x0500000f


	//   ....[162]....
        /*03f4*/ 	.word	0x0500000f


	//   ....[163]....
        /*03f8*/ 	.word	0x0500000f


	//   ....[164]....
        /*03fc*/ 	.word	0x0500000f


	//   ....[165]....
        /*0400*/ 	.word	0x0500000f


	//   ....[166]....
        /*0404*/ 	.word	0x0500000f


	//   ....[167]....
        /*0408*/ 	.word	0x0500000f


	//   ....[168]....
        /*040c*/ 	.word	0x0500000f


	//   ....[169]....
        /*0410*/ 	.word	0x0500000f


	//   ....[170]....
        /*0414*/ 	.word	0x0500000f


	//   ....[171]....
        /*0418*/ 	.word	0x0500000f


	//   ....[172]....
        /*041c*/ 	.word	0x0500000f


	//   ....[173]....
        /*0420*/ 	.word	0x0500000f


	//   ....[174]....
        /*0424*/ 	.word	0x0500000f


	//   ....[175]....
        /*0428*/ 	.word	0x0500000f


	//   ....[176]....
        /*042c*/ 	.word	0x0500000f


	//   ....[177]....
        /*0430*/ 	.word	0x0500000f


	//   ....[178]....
        /*0434*/ 	.word	0x0500000f


	//   ....[179]....
        /*0438*/ 	.word	0x0500000f


	//   ....[180]....
        /*043c*/ 	.word	0x0500000f


	//   ....[181]....
        /*0440*/ 	.word	0x0500000f


	//   ....[182]....
        /*0444*/ 	.word	0x0500000f


	//   ....[183]....
        /*0448*/ 	.word	0x0500000f


	//   ....[184]....
        /*044c*/ 	.word	0x0500000f


	//   ....[185]....
        /*0450*/ 	.word	0x0500000f


	//   ....[186]....
        /*0454*/ 	.word	0x0500000f


	//   ....[187]....
        /*0458*/ 	.word	0x0500000f


	//   ....[188]....
        /*045c*/ 	.word	0x0500000f


	//   ....[189]....
        /*0460*/ 	.word	0x0500000f


	//   ....[190]....
        /*0464*/ 	.word	0x0500000f


	//   ....[191]....
        /*0468*/ 	.word	0x0500000f


	//   ....[192]....
        /*046c*/ 	.word	0x0500000f


	//   ....[193]....
        /*0470*/ 	.word	0x0500000f


	//   ....[194]....
        /*0474*/ 	.word	0x0500000f


	//   ....[195]....
        /*0478*/ 	.word	0x0500000f


	//   ....[196]....
        /*047c*/ 	.word	0x0500000f


	//   ....[197]....
        /*0480*/ 	.word	0x0500000f


	//   ....[198]....
        /*0484*/ 	.word	0x0500000f


	//   ....[199]....
        /*0488*/ 	.word	0x0500000f


	//   ....[200]....
        /*048c*/ 	.word	0x0500000f


	//   ....[201]....
        /*0490*/ 	.word	0x0500000f


	//   ....[202]....
        /*0494*/ 	.word	0x0500000f


	//   ....[203]....
        /*0498*/ 	.word	0x0500000f


	//   ....[204]....
        /*049c*/ 	.word	0x0500000f


	//   ....[205]....
        /*04a0*/ 	.word	0x0500000f


	//   ....[206]....
        /*04a4*/ 	.word	0x0500000f


	//   ....[207]....
        /*04a8*/ 	.word	0x0500000f


	//   ....[208]....
        /*04ac*/ 	.word	0x0500000f


	//   ....[209]....
        /*04b0*/ 	.word	0x0500000f


	//   ....[210]....
        /*04b4*/ 	.word	0x0500000f


	//   ....[211]....
        /*04b8*/ 	.word	0x0500000f


	//   ....[212]....
        /*04bc*/ 	.word	0x0500000f


	//   ....[213]....
        /*04c0*/ 	.word	0x0500000f


	//   ....[214]....
        /*04c4*/ 	.word	0x0500000f


	//   ....[215]....
        /*04c8*/ 	.word	0x0500000f


	//   ....[216]....
        /*04cc*/ 	.word	0x0500000f


	//   ....[217]....
        /*04d0*/ 	.word	0x0500000f


	//   ....[218]....
        /*04d4*/ 	.word	0x0500000f


	//   ....[219]....
        /*04d8*/ 	.word	0x0500000f


	//   ....[220]....
        /*04dc*/ 	.word	0x0500000f


	//   ....[221]....
        /*04e0*/ 	.word	0x0500000f


	//   ....[222]....
        /*04e4*/ 	.word	0x0500000f


	//   ....[223]....
        /*04e8*/ 	.word	0x0500000f


	//   ....[224]....
        /*04ec*/ 	.word	0x0500000f


	//   ....[225]....
        /*04f0*/ 	.word	0x0500000f


	//   ....[226]....
        /*04f4*/ 	.word	0x0500000f


	//   ....[227]....
        /*04f8*/ 	.word	0x0500000f


	//----- nvinfo : EIATTR_COOP_GROUP_INSTR_OFFSETS
	.align		4
.L_289:
        /*04fc*/ 	.byte	0x04, 0x28
        /*04fe*/ 	.short	(.L_291 - .L_290)


	//   ....[0]....
.L_290:
        /*0500*/ 	.word	0x00000070


	//   ....[1]....
        /*0504*/ 	.word	0x000000b0


	//   ....[2]....
        /*0508*/ 	.word	0x000002d0


	//   ....[3]....
        /*050c*/ 	.word	0x00000430


	//   ....[4]....
        /*0510*/ 	.word	0x00000550


	//   ....[5]....
        /*0514*/ 	.word	0x000006b0


	//   ....[6]....
        /*0518*/ 	.word	0x00001740


	//   ....[7]....
        /*051c*/ 	.word	0x000022a0


	//   ....[8]....
        /*0520*/ 	.word	0x000022e0


	//   ....[9]....
        /*0524*/ 	.word	0x00002980


	//   ....[10]....
        /*0528*/ 	.word	0x00002a80


	//   ....[11]....
        /*052c*/ 	.word	0x000030e0


	//   ....[12]....
        /*0530*/ 	.word	0x00003170


	//   ....[13]....
        /*0534*/ 	.word	0x00004b00


	//   ....[14]....
        /*0538*/ 	.word	0x00004fd0


	//   ....[15]....
        /*053c*/ 	.word	0x00004ff0


	//   ....[16]....
        /*0540*/ 	.word	0x00005060


	//   ....[17]....
        /*0544*/ 	.word	0x000056f0


	//   ....[18]....
        /*0548*/ 	.word	0x00005750


	//   ....[19]....
        /*054c*/ 	.word	0x000073f0


	//   ....[20]....
        /*0550*/ 	.word	0x00007400


	//   ....[21]....
        /*0554*/ 	.word	0x00007430


	//   ....[22]....
        /*0558*/ 	.word	0x00007440


	//   ....[23]....
        /*055c*/ 	.word	0x00008730


	//   ....[24]....
        /*0560*/ 	.word	0x00008760


	//   ....[25]....
        /*0564*/ 	.word	0x00008820


	//   ....[26]....
        /*0568*/ 	.word	0x00008830


	//   ....[27]....
        /*056c*/ 	.word	0x0000a090


	//   ....[28]....
        /*0570*/ 	.word	0x0000a0c0


	//   ....[29]....
        /*0574*/ 	.word	0x0000a110


	//   ....[30]....
        /*0578*/ 	.word	0x0000a140


	//   ....[31]....
        /*057c*/ 	.word	0x0000a810


	//   ....[32]....
        /*0580*/ 	.word	0x0000a840


	//   ....[33]....
        /*0584*/ 	.word	0x0000a950


	//   ....[34]....
        /*0588*/ 	.word	0x0000a970


	//   ....[35]....
        /*058c*/ 	.word	0x0000aa70


	//   ....[36]....
        /*0590*/ 	.word	0x0000aa90


	//   ....[37]....
        /*0594*/ 	.word	0x0000aba0


	//   ....[38]....
        /*0598*/ 	.word	0x0000abc0


	//   ....[39]....
        /*059c*/ 	.word	0x0000b520


	//   ....[40]....
        /*05a0*/ 	.word	0x0000b540


	//   ....[41]....
        /*05a4*/ 	.word	0x0000b640


	//   ....[42]....
        /*05a8*/ 	.word	0x0000b660


	//   ....[43]....
        /*05ac*/ 	.word	0x0000b760


	//   ....[44]....
        /*05b0*/ 	.word	0x0000b780


	//   ....[45]....
        /*05b4*/ 	.word	0x0000b890


	//   ....[46]....
        /*05b8*/ 	.word	0x0000b8b0


	//   ....[47]....
        /*05bc*/ 	.word	0x0000ba30


	//   ....[48]....
        /*05c0*/ 	.word	0x0000bc00


	//   ....[49]....
        /*05c4*/ 	.word	0x0000bc30


	//   ....[50]....
        /*05c8*/ 	.word	0x0000bc60


	//   ....[51]....
        /*05cc*/ 	.word	0x0000bc90


	//   ....[52]....
        /*05d0*/ 	.word	0x0000bcc0


	//   ....[53]....
        /*05d4*/ 	.word	0x0000bcf0


	//   ....[54]....
        /*05d8*/ 	.word	0x0000be40


	//   ....[55]....
        /*05dc*/ 	.word	0x0000be70


	//   ....[56]....
        /*05e0*/ 	.word	0x0000bea0


	//   ....[57]....
        /*05e4*/ 	.word	0x0000bed0


	//   ....[58]....
        /*05e8*/ 	.word	0x0000bf00


	//   ....[59]....
        /*05ec*/ 	.word	0x0000bf30


	//   ....[60]....
        /*05f0*/ 	.word	0x0000bfc0


	//   ....[61]....
        /*05f4*/ 	.word	0x0000c020


	//   ....[62]....
        /*05f8*/ 	.word	0x0000c0b0


	//   ....[63]....
        /*05fc*/ 	.word	0x0000d930


	//   ....[64]....
        /*0600*/ 	.word	0x0000d950


	//   ....[65]....
        /*0604*/ 	.word	0x0000da00


	//   ....[66]....
        /*0608*/ 	.word	0x0000da20


	//   ....[67]....
        /*060c*/ 	.word	0x0000dac0


	//   ....[68]....
        /*0610*/ 	.word	0x0000dae0


	//   ....[69]....
        /*0614*/ 	.word	0x0000db80


	//   ....[70]....
        /*0618*/ 	.word	0x0000dba0


	//   ....[71]....
        /*061c*/ 	.word	0x0000dc40


	//   ....[72]....
        /*0620*/ 	.word	0x0000dc60


	//   ....[73]....
        /*0624*/ 	.word	0x0000dc70


	//   ....[74]....
        /*0628*/ 	.word	0x0000dd00


	//   ....[75]....
        /*062c*/ 	.word	0x0000e420


	//   ....[76]....
        /*0630*/ 	.word	0x0000e450


	//   ....[77]....
        /*0634*/ 	.word	0x0000e4b0


	//   ....[78]....
        /*0638*/ 	.word	0x0000e510


	//   ....[79]....
        /*063c*/ 	.word	0x0000e560


	//   ....[80]....
        /*0640*/ 	.word	0x0000e5c0


	//   ....[81]....
        /*0644*/ 	.word	0x0000e610


	//   ....[82]....
        /*0648*/ 	.word	0x0000e670


	//   ....[83]....
        /*064c*/ 	.word	0x0000e6b0


	//   ....[84]....
        /*0650*/ 	.word	0x0000e720


	//   ....[85]....
        /*0654*/ 	.word	0x0000e770


	//   ....[86]....
        /*0658*/ 	.word	0x0000e7d0


	//   ....[87]....
        /*065c*/ 	.word	0x0000e810


	//   ....[88]....
        /*0660*/ 	.word	0x0000e870


	//   ....[89]....
        /*0664*/ 	.word	0x0000e890


	//   ....[90]....
        /*0668*/ 	.word	0x0000e8d0


	//   ....[91]....
        /*066c*/ 	.word	0x0000f090


	//   ....[92]....
        /*0670*/ 	.word	0x0000f0d0


	//   ....[93]....
        /*0674*/ 	.word	0x0000f0e0


	//   ....[94]....
        /*0678*/ 	.word	0x0000f140


	//   ....[95]....
        /*067c*/ 	.word	0x0000f150


	//   ....[96]....
        /*0680*/ 	.word	0x0000f1b0


	//   ....[97]....
        /*0684*/ 	.word	0x0000f1e0


	//   ....[98]....
        /*0688*/ 	.word	0x0000f220


	//   ....[99]....
        /*068c*/ 	.word	0x0000f250


	//   ....[100]....
        /*0690*/ 	.word	0x0000f290


	//   ....[101]....
        /*0694*/ 	.word	0x0000f2c0


	//   ....[102]....
        /*0698*/ 	.word	0x0000f300


	//   ....[103]....
        /*069c*/ 	.word	0x0000f580


	//   ....[104]....
        /*06a0*/ 	.word	0x0000f5a0


	//   ....[105]....
        /*06a4*/ 	.word	0x0000f5b0


	//   ....[106]....
        /*06a8*/ 	.word	0x0000f640


	//   ....[107]....
        /*06ac*/ 	.word	0x0000f650


	//   ....[108]....
        /*06b0*/ 	.word	0x0000f6e0


	//   ....[109]....
        /*06b4*/ 	.word	0x0000f6f0


	//   ....[110]....
        /*06b8*/ 	.word	0x0000f780


	//   ....[111]....
        /*06bc*/ 	.word	0x0000f790


	//   ....[112]....
        /*06c0*/ 	.word	0x0000f820


	//   ....[113]....
        /*06c4*/ 	.word	0x0000f830


	//   ....[114]....
        /*06c8*/ 	.word	0x0000f840


	//   ....[115]....
        /*06cc*/ 	.word	0x0000fe20


	//   ....[116]....
        /*06d0*/ 	.word	0x0000fe60


	//   ....[117]....
        /*06d4*/ 	.word	0x0000fea0


	//   ....[118]....
        /*06d8*/ 	.word	0x0000fed0


	//   ....[119]....
        /*06dc*/ 	.word	0x0000ff60


	//   ....[120]....
        /*06e0*/ 	.word	0x0000ff90


	//   ....[121]....
        /*06e4*/ 	.word	0x00010000


	//   ....[122]....
        /*06e8*/ 	.word	0x00010030


	//   ....[123]....
        /*06ec*/ 	.word	0x000100a0


	//   ....[124]....
        /*06f0*/ 	.word	0x000100d0


	//   ....[125]....
        /*06f4*/ 	.word	0x00010100


	//   ....[126]....
        /*06f8*/ 	.word	0x00010150


	//   ....[127]....
        /*06fc*/ 	.word	0x00010530


	//   ....[128]....
        /*0700*/ 	.word	0x00010560


	//   ....[129]....
        /*0704*/ 	.word	0x00010590


	//   ....[130]....
        /*0708*/ 	.word	0x000105c0


	//   ....[131]....
        /*070c*/ 	.word	0x000105f0


	//   ....[132]....
        /*0710*/ 	.word	0x00010620


	//   ....[133]....
        /*0714*/ 	.word	0x00010650


	//   ....[134]....
        /*0718*/ 	.word	0x00010680


	//   ....[135]....
        /*071c*/ 	.word	0x00010800


	//   ....[136]....
        /*0720*/ 	.word	0x00010830


	//   ....[137]....
        /*0724*/ 	.word	0x00010860


	//   ....[138]....
        /*0728*/ 	.word	0x00010890


	//   ....[139]....
        /*072c*/ 	.word	0x000108c0


	//   ....[140]....
        /*0730*/ 	.word	0x000108f0


	//   ....[141]....
        /*0734*/ 	.word	0x000109b0


	//   ....[142]....
        /*0738*/ 	.word	0x000109d0


	//   ....[143]....
        /*073c*/ 	.word	0x00010a40


	//   ....[144]....
        /*0740*/ 	.word	0x000110e0


	//   ....[145]....
        /*0744*/ 	.word	0x00011690


	//   ....[146]....
        /*0748*/ 	.word	0x00011780


	//   ....[147]....
        /*074c*/ 	.word	0x00011820


	//   ....[148]....
        /*0750*/ 	.word	0x00011880


	//   ....[149]....
        /*0754*/ 	.word	0x00011990


	//   ....[150]....
        /*0758*/ 	.word	0x00011a00


	//   ....[151]....
        /*075c*/ 	.word	0x00011b10


	//   ....[152]....
        /*0760*/ 	.word	0x00011b80


	//   ....[153]....
        /*0764*/ 	.word	0x00011c90


	//   ....[154]....
        /*0768*/ 	.word	0x00011d00


	//   ....[155]....
        /*076c*/ 	.word	0x00011e10


	//   ....[156]....
        /*0770*/ 	.word	0x00011e80


	//   ....[157]....
        /*0774*/ 	.word	0x00011f20


	//   ....[158]....
        /*0778*/ 	.word	0x00012030


	//   ....[159]....
        /*077c*/ 	.word	0x000120a0


	//   ....[160]....
        /*0780*/ 	.word	0x00012120


	//   ....[161]....
        /*0784*/ 	.word	0x000121f0


	//   ....[162]....
        /*0788*/ 	.word	0x00012270


	//   ....[163]....
        /*078c*/ 	.word	0x00012350


	//   ....[164]....
        /*0790*/ 	.word	0x000123d0


	//   ....[165]....
        /*0794*/ 	.word	0x000124b0


	//   ....[166]....
        /*0798*/ 	.word	0x00012530


	//   ....[167]....
        /*079c*/ 	.word	0x00012610


	//   ....[168]....
        /*07a0*/ 	.word	0x00012690


	//   ....[169]....
        /*07a4*/ 	.word	0x00012770


	//   ....[170]....
        /*07a8*/ 	.word	0x000127f0


	//   ....[171]....
        /*07ac*/ 	.word	0x000128c0


	//   ....[172]....
        /*07b0*/ 	.word	0x00012940


	//   ....[173]....
        /*07b4*/ 	.word	0x00012a00


	//   ....[174]....
        /*07b8*/ 	.word	0x00012b30


	//   ....[175]....
        /*07bc*/ 	.word	0x00012bf0


	//   ....[176]....
        /*07c0*/ 	.word	0x00012c70


	//   ....[177]....
        /*07c4*/ 	.word	0x00012d40


	//   ....[178]....
        /*07c8*/ 	.word	0x00012da0


	//   ....[179]....
        /*07cc*/ 	.word	0x00012e70


	//   ....[180]....
        /*07d0*/ 	.word	0x00012ed0


	//   ....[181]....
        /*07d4*/ 	.word	0x00012fa0


	//   ....[182]....
        /*07d8*/ 	.word	0x00013000


	//   ....[183]....
        /*07dc*/ 	.word	0x000130d0


	//   ....[184]....
        /*07e0*/ 	.word	0x00013130


	//   ....[185]....
        /*07e4*/ 	.word	0x00013210


	//   ....[186]....
        /*07e8*/ 	.word	0x00013300


	//   ....[187]....
        /*07ec*/ 	.word	0x000133a0


	//   ....[188]....
        /*07f0*/ 	.word	0x00013400


	//   ....[189]....
        /*07f4*/ 	.word	0x00013500


	//   ....[190]....
        /*07f8*/ 	.word	0x00013560


	//   ....[191]....
        /*07fc*/ 	.word	0x00013660


	//   ....[192]....
        /*0800*/ 	.word	0x000136c0


	//   ....[193]....
        /*0804*/ 	.word	0x000137c0


	//   ....[194]....
        /*0808*/ 	.word	0x00013820


	//   ....[195]....
        /*080c*/ 	.word	0x00013920


	//   ....[196]....
        /*0810*/ 	.word	0x00013980


	//   ....[197]....
        /*0814*/ 	.word	0x00013a50


	//   ....[198]....
        /*0818*/ 	.word	0x00013b90


	//   ....[199]....
        /*081c*/ 	.word	0x00013c40


	//   ....[200]....
        /*0820*/ 	.word	0x00013d10


	//   ....[201]....
        /*0824*/ 	.word	0x00013de0


	//   ....[202]....
        /*0828*/ 	.word	0x00013e40


	//   ....[203]....
        /*082c*/ 	.word	0x00013f30


	//   ....[204]....
        /*0830*/ 	.word	0x00013f90


	//   ....[205]....
        /*0834*/ 	.word	0x00014080


	//   ....[206]....
        /*0838*/ 	.word	0x000140e0


	//   ....[207]....
        /*083c*/ 	.word	0x000141d0


	//   ....[208]....
        /*0840*/ 	.word	0x00014230


	//   ....[209]....
        /*0844*/ 	.word	0x00014310


	//   ....[210]....
        /*0848*/ 	.word	0x000143a0


	//   ....[211]....
        /*084c*/ 	.word	0x00014440


	//   ....[212]....
        /*0850*/ 	.word	0x00014560


	//   ....[213]....
        /*0854*/ 	.word	0x000145d0


	//   ....[214]....
        /*0858*/ 	.word	0x00014640


	//   ....[215]....
        /*085c*/ 	.word	0x000146b0


	//   ....[216]....
        /*0860*/ 	.word	0x00014720


	//   ....[217]....
        /*0864*/ 	.word	0x000147a0


	//   ....[218]....
        /*0868*/ 	.word	0x00014830


	//   ....[219]....
        /*086c*/ 	.word	0x000148c0


	//   ....[220]....
        /*0870*/ 	.word	0x00014930


	//   ....[221]....
        /*0874*/ 	.word	0x000149a0


	//   ....[222]....
        /*0878*/ 	.word	0x00014a10


	//   ....[223]....
        /*087c*/ 	.word	0x00014a90


	//   ....[224]....
        /*0880*/ 	.word	0x00014b00


	//   ....[225]....
        /*0884*/ 	.word	0x00014ba0


	//   ....[226]....
        /*0888*/ 	.word	0x00014c30


	//   ....[227]....
        /*088c*/ 	.word	0x00014d50


	//----- nvinfo : EIATTR_REG_RECONFIG
	.align		4
.L_291:
        /*0890*/ 	.byte	0x01, 0x54
	.zero		2


	//----- nvinfo : EIATTR_SYSCALL_OFFSETS
	.align		4
        /*0894*/ 	.byte	0x04, 0x46
        /*0896*/ 	.short	(.L_293 - .L_292)


	//   ....[0]....
.L_292:
        /*0898*/ 	.word	0x00001920


	//   ....[1]....
        /*089c*/ 	.word	0x0000cf30


	//   ....[2]....
        /*08a0*/ 	.word	0x0000d080


	//   ....[3]....
        /*08a4*/ 	.word	0x0000d170


	//   ....[4]....
        /*08a8*/ 	.word	0x0000e090


	//----- nvinfo : EIATTR_MBARRIER_INSTR_OFFSETS
	.align		4
.L_293:
        /*08ac*/ 	.byte	0x04, 0x39
        /*08ae*/ 	.short	(.L_295 - .L_294)


	//   ....[0]....
.L_294:
        /*08b0*/ 	.word	0x00000180
        /*08b4*/ 	.word	0x000000ff
        /*08b8*/ 	.word	0x00030800
        /*08bc*/ 	.short	0x0100
        /*08be*/ 	.byte	0x08
	.zero		1


	//   ....[1]....
        /*08c0*/ 	.word	0x00000190
        /*08c4*/ 	.word	0x000000ff
        /*08c8*/ 	.word	0x00030820
        /*08cc*/ 	.short	0x0100
        /*08ce*/ 	.byte	0x08
	.zero		1


	//   ....[2]....
        /*08d0*/ 	.word	0x00000280
        /*08d4*/ 	.word	0x000000ff
        /*08d8*/ 	.word	0x00030830
        /*08dc*/ 	.short	0x0100
        /*08de*/ 	.byte	0x08
	.zero		1


	//   ....[3]....
        /*08e0*/ 	.word	0x00000290
        /*08e4*/ 	.word	0x000000ff
        /*08e8*/ 	.word	0x00030840
        /*08ec*/ 	.short	0x0100
        /*08ee*/ 	.byte	0x08
	.zero		1


	//   ....[4]....
        /*08f0*/ 	.word	0x000002a0
        /*08f4*/ 	.word	0x000000ff
        /*08f8*/ 	.word	0x00030838
        /*08fc*/ 	.short	0x0100
        /*08fe*/ 	.byte	0x08
	.zero		1


	//   ....[5]....
        /*0900*/ 	.word	0x000002b0
        /*0904*/ 	.word	0x000000ff
        /*0908*/ 	.word	0x00030848
        /*090c*/ 	.short	0x0100
        /*090e*/ 	.byte	0x08
	.zero		1


	//   ....[6]....
        /*0910*/ 	.word	0x000003e0
        /*0914*/ 	.word	0x000000ff
        /*0918*/ 	.word	0x00030850
        /*091c*/ 	.short	0x0100
        /*091e*/ 	.byte	0x08
	.zero		1


	//   ....[7]....
        /*0920*/ 	.word	0x000003f0
        /*0924*/ 	.word	0x000000ff
        /*0928*/ 	.word	0x00030860
        /*092c*/ 	.short	0x0100
        /*092e*/ 	.byte	0x08
	.zero		1


	//   ....[8]....
        /*0930*/ 	.word	0x00000400
        /*0934*/ 	.word	0x000000ff
        /*0938*/ 	.word	0x00030858
        /*093c*/ 	.short	0x0100
        /*093e*/ 	.byte	0x08
	.zero		1


	//   ....[9]....
        /*0940*/ 	.word	0x00000410
        /*0944*/ 	.word	0x000000ff
        /*0948*/ 	.word	0x00030868
        /*094c*/ 	.short	0x0100
        /*094e*/ 	.byte	0x08
	.zero		1


	//   ....[10]....
        /*0950*/ 	.word	0x00000500
        /*0954*/ 	.word	0x000000ff
        /*0958*/ 	.word	0x00030870
        /*095c*/ 	.short	0x0100
        /*095e*/ 	.byte	0x06
	.zero		1


	//   ....[11]....
        /*0960*/ 	.word	0x00000510
        /*0964*/ 	.word	0x000000ff
        /*0968*/ 	.word	0x00030880
        /*096c*/ 	.short	0x0100
        /*096e*/ 	.byte	0x06
	.zero		1


	//   ....[12]....
        /*0970*/ 	.word	0x00000520
        /*0974*/ 	.word	0x000000ff
        /*0978*/ 	.word	0x00030878
        /*097c*/ 	.short	0x0100
        /*097e*/ 	.byte	0x06
	.zero		1


	//   ....[13]....
        /*0980*/ 	.word	0x00000530
        /*0984*/ 	.word	0x000000ff
        /*0988*/ 	.word	0x00030888
        /*098c*/ 	.short	0x0100
        /*098e*/ 	.byte	0x06
	.zero		1


	//   ....[14]....
        /*0990*/ 	.word	0x00000660
        /*0994*/ 	.word	0x000000ff
        /*0998*/ 	.word	0x00030890
        /*099c*/ 	.short	0x0100
        /*099e*/ 	.byte	0x08
	.zero		1


	//   ....[15]....
        /*09a0*/ 	.word	0x00000670
        /*09a4*/ 	.word	0x000000ff
        /*09a8*/ 	.word	0x000308a0
        /*09ac*/ 	.short	0x0100
        /*09ae*/ 	.byte	0x08
	.zero		1


	//   ....[16]....
        /*09b0*/ 	.word	0x00000680
        /*09b4*/ 	.word	0x000000ff
        /*09b8*/ 	.word	0x00030898
        /*09bc*/ 	.short	0x0100
        /*09be*/ 	.byte	0x08
	.zero		1


	//   ....[17]....
        /*09c0*/ 	.word	0x00000690
        /*09c4*/ 	.word	0x000000ff
        /*09c8*/ 	.word	0x000308a8
        /*09cc*/ 	.short	0x0100
        /*09ce*/ 	.byte	0x08
	.zero		1


	//   ....[18]....
        /*09d0*/ 	.word	0x000007d0
        /*09d4*/ 	.word	0x000000ff
        /*09d8*/ 	.word	0x000308b0
        /*09dc*/ 	.short	0x0100
        /*09de*/ 	.byte	0x08
	.zero		1


	//   ....[19]....
        /*09e0*/ 	.word	0x000007e0
        /*09e4*/ 	.word	0x000000ff
        /*09e8*/ 	.word	0x000308c0
        /*09ec*/ 	.short	0x0100
        /*09ee*/ 	.byte	0x08
	.zero		1


	//   ....[20]....
        /*09f0*/ 	.word	0x000007f0
        /*09f4*/ 	.word	0x000000ff
        /*09f8*/ 	.word	0x000308b8
        /*09fc*/ 	.short	0x0100
        /*09fe*/ 	.byte	0x08
	.zero		1


	//   ....[21]....
        /*0a00*/ 	.word	0x00000800
        /*0a04*/ 	.word	0x000000ff
        /*0a08*/ 	.word	0x000308c8
        /*0a0c*/ 	.short	0x0100
        /*0a0e*/ 	.byte	0x08
	.zero		1


	//   ....[22]....
        /*0a10*/ 	.word	0x000019c0
        /*0a14*/ 	.word	0x000000ff
        /*0a18*/ 	.word	0x00030800
        /*0a1c*/ 	.short	0x010a
        /*0a1e*/ 	.byte	0x28
	.zero		1


	//   ....[23]....
        /*0a20*/ 	.word	0x00001a40
        /*0a24*/ 	.word	0x00000000
        /*0a28*/ 	.word	0x00030830
        /*0a2c*/ 	.short	0x010a
        /*0a2e*/ 	.byte	0x3f
	.zero		1


	//   ....[24]....
        /*0a30*/ 	.word	0x00001a80
        /*0a34*/ 	.word	0x00000000
        /*0a38*/ 	.word	0x00030830
        /*0a3c*/ 	.short	0x010a
        /*0a3e*/ 	.byte	0x3f
	.zero		1


	//   ....[25]....
        /*0a40*/ 	.word	0x00002520
        /*0a44*/ 	.word	0x000000ff
        /*0a48*/ 	.word	0x00000000
        /*0a4c*/ 	.short	0x0101
        /*0a4e*/ 	.byte	0x05
	.zero		1


	//   ....[26]....
        /*0a50*/ 	.word	0x00003bf0
        /*0a54*/ 	.word	0x000000ff
        /*0a58*/ 	.word	0x00030830
        /*0a5c*/ 	.short	0x010a
        /*0a5e*/ 	.byte	0x07
	.zero		1


	//   ....[27]....
        /*0a60*/ 	.word	0x00003c30
        /*0a64*/ 	.word	0x000000ff
        /*0a68*/ 	.word	0x00030830
        /*0a6c*/ 	.short	0x010a
        /*0a6e*/ 	.byte	0x07
	.zero		1


	//   ....[28]....
        /*0a70*/ 	.word	0x00004770
        /*0a74*/ 	.word	0x000000ff
        /*0a78*/ 	.word	0x00030850
        /*0a7c*/ 	.short	0x010a
        /*0a7e*/ 	.byte	0x0a
	.zero		1


	//   ....[29]....
        /*0a80*/ 	.word	0x000047b0
        /*0a84*/ 	.word	0x000000ff
        /*0a88*/ 	.word	0x00030850
        /*0a8c*/ 	.short	0x010a
        /*0a8e*/ 	.byte	0x0a
	.zero		1


	//   ....[30]....
        /*0a90*/ 	.word	0x00004b20
        /*0a94*/ 	.word	0x000000ff
        /*0a98*/ 	.word	0x00000000
        /*0a9c*/ 	.short	0x0101
        /*0a9e*/ 	.byte	0x07
	.zero		1


	//   ....[31]....
        /*0aa0*/ 	.word	0x00006080
        /*0aa4*/ 	.word	0x000000ff
        /*0aa8*/ 	.word	0x00000000
        /*0aac*/ 	.short	0x0101
        /*0aae*/ 	.byte	0x0a
	.zero		1


	//   ....[32]....
        /*0ab0*/ 	.word	0x00006260
        /*0ab4*/ 	.word	0x000000ff
        /*0ab8*/ 	.word	0x00030830
        /*0abc*/ 	.short	0x010a
        /*0abe*/ 	.byte	0x07
	.zero		1


	//   ....[33]....
        /*0ac0*/ 	.word	0x000062a0
        /*0ac4*/ 	.word	0x000000ff
        /*0ac8*/ 	.word	0x00030830
        /*0acc*/ 	.short	0x010a
        /*0ace*/ 	.byte	0x07
	.zero		1


	//   ....[34]....
        /*0ad0*/ 	.word	0x00006de0
        /*0ad4*/ 	.word	0x000000ff
        /*0ad8*/ 	.word	0x00030850
        /*0adc*/ 	.short	0x010a
        /*0ade*/ 	.byte	0x0e
	.zero		1


	//   ....[35]....
        /*0ae0*/ 	.word	0x00006e20
        /*0ae4*/ 	.word	0x000000ff
        /*0ae8*/ 	.word	0x00030850
        /*0aec*/ 	.short	0x010a
        /*0aee*/ 	.byte	0x0e
	.zero		1


	//   ....[36]....
        /*0af0*/ 	.word	0x00007210
        /*0af4*/ 	.word	0x000000ff
        /*0af8*/ 	.word	0x00000000
        /*0afc*/ 	.short	0x0101
        /*0afe*/ 	.byte	0x05
	.zero		1


	//   ....[37]....
        /*0b00*/ 	.word	0x00007f80
        /*0b04*/ 	.word	0x000000ff
        /*0b08*/ 	.word	0x00000000
        /*0b0c*/ 	.short	0x0101
        /*0b0e*/ 	.byte	0x0e
	.zero		1


	//   ....[38]....
        /*0b10*/ 	.word	0x000086a0
        /*0b14*/ 	.word	0x000000ff
        /*0b18*/ 	.word	0x00030850
        /*0b1c*/ 	.short	0x010a
        /*0b1e*/ 	.byte	0x05
	.zero		1


	//   ....[39]....
        /*0b20*/ 	.word	0x000086e0
        /*0b24*/ 	.word	0x000000ff
        /*0b28*/ 	.word	0x00030850
        /*0b2c*/ 	.short	0x010a
        /*0b2e*/ 	.byte	0x05
	.zero		1


	//   ....[40]....
        /*0b30*/ 	.word	0x00008d10
        /*0b34*/ 	.word	0x000000ff
        /*0b38*/ 	.word	0x00000000
        /*0b3c*/ 	.short	0x0101
        /*0b3e*/ 	.byte	0x04
	.zero		1


	//   ....[41]....
        /*0b40*/ 	.word	0x0000a820
        /*0b44*/ 	.word	0x0000002a
        /*0b48*/ 	.word	0x00000000
        /*0b4c*/ 	.short	0x0101
        /*0b4e*/ 	.byte	0x3f
	.zero		1


	//   ....[42]....
        /*0b50*/ 	.word	0x0000d710
        /*0b54*/ 	.word	0x00000007
        /*0b58*/ 	.word	0x00030840
        /*0b5c*/ 	.short	0x010a
        /*0b5e*/ 	.byte	0x3f
	.zero		1


	//   ....[43]....
        /*0b60*/ 	.word	0x0000ddc0
        /*0b64*/ 	.word	0x00000007
        /*0b68*/ 	.word	0x00030830
        /*0b6c*/ 	.short	0x0107
        /*0b6e*/ 	.byte	0x3f
	.zero		1


	//   ....[44]....
        /*0b70*/ 	.word	0x0000de90
        /*0b74*/ 	.word	0x00000007
        /*0b78*/ 	.word	0x00030830
        /*0b7c*/ 	.short	0x0101
        /*0b7e*/ 	.byte	0x3f
	.zero		1


	//   ....[45]....
        /*0b80*/ 	.word	0x0000e9e0
        /*0b84*/ 	.word	0x00000016
        /*0b88*/ 	.word	0x00030800
        /*0b8c*/ 	.short	0x0107
        /*0b8e*/ 	.byte	0x3f
	.zero		1


	//   ....[46]....
        /*0b90*/ 	.word	0x0000eae0
        /*0b94*/ 	.word	0x00000016
        /*0b98*/ 	.word	0x00030800
        /*0b9c*/ 	.short	0x0101
        /*0b9e*/ 	.byte	0x3f
	.zero		1


	//   ....[47]....
        /*0ba0*/ 	.word	0x0000eb00
        /*0ba4*/ 	.word	0x00000016
        /*0ba8*/ 	.word	0x00030820
        /*0bac*/ 	.short	0x010a
        /*0bae*/ 	.byte	0x3f
	.zero		1


	//   ....[48]....
        /*0bb0*/ 	.word	0x0000eed0
        /*0bb4*/ 	.word	0x00000007
        /*0bb8*/ 	.word	0x00030840
        /*0bbc*/ 	.short	0x010a
        /*0bbe*/ 	.byte	0x3f
	.zero		1


	//   ....[49]....
        /*0bc0*/ 	.word	0x0000f3b0
        /*0bc4*/ 	.word	0x00000007
        /*0bc8*/ 	.word	0x00030830
        /*0bcc*/ 	.short	0x0107
        /*0bce*/ 	.byte	0x3f
	.zero		1


	//   ....[50]....
        /*0bd0*/ 	.word	0x0000f460
        /*0bd4*/ 	.word	0x00000007
        /*0bd8*/ 	.word	0x00030830
        /*0bdc*/ 	.short	0x0101
        /*0bde*/ 	.byte	0x3f
	.zero		1


	//   ....[51]....
        /*0be0*/ 	.word	0x0000f4d0
        /*0be4*/ 	.word	0x00000006
        /*0be8*/ 	.word	0x00030860
        /*0bec*/ 	.short	0x010a
        /*0bee*/ 	.byte	0x3f
	.zero		1


	//   ....[52]....
        /*0bf0*/ 	.word	0x0000fa20
        /*0bf4*/ 	.word	0x00000006
        /*0bf8*/ 	.word	0x00030850
        /*0bfc*/ 	.short	0x0107
        /*0bfe*/ 	.byte	0x3f
	.zero		1


	//   ....[53]....
        /*0c00*/ 	.word	0x0000fb70
        /*0c04*/ 	.word	0x00000006
        /*0c08*/ 	.word	0x00030850
        /*0c0c*/ 	.short	0x0101
        /*0c0e*/ 	.byte	0x3f
	.zero		1


	//   ....[54]....
        /*0c10*/ 	.word	0x0000fd70
        /*0c14*/ 	.word	0x00000000
        /*0c18*/ 	.word	0x00030860
        /*0c1c*/ 	.short	0x010a
        /*0c1e*/ 	.byte	0x3f
	.zero		1


	//   ....[55]....
        /*0c20*/ 	.word	0x00010280
        /*0c24*/ 	.word	0x00000000
        /*0c28*/ 	.word	0x00030850
        /*0c2c*/ 	.short	0x0107
        /*0c2e*/ 	.byte	0x3f
	.zero		1


	//   ....[56]....
        /*0c30*/ 	.word	0x00010330
        /*0c34*/ 	.word	0x00000000
        /*0c38*/ 	.word	0x00030850
        /*0c3c*/ 	.short	0x0101
        /*0c3e*/ 	.byte	0x3f
	.zero		1


	//   ....[57]....
        /*0c40*/ 	.word	0x00011060
        /*0c44*/ 	.word	0x00000004
        /*0c48*/ 	.word	0x00030820
        /*0c4c*/ 	.short	0x010a
        /*0c4e*/ 	.byte	0x3f
	.zero		1


	//   ....[58]....
        /*0c50*/ 	.word	0x00011200
        /*0c54*/ 	.word	0x00000005
        /*0c58*/ 	.word	0x00030840
        /*0c5c*/ 	.short	0x010a
        /*0c5e*/ 	.byte	0x3f
	.zero		1


	//   ....[59]....
        /*0c60*/ 	.word	0x000112a0
        /*0c64*/ 	.word	0x0000001b
        /*0c68*/ 	.word	0x00030840
        /*0c6c*/ 	.short	0x010a
        /*0c6e*/ 	.byte	0x3f
	.zero		1


	//   ....[60]....
        /*0c70*/ 	.word	0x000112e0
        /*0c74*/ 	.word	0x00000005
        /*0c78*/ 	.word	0x00030860
        /*0c7c*/ 	.short	0x010a
        /*0c7e*/ 	.byte	0x3f
	.zero		1


	//   ....[61]....
        /*0c80*/ 	.word	0x00011320
        /*0c84*/ 	.word	0x0000001b
        /*0c88*/ 	.word	0x00030860
        /*0c8c*/ 	.short	0x010a
        /*0c8e*/ 	.byte	0x3f
	.zero		1


	//   ....[62]....
        /*0c90*/ 	.word	0x00011390
        /*0c94*/ 	.word	0x00000003
        /*0c98*/ 	.word	0x00030800
        /*0c9c*/ 	.short	0x010a
        /*0c9e*/ 	.byte	0x3f
	.zero		1


	//   ....[63]....
        /*0ca0*/ 	.word	0x000113e0
        /*0ca4*/ 	.word	0x00000000
        /*0ca8*/ 	.word	0x00030830
        /*0cac*/ 	.short	0x010a
        /*0cae*/ 	.byte	0x3f
	.zero		1


	//   ....[64]....
        /*0cb0*/ 	.word	0x00011440
        /*0cb4*/ 	.word	0x00000004
        /*0cb8*/ 	.word	0x00030830
        /*0cbc*/ 	.short	0x010a
        /*0cbe*/ 	.byte	0x3f
	.zero		1


	//   ....[65]....
        /*0cc0*/ 	.word	0x000114a0
        /*0cc4*/ 	.word	0x00000003
        /*0cc8*/ 	.word	0x00030850
        /*0ccc*/ 	.short	0x010a
        /*0cce*/ 	.byte	0x3f
	.zero		1


	//   ....[66]....
        /*0cd0*/ 	.word	0x00011500
        /*0cd4*/ 	.word	0x00000004
        /*0cd8*/ 	.word	0x00030830
        /*0cdc*/ 	.short	0x010a
        /*0cde*/ 	.byte	0x3f
	.zero		1


	//   ....[67]....
        /*0ce0*/ 	.word	0x00011560
        /*0ce4*/ 	.word	0x00000003
        /*0ce8*/ 	.word	0x00030850
        /*0cec*/ 	.short	0x010a
        /*0cee*/ 	.byte	0x3f
	.zero		1


	//   ....[68]....
        /*0cf0*/ 	.word	0x000115c0
        /*0cf4*/ 	.word	0x00000007
        /*0cf8*/ 	.word	0x00030850
        /*0cfc*/ 	.short	0x010a
        /*0cfe*/ 	.byte	0x3f
	.zero		1


	//   ....[69]....
        /*0d00*/ 	.word	0x000116d0
        /*0d04*/ 	.word	0x00000007
        /*0d08*/ 	.word	0x00030840
        /*0d0c*/ 	.short	0x010a
        /*0d0e*/ 	.byte	0x3f
	.zero		1


	//   ....[70]....
        /*0d10*/ 	.word	0x00012a30
        /*0d14*/ 	.word	0x00000016
        /*0d18*/ 	.word	0x00030820
        /*0d1c*/ 	.short	0x010a
        /*0d1e*/ 	.byte	0x3f
	.zero		1


	//   ....[71]....
        /*0d20*/ 	.word	0x00012a80
        /*0d24*/ 	.word	0x00000007
        /*0d28*/ 	.word	0x00030840
        /*0d2c*/ 	.short	0x010a
        /*0d2e*/ 	.byte	0x3f
	.zero		1


	//   ....[72]....
        /*0d30*/ 	.word	0x00013250
        /*0d34*/ 	.word	0x00000006
        /*0d38*/ 	.word	0x00030860
        /*0d3c*/ 	.short	0x010a
        /*0d3e*/ 	.byte	0x3f
	.zero		1


	//   ....[73]....
        /*0d40*/ 	.word	0x00013ae0
        /*0d44*/ 	.word	0x00000000
        /*0d48*/ 	.word	0x00030860
        /*0d4c*/ 	.short	0x010a
        /*0d4e*/ 	.byte	0x3f
	.zero		1


	//   ....[74]....
        /*0d50*/ 	.word	0x00014c70
        /*0d54*/ 	.word	0x00000004
        /*0d58*/ 	.word	0x00030820
        /*0d5c*/ 	.short	0x010a
        /*0d5e*/ 	.byte	0x3f
	.zero		1


	//   ....[75]....
        /*0d60*/ 	.word	0x00014e10
        /*0d64*/ 	.word	0x00000005
        /*0d68*/ 	.word	0x00030840
        /*0d6c*/ 	.short	0x010a
        /*0d6e*/ 	.byte	0x3f
	.zero		1


	//   ....[76]....
        /*0d70*/ 	.word	0x00014e60
        /*0d74*/ 	.word	0x0000001b
        /*0d78*/ 	.word	0x00030840
        /*0d7c*/ 	.short	0x010a
        /*0d7e*/ 	.byte	0x3f
	.zero		1


	//   ....[77]....
        /*0d80*/ 	.word	0x00014eb0
        /*0d84*/ 	.word	0x00000005
        /*0d88*/ 	.word	0x00030860
        /*0d8c*/ 	.short	0x010a
        /*0d8e*/ 	.byte	0x3f
	.zero		1


	//----- nvinfo : EIATTR_NUM_MBARRIERS
	.align		4
.L_295:
        /*0d90*/ 	.byte	0x03, 0x38
        /*0d92*/ 	.short	0x0016


	//----- nvinfo : EIATTR_EXIT_INSTR_OFFSETS
	.align		4
        /*0d94*/ 	.byte	0x04, 0x1c
        /*0d96*/ 	.short	(.L_297 - .L_296)


	//   ....[0]....
.L_296:
        /*0d98*/ 	.word	0x00000990


	//   ....[1]....
        /*0d9c*/ 	.word	0x0000b9e0


	//   ....[2]....
        /*0da0*/ 	.word	0x00011370


	//----- nvinfo : EIATTR_MAX_THREADS
	.align		4
.L_297:
        /*0da4*/ 	.byte	0x04, 0x05
        /*0da6*/ 	.short	(.L_299 - .L_298)
.L_298:
        /*0da8*/ 	.word	0x00000180
        /*0dac*/ 	.word	0x00000001
        /*0db0*/ 	.word	0x00000001


	//----- nvinfo : EIATTR_CRS_STACK_SIZE
	.align		4
.L_299:
        /*0db4*/ 	.byte	0x04, 0x1e
        /*0db6*/ 	.short	(.L_301 - .L_300)
.L_300:
        /*0db8*/ 	.word	0x00000000


	//----- nvinfo : EIATTR_CBANK_PARAM_SIZE
	.align		4
.L_301:
        /*0dbc*/ 	.byte	0x03, 0x19
        /*0dbe*/ 	.short	0x0af0


	//----- nvinfo : EIATTR_PARAM_CBANK
	.align		4
        /*0dc0*/ 	.byte	0x04, 0x0a
        /*0dc2*/ 	.short	(.L_303 - .L_302)
	.align		4
.L_302:
        /*0dc4*/ 	.word	index@(.nv.constant0._ZN7cutlass13device_kernelIN5flash11enable_sm90INS1_16FlashAttnFwdSm90INS1_25CollectiveMainloopFwdSm90ILi2EN4cute5tupleIJNS5_1CILi1EEES8_S8_EEENS6_IJNS7_ILi128EEENS7_ILi96EEENS7_ILi192EEEEEELi192ENS_6half_tEfNS_4arch4Sm90ELb1ELb0ELb0ELb1ELb1ELb0ELb0ELb1ELb1ELb1ELb0ELb0EEENS1_21CollectiveEpilogueFwdINS6_IJSA_SC_SB_EEES9_SE_SG_Li256ELb1ELb1ELb0ELb0EEENS1_36VarlenDynamicPersistentTileSchedulerILi128ELi96ELi256ELi128ELb0ELb1ELb1ELb1ELb1ELb1EEEEEEEEEvNT_6ParamsE)
        /*0dc8*/ 	.short	0x0210
        /*0dca*/ 	.short	0x0af0


	//----- nvinfo : EIATTR_SW_WAR
	.align		4
.L_303:
        /*0dcc*/ 	.byte	0x04, 0x36
        /*0dce*/ 	.short	(.L_305 - .L_304)
.L_304:
        /*0dd0*/ 	.word	0x00000008
.L_305:


//--------------------- .nv.info._ZN7cutlass13device_kernelIN5flash11enable_sm90INS1_16FlashAttnFwdSm90INS1_25CollectiveMainloopFwdSm90ILi2EN4cute5tupleIJNS5_1CILi1EEES8_S8_EEENS6_IJNS7_ILi128EEENS7_ILi96EEENS7_ILi192EEEEEELi192ENS_6half_tEfNS_4arch4Sm90ELb1ELb0ELb0ELb1ELb1ELb1ELb0ELb1ELb1ELb1ELb0ELb0EEENS1_21CollectiveEpilogueFwdINS6_IJSA_SC_SB_EEES9_SE_SG_Li256ELb1ELb1ELb0ELb0EEENS1_36VarlenDynamicPersistentTileSchedulerILi128ELi96ELi256ELi128ELb0ELb1ELb1ELb1ELb1ELb1EEEEEEEEEvNT_6ParamsE --------------------------
	.section	.nv.info._ZN7cutlass13device_kernelIN5flash11enable_sm90INS1_16FlashAttnFwdSm90INS1_25CollectiveMainloopFwdSm90ILi2EN4cute5tupleIJNS5_1CILi1EEES8_S8_EEENS6_IJNS7_ILi128EEENS7_ILi96EEENS7_ILi192EEEEEELi192ENS_6half_tEfNS_4arch4Sm90ELb1ELb0ELb0ELb1ELb1ELb1ELb0ELb1ELb1ELb1ELb0ELb0EEENS1_21CollectiveEpilogueFwdINS6_IJSA_SC_SB_EEES9_SE_SG_Li256ELb1ELb1ELb0ELb0EEENS1_36VarlenDynamicPersistentTileSchedulerILi128ELi96ELi256ELi128ELb0ELb1ELb1ELb1ELb1ELb1EEEEEEEEEvNT_6ParamsE,"",@"SHT_CUDA_INFO"
	.sectionflags	@""
	.align	4


	//----- nvinfo : EIATTR_CUDA_API_VERSION
	.align		4
        /*0000*/ 	.byte	0x04, 0x37
        /*0002*/ 	.short	(.L_307 - .L_306)
.L_306:
        /*0004*/ 	.word	0x00000082


	//----- nvinfo : EIATTR_KPARAM_INFO
	.align		4
.L_307:
        /*0008*/ 	.byte	0x04, 0x17
        /*000a*/ 	.short	(.L_309 - .L_308)
.L_308:
        /*000c*/ 	.word	0x00000000
        /*0010*/ 	.short	0x0000
        /*0012*/ 	.short	0x0070
        /*0014*/ 	.byte	0x00, 0xf0, 0x01, 0x2a


	//----- nvinfo : EIATTR_SPARSE_MMA_MASK
	.align		4
.L_309:
        /*0018*/ 	.byte	0x03, 0x50
        /*001a*/ 	.short	0x0000


	//----- nvinfo : EIATTR_MAXREG_COUNT
	.align		4
        /*001c*/ 	.byte	0x03, 0x1b
        /*001e*/ 	.short	0x00a8


	//----- nvinfo : EIATTR_NUM_BARRIERS
	.align		4
        /*0020*/ 	.byte	0x02, 0x4c
        /*0022*/ 	.byte	0x10
	.zero		1


	//----- nvinfo : EIATTR_EXTERNS
	.align		4
        /*0024*/ 	.byte	0x04, 0x0f
        /*0026*/ 	.short	(.L_311 - .L_310)


	//   ....[0]....
	.align		4
.L_310:
        /*0028*/ 	.word	index@(__assertfail)


	//----- nvinfo : EIATTR_ANNOTATIONS
	.align		4
.L_311:
        /*002c*/ 	.byte	0x04, 0x55
        /*002e*/ 	.short	(.L_313 - .L_312)


	//   ....[0]....
.L_312:
        /* <DEDUP_REMOVED lines=59> */
        /*03d4*/ 	.byte	0x40, 0x6a, 0x02, 0x00


	//----- nvinfo : EIATTR_MERCURY_ISA_VERSION
	.align		4
.L_313:
        /*03d8*/ 	.byte	0x03, 0x5f
        /*03da*/ 	.short	0x0101


	//----- nvinfo : EIATTR_UNUSED_LOAD_BYTE_OFFSET
	.align		4
        /*03dc*/ 	.byte	0x04, 0x44
        /*03de*/ 	.short	(.L_315 - .L_314)


	//   ....[0]....
.L_314:
        /*03e0*/ 	.word	0x00000a20
        /*03e4*/ 	.word	0x0000fff0


	//   ....[1]....
        /*03e8*/ 	.word	0x00019ee0
        /*03ec*/ 	.word	0x0000fff0


	//----- nvinfo : EIATTR_INT_WARP_WIDE_INSTR_OFFSETS
	.align		4
.L_315:
        /*03f0*/ 	.byte	0x04, 0x31
        /*03f2*/ 	.short	(.L_317 - .L_316)


	//   ....[0]....
.L_316:
        /*03f4*/ 	.word	0x00000130


	//   ....[1]....
        /*03f8*/ 	.word	0x00000170


	//   ....[2]....
        /*03fc*/ 	.word	0x000001e0


	//   ....[3]....
        /*0400*/ 	.word	0x0001f0c0


	//   ....[4]....
        /*0404*/ 	.word	0x0001f160


	//   ....[5]....
        /*0408*/ 	.word	0x00022110


	//   ....[6]....
        /*040c*/ 	.word	0x000221b0


	//----- nvinfo : EIATTR_COOP_GROUP_MASK_REGIDS
	.align		4
.L_317:
        /*0410*/ 	.byte	0x04, 0x29
        /*0412*/ 	.short	(.L_319 - .L_318)


	//   ....[0]....
.L_318:
        /*0414*/ 	.word	0xffffffff


	//   ....[1]....
        /*0418*/ 	.word	0xffffffff


	//   ....[2]....
        /*041c*/ 	.word	0xffffffff


	//   ....[3]....
        /*0420*/ 	.word	0xffffffff


	//   ....[4]....
        /*0424*/ 	.word	0xffffffff


	//   ....[5]....
        /*0428*/ 	.word	0xffffffff


	//   ....[6]....
        /*042c*/ 	.word	0xffffffff


	//   ....[7]....
        /*0430*/ 	.word	0xffffffff


	//   ....[8]....
        /*0434*/ 	.word	0xffffffff


	//   ....[9]....
        /*0438*/ 	.word	0xffffffff


	//   ....[10]....
        /*043c*/ 	.word	0xffffffff


	//   ....[11]....
        /*0440*/ 	.word	0xffffffff


	//   ....[12]....
        /*0444*/ 	.word	0xffffffff


	//   ....[13]....
        /*0448*/ 	.word	0xffffffff


	//   ....[14]....
        /*044c*/ 	.word	0xffffffff


	//   ....[15]....
        /*0450*/ 	.word	0xffffffff


	//   ....[16]....
        /*0454*/ 	.word	0xffffffff


	//   ....[17]....
        /*0458*/ 	.word	0xffffffff


	//   ....[18]....
        /*045c*/ 	.word	0xffffffff


	//   ....[19]....
        /*0460*/ 	.word	0xffffffff


	//   ....[20]....
        /*0464*/ 	.word	0xffffffff


	//   ....[21]....
        /*0468*/ 	.word	0xffffffff


	//   ....[22]....
        /*046c*/ 	.word	0xffffffff


	//   ....[23]....
        /*0470*/ 	.word	0xffffffff


	//   ....[24]....
        /*0474*/ 	.word	0xffffffff


	//   ....[25]....
        /*0478*/ 	.word	0xffffffff


	//   ....[26]....
        /*047c*/ 	.word	0xffffffff


	//   ....[27]....
        /*0480*/ 	.word	0xffffffff


	//   ....[28]....
        /*0484*/ 	.word	0xffffffff


	//   ....[29]....
        /*0488*/ 	.word	0xffffffff


	//   ....[30]....
        /*048c*/ 	.word	0xffffffff


	//   ....[31]....
        /*0490*/ 	.word	0xffffffff


	//   ....[32]....
        /*0494*/ 	.word	0xffffffff


	//   ....[33]....
        /*0498*/ 	.word	0xffffffff


	//   ....[34]....
        /*049c*/ 	.word	0xffffffff


	//   ....[35]....
        /*04a0*/ 	.word	0xffffffff


	//   ....[36]....
        /*04a4*/ 	.word	0xffffffff


	//   ....[37]....
        /*04a8*/ 	.word	0xffffffff


	//   ....[38]....
        /*04ac*/ 	.word	0xffffffff


	//   ....[39]....
        /*04b0*/ 	.word	0xffffffff


	//   ....[40]....
        /*04b4*/ 	.word	0xffffffff


	//   ....[41]....
        /*04b8*/ 	.word	0xffffffff


	//   ....[42]....
        /*04bc*/ 	.word	0xffffffff


	//   ....[43]....
        /*04c0*/ 	.word	0xffffffff


	//   ....[44]....
        /*04c4*/ 	.word	0xffffffff


	//   ....[45]....
        /*04c8*/ 	.word	0xffffffff


	//   ....[46]....
        /*04cc*/ 	.word	0xffffffff


	//   ....[47]....
        /*04d0*/ 	.word	0xffffffff


	//   ....[48]....
        /*04d4*/ 	.word	0xffffffff


	//   ....[49]....
        /*04d8*/ 	.word	0xffffffff


	//   ....[50]....
        /*04dc*/ 	.word	0xffffffff


	//   ....[51]....
        /*04e0*/ 	.word	0xffffffff


	//   ....[52]....
        /*04e4*/ 	.word	0xffffffff


	//   ....[53]....
        /*04e8*/ 	.word	0xffffffff


	//   ....[54]....
        /*04ec*/ 	.word	0xffffffff


	//   ....[55]....
        /*04f0*/ 	.word	0xffffffff


	//   ....[56]....
        /*04f4*/ 	.word	0xffffffff


	//   ....[57]....
        /*04f8*/ 	.word	0xffffffff


	//   ....[58]....
        /*04fc*/ 	.word	0xffffffff


	//   ....[59]....
        /*0500*/ 	.word	0xffffffff


	//   ....[60]....
        /*0504*/ 	.word	0xffffffff


	//   ....[61]....
        /*0508*/ 	.word	0xffffffff


	//   ....[62]....
        /*050c*/ 	.word	0xffffffff


	//   ....[63]....
        /*0510*/ 	.word	0xffffffff


	//   ....[64]....
        /*0514*/ 	.word	0xffffffff


	//   ....[65]....
        /*0518*/ 	.word	0xffffffff


	//   ....[66]....
        /*051c*/ 	.word	0xffffffff


	//   ....[67]....
        /*0520*/ 	.word	0xffffffff


	//   ....[68]....
        /*0524*/ 	.word	0xffffffff


	//   ....[69]....
        /*0528*/ 	.word	0xffffffff


	//   ....[70]....
        /*052c*/ 	.word	0xffffffff


	//   ....[71]....
        /*0530*/ 	.word	0xffffffff


	//   ....[72]....
        /*0534*/ 	.word	0xffffffff


	//   ....[73]....
        /*0538*/ 	.word	0xffffffff


	//   ....[74]....
        /*053c*/ 	.word	0xffffffff


	//   ....[75]....
        /*0540*/ 	.word	0xffffffff


	//   ....[76]....
        /*0544*/ 	.word	0xffffffff


	//   ....[77]....
        /*0548*/ 	.word	0xffffffff


	//   ....[78]....
        /*054c*/ 	.word	0xffffffff


	//   ....[79]....
        /*0550*/ 	.word	0xffffffff


	//   ....[80]....
        /*0554*/ 	.word	0xffffffff


	//   ....[81]....
        /*0558*/ 	.word	0xffffffff


	//   ....[82]....
        /*055c*/ 	.word	0xffffffff


	//   ....[83]....
        /*0560*/ 	.word	0xffffffff


	//   ....[84]....
        /*0564*/ 	.word	0xffffffff


	//   ....[85]....
        /*0568*/ 	.word	0xffffffff


	//   ....[86]....
        /*056c*/ 	.word	0xffffffff


	//   ....[87]....
        /*0570*/ 	.word	0xffffffff


	//   ....[88]....
        /*0574*/ 	.word	0xffffffff


	//   ....[89]....
        /*0578*/ 	.word	0xffffffff


	//   ....[90]....
        /*057c*/ 	.word	0xffffffff


	//   ....[91]....
        /*0580*/ 	.word	0xffffffff


	//   ....[92]....
        /*0584*/ 	.word	0xffffffff


	//   ....[93]....
        /*0588*/ 	.word	0xffffffff


	//   ....[94]....
        /*058c*/ 	.word	0xffffffff


	//   ....[95]....
        /*0590*/ 	.word	0xffffffff


	//   ....[96]....
        /*0594*/ 	.word	0xffffffff


	//   ....[97]....
        /*0598*/ 	.word	0xffffffff


	//   ....[98]....
        /*059c*/ 	.word	0xffffffff


	//   ....[99]....
        /*05a0*/ 	.word	0xffffffff


	//   ....[100]....
        /*05a4*/ 	.word	0xffffffff


	//   ....[101]....
        /*05a8*/ 	.word	0xffffffff


	//   ....[102]....
        /*05ac*/ 	.word	0xffffffff


	//   ....[103]....
        /*05b0*/ 	.word	0xffffffff


	//   ....[104]....
        /*05b4*/ 	.word	0xffffffff


	//   ....[105]....
        /*05b8*/ 	.word	0xffffffff


	//   ....[106]....
        /*05bc*/ 	.word	0xffffffff


	//   ....[107]....
        /*05c0*/ 	.word	0xffffffff


	//   ....[108]....
        /*05c4*/ 	.word	0xffffffff


	//   ....[109]....
        /*05c8*/ 	.word	0xffffffff


	//   ....[110]....
        /*05cc*/ 	.word	0xffffffff


	//   ....[111]....
        /*05d0*/ 	.word	0xffffffff


	//   ....[112]....
        /*05d4*/ 	.word	0xffffffff


	//   ....[113]....
        /*05d8*/ 	.word	0xffffffff


	//   ....[114]....
        /*05dc*/ 	.word	0xffffffff


	//   ....[115]....
        /*05e0*/ 	.word	0xffffffff


	//   ....[116]....
        /*05e4*/ 	.word	0xffffffff


	//   ....[117]....
        /*05e8*/ 	.word	0xffffffff


	//   ....[118]....
        /*05ec*/ 	.word	0xffffffff


	//   ....[119]....
        /*05f0*/ 	.word	0xffffffff


	//   ....[120]....
        /*05f4*/ 	.word	0xffffffff


	//   ....[121]....
        /*05f8*/ 	.word	0xffffffff


	//   ....[122]....
        /*05fc*/ 	.word	0xffffffff


	//   ....[123]....
        /*0600*/ 	.word	0xffffffff


	//   ....[124]....
        /*0604*/ 	.word	0xffffffff


	//   ....[125]....
        /*0608*/ 	.word	0xffffffff


	//   ....[126]....
        /*060c*/ 	.word	0xffffffff


	//   ....[127]....
        /*0610*/ 	.word	0xffffffff


	//   ....[128]....
        /*0614*/ 	.word	0xffffffff


	//   ....[129]....
        /*0618*/ 	.word	0xffffffff


	//   ....[130]....
        /*061c*/ 	.word	0xffffffff


	//   ....[131]....
        /*0620*/ 	.word	0xffffffff


	//   ....[132]....
        /*0624*/ 	.word	0xffffffff


	//   ....[133]....
        /*0628*/ 	.word	0xffffffff


	//   ....[134]....
        /*062c*/ 	.word	0xffffffff


	//   ....[135]....
        /*0630*/ 	.word	0xffffffff


	//   ....[136]....
        /*0634*/ 	.word	0xffffffff


	//   ....[137]....
        /*0638*/ 	.word	0xffffffff


	//   ....[138]....
        /*063c*/ 	.word	0xffffffff


	//   ....[139]....
        /*0640*/ 	.word	0xffffffff


	//   ....[140]....
        /*0644*/ 	.word	0xffffffff


	//   ....[141]....
        /*0648*/ 	.word	0xffffffff


	//   ....[142]....
        /*064c*/ 	.word	0xffffffff


	//   ....[143]....
        /*0650*/ 	.word	0xffffffff


	//   ....[144]....
        /*0654*/ 	.word	0xffffffff


	//   ....[145]....
        /*0658*/ 	.word	0xffffffff


	//   ....[146]....
        /*065c*/ 	.word	0xffffffff


	//   ....[147]....
        /*0660*/ 	.word	0xffffffff


	//   ....[148]....
        /*0664*/ 	.word	0xffffffff


	//   ....[149]....
        /*0668*/ 	.word	0xffffffff


	//   ....[150]....
        /*066c*/ 	.word	0xffffffff


	//   ....[151]....
        /*0670*/ 	.word	0xffffffff


	//   ....[152]....
        /*0674*/ 	.word	0xffffffff


	//   ....[153]....
        /*0678*/ 	.word	0xffffffff


	//   ....[154]....
        /*067c*/ 	.word	0xffffffff


	//   ....[155]....
        /*0680*/ 	.word	0xffffffff


	//   ....[156]....
        /*0684*/ 	.word	0xffffffff


	//   ....[157]....
        /*0688*/ 	.word	0xffffffff


	//   ....[158]....
        /*068c*/ 	.word	0xffffffff


	//   ....[159]....
        /*0690*/ 	.word	0xffffffff


	//   ....[160]....
        /*0694*/ 	.word	0xffffffff


	//   ....[161]....
        /*0698*/ 	.word	0xffffffff


	//   ....[162]....
        /*069c*/ 	.word	0xffffffff


	//   ....[163]....
        /*06a0*/ 	.word	0xffffffff


	//   ....[164]....
        /*06a4*/ 	.word	0xffffffff


	//   ....[165]....
        /*06a8*/ 	.word	0xffffffff


	//   ....[166]....
        /*06ac*/ 	.word	0xffffffff


	//   ....[167]....
        /*06b0*/ 	.word	0xffffffff


	//   ....[168]....
        /*06b4*/ 	.word	0xffffffff


	//   ....[169]....
        /*06b8*/ 	.word	0xffffffff


	//   ....[170]....
        /*06bc*/ 	.word	0xffffffff


	//   ....[171]....
        /*06c0*/ 	.word	0xffffffff


	//   ....[172]....
        /*06c4*/ 	.word	0xffffffff


	//   ....[173]....
        /*06c8*/ 	.word	0xffffffff


	//   ....[174]....
        /*06cc*/ 	.word	0xffffffff


	//   ....[175]....
        /*06d0*/ 	.word	0xffffffff


	//   ....[176]....
        /*06d4*/ 	.word	0xffffffff


	//   ....[177]....
        /*06d8*/ 	.word	0xffffffff


	//   ....[178]....
        /*06dc*/ 	.word	0xffffffff


	//   ....[179]....
        /*06e0*/ 	.word	0x0500000f


	//   ....[180]....
        /*06e4*/ 	.word	0x0500000f


	//   ....[181]....
        /*06e8*/ 	.word	0x0500000f


	//   ....[182]....
        /*06ec*/ 	.word	0x0500000f


	//   ....[183]....
        /*06f0*/ 	.word	0x0500000f


	//   ....[184]....
        /*06f4*/ 	.word	0x0500000f


	//   ....[185]....
        /*06f8*/ 	.word	0x0500000f


	//   ....[186]....
        /*06fc*/ 	.word	0x0500000f


	//   ....[187]....
        /*0700*/ 	.word	0x0500000f


	//   ....[188]....
        /*0704*/ 	.word	0x0500000f


	//   ....[189]....
        /*0708*/ 	.word	0x0500000f


	//   ....[190]....
        /*070c*/ 	.word	0x0500000f


	//   ....[191]....
        /*0710*/ 	.word	0x0500000f


	//   ....[192]....
        /*0714*/ 	.word	0x0500000f


	//   ....[193]....
        /*0718*/ 	.word	0x0500000f


	//   ....[194]....
        /*071c*/ 	.word	0x0500000f


	//   ....[195]....
        /*0720*/ 	.word	0x0500000f


	//   ....[196]....
        /*0724*/ 	.word	0x0500000f


	//   ....[197]....
        /*0728*/ 	.word	0x0500000f


	//   ....[198]....
        /*072c*/ 	.word	0x0500000f


	//   ....[199]....
        /*0730*/ 	.word	0x0500000f


	//   ....[200]....
        /*0734*/ 	.word	0x0500000f


	//   ....[201]....
        /*0738*/ 	.word	0x0500000f


	//   ....[202]....
        /*073c*/ 	.word	0x0500000f


	//   ....[203]....
        /*0740*/ 	.word	0x0500000f


	//   ....[204]....
        /*0744*/ 	.word	0x0500000f


	//   ....[205]....
        /*0748*/ 	.word	0x0500000f


	//   ....[206]....
        /*074c*/ 	.word	0x0500000f


	//   ....[207]....
        /*0750*/ 	.word	0x0500000f


	//   ....[208]....
        /*0754*/ 	.word	0x0500000f


	//   ....[209]....
        /*0758*/ 	.word	0x0500000f


	//   ....[210]....
        /*075c*/ 	.word	0x0500000f


	//   ....[211]....
        /*0760*/ 	.word	0x0500000f


	//   ....[212]....
        /*0764*/ 	.word	0x0500000f


	//   ....[213]....
        /*0768*/ 	.word	0x0500000f


	//   ....[214]....
        /*076c*/ 	.word	0x0500000f


	//   ....[215]....
        /*0770*/ 	.word	0x0500000f


	//   ....[216]....
        /*0774*/ 	.word	0x0500000f


	//   ....[217]....
        /*0778*/ 	.word	0x0500000f


	//   ....[218]....
        /*077c*/ 	.word	0x0500000f


	//   ....[219]....
        /*0780*/ 	.word	0x0500000f


	//   ....[220]....
        /*0784*/ 	.word	0x0500000f


	//   ....[221]....
        /*0788*/ 	.word	0x0500000f


	//   ....[222]....
        /*078c*/ 	.word	0x0500000f


	//   ....[223]....
        /*0790*/ 	.word	0x0500000f


	//   ....[224]....
        /*0794*/ 	.word	0x0500000f


	//   ....[225]....
        /*0798*/ 	.word	0x0500000f


	//   ....[226]....
        /*079c*/ 	.word	0x0500000f


	//   ....[227]....
        /*07a0*/ 	.word	0x0500000f


	//   ....[228]....
        /*07a4*/ 	.word	0x0500000f


	//   ....[229]....
        /*07a8*/ 	.word	0x0500000f


	//   ....[230]....
        /*07ac*/ 	.word	0x0500000f


	//   ....[231]....
        /*07b0*/ 	.word	0x0500000f


	//   ....[232]....
        /*07b4*/ 	.word	0x0500000f


	//   ....[233]....
        /*07b8*/ 	.word	0x0500000f


	//   ....[234]....
        /*07bc*/ 	.word	0x0500000f


	//   ....[235]....
        /*07c0*/ 	.word	0x0500000f


	//   ....[236]....
        /*07c4*/ 	.word	0x0500000f


	//   ....[237]....
        /*07c8*/ 	.word	0x0500000f


	//   ....[238]....
        /*07cc*/ 	.word	0x0500000f


	//   ....[239]....
        /*07d0*/ 	.word	0x0500000f


	//   ....[240]....
        /*07d4*/ 	.word	0x0500000f


	//   ....[241]....
        /*07d8*/ 	.word	0x0500000f


	//   ....[242]....
        /*07dc*/ 	.word	0x0500000f


	//   ....[243]....
        /*07e0*/ 	.word	0x0500000f


	//   ....[244]....
        /*07e4*/ 	.word	0x0500000f


	//   ....[245]....
        /*07e8*/ 	.word	0x0500000f


	//   ....[246]....
        /*07ec*/ 	.word	0x0500000f


	//   ....[247]....
        /*07f0*/ 	.word	0x0500000f


	//   ....[248]....
        /*07f4*/ 	.word	0x0500000f


	//   ....[249]....
        /*07f8*/ 	.word	0x0500000f


	//   ....[250]....
        /*07fc*/ 	.word	0x0500000f


	//   ....[251]....
        /*0800*/ 	.word	0x0500000f


	//   ....[252]....
        /*0804*/ 	.word	0x0500000f


	//   ....[253]....
        /*0808*/ 	.word	0x0500000f


	//   ....[254]....
        /*080c*/ 	.word	0x0500000f


	//   ....[255]....
        /*0810*/ 	.word	0x0500000f


	//   ....[0]....
        /*0814*/ 	.word	0x0500000f


	//   ....[1]....
        /*0818*/ 	.word	0x0500000f


	//   ....[2]....
        /*081c*/ 	.word	0x0500000f


	//   ....[3]....
        /*0820*/ 	.word	0x0500000f


	//   ....[4]....
        /*0824*/ 	.word	0x0500000f


	//   ....[5]....
        /*0828*/ 	.word	0x0500000f


	//   ....[6]....
        /*082c*/ 	.word	0x0500000f


	//   ....[7]....
        /*0830*/ 	.word	0x0500000f


	//   ....[8]....
        /*0834*/ 	.word	0x0500000f


	//   ....[9]....
        /*0838*/ 	.word	0x0500000f


	//   ....[10]....
        /*083c*/ 	.word	0x0500000f


	//   ....[11]....
        /*0840*/ 	.word	0x0500000f


	//   ....[12]....
        /*0844*/ 	.word	0x0500000f


	//   ....[13]....
        /*0848*/ 	.word	0x0500000f


	//   ....[14]....
        /*084c*/ 	.word	0x0500000f


	//   ....[15]....
        /*0850*/ 	.word	0x0500000f


	//   ....[16]....
        /*0854*/ 	.word	0x0500000f


	//   ....[17]....
        /*0858*/ 	.word	0x0500000f


	//   ....[18]....
        /*085c*/ 	.word	0x0500000f


	//   ....[19]....
        /*0860*/ 	.word	0x0500000f


	//   ....[20]....
        /*0864*/ 	.word	0x0500000f


	//   ....[21]....
        /*0868*/ 	.word	0x0500000f


	//   ....[22]....
        /*086c*/ 	.word	0x0500000f


	//   ....[23]....
        /*0870*/ 	.word	0x0500000f


	//   ....[24]....
        /*0874*/ 	.word	0x0500000f


	//   ....[25]....
        /*0878*/ 	.word	0x0500000f


	//   ....[26]....
        /*087c*/ 	.word	0x0500000f


	//   ....[27]....
        /*0880*/ 	.word	0x0500000f


	//   ....[28]....
        /*0884*/ 	.word	0x0500000f


	//   ....[29]....
        /*0888*/ 	.word	0x0500000f


	//   ....[30]....
        /*088c*/ 	.word	0x0500000f


	//   ....[31]....
        /*0890*/ 	.word	0x0500000f


	//   ....[32]....
        /*0894*/ 	.word	0x0500000f


	//   ....[33]....
        /*0898*/ 	.word	0x0500000f


	//   ....[34]....
        /*089c*/ 	.word	0x0500000f


	//----- nvinfo : EIATTR_COOP_GROUP_INSTR_OFFSETS
	.align		4
.L_319:
        /*08a0*/ 	.byte	0x04, 0x28
        /*08a2*/ 	.short	(.L_321 - .L_320)


	//   ....[0]....
.L_320:
        /*08a4*/ 	.word	0x00000060


	//   ....[1]....
        /*08a8*/ 	.word	0x00000140


	//   ....[2]....
        /*08ac*/ 	.word	0x00000190


	//   ....[3]....
        /*08b0*/ 	.word	0x000003c0


	//   ....[4]....
        /*08b4*/ 	.word	0x00000520


	//   ....[5]....
        /*08b8*/ 	.word	0x00000640


	//   ....[6]....
        /*08bc*/ 	.word	0x000007a0


	//   ....[7]....
        /*08c0*/ 	.word	0x00003730


	//   ....[8]....
        /*08c4*/ 	.word	0x00003740


	//   ....[9]....
        /*08c8*/ 	.word	0x00004c20


	//   ....[10]....
        /*08cc*/ 	.word	0x00004c30


	//   ....[11]....
        /*08d0*/ 	.word	0x00006c30


	//   ....[12]....
        /*08d4*/ 	.word	0x00006c40


	//   ....[13]....
        /*08d8*/ 	.word	0x00008310


	//   ....[14]....
        /*08dc*/ 	.word	0x00008320


	//   ....[15]....
        /*08e0*/ 	.word	0x00009c40


	//   ....[16]....
        /*08e4*/ 	.word	0x00009c50


	//   ....[17]....
        /*08e8*/ 	.word	0x00009ef0


	//   ....[18]....
        /*08ec*/ 	.word	0x00009f00


	//   ....[19]....
        /*08f0*/ 	.word	0x0000a430


	//   ....[20]....
        /*08f4*/ 	.word	0x0000a450


	//   ....[21]....
        /*08f8*/ 	.word	0x0000a6a0


	//   ....[22]....
        /*08fc*/ 	.word	0x0000a6c0


	//   ....[23]....
        /*0900*/ 	.word	0x0000aee0


	//   ....[24]....
        /*0904*/ 	.word	0x0000b650


	//   ....[25]....
        /*0908*/ 	.word	0x0000b660


	//   ....[26]....
        /*090c*/ 	.word	0x0000b670


	//   ....[27]....
        /*0910*/ 	.word	0x0000b680


	//   ....[28]....
        /*0914*/ 	.word	0x0000be60


	//   ....[29]....
        /*0918*/ 	.word	0x0000be70


	//   ....[30]....
        /*091c*/ 	.word	0x0000be80


	//   ....[31]....
        /*0920*/ 	.word	0x0000be90


	//   ....[32]....
        /*0924*/ 	.word	0x0000ec30


	//   ....[33]....
        /*0928*/ 	.word	0x0000ec40


	//   ....[34]....
        /*092c*/ 	.word	0x0000ec50


	//   ....[35]....
        /*0930*/ 	.word	0x0000ec60


	//   ....[36]....
        /*0934*/ 	.word	0x0000f2a0


	//   ....[37]....
        /*0938*/ 	.word	0x0000f2b0


	//   ....[38]....
        /*093c*/ 	.word	0x0000f2c0


	//   ....[39]....
        /*0940*/ 	.word	0x0000f2d0


	//   ....[40]....
        /*0944*/ 	.word	0x00012b00


	//   ....[41]....
        /*0948*/ 	.word	0x00012b20


	//   ....[42]....
        /*094c*/ 	.word	0x00012fc0


	//   ....[43]....
        /*0950*/ 	.word	0x00013000


	//   ....[44]....
        /*0954*/ 	.word	0x000137c0


	//   ....[45]....
        /*0958*/ 	.word	0x00013840


	//   ....[46]....
        /*095c*/ 	.word	0x000154f0


	//   ....[47]....
        /*0960*/ 	.word	0x000159c0


	//   ....[48]....
        /*0964*/ 	.word	0x000159e0


	//   ....[49]....
        /*0968*/ 	.word	0x000159f0


	//   ....[50]....
        /*096c*/ 	.word	0x000160a0


	//   ....[51]....
        /*0970*/ 	.word	0x000160f0


	//   ....[52]....
        /*0974*/ 	.word	0x00017fd0


	//   ....[53]....
        /*0978*/ 	.word	0x00017ff0


	//   ....[54]....
        /*097c*/ 	.word	0x00018010


	//   ....[55]....
        /*0980*/ 	.word	0x00018030


	//   ....[56]....
        /*0984*/ 	.word	0x000193c0


	//   ....[57]....
        /*0988*/ 	.word	0x000195b0


	//   ....[58]....
        /*098c*/ 	.word	0x00019630


	//   ....[59]....
        /*0990*/ 	.word	0x00019650


	//   ....[60]....
        /*0994*/ 	.word	0x0001ac40


	//   ....[61]....
        /*0998*/ 	.word	0x0001acb0


	//   ....[62]....
        /*099c*/ 	.word	0x0001ae40


	//   ....[63]....
        /*09a0*/ 	.word	0x0001ae80


	//   ....[64]....
        /*09a4*/ 	.word	0x0001b440


	//   ....[65]....
        /*09a8*/ 	.word	0x0001b470


	//   ....[66]....
        /*09ac*/ 	.word	0x0001b5a0


	//   ....[67]....
        /*09b0*/ 	.word	0x0001b5c0


	//   ....[68]....
        /*09b4*/ 	.word	0x0001b6d0


	//   ....[69]....
        /*09b8*/ 	.word	0x0001b6f0


	//   ....[70]....
        /*09bc*/ 	.word	0x0001b810


	//   ....[71]....
        /*09c0*/ 	.word	0x0001b830


	//   ....[72]....
        /*09c4*/ 	.word	0x0001c130


	//   ....[73]....
        /*09c8*/ 	.word	0x0001c150


	//   ....[74]....
        /*09cc*/ 	.word	0x0001c260


	//   ....[75]....
        /*09d0*/ 	.word	0x0001c280


	//   ....[76]....
        /*09d4*/ 	.word	0x0001c390


	//   ....[77]....
        /*09d8*/ 	.word	0x0001c3b0


	//   ....[78]....
        /*09dc*/ 	.word	0x0001c4d0


	//   ....[79]....
        /*09e0*/ 	.word	0x0001c4f0


	//   ....[80]....
        /*09e4*/ 	.word	0x0001c690


	//   ....[81]....
        /*09e8*/ 	.word	0x0001c870


	//   ....[82]....
        /*09ec*/ 	.word	0x0001c8a0


	//   ....[83]....
        /*09f0*/ 	.word	0x0001c8d0


	//   ....[84]....
        /*09f4*/ 	.word	0x0001c900


	//   ....[85]....
        /*09f8*/ 	.word	0x0001c930


	//   ....[86]....
        /*09fc*/ 	.word	0x0001c960


	//   ....[87]....
        /*0a00*/ 	.word	0x0001cae0


	//   ....[88]....
        /*0a04*/ 	.word	0x0001cb10


	//   ....[89]....
        /*0a08*/ 	.word	0x0001cb40


	//   ....[90]....
        /*0a0c*/ 	.word	0x0001cb70


	//   ....[91]....
        /*0a10*/ 	.word	0x0001cba0


	//   ....[92]....
        /*0a14*/ 	.word	0x0001cbd0


	//   ....[93]....
        /*0a18*/ 	.word	0x0001cc70


	//   ....[94]....
        /*0a1c*/ 	.word	0x0001ccd0


	//   ....[95]....
        /*0a20*/ 	.word	0x0001cd60


	//   ....[96]....
        /*0a24*/ 	.word	0x0001dba0


	//   ....[97]....
        /*0a28*/ 	.word	0x0001fcf0


	//   ....[98]....
        /*0a2c*/ 	.word	0x0001fd20


	//   ....[99]....
        /*0a30*/ 	.word	0x0001fdd0


	//   ....[100]....
        /*0a34*/ 	.word	0x0001fdf0


	//   ....[101]....
        /*0a38*/ 	.word	0x0001fe90


	//   ....[102]....
        /*0a3c*/ 	.word	0x0001feb0


	//   ....[103]....
        /*0a40*/ 	.word	0x0001ff50


	//   ....[104]....
        /*0a44*/ 	.word	0x0001ff70


	//   ....[105]....
        /*0a48*/ 	.word	0x00020010


	//   ....[106]....
        /*0a4c*/ 	.word	0x00020030


	//   ....[107]....
        /*0a50*/ 	.word	0x00020040


	//   ....[108]....
        /*0a54*/ 	.word	0x000200d0


	//   ....[109]....
        /*0a58*/ 	.word	0x00020830


	//   ....[110]....
        /*0a5c*/ 	.word	0x00020870


	//   ....[111]....
        /*0a60*/ 	.word	0x000208d0


	//   ....[112]....
        /*0a64*/ 	.word	0x00020930


	//   ....[113]....
        /*0a68*/ 	.word	0x00020970


	//   ....[114]....
        /*0a6c*/ 	.word	0x000209e0


	//   ....[115]....
        /*0a70*/ 	.word	0x00020a20


	//   ....[116]....
        /*0a74*/ 	.word	0x00020a90


	//   ....[117]....
        /*0a78*/ 	.word	0x00020ad0


	//   ....[118]....
        /*0a7c*/ 	.word	0x00020b40


	//   ....[119]....
        /*0a80*/ 	.word	0x00020b80


	//   ....[120]....
        /*0a84*/ 	.word	0x00020bf0


	//   ....[121]....
        /*0a88*/ 	.word	0x00020c30


	//   ....[122]....
        /*0a8c*/ 	.word	0x00020c90


	//   ....[123]....
        /*0a90*/ 	.word	0x00020cb0


	//   ....[124]....
        /*0a94*/ 	.word	0x00020ce0


	//   ....[125]....
        /*0a98*/ 	.word	0x00021520


	//   ....[126]....
        /*0a9c*/ 	.word	0x00021530


	//   ....[127]....
        /*0aa0*/ 	.word	0x00021560


	//   ....[128]....
        /*0aa4*/ 	.word	0x000215b0


	//   ....[129]....
        /*0aa8*/ 	.word	0x000215c0


	//   ....[130]....
        /*0aac*/ 	.word	0x00021620


	//   ....[131]....
        /*0ab0*/ 	.word	0x00021650


	//   ....[132]....
        /*0ab4*/ 	.word	0x00021690


	//   ....[133]....
        /*0ab8*/ 	.word	0x000216c0


	//   ....[134]....
        /*0abc*/ 	.word	0x00021700


	//   ....[135]....
        /*0ac0*/ 	.word	0x00021730


	//   ....[136]....
        /*0ac4*/ 	.word	0x00021770


	//   ....[137]....
        /*0ac8*/ 	.word	0x00021a20


	//   ....[138]....
        /*0acc*/ 	.word	0x00021a50


	//   ....[139]....
        /*0ad0*/ 	.word	0x00021a60


	//   ....[140]....
        /*0ad4*/ 	.word	0x00021af0


	//   ....[141]....
        /*0ad8*/ 	.word	0x00021b00


	//   ....[142]....
        /*0adc*/ 	.word	0x00021b90


	//   ....[143]....
        /*0ae0*/ 	.word	0x00021ba0


	//   ....[144]....
        /*0ae4*/ 	.word	0x00021c30


	//   ....[145]....
        /*0ae8*/ 	.word	0x00021c40


	//   ....[146]....
        /*0aec*/ 	.word	0x00021cd0


	//   ....[147]....
        /*0af0*/ 	.word	0x00021ce0


	//   ....[148]....
        /*0af4*/ 	.word	0x00021cf0


	//   ....[149]....
        /*0af8*/ 	.word	0x00022310


	//   ....[150]....
        /*0afc*/ 	.word	0x00022350


	//   ....[151]....
        /*0b00*/ 	.word	0x00022390


	//   ....[152]....
        /*0b04*/ 	.word	0x000223d0


	//   ....[153]....
        /*0b08*/ 	.word	0x00022460


	//   ....[154]....
        /*0b0c*/ 	.word	0x00022490


	//   ....[155]....
        /*0b10*/ 	.word	0x00022500


	//   ....[156]....
        /*0b14*/ 	.word	0x00022520


	//   ....[157]....
        /*0b18*/ 	.word	0x000225a0


	//   ....[158]....
        /*0b1c*/ 	.word	0x000225d0


	//   ....[159]....
        /*0b20*/ 	.word	0x00022600


	//   ....[160]....
        /*0b24*/ 	.word	0x00022650


	//   ....[161]....
        /*0b28*/ 	.word	0x00022a70


	//   ....[162]....
        /*0b2c*/ 	.word	0x00022aa0


	//   ....[163]....
        /*0b30*/ 	.word	0x00022ad0


	//   ....[164]....
        /*0b34*/ 	.word	0x00022b00


	//   ....[165]....
        /*0b38*/ 	.word	0x00022b30


	//   ....[166]....
        /*0b3c*/ 	.word	0x00022b60


	//   ....[167]....
        /*0b40*/ 	.word	0x00022b90


	//   ....[168]....
        /*0b44*/ 	.word	0x00022bc0


	//   ....[169]....
        /*0b48*/ 	.word	0x00022d50


	//   ....[170]....
        /*0b4c*/ 	.word	0x00022d80


	//   ....[171]....
        /*0b50*/ 	.word	0x00022db0


	//   ....[172]....
        /*0b54*/ 	.word	0x00022de0


	//   ....[173]....
        /*0b58*/ 	.word	0x00022e10


	//   ....[174]....
        /*0b5c*/ 	.word	0x00022e40


	//   ....[175]....
        /*0b60*/ 	.word	0x00022f00


	//   ....[176]....
        /*0b64*/ 	.word	0x00022f20


	//   ....[177]....
        /*0b68*/ 	.word	0x00022f90


	//   ....[178]....
        /*0b6c*/ 	.word	0x00023640


	//   ....[179]....
        /*0b70*/ 	.word	0x00023960


	//   ....[180]....
        /*0b74*/ 	.word	0x000239f0


	//   ....[181]....
        /*0b78*/ 	.word	0x00023a90


	//   ....[182]....
        /*0b7c*/ 	.word	0x00023b20


	//   ....[183]....
        /*0b80*/ 	.word	0x00023c10


	//   ....[184]....
        /*0b84*/ 	.word	0x00023ca0


	//   ....[185]....
        /*0b88*/ 	.word	0x00023d40


	//   ....[186]....
        /*0b8c*/ 	.word	0x00023dd0


	//   ....[187]....
        /*0b90*/ 	.word	0x00023ec0


	//   ....[188]....
        /*0b94*/ 	.word	0x00023f50


	//   ....[189]....
        /*0b98*/ 	.word	0x00023ff0


	//   ....[190]....
        /*0b9c*/ 	.word	0x00024080


	//   ....[191]....
        /*0ba0*/ 	.word	0x00024170


	//   ....[192]....
        /*0ba4*/ 	.word	0x00024200


	//   ....[193]....
        /*0ba8*/ 	.word	0x00024250


	//   ....[194]....
        /*0bac*/ 	.word	0x000242a0


	//   ....[195]....
        /*0bb0*/ 	.word	0x00024330


	//   ....[196]....
        /*0bb4*/ 	.word	0x000243c0


	//   ....[197]....
        /*0bb8*/ 	.word	0x00024410


	//   ....[198]....
        /*0bbc*/ 	.word	0x00024460


	//   ....[199]....
        /*0bc0*/ 	.word	0x00024550


	//   ....[200]....
        /*0bc4*/ 	.word	0x000245e0


	//   ....[201]....
        /*0bc8*/ 	.word	0x00024630


	//   ....[202]....
        /*0bcc*/ 	.word	0x00024680


	//   ....[203]....
        /*0bd0*/ 	.word	0x00024710


	//   ....[204]....
        /*0bd4*/ 	.word	0x000247a0


	//   ....[205]....
        /*0bd8*/ 	.word	0x000247f0


	//   ....[206]....
        /*0bdc*/ 	.word	0x00024840


	//   ....[207]....
        /*0be0*/ 	.word	0x00024b40


	//   ....[208]....
        /*0be4*/ 	.word	0x00024e20


	//   ....[209]....
        /*0be8*/ 	.word	0x00024f10


	//   ....[210]....
        /*0bec*/ 	.word	0x00024fb0


	//   ....[211]....
        /*0bf0*/ 	.word	0x000250e0


	//   ....[212]....
        /*0bf4*/ 	.word	0x00025140


	//   ....[213]....
        /*0bf8*/ 	.word	0x00025270


	//   ....[214]....
        /*0bfc*/ 	.word	0x000252d0


	//   ....[215]....
        /*0c00*/ 	.word	0x00025400


	//   ....[216]....
        /*0c04*/ 	.word	0x00025460


	//   ....[217]....
        /*0c08*/ 	.word	0x00025590


	//   ....[218]....
        /*0c0c*/ 	.word	0x000255f0


	//   ....[219]....
        /*0c10*/ 	.word	0x00025710


	//   ....[220]....
        /*0c14*/ 	.word	0x00025760


	//   ....[221]....
        /*0c18*/ 	.word	0x00025810


	//   ....[222]....
        /*0c1c*/ 	.word	0x00025880


	//   ....[223]....
        /*0c20*/ 	.word	0x00025990


	//   ....[224]....
        /*0c24*/ 	.word	0x000259e0


	//   ....[225]....
        /*0c28*/ 	.word	0x00025b00


	//   ....[226]....
        /*0c2c*/ 	.word	0x00025b50


	//   ....[227]....
        /*0c30*/ 	.word	0x00025c70


	//   ....[228]....
        /*0c34*/ 	.word	0x00025cc0


	//   ....[229]....
        /*0c38*/ 	.word	0x00025de0


	//   ....[230]....
        /*0c3c*/ 	.word	0x00025e30


	//   ....[231]....
        /*0c40*/ 	.word	0x00025f50


	//   ....[232]....
        /*0c44*/ 	.word	0x00025fa0


	//   ....[233]....
        /*0c48*/ 	.word	0x000260b0


	//   ....[234]....
        /*0c4c*/ 	.word	0x00026100


	//   ....[235]....
        /*0c50*/ 	.word	0x00026200


	//   ....[236]....
        /*0c54*/ 	.word	0x00026250


	//   ....[237]....
        /*0c58*/ 	.word	0x00026380


	//   ....[238]....
        /*0c5c*/ 	.word	0x00026440


	//   ....[239]....
        /*0c60*/ 	.word	0x00026580


	//   ....[240]....
        /*0c64*/ 	.word	0x000265d0


	//   ....[241]....
        /*0c68*/ 	.word	0x000266c0


	//   ....[242]....
        /*0c6c*/ 	.word	0x00026710


	//   ....[243]....
        /*0c70*/ 	.word	0x00026800


	//   ....[244]....
        /*0c74*/ 	.word	0x00026850


	//   ....[245]....
        /*0c78*/ 	.word	0x00026940


	//   ....[246]....
        /*0c7c*/ 	.word	0x00026990


	//   ....[247]....
        /*0c80*/ 	.word	0x00026aa0


	//   ....[248]....
        /*0c84*/ 	.word	0x00026af0


	//   ....[249]....
        /*0c88*/ 	.word	0x00026be0


	//   ....[250]....
        /*0c8c*/ 	.word	0x00026c80


	//   ....[251]....
        /*0c90*/ 	.word	0x00026da0


	//   ....[252]....
        /*0c94*/ 	.word	0x00026df0


	//   ....[253]....
        /*0c98*/ 	.word	0x00026f10


	//   ....[254]....
        /*0c9c*/ 	.word	0x00026f60


	//   ....[255]....
        /*0ca0*/ 	.word	0x00027080


	//   ....[0]....
        /*0ca4*/ 	.word	0x000270d0


	//   ....[1]....
        /*0ca8*/ 	.word	0x000271f0


	//   ....[2]....
        /*0cac*/ 	.word	0x00027240


	//   ....[3]....
        /*0cb0*/ 	.word	0x00027360


	//   ....[4]....
        /*0cb4*/ 	.word	0x000273b0


	//   ....[5]....
        /*0cb8*/ 	.word	0x00027490


	//   ....[6]....
        /*0cbc*/ 	.word	0x00027540


	//   ....[7]....
        /*0cc0*/ 	.word	0x000276a0


	//   ....[8]....
        /*0cc4*/ 	.word	0x000276f0


	//   ....[9]....
        /*0cc8*/ 	.word	0x00027800


	//   ....[10]....
        /*0ccc*/ 	.word	0x00027850


	//   ....[11]....
        /*0cd0*/ 	.word	0x00027960


	//   ....[12]....
        /*0cd4*/ 	.word	0x000279b0


	//   ....[13]....
        /*0cd8*/ 	.word	0x00027ac0


	//   ....[14]....
        /*0cdc*/ 	.word	0x00027b10


	//   ....[15]....
        /*0ce0*/ 	.word	0x00027c10


	//   ....[16]....
        /*0ce4*/ 	.word	0x00027c60


	//   ....[17]....
        /*0ce8*/ 	.word	0x00027cf0


	//   ....[18]....
        /*0cec*/ 	.word	0x00027d90


	//   ....[19]....
        /*0cf0*/ 	.word	0x00027ec0


	//   ....[20]....
        /*0cf4*/ 	.word	0x00027f30


	//   ....[21]....
        /*0cf8*/ 	.word	0x00027fa0


	//   ....[22]....
        /*0cfc*/ 	.word	0x00028010


	//   ....[23]....
        /*0d00*/ 	.word	0x00028080


	//   ....[24]....
        /*0d04*/ 	.word	0x00028100


	//   ....[25]....
        /*0d08*/ 	.word	0x00028190


	//   ....[26]....
        /*0d0c*/ 	.word	0x00028220


	//   ....[27]....
        /*0d10*/ 	.word	0x00028290


	//   ....[28]....
        /*0d14*/ 	.word	0x00028300


	//   ....[29]....
        /*0d18*/ 	.word	0x00028370


	//   ....[30]....
        /*0d1c*/ 	.word	0x000283f0


	//   ....[31]....
        /*0d20*/ 	.word	0x00028460


	//   ....[32]....
        /*0d24*/ 	.word	0x00028500


	//   ....[33]....
        /*0d28*/ 	.word	0x00028590


	//   ....[34]....
        /*0d2c*/ 	.word	0x000286b0


	//----- nvinfo : EIATTR_REG_RECONFIG
	.align		4
.L_321:
        /*0d30*/ 	.byte	0x01, 0x54
	.zero		2


	//----- nvinfo : EIATTR_SYSCALL_OFFSETS
	.align		4
        /*0d34*/ 	.byte	0x04, 0x46
        /*0d36*/ 	.short	(.L_323 - .L_322)


	//   ....[0]....
.L_322:
        /*0d38*/ 	.word	0x00001b70


	//   ....[1]....
        /*0d3c*/ 	.word	0x00001cc0


	//   ....[2]....
        /*0d40*/ 	.word	0x0000b080


	//   ....[3]....
        /*0d44*/ 	.word	0x0000b3b0


	//   ....[4]....
        /*0d48*/ 	.word	0x0001f2c0


	//   ....[5]....
        /*0d4c*/ 	.word	0x0001f410


	//   ....[6]....
        /*0d50*/ 	.word	0x0001f500


	//   ....[7]....
        /*0d54*/ 	.word	0x000204a0


	//----- nvinfo : EIATTR_MBARRIER_INSTR_OFFSETS
	.align		4
.L_323:
        /*0d58*/ 	.byte	0x04, 0x39
        /*0d5a*/ 	.short	(.L_325 - .L_324)


	//   ....[0]....
.L_324:
        /*0d5c*/ 	.word	0x00000270
        /*0d60*/ 	.word	0x000000ff
        /*0d64*/ 	.word	0x00030800
        /*0d68*/ 	.short	0x0100
        /*0d6a*/ 	.byte	0x08
	.zero		1


	//   ....[1]....
        /*0d6c*/ 	.word	0x00000280
        /*0d70*/ 	.word	0x000000ff
        /*0d74*/ 	.word	0x00030820
        /*0d78*/ 	.short	0x0100
        /*0d7a*/ 	.byte	0x08
	.zero		1


	//   ....[2]....
        /*0d7c*/ 	.word	0x00000370
        /*0d80*/ 	.word	0x000000ff
        /*0d84*/ 	.word	0x00030830
        /*0d88*/ 	.short	0x0100
        /*0d8a*/ 	.byte	0x08
	.zero		1


	//   ....[3]....
        /*0d8c*/ 	.word	0x00000380
        /*0d90*/ 	.word	0x000000ff
        /*0d94*/ 	.word	0x00030840
        /*0d98*/ 	.short	0x0100
        /*0d9a*/ 	.byte	0x08
	.zero		1


	//   ....[4]....
        /*0d9c*/ 	.word	0x00000390
        /*0da0*/ 	.word	0x000000ff
        /*0da4*/ 	.word	0x00030838
        /*0da8*/ 	.short	0x0100
        /*0daa*/ 	.byte	0x08
	.zero		1


	//   ....[5]....
        /*0dac*/ 	.word	0x000003a0
        /*0db0*/ 	.word	0x000000ff
        /*0db4*/ 	.word	0x00030848
        /*0db8*/ 	.short	0x0100
        /*0dba*/ 	.byte	0x08
	.zero		1


	//   ....[6]....
        /*0dbc*/ 	.word	0x000004d0
        /*0dc0*/ 	.word	0x000000ff
        /*0dc4*/ 	.word	0x00030850
        /*0dc8*/ 	.short	0x0100
        /*0dca*/ 	.byte	0x08
	.zero		1


	//   ....[7]....
        /*0dcc*/ 	.word	0x000004e0
        /*0dd0*/ 	.word	0x000000ff
        /*0dd4*/ 	.word	0x00030860
        /*0dd8*/ 	.short	0x0100
        /*0dda*/ 	.byte	0x08
	.zero		1


	//   ....[8]....
        /*0ddc*/ 	.word	0x000004f0
        /*0de0*/ 	.word	0x000000ff
        /*0de4*/ 	.word	0x00030858
        /*0de8*/ 	.short	0x0100
        /*0dea*/ 	.byte	0x08
	.zero		1


	//   ....[9]....
        /*0dec*/ 	.word	0x00000500
        /*0df0*/ 	.word	0x000000ff
        /*0df4*/ 	.word	0x00030868
        /*0df8*/ 	.short	0x0100
        /*0dfa*/ 	.byte	0x08
	.zero		1


	//   ....[10]....
        /*0dfc*/ 	.word	0x000005f0
        /*0e00*/ 	.word	0x000000ff
        /*0e04*/ 	.word	0x00030870
        /*0e08*/ 	.short	0x0100
        /*0e0a*/ 	.byte	0x06
	.zero		1


	//   ....[11]....
        /*0e0c*/ 	.word	0x00000600
        /*0e10*/ 	.word	0x000000ff
        /*0e14*/ 	.word	0x00030880
        /*0e18*/ 	.short	0x0100
        /*0e1a*/ 	.byte	0x06
	.zero		1


	//   ....[12]....
        /*0e1c*/ 	.word	0x00000610
        /*0e20*/ 	.word	0x000000ff
        /*0e24*/ 	.word	0x00030878
        /*0e28*/ 	.short	0x0100
        /*0e2a*/ 	.byte	0x06
	.zero		1


	//   ....[13]....
        /*0e2c*/ 	.word	0x00000620
        /*0e30*/ 	.word	0x000000ff
        /*0e34*/ 	.word	0x00030888
        /*0e38*/ 	.short	0x0100
        /*0e3a*/ 	.byte	0x06
	.zero		1


	//   ....[14]....
        /*0e3c*/ 	.word	0x00000750
        /*0e40*/ 	.word	0x000000ff
        /*0e44*/ 	.word	0x00030890
        /*0e48*/ 	.short	0x0100
        /*0e4a*/ 	.byte	0x08
	.zero		1


	//   ....[15]....
        /*0e4c*/ 	.word	0x00000760
        /*0e50*/ 	.word	0x000000ff
        /*0e54*/ 	.word	0x000308a0
        /*0e58*/ 	.short	0x0100
        /*0e5a*/ 	.byte	0x08
	.zero		1


	//   ....[16]....
        /*0e5c*/ 	.word	0x00000770
        /*0e60*/ 	.word	0x000000ff
        /*0e64*/ 	.word	0x00030898
        /*0e68*/ 	.short	0x0100
        /*0e6a*/ 	.byte	0x08
	.zero		1


	//   ....[17]....
        /*0e6c*/ 	.word	0x00000780
        /*0e70*/ 	.word	0x000000ff
        /*0e74*/ 	.word	0x000308a8
        /*0e78*/ 	.short	0x0100
        /*0e7a*/ 	.byte	0x08
	.zero		1


	//   ....[18]....
        /*0e7c*/ 	.word	0x000008b0
        /*0e80*/ 	.word	0x000000ff
        /*0e84*/ 	.word	0x000308b0
        /*0e88*/ 	.short	0x0100
        /*0e8a*/ 	.byte	0x08
	.zero		1


	//   ....[19]....
        /*0e8c*/ 	.word	0x000008c0
        /*0e90*/ 	.word	0x000000ff
        /*0e94*/ 	.word	0x000308c0
        /*0e98*/ 	.short	0x0100
        /*0e9a*/ 	.byte	0x08
	.zero		1


	//   ....[20]....
        /*0e9c*/ 	.word	0x000008d0
        /*0ea0*/ 	.word	0x000000ff
        /*0ea4*/ 	.word	0x000308b8
        /*0ea8*/ 	.short	0x0100
        /*0eaa*/ 	.byte	0x08
	.zero		1


	//   ....[21]....
        /*0eac*/ 	.word	0x000008e0
        /*0eb0*/ 	.word	0x000000ff
        /*0eb4*/ 	.word	0x000308c8
        /*0eb8*/ 	.short	0x0100
        /*0eba*/ 	.byte	0x08
	.zero		1


	//   ....[22]....
        /*0ebc*/ 	.word	0x000036e0
        /*0ec0*/ 	.word	0x00000057
        /*0ec4*/ 	.word	0x00030890
        /*0ec8*/ 	.short	0x010a
        /*0eca*/ 	.byte	0x3f
	.zero		1


	//   ....[23]....
        /*0ecc*/ 	.word	0x00006bd0
        /*0ed0*/ 	.word	0x00000057
        /*0ed4*/ 	.word	0x00030890
        /*0ed8*/ 	.short	0x010a
        /*0eda*/ 	.byte	0x3f
	.zero		1


	//   ....[24]....
        /*0edc*/ 	.word	0x00009a80
        /*0ee0*/ 	.word	0x00000057
        /*0ee4*/ 	.word	0x00030890
        /*0ee8*/ 	.short	0x010a
        /*0eea*/ 	.byte	0x3f
	.zero		1


	//   ....[25]....
        /*0eec*/ 	.word	0x0000a260
        /*0ef0*/ 	.word	0x0000000b
        /*0ef4*/ 	.word	0x00000000
        /*0ef8*/ 	.short	0x0101
        /*0efa*/ 	.byte	0x3f
	.zero		1


	//   ....[26]....
        /*0efc*/ 	.word	0x0000a2a0
        /*0f00*/ 	.word	0x00000057
        /*0f04*/ 	.word	0x000308b0
        /*0f08*/ 	.short	0x010a
        /*0f0a*/ 	.byte	0x3f
	.zero		1


	//   ....[27]....
        /*0f0c*/ 	.word	0x0000a9c0
        /*0f10*/ 	.word	0x00000057
        /*0f14*/ 	.word	0x00000000
        /*0f18*/ 	.short	0x0101
        /*0f1a*/ 	.byte	0x3f
	.zero		1


	//   ....[28]....
        /*0f1c*/ 	.word	0x0000b110
        /*0f20*/ 	.word	0x00000012
        /*0f24*/ 	.word	0x00030800
        /*0f28*/ 	.short	0x010a
        /*0f2a*/ 	.byte	0x3f
	.zero		1


	//   ....[29]....
        /*0f2c*/ 	.word	0x0000b160
        /*0f30*/ 	.word	0x00000012
        /*0f34*/ 	.word	0x00030800
        /*0f38*/ 	.short	0x010a
        /*0f3a*/ 	.byte	0x3f
	.zero		1


	//   ....[30]....
        /*0f3c*/ 	.word	0x0000c600
        /*0f40*/ 	.word	0x00000012
        /*0f44*/ 	.word	0x00030800
        /*0f48*/ 	.short	0x010a
        /*0f4a*/ 	.byte	0x3f
	.zero		1


	//   ....[31]....
        /*0f4c*/ 	.word	0x0000f7e0
        /*0f50*/ 	.word	0x00000012
        /*0f54*/ 	.word	0x00030800
        /*0f58*/ 	.short	0x010a
        /*0f5a*/ 	.byte	0x3f
	.zero		1


	//   ....[32]....
        /*0f5c*/ 	.word	0x00012010
        /*0f60*/ 	.word	0x00000000
        /*0f64*/ 	.word	0x00030830
        /*0f68*/ 	.short	0x010a
        /*0f6a*/ 	.byte	0x3f
	.zero		1


	//   ....[33]....
        /*0f6c*/ 	.word	0x00012050
        /*0f70*/ 	.word	0x00000000
        /*0f74*/ 	.word	0x00030830
        /*0f78*/ 	.short	0x010a
        /*0f7a*/ 	.byte	0x3f
	.zero		1


	//   ....[34]....
        /*0f7c*/ 	.word	0x00013b70
        /*0f80*/ 	.word	0x00000007
        /*0f84*/ 	.word	0x00000000
        /*0f88*/ 	.short	0x0101
        /*0f8a*/ 	.byte	0x3f
	.zero		1


	//   ....[35]....
        /*0f8c*/ 	.word	0x000143d0
        /*0f90*/ 	.word	0x0000000c
        /*0f94*/ 	.word	0x00030830
        /*0f98*/ 	.short	0x010a
        /*0f9a*/ 	.byte	0x3f
	.zero		1


	//   ....[36]....
        /*0f9c*/ 	.word	0x00014450
        /*0fa0*/ 	.word	0x0000000c
        /*0fa4*/ 	.word	0x00030830
        /*0fa8*/ 	.short	0x010a
        /*0faa*/ 	.byte	0x3f
	.zero		1


	//   ....[37]....
        /*0fac*/ 	.word	0x000150d0
        /*0fb0*/ 	.word	0x0000000d
        /*0fb4*/ 	.word	0x00030850
        /*0fb8*/ 	.short	0x010a
        /*0fba*/ 	.byte	0x3f
	.zero		1


	//   ....[38]....
        /*0fbc*/ 	.word	0x00015120
        /*0fc0*/ 	.word	0x0000000d
        /*0fc4*/ 	.word	0x00030850
        /*0fc8*/ 	.short	0x010a
        /*0fca*/ 	.byte	0x3f
	.zero		1


	//   ....[39]....
        /*0fcc*/ 	.word	0x000154b0
        /*0fd0*/ 	.word	0x0000000c
        /*0fd4*/ 	.word	0x00000000
        /*0fd8*/ 	.short	0x0101
        /*0fda*/ 	.byte	0x3f
	.zero		1


	//   ....[40]....
        /*0fdc*/ 	.word	0x00016980
        /*0fe0*/ 	.word	0x0000000d
        /*0fe4*/ 	.word	0x00000000
        /*0fe8*/ 	.short	0x0101
        /*0fea*/ 	.byte	0x3f
	.zero		1


	//   ....[41]....
        /*0fec*/ 	.word	0x00016c40
        /*0ff0*/ 	.word	0x00000002
        /*0ff4*/ 	.word	0x00030830
        /*0ff8*/ 	.short	0x010a
        /*0ffa*/ 	.byte	0x3f
	.zero		1


	//   ....[42]....
        /*0ffc*/ 	.word	0x00016cc0
        /*1000*/ 	.word	0x00000002
        /*1004*/ 	.word	0x00030830
        /*1008*/ 	.short	0x010a
        /*100a*/ 	.byte	0x3f
	.zero		1


	//   ....[43]....
        /*100c*/ 	.word	0x00017940
        /*1010*/ 	.word	0x0000000c
        /*1014*/ 	.word	0x00030850
        /*1018*/ 	.short	0x010a
        /*101a*/ 	.byte	0x3f
	.zero		1


	//   ....[44]....
        /*101c*/ 	.word	0x00017990
        /*1020*/ 	.word	0x0000000c
        /*1024*/ 	.word	0x00030850
        /*1028*/ 	.short	0x010a
        /*102a*/ 	.byte	0x3f
	.zero		1


	//   ....[45]....
        /*102c*/ 	.word	0x00018220
        /*1030*/ 	.word	0x00000082
        /*1034*/ 	.word	0x00000000
        /*1038*/ 	.short	0x0101
        /*103a*/ 	.byte	0x3f
	.zero		1


	//   ....[46]....
        /*103c*/ 	.word	0x00018aa0
        /*1040*/ 	.word	0x0000000c
        /*1044*/ 	.word	0x00000000
        /*1048*/ 	.short	0x0101
        /*104a*/ 	.byte	0x3f
	.zero		1


	//   ....[47]....
        /*104c*/ 	.word	0x000192c0
        /*1050*/ 	.word	0x0000000a
        /*1054*/ 	.word	0x00030850
        /*1058*/ 	.short	0x010a
        /*105a*/ 	.byte	0x3f
	.zero		1


	//   ....[48]....
        /*105c*/ 	.word	0x00019360
        /*1060*/ 	.word	0x0000000a
        /*1064*/ 	.word	0x00030850
        /*1068*/ 	.short	0x010a
        /*106a*/ 	.byte	0x3f
	.zero		1


	//   ....[49]....
        /*106c*/ 	.word	0x00019860
        /*1070*/ 	.word	0x000000d4
        /*1074*/ 	.word	0x00000000
        /*1078*/ 	.short	0x0101
        /*107a*/ 	.byte	0x3f
	.zero		1


	//   ....[50]....
        /*107c*/ 	.word	0x0001b430
        /*1080*/ 	.word	0x00000000
        /*1084*/ 	.word	0x00000000
        /*1088*/ 	.short	0x0101
        /*108a*/ 	.byte	0x3f
	.zero		1


	//   ....[51]....
        /*108c*/ 	.word	0x0001dc80
        /*1090*/ 	.word	0x00000016
        /*1094*/ 	.word	0x00030820
        /*1098*/ 	.short	0x010a
        /*109a*/ 	.byte	0x3f
	.zero		1


	//   ....[52]....
        /*109c*/ 	.word	0x0001dd10
        /*10a0*/ 	.word	0x0000000b
        /*10a4*/ 	.word	0x000308a0
        /*10a8*/ 	.short	0x010a
        /*10aa*/ 	.byte	0x3f
	.zero		1


	//   ....[53]....
        /*10ac*/ 	.word	0x0001e160
        /*10b0*/ 	.word	0x0000000b
        /*10b4*/ 	.word	0x000308c0
        /*10b8*/ 	.short	0x010a
        /*10ba*/ 	.byte	0x3f
	.zero		1


	//   ....[54]....
        /*10bc*/ 	.word	0x0001e670
        /*10c0*/ 	.word	0x0000000a
        /*10c4*/ 	.word	0x000308a0
        /*10c8*/ 	.short	0x010a
        /*10ca*/ 	.byte	0x3f
	.zero		1


	//   ....[55]....
        /*10cc*/ 	.word	0x0001eab0
        /*10d0*/ 	.word	0x0000000a
        /*10d4*/ 	.word	0x000308c0
        /*10d8*/ 	.short	0x010a
        /*10da*/ 	.byte	0x3f
	.zero		1


	//   ....[56]....
        /*10dc*/ 	.word	0x0001fac0
        /*10e0*/ 	.word	0x00000007
        /*10e4*/ 	.word	0x00030840
        /*10e8*/ 	.short	0x010a
        /*10ea*/ 	.byte	0x3f
	.zero		1


	//   ....[57]....
        /*10ec*/ 	.word	0x000201a0
        /*10f0*/ 	.word	0x00000007
        /*10f4*/ 	.word	0x00030830
        /*10f8*/ 	.short	0x0107
        /*10fa*/ 	.byte	0x3f
	.zero		1


	//   ....[58]....
        /*10fc*/ 	.word	0x00020270
        /*1100*/ 	.word	0x00000007
        /*1104*/ 	.word	0x00030830
        /*1108*/ 	.short	0x0101
        /*110a*/ 	.byte	0x3f
	.zero		1


	//   ....[59]....
        /*110c*/ 	.word	0x00020e10
        /*1110*/ 	.word	0x00000016
        /*1114*/ 	.word	0x00030800
        /*1118*/ 	.short	0x0107
        /*111a*/ 	.byte	0x3f
	.zero		1


	//   ....[60]....
        /*111c*/ 	.word	0x00020f10
        /*1120*/ 	.word	0x00000016
        /*1124*/ 	.word	0x00030800
        /*1128*/ 	.short	0x0101
        /*112a*/ 	.byte	0x3f
	.zero		1


	//   ....[61]....
        /*112c*/ 	.word	0x00020f30
        /*1130*/ 	.word	0x00000016
        /*1134*/ 	.word	0x00030820
        /*1138*/ 	.short	0x010a
        /*113a*/ 	.byte	0x3f
	.zero		1


	//   ....[62]....
        /*113c*/ 	.word	0x00021310
        /*1140*/ 	.word	0x00000007
        /*1144*/ 	.word	0x00030840
        /*1148*/ 	.short	0x010a
        /*114a*/ 	.byte	0x3f
	.zero		1


	//   ....[63]....
        /*114c*/ 	.word	0x00021840
        /*1150*/ 	.word	0x00000007
        /*1154*/ 	.word	0x00030830
        /*1158*/ 	.short	0x0107
        /*115a*/ 	.byte	0x3f
	.zero		1


	//   ....[64]....
        /*115c*/ 	.word	0x00021900
        /*1160*/ 	.word	0x00000007
        /*1164*/ 	.word	0x00030830
        /*1168*/ 	.short	0x0101
        /*116a*/ 	.byte	0x3f
	.zero		1


	//   ....[65]....
        /*116c*/ 	.word	0x00021960
        /*1170*/ 	.word	0x00000006
        /*1174*/ 	.word	0x00030860
        /*1178*/ 	.short	0x010a
        /*117a*/ 	.byte	0x3f
	.zero		1


	//   ....[66]....
        /*117c*/ 	.word	0x00021ee0
        /*1180*/ 	.word	0x00000006
        /*1184*/ 	.word	0x00030850
        /*1188*/ 	.short	0x0107
        /*118a*/ 	.byte	0x3f
	.zero		1


	//   ....[67]....
        /*118c*/ 	.word	0x00022040
        /*1190*/ 	.word	0x00000006
        /*1194*/ 	.word	0x00030850
        /*1198*/ 	.short	0x0101
        /*119a*/ 	.byte	0x3f
	.zero		1


	//   ....[68]....
        /*119c*/ 	.word	0x00022260
        /*11a0*/ 	.word	0x00000000
        /*11a4*/ 	.word	0x00030860
        /*11a8*/ 	.short	0x010a
        /*11aa*/ 	.byte	0x3f
	.zero		1


	//   ....[69]....
        /*11ac*/ 	.word	0x00022790
        /*11b0*/ 	.word	0x00000000
        /*11b4*/ 	.word	0x00030850
        /*11b8*/ 	.short	0x0107
        /*11ba*/ 	.byte	0x3f
	.zero		1


	//   ....[70]....
        /*11bc*/ 	.word	0x00022850
        /*11c0*/ 	.word	0x00000000
        /*11c4*/ 	.word	0x00030850
        /*11c8*/ 	.short	0x0101
        /*11ca*/ 	.byte	0x3f
	.zero		1


	//   ....[71]....
        /*11cc*/ 	.word	0x000235c0
        /*11d0*/ 	.word	0x00000007
        /*11d4*/ 	.word	0x00030820
        /*11d8*/ 	.short	0x010a
        /*11da*/ 	.byte	0x3f
	.zero		1


	//   ....[72]....
        /*11dc*/ 	.word	0x00023730
        /*11e0*/ 	.word	0x00000005
        /*11e4*/ 	.word	0x00030840
        /*11e8*/ 	.short	0x010a
        /*11ea*/ 	.byte	0x3f
	.zero		1


	//   ....[73]....
        /*11ec*/ 	.word	0x000237d0
        /*11f0*/ 	.word	0x00000003
        /*11f4*/ 	.word	0x00030840
        /*11f8*/ 	.short	0x010a
        /*11fa*/ 	.byte	0x3f
	.zero		1


	//   ....[74]....
        /*11fc*/ 	.word	0x00023810
        /*1200*/ 	.word	0x00000005
        /*1204*/ 	.word	0x00030860
        /*1208*/ 	.short	0x010a
        /*120a*/ 	.byte	0x3f
	.zero		1


	//   ....[75]....
        /*120c*/ 	.word	0x00023850
        /*1210*/ 	.word	0x00000003
        /*1214*/ 	.word	0x00030860
        /*1218*/ 	.short	0x010a
        /*121a*/ 	.byte	0x3f
	.zero		1


	//   ....[76]....
        /*121c*/ 	.word	0x000238b0
        /*1220*/ 	.word	0x00000057
        /*1224*/ 	.word	0x00030890
        /*1228*/ 	.short	0x010a
        /*122a*/ 	.byte	0x3f
	.zero		1


	//   ....[77]....
        /*122c*/ 	.word	0x00023b60
        /*1230*/ 	.word	0x00000057
        /*1234*/ 	.word	0x00030890
        /*1238*/ 	.short	0x010a
        /*123a*/ 	.byte	0x3f
	.zero		1


	//   ....[78]....
        /*123c*/ 	.word	0x00023e10
        /*1240*/ 	.word	0x00000057
        /*1244*/ 	.word	0x00030890
        /*1248*/ 	.short	0x010a
        /*124a*/ 	.byte	0x3f
	.zero		1


	//   ....[79]....
        /*124c*/ 	.word	0x000240c0
        /*1250*/ 	.word	0x00000057
        /*1254*/ 	.word	0x000308b0
        /*1258*/ 	.short	0x010a
        /*125a*/ 	.byte	0x3f
	.zero		1


	//   ....[80]....
        /*125c*/ 	.word	0x000244a0
        /*1260*/ 	.word	0x00000012
        /*1264*/ 	.word	0x00030800
        /*1268*/ 	.short	0x010a
        /*126a*/ 	.byte	0x3f
	.zero		1


	//   ....[81]....
        /*126c*/ 	.word	0x00024880
        /*1270*/ 	.word	0x00000012
        /*1274*/ 	.word	0x00030800
        /*1278*/ 	.short	0x010a
        /*127a*/ 	.byte	0x3f
	.zero		1


	//   ....[82]....
        /*127c*/ 	.word	0x000248d0
        /*1280*/ 	.word	0x00000000
        /*1284*/ 	.word	0x00030830
        /*1288*/ 	.short	0x010a
        /*128a*/ 	.byte	0x3f
	.zero		1


	//   ....[83]....
        /*128c*/ 	.word	0x00024920
        /*1290*/ 	.word	0x0000000c
        /*1294*/ 	.word	0x00030830
        /*1298*/ 	.short	0x010a
        /*129a*/ 	.byte	0x3f
	.zero		1


	//   ....[84]....
        /*129c*/ 	.word	0x00024970
        /*12a0*/ 	.word	0x0000000d
        /*12a4*/ 	.word	0x00030850
        /*12a8*/ 	.short	0x010a
        /*12aa*/ 	.byte	0x3f
	.zero		1


	//   ....[85]....
        /*12ac*/ 	.word	0x000249c0
        /*12b0*/ 	.word	0x00000002
        /*12b4*/ 	.word	0x00030830
        /*12b8*/ 	.short	0x010a
        /*12ba*/ 	.byte	0x3f
	.zero		1


	//   ....[86]....
        /*12bc*/ 	.word	0x00024a10
        /*12c0*/ 	.word	0x0000000c
        /*12c4*/ 	.word	0x00030850
        /*12c8*/ 	.short	0x010a
        /*12ca*/ 	.byte	0x3f
	.zero		1


	//   ....[87]....
        /*12cc*/ 	.word	0x00024a60
        /*12d0*/ 	.word	0x0000000a
        /*12d4*/ 	.word	0x00030850
        /*12d8*/ 	.short	0x010a
        /*12da*/ 	.byte	0x3f
	.zero		1


	//   ....[88]....
        /*12dc*/ 	.word	0x00024c00
        /*12e0*/ 	.word	0x00000016
        /*12e4*/ 	.word	0x00030820
        /*12e8*/ 	.short	0x010a
        /*12ea*/ 	.byte	0x3f
	.zero		1


	//   ....[89]....
        /*12ec*/ 	.word	0x00024c50
        /*12f0*/ 	.word	0x0000000b
        /*12f4*/ 	.word	0x000308a0
        /*12f8*/ 	.short	0x010a
        /*12fa*/ 	.byte	0x3f
	.zero		1


	//   ....[90]....
        /*12fc*/ 	.word	0x00024ca0
        /*1300*/ 	.word	0x0000000b
        /*1304*/ 	.word	0x000308c0
        /*1308*/ 	.short	0x010a
        /*130a*/ 	.byte	0x3f
	.zero		1


	//   ....[91]....
        /*130c*/ 	.word	0x00024cf0
        /*1310*/ 	.word	0x0000000a
        /*1314*/ 	.word	0x000308a0
        /*1318*/ 	.short	0x010a
        /*131a*/ 	.byte	0x3f
	.zero		1


	//   ....[92]....
        /*131c*/ 	.word	0x00024d40
        /*1320*/ 	.word	0x0000000a
        /*1324*/ 	.word	0x000308c0
        /*1328*/ 	.short	0x010a
        /*132a*/ 	.byte	0x3f
	.zero		1


	//   ....[93]....
        /*132c*/ 	.word	0x00024e60
        /*1330*/ 	.word	0x00000007
        /*1334*/ 	.word	0x00030840
        /*1338*/ 	.short	0x010a
        /*133a*/ 	.byte	0x3f
	.zero		1


	//   ....[94]....
        /*133c*/ 	.word	0x00026280
        /*1340*/ 	.word	0x00000016
        /*1344*/ 	.word	0x00030820
        /*1348*/ 	.short	0x010a
        /*134a*/ 	.byte	0x3f
	.zero		1


	//   ....[95]....
        /*134c*/ 	.word	0x000262d0
        /*1350*/ 	.word	0x00000007
        /*1354*/ 	.word	0x00030840
        /*1358*/ 	.short	0x010a
        /*135a*/ 	.byte	0x3f
	.zero		1


	//   ....[96]....
        /*135c*/ 	.word	0x00026b30
        /*1360*/ 	.word	0x00000006
        /*1364*/ 	.word	0x00030860
        /*1368*/ 	.short	0x010a
        /*136a*/ 	.byte	0x3f
	.zero		1


	//   ....[97]....
        /*136c*/ 	.word	0x000273e0
        /*1370*/ 	.word	0x00000000
        /*1374*/ 	.word	0x00030860
        /*1378*/ 	.short	0x010a
        /*137a*/ 	.byte	0x3f
	.zero		1


	//   ....[98]....
        /*137c*/ 	.word	0x000285d0
        /*1380*/ 	.word	0x00000007
        /*1384*/ 	.word	0x00030820
        /*1388*/ 	.short	0x010a
        /*138a*/ 	.byte	0x3f
	.zero		1


	//   ....[99]....
        /*138c*/ 	.word	0x00028770
        /*1390*/ 	.word	0x00000005
        /*1394*/ 	.word	0x00030840
        /*1398*/ 	.short	0x010a
        /*139a*/ 	.byte	0x3f
	.zero		1


	//   ....[100]....
        /*139c*/ 	.word	0x000287c0
        /*13a0*/ 	.word	0x00000003
        /*13a4*/ 	.word	0x00030840
        /*13a8*/ 	.short	0x010a
        /*13aa*/ 	.byte	0x3f
	.zero		1


	//   ....[101]....
        /*13ac*/ 	.word	0x00028810
        /*13b0*/ 	.word	0x00000005
        /*13b4*/ 	.word	0x00030860
        /*13b8*/ 	.short	0x010a
        /*13ba*/ 	.byte	0x3f
	.zero		1


	//----- nvinfo : EIATTR_NUM_MBARRIERS
	.align		4
.L_325:
        /*13bc*/ 	.byte	0x03, 0x38
        /*13be*/ 	.short	0x0016


	//----- nvinfo : EIATTR_EXIT_INSTR_OFFSETS
	.align		4
        /*13c0*/ 	.byte	0x04, 0x1c
        /*13c2*/ 	.short	(.L_327 - .L_326)


	//   ....[0]....
.L_326:
        /*13c4*/ 	.word	0x000238a0


	//----- nvinfo : EIATTR_MAX_THREADS
	.align		4
.L_327:
        /*13c8*/ 	.byte	0x04, 0x05
        /*13ca*/ 	.short	(.L_329 - .L_328)
.L_328:
        /*13cc*/ 	.word	0x00000180
        /*13d0*/ 	.word	0x00000001
        /*13d4*/ 	.word	0x00000001


	//----- nvinfo : EIATTR_CRS_STACK_SIZE
	.align		4
.L_329:
        /*13d8*/ 	.byte	0x04, 0x1e
        /*13da*/ 	.short	(.L_331 - .L_330)
.L_330:
        /*13dc*/ 	.word	0x00000000


	//----- nvinfo : EIATTR_CBANK_PARAM_SIZE
	.align		4
.L_331:
        /*13e0*/ 	.byte	0x03, 0x19
        /*13e2*/ 	.short	0x0af0


	//----- nvinfo : EIATTR_PARAM_CBANK
	.align		4
        /*13e4*/ 	.byte	0x04, 0x0a
        /*13e6*/ 	.short	(.L_333 - .L_332)
	.align		4
.L_332:
        /*13e8*/ 	.word	index@(.nv.constant0._ZN7cutlass13device_kernelIN5flash11enable_sm90INS1_16FlashAttnFwdSm90INS1_25CollectiveMainloopFwdSm90ILi2EN4cute5tupleIJNS5_1CILi1EEES8_S8_EEENS6_IJNS7_ILi128EEENS7_ILi96EEENS7_ILi192EEEEEELi192ENS_6half_tEfNS_4arch4Sm90ELb1ELb0ELb0ELb1ELb1ELb1ELb0ELb1ELb1ELb1ELb0ELb0EEENS1_21CollectiveEpilogueFwdINS6_IJSA_SC_SB_EEES9_SE_SG_Li256ELb1ELb1ELb0ELb0EEENS1_36VarlenDynamicPersistentTileSchedulerILi128ELi96ELi256ELi128ELb0ELb1ELb1ELb1ELb1ELb1EEEEEEEEEvNT_6ParamsE)
        /*13ec*/ 	.short	0x0210
        /*13ee*/ 	.short	0x0af0


	//----- nvinfo : EIATTR_SW_WAR
	.align		4
.L_333:
        /*13f0*/ 	.byte	0x04, 0x36
        /*13f2*/ 	.short	(.L_335 - .L_334)
.L_334:
        /*13f4*/ 	.word	0x00000008
.L_335:


//--------------------- .nv.callgraph             --------------------------
	.section	.nv.callgraph,"",@"SHT_CUDA_CALLGRAPH"
	.align	4
	.sectionentsize	8
	.align		4
        /*0000*/ 	.word	0x00000000
	.align		4
        /*0004*/ 	.word	0xffffffff
	.align		4
        /*0008*/ 	.word	index@(_ZN7cutlass13device_kernelIN5flash11enable_sm90INS1_16FlashAttnFwdSm90INS1_25CollectiveMainloopFwdSm90ILi2EN4cute5tupleIJNS5_1CILi1EEES8_S8_EEENS6_IJNS7_ILi128EEENS7_ILi96EEENS7_ILi192EEEEEELi192ENS_6half_tEfNS_4arch4Sm90ELb0ELb0ELb0ELb0ELb1ELb0ELb0ELb1ELb1ELb1ELb0ELb0EEENS1_21CollectiveEpilogueFwdINS6_IJSA_SC_SB_EEES9_SE_SG_Li256ELb0ELb1ELb0ELb0EEENS1_29StaticPersistentTileSchedulerILb0EEEEEEEEEvNT_6ParamsE)
	.align		4
        /*000c*/ 	.word	index@(__assertfail)
	.align		4
        /*0010*/ 	.word	index@(_ZN7cutlass13device_kernelIN5flash11enable_sm90INS1_16FlashAttnFwdSm90INS1_25CollectiveMainloopFwdSm90ILi2EN4cute5tupleIJNS5_1CILi1EEES8_S8_EEENS6_IJNS7_ILi128EEENS7_ILi96EEENS7_ILi192EEEEEELi192ENS_6half_tEfNS_4arch4Sm90ELb0ELb0ELb0ELb1ELb1ELb0ELb0ELb1ELb1ELb1ELb0ELb0EEENS1_21CollectiveEpilogueFwdINS6_IJSA_SC_SB_EEES9_SE_SG_Li256ELb1ELb1ELb0ELb0EEENS1_36VarlenDynamicPersistentTileSchedulerILi128ELi96ELi256ELi128ELb0ELb1ELb1ELb0ELb1ELb1EEEEEEEEEvNT_6ParamsE)
	.align		4
        /*0014*/ 	.word	index@(__assertfail)
	.align		4
        /*0018*/ 	.word	index@(_ZN7cutlass13device_kernelIN5flash11enable_sm90INS1_16FlashAttnFwdSm90INS1_25CollectiveMainloopFwdSm90ILi2EN4cute5tupleIJNS5_1CILi1EEES8_S8_EEENS6_IJNS7_ILi128EEENS7_ILi96EEENS7_ILi192EEEEEELi192ENS_6half_tEfNS_4arch4Sm90ELb0ELb0ELb0ELb1ELb1ELb1ELb0ELb1ELb1ELb1ELb0ELb0EEENS1_21CollectiveEpilogueFwdINS6_IJSA_SC_SB_EEES9_SE_SG_Li256ELb1ELb1ELb0ELb0EEENS1_36VarlenDynamicPersistentTileSchedulerILi128ELi96ELi256ELi128ELb0ELb1ELb1ELb0ELb1ELb1EEEEEEEEEvNT_6ParamsE)
	.align		4
        /*001c*/ 	.word	index@(__assertfail)
	.align		4
        /*0020*/ 	.word	index@(_ZN7cutlass13device_kernelIN5flash11enable_sm90INS1_16FlashAttnFwdSm90INS1_25CollectiveMainloopFwdSm90ILi2EN4cute5tupleIJNS5_1CILi1EEES8_S8_EEENS6_IJNS7_ILi128EEENS7_ILi96EEENS7_ILi192EEEEEELi192ENS_6half_tEfNS_4arch4Sm90ELb0ELb1ELb0ELb0ELb1ELb0ELb0ELb1ELb1ELb1ELb0ELb0EEENS1_21CollectiveEpilogueFwdINS6_IJSA_SC_SB_EEES9_SE_SG_Li256ELb0ELb1ELb0ELb0EEENS1_30DynamicPersistentTileSchedulerILi256ELi128ELb0ELb1ELb1EEEEEEEEEvNT_6ParamsE)
	.align		4
        /*0024*/ 	.word	index@(__assertfail)
	.align		4
        /*0028*/ 	.word	index@(_ZN7cutlass13device_kernelIN5flash11enable_sm90INS1_16FlashAttnFwdSm90INS1_25CollectiveMainloopFwdSm90ILi2EN4cute5tupleIJNS5_1CILi1EEES8_S8_EEENS6_IJNS7_ILi128EEENS7_ILi96EEENS7_ILi192EEEEEELi192ENS_6half_tEfNS_4arch4Sm90ELb0ELb1ELb0ELb1ELb1ELb0ELb0ELb1ELb1ELb1ELb0ELb0EEENS1_21CollectiveEpilogueFwdINS6_IJSA_SC_SB_EEES9_SE_SG_Li256ELb1ELb1ELb0ELb0EEENS1_36VarlenDynamicPersistentTileSchedulerILi128ELi96ELi256ELi128ELb0ELb1ELb1ELb1ELb0ELb1EEEEEEEEEvNT_6ParamsE)
	.align		4
        /*002c*/ 	.word	index@(__assertfail)
	.align		4
        /*0030*/ 	.word	index@(_ZN7cutlass13device_kernelIN5flash11enable_sm90INS1_16FlashAttnFwdSm90INS1_25CollectiveMainloopFwdSm90ILi2EN4cute5tupleIJNS5_1CILi1EEES8_S8_EEENS6_IJNS7_ILi128EEENS7_ILi96EEENS7_ILi192EEEEEELi192ENS_6half_tEfNS_4arch4Sm90ELb0ELb1ELb0ELb1ELb1ELb1ELb0ELb1ELb1ELb1ELb0ELb0EEENS1_21CollectiveEpilogueFwdINS6_IJSA_SC_SB_EEES9_SE_SG_Li256ELb1ELb1ELb0ELb0EEENS1_36VarlenDynamicPersistentTileSchedulerILi128ELi96ELi256ELi128ELb0ELb1ELb1ELb1ELb0ELb1EEEEEEEEEvNT_6ParamsE)
	.align		4
        /*0034*/ 	.word	index@(__assertfail)
	.align		4
        /*0038*/ 	.word	index@(_ZN7cutlass13device_kernelIN5flash11enable_sm90INS1_16FlashAttnFwdSm90INS1_25CollectiveMainloopFwdSm90ILi2EN4cute5tupleIJNS5_1CILi1EEES8_S8_EEENS6_IJNS7_ILi128EEENS7_ILi96EEENS7_ILi192EEEEEELi192ENS_6half_tEfNS_4arch4Sm90ELb1ELb0ELb0ELb0ELb1ELb0ELb0ELb1ELb1ELb1ELb0ELb0EEENS1_21CollectiveEpilogueFwdINS6_IJSA_SC_SB_EEES9_SE_SG_Li256ELb0ELb1ELb0ELb0EEENS1_30DynamicPersistentTileSchedulerILi256ELi128ELb0ELb1ELb1EEEEEEEEEvNT_6ParamsE)
	.align		4
        /*003c*/ 	.word	index@(__assertfail)
	.align		4
        /*0040*/ 	.word	index@(_ZN7cutlass13device_kernelIN5flash11enable_sm90INS1_16FlashAttnFwdSm90INS1_25CollectiveMainloopFwdSm90ILi2EN4cute5tupleIJNS5_1CILi1EEES8_S8_EEENS6_IJNS7_ILi128EEENS7_ILi96EEENS7_ILi192EEEEEELi192ENS_6half_tEfNS_4arch4Sm90ELb1ELb0ELb0ELb1ELb1ELb0ELb0ELb1ELb1ELb1ELb0ELb0EEENS1_21CollectiveEpilogueFwdINS6_IJSA_SC_SB_EEES9_SE_SG_Li256ELb1ELb1ELb0ELb0EEENS1_36VarlenDynamicPersistentTileSchedulerILi128ELi96ELi256ELi128ELb0ELb1ELb1ELb1ELb1ELb1EEEEEEEEEvNT_6ParamsE)
	.align		4
        /*0044*/ 	.word	index@(__assertfail)
	.align		4
        /*0048*/ 	.word	index@(_ZN7cutlass13device_kernelIN5flash11enable_sm90INS1_16FlashAttnFwdSm90INS1_25CollectiveMainloopFwdSm90ILi2EN4cute5tupleIJNS5_1CILi1EEES8_S8_EEENS6_IJNS7_ILi128EEENS7_ILi96EEENS7_ILi192EEEEEELi192ENS_6half_tEfNS_4arch4Sm90ELb1ELb0ELb0ELb1ELb1ELb1ELb0ELb1ELb1ELb1ELb0ELb0EEENS1_21CollectiveEpilogueFwdINS6_IJSA_SC_SB_EEES9_SE_SG_Li256ELb1ELb1ELb0ELb0EEENS1_36VarlenDynamicPersistentTileSchedulerILi128ELi96ELi256ELi128ELb0ELb1ELb1ELb1ELb1ELb1EEEEEEEEEvNT_6ParamsE)
	.align		4
        /*004c*/ 	.word	index@(__assertfail)
	.align		4
        /*0050*/ 	.word	0x00000000
	.align		4
        /*0054*/ 	.word	0xfffffffe
	.align		4
        /*0058*/ 	.word	0x00000000
	.align		4
        /*005c*/ 	.word	0xfffffffd
	.align		4
        /*0060*/ 	.word	0x00000000
	.align		4
        /*0064*/ 	.word	0xfffffffc


//--------------------- .nv.constant4             --------------------------
	.section	.nv.constant4,"a",@progbits
	.align	8
	.align		8
.nv.constant4:
        /*0000*/ 	.dword	__assertfail
	.align		8
        /*0008*/ 	.dword	__unnamed_1
	.align		8
        /*0010*/ 	.dword	__unnamed_2
	.align		8
        /*0018*/ 	.dword	__unnamed_3
	.align		8
        /*0020*/ 	.dword	__unnamed_4
	.align		8
        /*0028*/ 	.dword	__unnamed_5
	.align		8
        /*0030*/ 	.dword	_ZN72_INTERNAL_3cd32c65_36_flash_fwd_hdim192_fp16_paged_sm90_cu_61719c98_45524cuda3std3__45__cpo5beginE
	.align		8
        /*0038*/ 	.dword	_ZN72_INTERNAL_3cd32c65_36_flash_fwd_hdim192_fp16_paged_sm90_cu_61719c98_45524cuda3std3__45__cpo3endE
	.align		8
        /*0040*/ 	.dword	_ZN72_INTERNAL_3cd32c65_36_flash_fwd_hdim192_fp16_paged_sm90_cu_61719c98_45524cuda3std3__45__cpo6cbeginE
	.align		8
        /*0048*/ 	.dword	_ZN72_INTERNAL_3cd32c65_36_flash_fwd_hdim192_fp16_paged_sm90_cu_61719c98_45524cuda3std3__45__cpo4cendE
	.align		8
        /*0050*/ 	.dword	_ZN72_INTERNAL_3cd32c65_36_flash_fwd_hdim192_fp16_paged_sm90_cu_61719c98_45524cuda3std3__474_GLOBAL__N__3cd32c65_36_flash_fwd_hdim192_fp16_paged_sm90_cu_61719c98_45526ignoreE
	.align		8
        /*0058*/ 	.dword	_ZN72_INTERNAL_3cd32c65_36_flash_fwd_hdim192_fp16_paged_sm90_cu_61719c98_45524cuda3std3__419piecewise_constructE
	.align		8
        /*0060*/ 	.dword	_ZN72_INTERNAL_3cd32c65_36_flash_fwd_hdim192_fp16_paged_sm90_cu_61719c98_45524cuda3std3__48in_placeE
	.align		8
        /*0068*/ 	.dword	_ZN72_INTERNAL_3cd32c65_36_flash_fwd_hdim192_fp16_paged_sm90_cu_61719c98_45524cuda3std6ranges3__45__cpo4swapE
	.align		8
        /*0070*/ 	.dword	_ZN72_INTERNAL_3cd32c65_36_flash_fwd_hdim192_fp16_paged_sm90_cu_61719c98_45524cuda3std6ranges3__45__cpo9iter_moveE
	.align		8
        /*0078*/ 	.dword	_ZN72_INTERNAL_3cd32c65_36_flash_fwd_hdim192_fp16_paged_sm90_cu_61719c98_45524cute7productE
	.align		8
        /*0080*/ 	.dword	_ZN72_INTERNAL_3cd32c65_36_flash_fwd_hdim192_fp16_paged_sm90_cu_61719c98_45524cute1_E
	.align		8
        /*0088*/ 	.dword	$str$23
	.align		8
        /*0090*/ 	.dword	$str$24


//--------------------- .text._ZN7cutlass13device_kernelIN5flash11enable_sm90INS1_16FlashAttnFwdSm90INS1_25CollectiveMainloopFwdSm90ILi2EN4cute5tupleIJNS5_1CILi1EEES8_S8_EEENS6_IJNS7_ILi128EEENS7_ILi96EEENS7_ILi192EEEEEELi192ENS_6half_tEfNS_4arch4Sm90ELb0ELb0ELb0ELb0ELb1ELb0ELb0ELb1ELb1ELb1ELb0ELb0EEENS1_21CollectiveEpilogueFwdINS6_IJSA_SC_SB_EEES9_SE_SG_Li256ELb0ELb1ELb0ELb0EEENS1_29StaticPersistentTileSchedulerILb0EEEEEEEEEvNT_6ParamsE --------------------------
	.section	.text._ZN7cutlass13device_kernelIN5flash11enable_sm90INS1_16FlashAttnFwdSm90INS1_25CollectiveMainloopFwdSm90ILi2EN4cute5tupleIJNS5_1CILi1EEES8_S8_EEENS6_IJNS7_ILi128EEENS7_ILi96EEENS7_ILi192EEEEEELi192ENS_6half_tEfNS_4arch4Sm90ELb0ELb0ELb0ELb0ELb1ELb0ELb0ELb1ELb1ELb1ELb0ELb0EEENS1_21CollectiveEpilogueFwdINS6_IJSA_SC_SB_EEES9_SE_SG_Li256ELb0ELb1ELb0ELb0EEENS1_29StaticPersistentTileSchedulerILb0EEEEEEEEEvNT_6ParamsE,"ax",@progbits
	.align	128
.text._ZN7cutlass13device_kernelIN5flash11enable_sm90INS1_16FlashAttnFwdSm90INS1_25CollectiveMainloopFwdSm90ILi2EN4cute5tupleIJNS5_1CILi1EEES8_S8_EEENS6_IJNS7_ILi128EEENS7_ILi96EEENS7_ILi192EEEEEELi192ENS_6half_tEfNS_4arch4Sm90ELb0ELb0ELb0ELb0ELb1ELb0ELb0ELb1ELb1ELb1ELb0ELb0EEENS1_21CollectiveEpilogueFwdINS6_IJSA_SC_SB_EEES9_SE_SG_Li256ELb0ELb1ELb0ELb0EEENS1_29StaticPersistentTileSchedulerILb0EEEEEEEEEvNT_6ParamsE:
        .type           _ZN7cutlass13device_kernelIN5flash11enable_sm90INS1_16FlashAttnFwdSm90INS1_25CollectiveMainloopFwdSm90ILi2EN4cute5tupleIJNS5_1CILi1EEES8_S8_EEENS6_IJNS7_ILi128EEENS7_ILi96EEENS7_ILi192EEEEEELi192ENS_6half_tEfNS_4arch4Sm90ELb0ELb0ELb0ELb0ELb1ELb0ELb0ELb1ELb1ELb1ELb0ELb0EEENS1_21CollectiveEpilogueFwdINS6_IJSA_SC_SB_EEES9_SE_SG_Li256ELb0ELb1ELb0ELb0EEENS1_29StaticPersistentTileSchedulerILb0EEEEEEEEEvNT_6ParamsE,@function
        .size           _ZN7cutlass13device_kernelIN5flash11enable_sm90INS1_16FlashAttnFwdSm90INS1_25CollectiveMainloopFwdSm90ILi2EN4cute5tupleIJNS5_1CILi1EEES8_S8_EEENS6_IJNS7_ILi128EEENS7_ILi96EEENS7_ILi192EEEEEELi192ENS_6half_tEfNS_4arch4Sm90ELb0ELb0ELb0ELb0ELb1ELb0ELb0ELb1ELb1ELb1ELb0ELb0EEENS1_21CollectiveEpilogueFwdINS6_IJSA_SC_SB_EEES9_SE_SG_Li256ELb0ELb1ELb0ELb0EEENS1_29StaticPersistentTileSchedulerILb0EEEEEEEEEvNT_6ParamsE,(.L_x_3232 - _ZN7cutlass13device_kernelIN5flash11enable_sm90INS1_16FlashAttnFwdSm90INS1_25CollectiveMainloopFwdSm90ILi2EN4cute5tupleIJNS5_1CILi1EEES8_S8_EEENS6_IJNS7_ILi128EEENS7_ILi96EEENS7_ILi192EEEEEELi192ENS_6half_tEfNS_4arch4Sm90ELb0ELb0ELb0ELb0ELb1ELb0ELb0ELb1ELb1ELb1ELb0ELb0EEENS1_21CollectiveEpilogueFwdINS6_IJSA_SC_SB_EEES9_SE_SG_Li256ELb0ELb1ELb0ELb0EEENS1_29StaticPersistentTileSchedulerILb0EEEEEEEEEvNT_6ParamsE)
        .other          _ZN7cutlass13device_kernelIN5flash11enable_sm90INS1_16FlashAttnFwdSm90INS1_25CollectiveMainloopFwdSm90ILi2EN4cute5tupleIJNS5_1CILi1EEES8_S8_EEENS6_IJNS7_ILi128EEENS7_ILi96EEENS7_ILi192EEEEEELi192ENS_6half_tEfNS_4arch4Sm90ELb0ELb0ELb0ELb0ELb1ELb0ELb0ELb1ELb1ELb1ELb0ELb0EEENS1_21CollectiveEpilogueFwdINS6_IJSA_SC_SB_EEES9_SE_SG_Li256ELb0ELb1ELb0ELb0EEENS1_29StaticPersistentTileSchedulerILb0EEEEEEEEEvNT_6ParamsE,@"STO_CUDA_ENTRY STV_DEFAULT"
_ZN7cutlass13device_kernelIN5flash11enable_sm90INS1_16FlashAttnFwdSm90INS1_25CollectiveMainloopFwdSm90ILi2EN4cute5tupleIJNS5_1CILi1EEES8_S8_EEENS6_IJNS7_ILi128EEENS7_ILi96EEENS7_ILi192EEEEEELi192ENS_6half_tEfNS_4arch4Sm90ELb0ELb0ELb0ELb0ELb1ELb0ELb0ELb1ELb1ELb1ELb0ELb0EEENS1_21CollectiveEpilogueFwdINS6_IJSA_SC_SB_EEES9_SE_SG_Li256ELb0ELb1ELb0ELb0EEENS1_29StaticPersistentTileSchedulerILb0EEEEEEEEEvNT_6ParamsE:
[----:B------:R-:W0:Y:S02]  /*0000*/  LDC R1, c[0x0][0x28] ;  /* 0x00000a00ff017b82 */ /* 0x000e240000000800 */
[----:B0-----:R-:W-:Y:S01]  /*0010*/  VIADD R1, R1, 0xfffffff8 ;  /* 0xfffffff801017836 */ /* 0x001fe20000000000 */
[----:B------:R-:W0:Y:S01]  /*0020*/  S2R R3, SR_TID.X ;  /* 0x0000000000037919 */ /* 0x000e220000002100 */
[----:B------:R-:W-:Y:S01]  /*0030*/  ELECT P0, URZ, PT ;  /* 0x00000000003f782f */ /* 0x000fe20003800000 */
[----:B------:R-:W-:Y:S01]  /*0040*/  UMOV UR4, 0x80 ;  /* 0x0000008000047882 */ /* 0x000fe20000000000 */
[----:B------:R-:W-:Y:S01]  /*0050*/  UMOV UR7, 0x100 ;  /* 0x0000010000077882 */ /* 0x000fe20000000000 */
[----:B0-----:R-:W-:-:S05]  /*0060*/  SHF.R.U32.HI R0, RZ, 0x5, R3 ;  /* 0x00000005ff007819 */ /* 0x001fca0000011603 */
[----:B------:R-:W0:Y:S02]  /*0070*/  SHFL.IDX PT, R2, R0, RZ, 0x1f ;  /* 0x00001fff00027589 */ /* 0x000e2400000e0000 */
[C---:B0-----:R-:W-:Y:S02]  /*0080*/  ISETP.NE.OR P0, PT, R2.reuse, RZ, !P0 ;  /* 0x000000ff0200720c */ /* 0x041fe40004705670 */
[----:B------:R-:W-:Y:S02]  /*0090*/  ISETP.NE.AND P1, PT, R2, RZ, PT ;  /* 0x000000ff0200720c */ /* 0x000fe40003f25270 */
[----:B------:R-:W-:-:S06]  /*00a0*/  SHF.R.U32.HI R2, RZ, 0x7, R3 ;  /* 0x00000007ff027819 */ /* 0x000fcc0000011603 */
[----:B------:R-:W0:Y:S03]  /*00b0*/  SHFL.IDX PT, R2, R2, RZ, 0x1f ;  /* 0x00001fff02027589 */ /* 0x000e2600000e0000 */
[----:B------:R-:W-:Y:S01]  /*00c0*/  VOTEU.ALL UP0, P0 ;  /* 0x00000000003f7886 */ /* 0x000fe20000000000 */
[----:B------:R-:W-:-:S04]  /*00d0*/  VOTEU.ALL UP1, P0 ;  /* 0x00000000003f7886 */ /* 0x000fc80000020000 */
[----:B------:R-:W1:Y:S01]  /*00e0*/  @!UP0 S2UR UR8, SR_CgaCtaId ;  /* 0x00000000000889c3 */ /* 0x000e620000008800 */
[----:B------:R-:W-:Y:S01]  /*00f0*/  @!UP0 UMOV UR6, 0x400 ;  /* 0x0000040000068882 */ /* 0x000fe20000000000 */
[----:B------:R-:W-:-:S04]  /*0100*/  @!UP0 UIADD3 UR4, -UR4, 0x100000, URZ ;  /* 0x0010000004048890 */ /* 0x000fc8000fffe13f */
[----:B------:R-:W-:Y:S02]  /*0110*/  @!UP0 USHF.L.U32 UR5, UR4, 0xb, URZ ;  /* 0x0000000b04058899 */ /* 0x000fe4000800063f */
[----:B------:R-:W-:Y:S02]  /*0120*/  @!UP0 USHF.L.U32 UR4, UR4, 0x1, URZ ;  /* 0x0000000104048899 */ /* 0x000fe4000800063f */
[----:B-1----:R-:W-:Y:S02]  /*0130*/  @!UP0 ULEA UR8, UR8, UR6, 0x18 ;  /* 0x0000000608088291 */ /* 0x002fe4000f8ec03f */
[----:B------:R-:W-:-:S04]  /*0140*/  @!UP0 UIADD3 UR6, -UR7, 0x100000, URZ ;  /* 0x0010000007068890 */ /* 0x000fc8000fffe13f */
[----:B------:R-:W-:Y:S02]  /*0150*/  @!UP0 USHF.L.U32 UR7, UR6, 0xb, URZ ;  /* 0x0000000b06078899 */ /* 0x000fe4000800063f */
[----:B------:R-:W-:Y:S01]  /*0160*/  @!UP0 USHF.L.U32 UR6, UR6, 0x1, URZ ;  /* 0x0000000106068899 */ /* 0x000fe2000800063f */
[----:B------:R-:W-:-:S05]  /*0170*/  VOTEU.ALL UP0, P0 ;  /* 0x00000000003f7886 */ /* 0x000fca0000000000 */
[----:B------:R1:W2:Y:S06]  /*0180*/  @!UP0 SYNCS.EXCH.64 URZ, [UR8+0x30800], UR4 ;  /* 0x03080004083f85b2 */ /* 0x0002ac0008000100 */
[----:B------:R1:W3:Y:S02]  /*0190*/  @!UP1 SYNCS.EXCH.64 URZ, [UR8+0x30820], UR6 ;  /* 0x03082006083f95b2 */ /* 0x0002e40008000100 */
[----:B01----:R-:W-:Y:S05]  /*01a0*/  @P1 BRA `(.L_x_0) ;  /* 0x0000000000481947 */ /* 0x003fea0003800000 */
[----:B------:R-:W0:Y:S01]  /*01b0*/  S2UR UR5, SR_CgaCtaId ;  /* 0x00000000000579c3 */ /* 0x000e220000008800 */
[----:B------:R-:W-:Y:S01]  /*01c0*/  UMOV UR4, 0x400 ;  /* 0x0000040000047882 */ /* 0x000fe20000000000 */
[----:B------:R-:W-:Y:S01]  /*01d0*/  UMOV UR6, 0x80 ;  /* 0x0000008000067882 */ /* 0x000fe20000000000 */
[----:B------:R-:W-:Y:S01]  /*01e0*/  UMOV UR7, 0x100 ;  /* 0x0000010000077882 */ /* 0x000fe20000000000 */
[----:B------:R-:W-:Y:S01]  /*01f0*/  ELECT P0, URZ, PT ;  /* 0x00000000003f782f */ /* 0x000fe20003800000 */
[----:B0-----:R-:W-:Y:S02]  /*0200*/  ULEA UR8, UR5, UR4, 0x18 ;  /* 0x0000000405087291 */ /* 0x001fe4000f8ec03f */
[----:B------:R-:W-:-:S04]  /*0210*/  UIADD3 UR4, -UR6, 0x100000, URZ ;  /* 0x0010000006047890 */ /* 0x000fc8000fffe13f */
[----:B------:R-:W-:Y:S02]  /*0220*/  USHF.L.U32 UR5, UR4, 0xb, URZ ;  /* 0x0000000b04057899 */ /* 0x000fe4000800063f */
[----:B------:R-:W-:Y:S02]  /*0230*/  USHF.L.U32 UR4, UR4, 0x1, URZ ;  /* 0x0000000104047899 */ /* 0x000fe4000800063f */
[----:B------:R-:W-:-:S04]  /*0240*/  UIADD3 UR6, -UR7, 0x100000, URZ ;  /* 0x0010000007067890 */ /* 0x000fc8000fffe13f */
[----:B------:R-:W-:Y:S02]  /*0250*/  USHF.L.U32 UR7, UR6, 0xb, URZ ;  /* 0x0000000b06077899 */ /* 0x000fe4000800063f */
[----:B------:R-:W-:Y:S01]  /*0260*/  USHF.L.U32 UR6, UR6, 0x1, URZ ;  /* 0x0000000106067899 */ /* 0x000fe2000800063f */
[----:B------:R-:W0:Y:S03]  /*0270*/  FENCE.VIEW.ASYNC.S ;  /* 0x00000000000073c6 */ /* 0x000e260000000000 */
[----:B0-----:R0:W1:Y:S08]  /*0280*/  SYNCS.EXCH.64 URZ, [UR8+0x30830], UR4 ;  /* 0x03083004083f75b2 */ /* 0x0010700008000100 */
[----:B------:R0:W4:Y:S01]  /*0290*/  SYNCS.EXCH.64 URZ, [UR8+0x30840], UR6 ;  /* 0x03084006083f75b2 */ /* 0x0001220008000100 */
[----:B------:R0:W0:Y:S01]  /*02a0*/  SYNCS.EXCH.64 URZ, [UR8+0x30838], UR4 ;  /* 0x03083804083f75b2 */ /* 0x0000220008000100 */
[----:B------:R0:W0:Y:S01]  /*02b0*/  SYNCS.EXCH.64 URZ, [UR8+0x30848], UR6 ;  /* 0x03084806083f75b2 */ /* 0x0000220008000100 */
[----:B------:R-:W-:Y:S01]  /*02c0*/  NOP ;  /* 0x0000000000007918 */ /* 0x000fe20000000000 */
.L_x_0:
[----:B------:R-:W5:Y:S01]  /*02d0*/  SHFL.IDX PT, R4, R0, RZ, 0x1f ;  /* 0x00001fff00047589 */ /* 0x000f6200000e0000 */
[----:B------:R-:W-:Y:S01]  /*02e0*/  NOP ;  /* 0x0000000000007918 */ /* 0x000fe20000000000 */
[----:B-----5:R-:W-:-:S13]  /*02f0*/  ISETP.NE.AND P0, PT, R4, RZ, PT ;  /* 0x000000ff0400720c */ /* 0x020fda0003f05270 */
[----:B------:R-:W-:Y:S05]  /*0300*/  @P0 BRA `(.L_x_1) ;  /* 0x0000000000480947 */ /* 0x000fea0003800000 */
[----:B0-----:R-:W0:Y:S01]  /*0310*/  S2UR UR5, SR_CgaCtaId ;  /* 0x00000000000579c3 */ /* 0x001e220000008800 */
        /* <DEDUP_REMOVED lines=12> */
[----:B0-----:R0:W0:Y:S08]  /*03e0*/  SYNCS.EXCH.64 URZ, [UR8+0x30850], UR4 ;  /* 0x03085004083f75b2 */ /* 0x0010300008000100 */
[----:B------:R0:W0:Y:S01]  /*03f0*/  SYNCS.EXCH.64 URZ, [UR8+0x30860], UR6 ;  /* 0x03086006083f75b2 */ /* 0x0000220008000100 */
[----:B------:R0:W0:Y:S01]  /*0400*/  SYNCS.EXCH.64 URZ, [UR8+0x30858], UR4 ;  /* 0x03085804083f75b2 */ /* 0x0000220008000100 */
[----:B------:R0:W0:Y:S01]  /*0410*/  SYNCS.EXCH.64 URZ, [UR8+0x30868], UR6 ;  /* 0x03086806083f75b2 */ /* 0x0000220008000100 */
[----:B------:R-:W-:Y:S01]  /*0420*/  NOP ;  /* 0x0000000000007918 */ /* 0x000fe20000000000 */
.L_x_1:
[----:B------:R-:W5:Y:S01]  /*0430*/  SHFL.IDX PT, R4, R0, RZ, 0x1f ;  /* 0x00001fff00047589 */ /* 0x000f6200000e0000 */
[----:B------:R-:W-:Y:S01]  /*0440*/  NOP ;  /* 0x0000000000007918 */ /* 0x000fe20000000000 */
[----:B-----5:R-:W-:-:S13]  /*0450*/  ISETP.NE.AND P0, PT, R4, RZ, PT ;  /* 0x000000ff0400720c */ /* 0x020fda0003f05270 */
[----:B------:R-:W-:Y:S05]  /*0460*/  @P0 BRA `(.L_x_2) ;  /* 0x0000000000380947 */ /* 0x000fea0003800000 */
[----:B0-----:R-:W0:Y:S01]  /*0470*/  S2UR UR5, SR_CgaCtaId ;  /* 0x00000000000579c3 */ /* 0x001e220000008800 */
[----:B------:R-:W-:Y:S01]  /*0480*/  UMOV UR4, 0x400 ;  /* 0x0000040000047882 */ /* 0x000fe20000000000 */
[----:B------:R-:W-:Y:S01]  /*0490*/  UMOV UR7, 0x80 ;  /* 0x0000008000077882 */ /* 0x000fe20000000000 */
[----:B------:R-:W-:Y:S01]  /*04a0*/  ELECT P0, URZ, PT ;  /* 0x00000000003f782f */ /* 0x000fe20003800000 */
[----:B0-----:R-:W-:Y:S02]  /*04b0*/  ULEA UR6, UR5, UR4, 0x18 ;  /* 0x0000000405067291 */ /* 0x001fe4000f8ec03f */
[----:B------:R-:W-:-:S04]  /*04c0*/  UIADD3 UR4, -UR7, 0x100000, URZ ;  /* 0x0010000007047890 */ /* 0x000fc8000fffe13f */
[----:B------:R-:W-:Y:S02]  /*04d0*/  USHF.L.U32 UR5, UR4, 0xb, URZ ;  /* 0x0000000b04057899 */ /* 0x000fe4000800063f */
[----:B------:R-:W-:Y:S01]  /*04e0*/  USHF.L.U32 UR4, UR4, 0x1, URZ ;  /* 0x0000000104047899 */ /* 0x000fe2000800063f */
[----:B------:R-:W0:Y:S11]  /*04f0*/  FENCE.VIEW.ASYNC.S ;  /* 0x00000000000073c6 */ /* 0x000e360000000000 */
[----:B0-----:R0:W0:Y:S01]  /*0500*/  SYNCS.EXCH.64 URZ, [UR6+0x30870], UR4 ;  /* 0x03087004063f75b2 */ /* 0x0010220008000100 */
[----:B------:R0:W0:Y:S01]  /*0510*/  SYNCS.EXCH.64 URZ, [UR6+0x30880], UR4 ;  /* 0x03088004063f75b2 */ /* 0x0000220008000100 */
[----:B------:R0:W0:Y:S01]  /*0520*/  SYNCS.EXCH.64 URZ, [UR6+0x30878], UR4 ;  /* 0x03087804063f75b2 */ /* 0x0000220008000100 */
[----:B------:R0:W0:Y:S01]  /*0530*/  SYNCS.EXCH.64 URZ, [UR6+0x30888], UR4 ;  /* 0x03088804063f75b2 */ /* 0x0000220008000100 */
[----:B------:R-:W-:Y:S01]  /*0540*/  NOP ;  /* 0x0000000000007918 */ /* 0x000fe20000000000 */
.L_x_2:
        /* <DEDUP_REMOVED lines=22> */
.L_x_3:
[----:B------:R-:W5:Y:S01]  /*06b0*/  SHFL.IDX PT, R4, R0, RZ, 0x1f ;  /* 0x00001fff00047589 */ /* 0x000f6200000e0000 */
[----:B------:R-:W-:Y:S01]  /*06c0*/  R2UR UR9, R2 ;  /* 0x00000000020972ca */ /* 0x000fe200000e0000 */
        /* <DEDUP_REMOVED lines=21> */
.L_x_4:
[----:B------:R-:W-:Y:S01]  /*0820*/  UISETP.NE.AND UP0, UPT, UR9, URZ, UPT ;  /* 0x0000003f0900728c */ /* 0x000fe2000bf05270 */
[----:B------:R-:W-:Y:S01]  /*0830*/  NOP ;  /* 0x0000000000007918 */ /* 0x000fe20000000000 */
[----:B0-----:R-:W-:Y:S01]  /*0840*/  UMOV UR4, 0x1 ;  /* 0x0000000100047882 */ /* 0x001fe20000000000 */
[----:B------:R-:W-:Y:S01]  /*0850*/  ULDC.64 UR36, c[0x0][0x208] ;  /* 0x0000820000247ab9 */ /* 0x000fe20000000a00 */
[----:B------:R-:W-:Y:S01]  /*0860*/  USEL UR4, UR4, 0x2, !UP0 ;  /* 0x0000000204047887 */ /* 0x000fe2000c000000 */
[----:B-1234-:R-:W-:Y:S01]  /*0870*/  BAR.SYNC.DEFER_BLOCKING 0x0 ;  /* 0x0000000000007b1d */ /* 0x01efe20000010000 */
[----:B------:R-:W-:-:S04]  /*0880*/  PLOP3.LUT P0, PT, PT, PT, UP0, 0x80, 0x0 ;  /* 0x000000000000781c */ /* 0x000fc80003f0f008 */
[----:B------:R-:W-:-:S05]  /*0890*/  IMAD.U32 R2, RZ, RZ, UR4 ;  /* 0x00000004ff027e24 */ /* 0x000fca000f8e00ff */
[----:B------:R0:W-:Y:S04]  /*08a0*/  STL [R1+0x4], R2 ;  /* 0x0000040201007387 */ /* 0x0001e80000100800 */
[----:B------:R-:W-:Y:S05]  /*08b0*/  @!P0 BRA `(.L_x_5) ;  /* 0x00000074002c8947 */ /* 0x000fea0003800000 */
.L_x_6:
[----:B------:R-:W-:-:S08]  /*08c0*/  NOP ;  /* 0x0000000000007918 */ /* 0x000fd00000000000 */
[----:B------:R-:W1:Y:S02]  /*08d0*/  USETMAXREG.TRY_ALLOC.CTAPOOL UP0, 0xe8 ;  /* 0x000000e8000079c8 */ /* 0x000e640008000600 */
[----:B-1----:R-:W-:-:S13]  /*08e0*/  PLOP3.LUT P0, PT, PT, PT, UP0, 0x80, 0x0 ;  /* 0x000000000000781c */ /* 0x002fda0003f0f008 */
[----:B------:R-:W-:Y:S05]  /*08f0*/  @!P0 BRA `(.L_x_6) ;  /* 0xfffffffc00f08947 */ /* 0x000fea000383ffff */
[----:B------:R-:W1:Y:S08]  /*0900*/  S2UR UR61, SR_CTAID.X ;  /* 0x00000000003d79c3 */ /* 0x000e700000002500 */
[----:B------:R-:W-:Y:S08]  /*0910*/  BAR.ARV 0x8, 0x180 ;  /* 0x0206000000007b1d */ /* 0x000ff00000002000 */
[----:B------:R-:W1:Y:S02]  /*0920*/  LDC R0, c[0x0][0xc34] ;  /* 0x00030d00ff007b82 */ /* 0x000e640000000800 */
[----:B-1----:R-:W-:-:S13]  /*0930*/  ISETP.LE.AND P0, PT, R0, UR61, PT ;  /* 0x0000003d00007c0c */ /* 0x002fda000bf03270 */
[----:B------:R-:W-:Y:S05]  /*0940*/  @P0 EXIT ;  /* 0x000000000000094d */ /* 0x000fea0003800000 */
[----:B0-----:R-:W2:Y:S01]  /*0950*/  LDL R2, [R1+0x4] ;  /* 0x0000040001027983 */ /* 0x001ea20000100800 */
[----:B------:R-:W-:Y:S01]  /*0960*/  VIADD R19, R3, 0xffffff80 ;  /* 0xffffff8003137836 */ /* 0x000fe20000000000 */
[----:B------:R-:W-:Y:S01]  /*0970*/  UMOV UR39, URZ ;  /* 0x0000003f00277c82 */ /* 0x000fe20008000000 */
[----:B------:R-:W-:Y:S01]  /*0980*/  IMAD.MOV.U32 R198, RZ, RZ, -0x2 ;  /* 0xfffffffeffc67424 */ /* 0x000fe200078e00ff */
[----:B------:R-:W-:Y:S02]  /*0990*/  UMOV UR38, URZ ;  /* 0x0000003f00267c82 */ /* 0x000fe40008000000 */
[----:B------:R-:W-:-:S04]  /*09a0*/  SHF.R.S32.HI R0, RZ, 0x1f, R19 ;  /* 0x0000001fff007819 */ /* 0x000fc80000011413 */
[CC--:B------:R-:W-:Y:S02]  /*09b0*/  LEA.HI R3, R0.reuse, R19.reuse, RZ, 0x7 ;  /* 0x0000001300037211 */ /* 0x0c0fe400078f38ff */
[CC--:B------:R-:W-:Y:S02]  /*09c0*/  LEA.HI R4, R0.reuse, R19.reuse, RZ, 0x5 ;  /* 0x0000001300047211 */ /* 0x0c0fe400078f28ff */
[----:B------:R-:W-:Y:S02]  /*09d0*/  LOP3.LUT R192, R3, 0xffffff80, RZ, 0xc0, !PT ;  /* 0xffffff8003c07812 */ /* 0x000fe400078ec0ff */
[CC--:B------:R-:W-:Y:S02]  /*09e0*/  LEA.HI R7, R0.reuse, R19.reuse, RZ, 0x2 ;  /* 0x0000001300077211 */ /* 0x0c0fe400078f10ff */
[----:B------:R-:W-:Y:S01]  /*09f0*/  LEA.HI R22, R0, R19, RZ, 0x3 ;  /* 0x0000001300167211 */ /* 0x000fe200078f18ff */
[----:B------:R-:W-:Y:S01]  /*0a00*/  IMAD.IADD R192, R19, 0x1, -R192 ;  /* 0x0000000113c07824 */ /* 0x000fe200078e0ac0 */
[----:B------:R-:W-:-:S02]  /*0a10*/  SHF.L.U32 R6, R4, 0x5, RZ ;  /* 0x0000000504067819 */ /* 0x000fc400000006ff */
[----:B------:R-:W-:Y:S02]  /*0a20*/  LOP3.LUT R10, R7, 0xfffffffc, RZ, 0xc0, !PT ;  /* 0xfffffffc070a7812 */ /* 0x000fe400078ec0ff */
[----:B------:R-:W-:Y:S02]  /*0a30*/  SHF.R.S32.HI R5, RZ, 0x1f, R192 ;  /* 0x0000001fff057819 */ /* 0x000fe400000114c0 */
[----:B------:R-:W-:Y:S01]  /*0a40*/  LOP3.LUT R9, R6, 0xfffffc00, RZ, 0xc0, !PT ;  /* 0xfffffc0006097812 */ /* 0x000fe200078ec0ff */
[----:B------:R-:W-:Y:S01]  /*0a50*/  IMAD.IADD R10, R19, 0x1, -R10 ;  /* 0x00000001130a7824 */ /* 0x000fe200078e0a0a */
[----:B------:R-:W-:Y:S02]  /*0a60*/  SHF.R.S32.HI R194, RZ, 0x7, R3 ;  /* 0x00000007ffc27819 */ /* 0x000fe40000011403 */
[----:B------:R-:W-:Y:S02]  /*0a70*/  LOP3.LUT R12, R22, 0xfffffff8, RZ, 0xc0, !PT ;  /* 0xfffffff8160c7812 */ /* 0x000fe400078ec0ff */
[----:B------:R-:W-:-:S02]  /*0a80*/  LEA.HI R3, R3, R194, RZ, 0x1 ;  /* 0x000000c203037211 */ /* 0x000fc400078f08ff */
[----:B------:R-:W-:Y:S02]  /*0a90*/  LEA.HI R6, R10, R10, RZ, 0x1 ;  /* 0x0000000a0a067211 */ /* 0x000fe400078f08ff */
[----:B------:R-:W-:Y:S02]  /*0aa0*/  LOP3.LUT R3, R3, 0x3fffffe, RZ, 0xc0, !PT ;  /* 0x03fffffe03037812 */ /* 0x000fe400078ec0ff */
[----:B------:R-:W-:-:S03]  /*0ab0*/  SHF.R.S32.HI R22, RZ, 0x3, R22 ;  /* 0x00000003ff167819 */ /* 0x000fc60000011416 */
[----:B------:R-:W-:Y:S01]  /*0ac0*/  IMAD.IADD R3, R194, 0x1, -R3 ;  /* 0x00000001c2037824 */ /* 0x000fe200078e0a03 */
[----:B--2---:R-:W-:Y:S02]  /*0ad0*/  R2UR UR4, R2 ;  /* 0x00000000020472ca */ /* 0x004fe400000e0000 */
[----:B------:R-:W-:Y:S02]  /*0ae0*/  LEA.HI R2, R0, R19, RZ, 0x4 ;  /* 0x0000001300027211 */ /* 0x000fe400078f20ff */
[----:B------:R-:W-:Y:S02]  /*0af0*/  LEA.HI R0, R5, R192, RZ, 0x2 ;  /* 0x000000c005007211 */ /* 0x000fe400078f10ff */
[----:B------:R-:W-:Y:S02]  /*0b00*/  LOP3.LUT R4, R2, 0x3fffff0, RZ, 0xc0, !PT ;  /* 0x03fffff002047812 */ /* 0x000fe400078ec0ff */
[--C-:B------:R-:W-:Y:S02]  /*0b10*/  SHF.R.S32.HI R8, RZ, 0x2, R0.reuse ;  /* 0x00000002ff087819 */ /* 0x100fe40000011400 */
[----:B------:R-:W-:Y:S01]  /*0b20*/  SHF.R.S32.HI R11, RZ, 0x1f, R0 ;  /* 0x0000001fff0b7819 */ /* 0x000fe20000011400 */
[C---:B------:R-:W-:Y:S01]  /*0b30*/  IMAD.IADD R4, R19.reuse, 0x1, -R4 ;  /* 0x0000000113047824 */ /* 0x040fe200078e0a04 */
[----:B------:R-:W-:Y:S01]  /*0b40*/  SHF.R.S32.HI R7, RZ, 0x4, R2 ;  /* 0x00000004ff077819 */ /* 0x000fe20000011402 */
[----:B------:R-:W-:Y:S01]  /*0b50*/  IMAD.IADD R19, R19, 0x1, -R12 ;  /* 0x0000000113137824 */ /* 0x000fe200078e0a0c */
[----:B------:R-:W-:Y:S01]  /*0b60*/  LEA.HI R11, R11, R8, RZ, 0x3 ;  /* 0x000000080b0b7211 */ /* 0x000fe200078f18ff */
[----:B------:R-:W-:Y:S01]  /*0b70*/  IMAD R9, R4, 0x40, R9 ;  /* 0x0000004004097824 */ /* 0x000fe200078e0209 */
[----:B------:R-:W-:Y:S01]  /*0b80*/  LEA.HI R4, R5, R192, RZ, 0x5 ;  /* 0x000000c005047211 */ /* 0x000fe200078f28ff */
[----:B------:R-:W-:Y:S01]  /*0b90*/  IMAD.SHL.U32 R16, R19, 0x8, RZ ;  /* 0x0000000813107824 */ /* 0x000fe200078e00ff */
[----:B------:R-:W-:Y:S01]  /*0ba0*/  LOP3.LUT R11, R11, 0xfffffff8, RZ, 0xc0, !PT ;  /* 0xfffffff80b0b7812 */ /* 0x000fe200078ec0ff */
[----:B------:R-:W-:Y:S01]  /*0bb0*/  ULOP3.LUT UR4, UR4, 0x1, URZ, 0xfc, !UPT ;  /* 0x0000000104047892 */ /* 0x000fe2000f8efc3f */
[----:B------:R-:W-:Y:S01]  /*0bc0*/  LEA.HI R2, R2, R7, RZ, 0x1 ;  /* 0x0000000702027211 */ /* 0x000fe200078f08ff */
[----:B------:R-:W-:Y:S01]  /*0bd0*/  VIADD R18, R16, 0x40 ;  /* 0x0000004010127836 */ /* 0x000fe20000000000 */
[----:B------:R-:W-:Y:S01]  /*0be0*/  SHF.R.S32.HI R4, RZ, 0x5, R4 ;  /* 0x00000005ff047819 */ /* 0x000fe20000011404 */
[----:B------:R-:W-:Y:S01]  /*0bf0*/  IMAD.IADD R11, R8, 0x1, -R11 ;  /* 0x00000001080b7824 */ /* 0x000fe200078e0a0b */
[----:B------:R-:W-:Y:S01]  /*0c00*/  LOP3.LUT R2, R2, 0x1ffffffe, RZ, 0xc0, !PT ;  /* 0x1ffffffe02027812 */ /* 0x000fe200078ec0ff */
[----:B------:R-:W-:Y:S01]  /*0c10*/  VIADD R17, R16, 0x80 ;  /* 0x0000008010117836 */ /* 0x000fe20000000000 */
[----:B------:R-:W-:Y:S01]  /*0c20*/  LOP3.LUT R5, R0, 0x7ffffffc, RZ, 0xc0, !PT ;  /* 0x7ffffffc00057812 */ /* 0x000fe200078ec0ff */
[----:B------:R-:W-:Y:S01]  /*0c30*/  IMAD R4, R4, 0x10, R11 ;  /* 0x0000001004047824 */ /* 0x000fe200078e020b */
[----:B------:R-:W-:Y:S01]  /*0c40*/  IADD3 R2, R7, -R2, RZ ;  /* 0x8000000207027210 */ /* 0x000fe20007ffe0ff */
[----:B------:R-:W-:Y:S01]  /*0c50*/  IMAD.U32 R199, RZ, RZ, UR4 ;  /* 0x00000004ffc77e24 */ /* 0x000fe2000f8e00ff */
[----:B------:R-:W-:Y:S01]  /*0c60*/  LOP3.LUT R7, R6, 0x1ffffffe, RZ, 0xc0, !PT ;  /* 0x1ffffffe06077812 */ /* 0x000fe200078ec0ff */
[----:B------:R-:W-:Y:S01]  /*0c70*/  IMAD.IADD R5, R192, 0x1, -R5 ;  /* 0x00000001c0057824 */ /* 0x000fe200078e0a05 */
[----:B------:R-:W-:Y:S01]  /*0c80*/  LEA R195, R3, R4, 0x6 ;  /* 0x0000000403c37211 */ /* 0x000fe200078e30ff */
[----:B------:R-:W-:Y:S01]  /*0c90*/  UMOV UR4, URZ ;  /* 0x0000003f00047c82 */ /* 0x000fe20008000000 */
[----:B------:R-:W-:Y:S01]  /*0ca0*/  IADD3 R196, R10, -R7, RZ ;  /* 0x800000070ac47210 */ /* 0x000fe20007ffe0ff */
[----:B------:R-:W-:Y:S01]  /*0cb0*/  IMAD R197, R2, 0x8, R9 ;  /* 0x0000000802c57824 */ /* 0x000fe200078e0209 */
[----:B------:R-:W-:Y:S01]  /*0cc0*/  SHF.R.S32.HI R201, RZ, 0x1f, R18 ;  /* 0x0000001fffc97819 */ /* 0x000fe20000011412 */
[----:B------:R-:W-:Y:S01]  /*0cd0*/  IMAD R198, R5, R198, 0x60 ;  /* 0x0000006005c67424 */ /* 0x000fe200078e02c6 */
[----:B------:R-:W-:Y:S01]  /*0ce0*/  MOV R23, UR4 ;  /* 0x0000000400177c02 */ /* 0x000fe20008000f00 */
[----:B------:R-:W-:Y:S01]  /*0cf0*/  IMAD R196, R196, 0x8, R195 ;  /* 0x00000008c4c47824 */ /* 0x000fe200078e02c3 */
[----:B------:R-:W-:-:S07]  /*0d00*/  SHF.R.S32.HI R200, RZ, 0x1f, R17 ;  /* 0x0000001fffc87819 */ /* 0x000fce0000011411 */
.L_x_39:
[----:B0-----:R-:W0:Y:S01]  /*0d10*/  SHFL.IDX PT, R0, R194, RZ, 0x1f ;  /* 0x00001fffc2007589 */ /* 0x001e2200000e0000 */
[----:B-1----:R-:W1:Y:S01]  /*0d20*/  S2UR UR42, SR_CgaCtaId ;  /* 0x00000000002a79c3 */ /* 0x002e620000008800 */
[----:B------:R-:W-:Y:S01]  /*0d30*/  ULDC.64 UR6, c[0x0][0x418] ;  /* 0x0001060000067ab9 */ /* 0x000fe20000000a00 */
[----:B------:R-:W-:Y:S01]  /*0d40*/  ULDC UR4, c[0x0][0xc38] ;  /* 0x00030e0000047ab9 */ /* 0x000fe20000000800 */
[----:B------:R-:W-:Y:S02]  /*0d50*/  UISETP.NE.U32.AND UP0, UPT, UR6, URZ, UPT ;  /* 0x0000003f0600728c */ /* 0x000fe4000bf05070 */
[----:B------:R-:W-:Y:S01]  /*0d60*/  UISETP.NE.AND UP1, UPT, UR4, 0x1, UPT ;  /* 0x000000010400788c */ /* 0x000fe2000bf25270 */
[----:B------:R-:W-:Y:S02]  /*0d70*/  UMOV UR43, 0x400 ;  /* 0x00000400002b7882 */ /* 0x000fe40000000000 */
[----:B------:R-:W-:Y:S01]  /*0d80*/  ULDC UR4, c[0x0][0xc44] ;  /* 0x0003110000047ab9 */ /* 0x000fe20000000800 */
[----:B------:R-:W-:-:S02]  /*0d90*/  UISETP.NE.AND.EX UP0, UPT, UR7, URZ, UPT, UP0 ;  /* 0x0000003f0700728c */ /* 0x000fc4000bf05300 */
[----:B------:R-:W-:Y:S01]  /*0da0*/  UISETP.NE.AND UP2, UPT, UR4, 0x1, UPT ;  /* 0x000000010400788c */ /* 0x000fe2000bf45270 */
[----:B------:R-:W-:Y:S01]  /*0db0*/  ULDC UR40, c[0x0][0x424] ;  /* 0x0001090000287ab9 */ /* 0x000fe20000000800 */
[----:B------:R-:W-:Y:S01]  /*0dc0*/  ULDC UR10, c[0x0][0x2f0] ;  /* 0x0000bc00000a7ab9 */ /* 0x000fe20000000800 */
[----:B------:R-:W-:Y:S02]  /*0dd0*/  USEL UR40, UR40, 0x1, UP0 ;  /* 0x0000000128287887 */ /* 0x000fe40008000000 */
[----:B------:R-:W-:Y:S01]  /*0de0*/  @UP1 ULDC UR4, c[0x0][0xc3c] ;  /* 0x00030f0000041ab9 */ /* 0x000fe20000000800 */
[----:B------:R-:W-:Y:S01]  /*0df0*/  @UP1 ULDC UR12, c[0x0][0xc40] ;  /* 0x00031000000c1ab9 */ /* 0x000fe20000000800 */
[----:B------:R-:W-:Y:S02]  /*0e00*/  UIMAD.WIDE.U32 UR4, UR61, UR4, URZ ;  /* 0x000000043d0472a5 */ /* 0x000fe4000f8e003f */
[----:B------:R-:W-:Y:S01]  /*0e10*/  UIMAD UR40, UR40, UR10, URZ ;  /* 0x0000000a282872a4 */ /* 0x000fe2000f8e023f */
[----:B0-----:R-:W-:Y:S01]  /*0e20*/  R2UR UR6, R0 ;  /* 0x00000000000672ca */ /* 0x001fe200000e0000 */
[----:B-1----:R-:W-:Y:S01]  /*0e30*/  ULEA UR43, UR42, UR43, 0x18 ;  /* 0x0000002b2a2b7291 */ /* 0x002fe2000f8ec03f */
[----:B------:R-:W-:Y:S01]  /*0e40*/  UMOV UR13, UR61 ;  /* 0x0000003d000d7c82 */ /* 0x000fe20008000000 */
[----:B------:R-:W-:-:S02]  /*0e50*/  @UP1 USHF.R.U32.HI UR13, URZ, UR12, UR5 ;  /* 0x0000000c3f0d1299 */ /* 0x000fc40008011605 */
[----:B------:R-:W-:Y:S01]  /*0e60*/  UIADD3 UR11, UR43, 0x12400, URZ ;  /* 0x000124002b0b7890 */ /* 0x000fe2000fffe03f */
[----:B------:R-:W-:-:S03]  /*0e70*/  @UP2 ULDC.64 UR8, c[0x0][0xc48] ;  /* 0x0003120000082ab9 */ /* 0x000fc60000000a00 */
[----:B------:R-:W-:Y:S01]  /*0e80*/  ULOP3.LUT UP0, URZ, UR11, 0x1bf, URZ, 0xc0, !UPT ;  /* 0x000001bf0b3f7892 */ /* 0x000fe2000f80c03f */
[----:B------:R-:W-:Y:S01]  /*0e90*/  IMAD.U32 R193, RZ, RZ, UR13 ;  /* 0x0000000dffc17e24 */ /* 0x000fe2000f8e00ff */
[----:B------:R-:W-:Y:S02]  /*0ea0*/  UIMAD.WIDE.U32 UR4, UR13, UR8, URZ ;  /* 0x000000080d0472a5 */ /* 0x000fe4000f8e003f */
[----:B------:R-:W-:Y:S02]  /*0eb0*/  ULEA.HI UR7, UR6, UR6, URZ, 0x1 ;  /* 0x0000000606077291 */ /* 0x000fe4000f8f083f */
[----:B------:R-:W-:Y:S01]  /*0ec0*/  PLOP3.LUT P0, PT, PT, PT, UP0, 0x80, 0x0 ;  /* 0x000000000000781c */ /* 0x000fe20003f0f008 */
[----:B------:R-:W-:Y:S01]  /*0ed0*/  UMOV UR60, UR13 ;  /* 0x0000000d003c7c82 */ /* 0x000fe20008000000 */
[----:B------:R-:W-:Y:S02]  /*0ee0*/  ULOP3.LUT UR7, UR7, 0x1e, URZ, 0xc0, !UPT ;  /* 0x0000001e07077892 */ /* 0x000fe4000f8ec03f */
[----:B------:R-:W-:-:S02]  /*0ef0*/  @UP2 USHF.R.U32.HI UR60, URZ, UR9, UR5 ;  /* 0x000000093f3c2299 */ /* 0x000fc40008011605 */
[----:B------:R-:W-:Y:S02]  /*0f00*/  UIADD3 UR7, UR6, -UR7, URZ ;  /* 0x8000000706077290 */ /* 0x000fe4000fffe03f */
[----:B------:R-:W-:Y:S02]  /*0f10*/  UIADD3 UR6, UR40, 0x5f, URZ ;  /* 0x0000005f28067890 */ /* 0x000fe4000fffe03f */
[----:B------:R-:W-:Y:S02]  /*0f20*/  ULEA UR8, UR7, UR11, 0xd ;  /* 0x0000000b07087291 */ /* 0x000fe4000f8e683f */
[----:B------:R-:W-:Y:S02]  /*0f30*/  UIMAD.WIDE UR6, UR6, 0x2aaaaaab, URZ ;  /* 0x2aaaaaab060678a5 */ /* 0x000fe4000f8e023f */
[----:B------:R-:W-:Y:S02]  /*0f40*/  USHF.R.U32.HI UR8, URZ, 0x4, UR8 ;  /* 0x000000043f087899 */ /* 0x000fe40008011608 */
[----:B------:R-:W-:-:S02]  /*0f50*/  USHF.R.U32.HI UR41, URZ, 0x1f, UR7 ;  /* 0x0000001f3f297899 */ /* 0x000fc40008011607 */
[----:B------:R-:W-:Y:S02]  /*0f60*/  ULOP3.LUT UR44, UR8, 0x3fff, URZ, 0xc0, !UPT ;  /* 0x00003fff082c7892 */ /* 0x000fe4000f8ec03f */
[----:B------:R-:W-:Y:S01]  /*0f70*/  ULEA.HI.SX32 UR41, UR7, UR41, 0x1c ;  /* 0x0000002907297291 */ /* 0x000fe2000f8fe23f */
[----:B--234-:R-:W-:Y:S11]  /*0f80*/  @!P0 BRA `(.L_x_7) ;  /* 0x0000000000408947 */ /* 0x01cff60003800000 */
[----:B------:R-:W-:Y:S01]  /*0f90*/  MOV R0, 0x0 ;  /* 0x0000000000007802 */ /* 0x000fe20000000f00 */
[----:B------:R-:W-:Y:S01]  /*0fa0*/  ULDC.64 UR4, c[0x4][0x88] ;  /* 0x0100220000047ab9 */ /* 0x000fe20000000a00 */
[----:B------:R-:W-:Y:S01]  /*0fb0*/  ULDC.64 UR6, c[0x4][0x28] ;  /* 0x01000a0000067ab9 */ /* 0x000fe20000000a00 */
[----:B------:R-:W-:Y:S01]  /*0fc0*/  IMAD.U32 R4, RZ, RZ, UR4 ;  /* 0x00000004ff047e24 */ /* 0x000fe2000f8e00ff */
[----:B------:R0:W1:Y:S01]  /*0fd0*/  LDC.64 R2, c[0x4][R0] ;  /* 0x0100000000027b82 */ /* 0x0000620000000a00 */
[----:B------:R-:W-:Y:S01]  /*0fe0*/  MOV R5, UR5 ;  /* 0x0000000500057c02 */ /* 0x000fe20008000f00 */
[----:B------:R-:W-:Y:S01]  /*0ff0*/  ULDC.64 UR4, c[0x4][0x90] ;  /* 0x0100240000047ab9 */ /* 0x000fe20000000a00 */
[----:B------:R-:W-:Y:S01]  /*1000*/  IMAD.U32 R10, RZ, RZ, UR6 ;  /* 0x00000006ff0a7e24 */ /* 0x000fe2000f8e00ff */
[----:B------:R-:W-:Y:S01]  /*1010*/  MOV R11, UR7 ;  /* 0x00000007000b7c02 */ /* 0x000fe20008000f00 */
[----:B------:R-:W-:Y:S02]  /*1020*/  IMAD.U32 R6, RZ, RZ, UR4 ;  /* 0x00000004ff067e24 */ /* 0x000fe4000f8e00ff */
[----:B------:R-:W-:-:S02]  /*1030*/  IMAD.U32 R7, RZ, RZ, UR5 ;  /* 0x00000005ff077e24 */ /* 0x000fc4000f8e00ff */
[----:B------:R-:W-:Y:S02]  /*1040*/  IMAD.MOV.U32 R8, RZ, RZ, 0x70 ;  /* 0x00000070ff087424 */ /* 0x000fe400078e00ff */
[----:B------:R-:W-:Y:S02]  /*1050*/  IMAD.MOV.U32 R12, RZ, RZ, 0x1 ;  /* 0x00000001ff0c7424 */ /* 0x000fe400078e00ff */
[----:B0-----:R-:W-:-:S07]  /*1060*/  IMAD.MOV.U32 R13, RZ, RZ, RZ ;  /* 0x000000ffff0d7224 */ /* 0x001fce00078e00ff */
[----:B------:R-:W-:-:S07]  /*1070*/  LEPC R20, `(.L_x_7) ;  /* 0x000000001014794e */ /* 0x000fce0000000000 */
[----:B-1----:R-:W-:Y:S05]  /*1080*/  CALL.ABS.NOINC R2 ;  /* 0x0000000002007343 */ /* 0x002fea0003c00000 */
.L_x_7:
[----:B------:R-:W-:Y:S02]  /*1090*/  R2UR UR4, R23 ;  /* 0x00000000170472ca */ /* 0x000fe400000e0000 */
[----:B------:R-:W-:-:S11]  /*10a0*/  R2UR UR5, R199 ;  /* 0x00000000c70572ca */ /* 0x000fd600000e0000 */
[----:B------:R-:W-:Y:S02]  /*10b0*/  ULOP3.LUT UR4, UR4, 0x1, URZ, 0xc0, !UPT ;  /* 0x0000000104047892 */ /* 0x000fe4000f8ec03f */
[----:B------:R-:W-:-:S04]  /*10c0*/  IMAD.U32 R2, RZ, RZ, UR5 ;  /* 0x00000005ff027e24 */ /* 0x000fc8000f8e00ff */
[----:B------:R-:W-:Y:S02]  /*10d0*/  MOV R0, UR4 ;  /* 0x0000000400007c02 */ /* 0x000fe40008000f00 */
[----:B------:R-:W-:Y:S02]  /*10e0*/  ISETP.NE.AND P0, PT, R2, 0x3, PT ;  /* 0x000000030200780c */ /* 0x000fe40003f05270 */
[----:B------:R-:W-:-:S04]  /*10f0*/  SHF.L.U32 R0, R0, 0x1f, RZ ;  /* 0x0000001f00007819 */ /* 0x000fc800000006ff */
[----:B------:R-:W0:Y:S02]  /*1100*/  SYNCS.PHASECHK.TRANS64.TRYWAIT P1, [UR43+0x30800], R0 ;  /* 0x03080000ff0075a7 */ /* 0x000e24000802016b */
[----:B0-----:R-:W-:Y:S05]  /*1110*/  @!P1 BRA `(.L_x_8) ;  /* 0x000000a4007c9947 */ /* 0x001fea0003800000 */
.L_x_89:
[----:B------:R-:W-:Y:S05]  /*1120*/  @!P0 BRA `(.L_x_9) ;  /* 0x0000000000048947 */ /* 0x000fea0003800000 */
[----:B------:R-:W-:Y:S01]  /*1130*/  BPT.TRAP 0x1 ;  /* 0x000000040000795c */ /* 0x000fe20000300000 */
.L_x_9:
[----:B------:R-:W-:Y:S02]  /*1140*/  IMAD.U32 R2, RZ, RZ, UR38 ;  /* 0x00000026ff027e24 */ /* 0x000fe4000f8e00ff */
[----:B0-----:R-:W-:-:S03]  /*1150*/  IMAD.U32 R3, RZ, RZ, UR39 ;  /* 0x00000027ff037e24 */ /* 0x001fc6000f8e00ff */
[----:B------:R-:W-:Y:S02]  /*1160*/  LEA R2, R2, UR43, 0x3 ;  /* 0x0000002b02027c11 */ /* 0x000fe4000f8e18ff */
[----:B------:R-:W-:-:S04]  /*1170*/  SHF.L.U32 R3, R3, 0x1f, RZ ;  /* 0x0000001f03037819 */ /* 0x000fc800000006ff */
[----:B------:R0:W1:Y:S01]  /*1180*/  SYNCS.PHASECHK.TRANS64.TRYWAIT P1, [R2+URZ+0x30830], R3 ;  /* 0x03083003020075a7 */ /* 0x000062000802017f */
[----:B------:R-:W-:Y:S05]  /*1190*/  @!P0 BRA `(.L_x_10) ;  /* 0x0000000000048947 */ /* 0x000fea0003800000 */
[----:B------:R-:W-:Y:S01]  /*11a0*/  BPT.TRAP 0x1 ;  /* 0x000000040000795c */ /* 0x000fe20000300000 */
.L_x_10:
[----:B------:R-:W-:Y:S01]  /*11b0*/  MOV R119, RZ ;  /* 0x000000ff00777202 */ /* 0x000fe20000000f00 */
[----:B-1----:R-:W-:Y:S06]  /*11c0*/  @P1 BRA `(.L_x_11) ;  /* 0x0000000000081947 */ /* 0x002fec0003800000 */
[----:B------:R-:W1:Y:S02]  /*11d0*/  SYNCS.PHASECHK.TRANS64.TRYWAIT P1, [R2+URZ+0x30830], R3 ;  /* 0x03083003020075a7 */ /* 0x000e64000802017f */
[----:B-1----:R-:W-:Y:S05]  /*11e0*/  @!P1 BRA `(.L_x_12) ;  /* 0x000000a400609947 */ /* 0x002fea0003800000 */
.L_x_11:
[----:B------:R-:W-:Y:S05]  /*11f0*/  WARPSYNC.ALL ;  /* 0x0000000000007948 */ /* 0x000fea0003800000 */
[----:B------:R-:W-:Y:S01]  /*1200*/  UIADD3 UR43, UR43, 0x1e400, URZ ;  /* 0x0001e4002b2b7890 */ /* 0x000fe2000fffe03f */
[----:B------:R-:W-:Y:S01]  /*1210*/  WARPGROUP.ARRIVE ;  /* 0x00000000000079c5 */ /* 0x000fe20000000000 */
[----:B------:R-:W-:Y:S02]  /*1220*/  ULOP3.LUT UR4, UR44, 0x10000, URZ, 0xfc, !UPT ;  /* 0x000100002c047892 */ /* 0x000fe4000f8efc3f */
[----:B------:R-:W-:Y:S01]  /*1230*/  USHF.R.U32.HI UR43, URZ, 0x4, UR43 ;  /* 0x000000043f2b7899 */ /* 0x000fe2000801162b */
[----:B------:R-:W-:Y:S01]  /*1240*/  UMOV UR13, 0x40000040 ;  /* 0x40000040000d7882 */ /* 0x000fe20000000000 */
[----:B------:R-:W-:-:S02]  /*1250*/  UMOV UR15, 0x40000040 ;  /* 0x40000040000f7882 */ /* 0x000fc40000000000 */
[----:B------:R-:W-:Y:S01]  /*1260*/  ULOP3.LUT UR10, UR43, 0x3fff, URZ, 0xc0, !UPT ;  /* 0x00003fff2b0a7892 */ /* 0x000fe2000f8ec03f */
[----:B------:R-:W-:Y:S01]  /*1270*/  IMAD.U32 R9, RZ, RZ, UR13 ;  /* 0x0000000dff097e24 */ /* 0x000fe2000f8e00ff */
[----:B------:R-:W-:Y:S01]  /*1280*/  UMOV UR12, UR4 ;  /* 0x00000004000c7c82 */ /* 0x000fe20008000000 */
[----:B------:R-:W-:Y:S01]  /*1290*/  UIADD3 UR6, UR4, 0x2, URZ ;  /* 0x0000000204067890 */ /* 0x000fe2000fffe03f */
[----:B------:R-:W-:Y:S01]  /*12a0*/  IMAD.U32 R8, RZ, RZ, UR12 ;  /* 0x0000000cff087e24 */ /* 0x000fe2000f8e00ff */
[----:B------:R-:W-:Y:S02]  /*12b0*/  ULOP3.LUT UR10, UR10, 0x10000, URZ, 0xfc, !UPT ;  /* 0x000100000a0a7892 */ /* 0x000fe4000f8efc3f */
[----:B------:R-:W-:Y:S02]  /*12c0*/  UIADD3 UR56, UR4, 0x4, URZ ;  /* 0x0000000404387890 */ /* 0x000fe4000fffe03f */
[----:B------:R-:W-:Y:S01]  /*12d0*/  UIMAD UR5, UR38, 0x900, UR10 ;  /* 0x00000900260578a4 */ /* 0x000fe2000f8e020a */
[----:B------:R-:W-:Y:S01]  /*12e0*/  UMOV UR57, 0x40000040 ;  /* 0x4000004000397882 */ /* 0x000fe20000000000 */
[----:B------:R-:W-:-:S02]  /*12f0*/  UMOV UR59, 0x40000040 ;  /* 0x40000040003b7882 */ /* 0x000fc40000000000 */
[----:B------:R-:W-:Y:S02]  /*1300*/  UIADD3 UR7, UR5, 0x2, URZ ;  /* 0x0000000205077890 */ /* 0x000fe4000fffe03f */
[----:B------:R-:W-:Y:S02]  /*1310*/  UIADD3 UR58, UR5, 0x4, URZ ;  /* 0x00000004053a7890 */ /* 0x000fe4000fffe03f */
[----:B------:R-:W-:Y:S01]  /*1320*/  UMOV UR14, UR5 ;  /* 0x00000005000e7c82 */ /* 0x000fe20008000000 */
[----:B------:R-:W-:Y:S01]  /*1330*/  UIADD3 UR52, UR4, 0x6, URZ ;  /* 0x0000000604347890 */ /* 0x000fe2000fffe03f */
[----:B------:R-:W-:Y:S01]  /*1340*/  HGMMA.64x96x16.F32 R24, gdesc[UR12], RZ, !UPT, gsb0 ;  /* 0x016000000c1879f0 */ /* 0x000fe2000c0008ff */
[----:B------:R-:W-:Y:S01]  /*1350*/  UMOV UR12, UR6 ;  /* 0x00000006000c7c82 */ /* 0x000fe20008000000 */
[----:B------:R-:W-:Y:S01]  /*1360*/  UMOV UR13, 0x40000040 ;  /* 0x40000040000d7882 */ /* 0x000fe20000000000 */
[----:B------:R-:W-:Y:S01]  /*1370*/  UMOV UR14, UR7 ;  /* 0x00000007000e7c82 */ /* 0x000fe20008000000 */
[----:B------:R-:W-:Y:S01]  /*1380*/  UMOV UR15, 0x40000040 ;  /* 0x40000040000f7882 */ /* 0x000fe20000000000 */
[----:B------:R-:W-:Y:S01]  /*1390*/  UIADD3 UR54, UR5, 0x6, URZ ;  /* 0x0000000605367890 */ /* 0x000fe2000fffe03f */
[----:B------:R-:W-:Y:S01]  /*13a0*/  IMAD.U32 R6, RZ, RZ, UR12 ;  /* 0x0000000cff067e24 */ /* 0x000fe2000f8e00ff */
[----:B------:R-:W-:Y:S01]  /*13b0*/  UMOV UR53, 0x40000040 ;  /* 0x4000004000357882 */ /* 0x000fe20000000000 */
[----:B------:R-:W-:Y:S01]  /*13c0*/  UMOV UR55, 0x40000040 ;  /* 0x4000004000377882 */ /* 0x000fe20000000000 */
[----:B------:R-:W-:Y:S01]  /*13d0*/  UIADD3 UR48, UR4, 0x400, URZ ;  /* 0x0000040004307890 */ /* 0x000fe2000fffe03f */
[----:B------:R-:W-:Y:S01]  /*13e0*/  MOV R7, UR13 ;  /* 0x0000000d00077c02 */ /* 0x000fe20008000f00 */
[----:B------:R-:W-:Y:S01]  /*13f0*/  UIADD3 UR50, UR5, 0x300, URZ ;  /* 0x0000030005327890 */ /* 0x000fe2000fffe03f */
[----:B------:R-:W-:Y:S01]  /*1400*/  UMOV UR49, 0x40000040 ;  /* 0x4000004000317882 */ /* 0x000fe20000000000 */
[----:B------:R-:W-:Y:S01]  /*1410*/  UMOV UR51, 0x40000040 ;  /* 0x4000004000337882 */ /* 0x000fe20000000000 */
[----:B------:R-:W-:-:S02]  /*1420*/  UIADD3 UR16, UR4, 0x404, URZ ;  /* 0x0000040404107890 */ /* 0x000fc4000fffe03f */
[----:B------:R-:W-:Y:S01]  /*1430*/  UIADD3 UR18, UR5, 0x304, URZ ;  /* 0x0000030405127890 */ /* 0x000fe2000fffe03f */
[----:B------:R-:W-:Y:S01]  /*1440*/  UMOV UR17, 0x40000040 ;  /* 0x4000004000117882 */ /* 0x000fe20000000000 */
[----:B------:R-:W-:Y:S01]  /*1450*/  UMOV UR19, 0x40000040 ;  /* 0x4000004000137882 */ /* 0x000fe20000000000 */
[----:B------:R-:W-:Y:S02]  /*1460*/  UIADD3 UR20, UR4, 0x406, URZ ;  /* 0x0000040604147890 */ /* 0x000fe4000fffe03f */
[----:B------:R-:W-:Y:S01]  /*1470*/  UIADD3 UR22, UR5, 0x306, URZ ;  /* 0x0000030605167890 */ /* 0x000fe2000fffe03f */
[----:B------:R-:W-:Y:S01]  /*1480*/  UMOV UR21, 0x40000040 ;  /* 0x4000004000157882 */ /* 0x000fe20000000000 */
[----:B------:R-:W-:Y:S01]  /*1490*/  UMOV UR23, 0x40000040 ;  /* 0x4000004000177882 */ /* 0x000fe20000000000 */
[----:B------:R-:W-:Y:S02]  /*14a0*/  UIADD3 UR24, UR4, 0x800, URZ ;  /* 0x0000080004187890 */ /* 0x000fe4000fffe03f */
        /* <DEDUP_REMOVED lines=15> */
[----:B------:R-:W-:-:S02]  /*15a0*/  WARPGROUP.DEPBAR.LE gsb0, 0x0 ;  /* 0x00008000000079c5 */ /* 0x000fc40000010000 */
[----:B------:R-:W-:-:S06]  /*15b0*/  WARPGROUP.ARRIVE ;  /* 0x00000000000079c5 */ /* 0x000fcc0000000000 */
[----:B------:R-:W-:Y:S01]  /*15c0*/  HGMMA.64x96x16.F32 R24, gdesc[UR12], R24, gsb0 ;  /* 0x016000000c1879f0 */ /* 0x000fe20008000818 */
[----:B------:R-:W-:Y:S02]  /*15d0*/  UIADD3 UR12, UR4, 0x402, URZ ;  /* 0x00000402040c7890 */ /* 0x000fe4000fffe03f */
[----:B------:R-:W-:Y:S01]  /*15e0*/  UIADD3 UR14, UR5, 0x302, URZ ;  /* 0x00000302050e7890 */ /* 0x000fe2000fffe03f */
[----:B------:R-:W-:Y:S01]  /*15f0*/  UMOV UR13, 0x40000040 ;  /* 0x40000040000d7882 */ /* 0x000fe20000000000 */
[----:B------:R-:W-:Y:S01]  /*1600*/  UMOV UR15, 0x40000040 ;  /* 0x40000040000f7882 */ /* 0x000fe20000000000 */
[----:B------:R-:W-:Y:S02]  /*1610*/  WARPGROUP.DEPBAR.LE gsb0, 0x0 ;  /* 0x00008000000079c5 */ /* 0x000fe40000010000 */
[----:B------:R-:W-:-:S06]  /*1620*/  WARPGROUP.ARRIVE ;  /* 0x00000000000079c5 */ /* 0x000fcc0000000000 */
[----:B------:R-:W-:Y:S03]  /*1630*/  HGMMA.64x96x16.F32 R24, gdesc[UR56], R24, gsb0 ;  /* 0x01600000381879f0 */ /* 0x000fe60008000818 */
        /* <DEDUP_REMOVED lines=28> */
[----:B------:R-:W-:Y:S05]  /*1800*/  @!P0 BRA `(.L_x_13) ;  /* 0x0000000000048947 */ /* 0x000fea0003800000 */
[----:B------:R-:W-:Y:S01]  /*1810*/  BPT.TRAP 0x1 ;  /* 0x000000040000795c */ /* 0x000fe20000300000 */
.L_x_13:
[----:B------:R-:W-:Y:S01]  /*1820*/  VIADD R0, R198, UR40 ;  /* 0x00000028c6007c36 */ /* 0x000fe20008000000 */
[----:B------:R-:W-:Y:S01]  /*1830*/  ULDC UR4, c[0x0][0x988] ;  /* 0x0002620000047ab9 */ /* 0x000fe20000000800 */
[----:B01----:R-:W-:Y:S01]  /*1840*/  IMAD.U32 R3, RZ, RZ, UR41 ;  /* 0x00000029ff037e24 */ /* 0x003fe2000f8e00ff */
[----:B------:R-:W-:Y:S01]  /*1850*/  P2R R20, PR, RZ, 0x1 ;  /* 0x00000001ff147803 */ /* 0x000fe20000000000 */
[----:B------:R-:W-:Y:S01]  /*1860*/  UISETP.GE.AND UP0, UPT, UR40, 0x61, UPT ;  /* 0x000000612800788c */ /* 0x000fe2000bf06270 */
[--C-:B------:R-:W-:Y:S01]  /*1870*/  IMAD.MOV.U32 R118, RZ, RZ, R119.reuse ;  /* 0x000000ffff767224 */ /* 0x100fe200078e0077 */
[-C--:B------:R-:W-:Y:S01]  /*1880*/  MOV R116, R119.reuse ;  /* 0x0000007700747202 */ /* 0x080fe20000000f00 */
[----:B------:R-:W-:Y:S01]  /*1890*/  IMAD R0, R3, -0x60, R0 ;  /* 0xffffffa003007824 */ /* 0x000fe200078e0200 */
[-C--:B------:R-:W-:Y:S01]  /*18a0*/  MOV R112, R119.reuse ;  /* 0x0000007700707202 */ /* 0x080fe20000000f00 */
[--C-:B------:R-:W-:Y:S01]  /*18b0*/  IMAD.MOV.U32 R117, RZ, RZ, R119.reuse ;  /* 0x000000ffff757224 */ /* 0x100fe200078e0077 */
[----:B------:R-:W-:Y:S01]  /*18c0*/  MOV R108, R119 ;  /* 0x00000077006c7202 */ /* 0x000fe20000000f00 */
[--C-:B------:R-:W-:Y:S01]  /*18d0*/  IMAD.MOV.U32 R115, RZ, RZ, R119.reuse ;  /* 0x000000ffff737224 */ /* 0x100fe200078e0077 */
[C---:B------:R-:W-:Y:S01]  /*18e0*/  ISETP.GT.AND P6, PT, R0.reuse, RZ, PT ;  /* 0x000000ff0000720c */ /* 0x040fe20003fc4270 */
[--C-:B------:R-:W-:Y:S01]  /*18f0*/  IMAD.MOV.U32 R114, RZ, RZ, R119.reuse ;  /* 0x000000ffff727224 */ /* 0x100fe200078e0077 */
[C---:B------:R-:W-:Y:S01]  /*1900*/  ISETP.GT.AND P5, PT, R0.reuse, 0x1, PT ;  /* 0x000000010000780c */ /* 0x040fe20003fa4270 */
[--C-:B------:R-:W-:Y:S01]  /*1910*/  IMAD.MOV.U32 R113, RZ, RZ, R119.reuse ;  /* 0x000000ffff717224 */ /* 0x100fe200078e0077 */
[----:B------:R-:W-:Y:S01]  /*1920*/  ISETP.GT.AND P4, PT, R0, 0x8, PT ;  /* 0x000000080000780c */ /* 0x000fe20003f84270 */
[--C-:B------:R-:W-:Y:S01]  /*1930*/  IMAD.MOV.U32 R111, RZ, RZ, R119.reuse ;  /* 0x000000ffff6f7224 */ /* 0x100fe200078e0077 */
[----:B------:R-:W-:Y:S01]  /*1940*/  FSEL R3, R24, -INF , P6 ;  /* 0xff80000018037808 */ /* 0x000fe20003000000 */
[--C-:B------:R-:W-:Y:S01]  /*1950*/  IMAD.MOV.U32 R110, RZ, RZ, R119.reuse ;  /* 0x000000ffff6e7224 */ /* 0x100fe200078e0077 */
[----:B------:R-:W-:Y:S01]  /*1960*/  FSEL R25, R25, -INF , P5 ;  /* 0xff80000019197808 */ /* 0x000fe20002800000 */
[--C-:B------:R-:W-:Y:S01]  /*1970*/  IMAD.MOV.U32 R109, RZ, RZ, R119.reuse ;  /* 0x000000ffff6d7224 */ /* 0x100fe200078e0077 */
[----:B------:R-:W-:Y:S01]  /*1980*/  ISETP.GT.AND P3, PT, R0, 0x9, PT ;  /* 0x000000090000780c */ /* 0x000fe20003f64270 */
[--C-:B------:R-:W-:Y:S01]  /*1990*/  IMAD.MOV.U32 R107, RZ, RZ, R119.reuse ;  /* 0x000000ffff6b7224 */ /* 0x100fe200078e0077 */
[----:B------:R-:W-:Y:S01]  /*19a0*/  FSEL R13, R28, -INF , P4 ;  /* 0xff8000001c0d7808 */ /* 0x000fe20002000000 */
[--C-:B------:R-:W-:Y:S01]  /*19b0*/  IMAD.MOV.U32 R106, RZ, RZ, R119.reuse ;  /* 0x000000ffff6a7224 */ /* 0x100fe200078e0077 */
[----:B------:R-:W-:Y:S01]  /*19c0*/  FMNMX.FTZ R4, R3, R25, !PT ;  /* 0x0000001903047209 */ /* 0x000fe20007810000 */
[--C-:B------:R-:W-:Y:S01]  /*19d0*/  IMAD.MOV.U32 R105, RZ, RZ, R119.reuse ;  /* 0x000000ffff697224 */ /* 0x100fe200078e0077 */
[C---:B------:R-:W-:Y:S01]  /*19e0*/  ISETP.GT.AND P2, PT, R0.reuse, 0x10, PT ;  /* 0x000000100000780c */ /* 0x040fe20003f44270 */
[--C-:B------:R-:W-:Y:S01]  /*19f0*/  IMAD.MOV.U32 R102, RZ, RZ, R119.reuse ;  /* 0x000000ffff667224 */ /* 0x100fe200078e0077 */
[----:B------:R-:W-:Y:S01]  /*1a00*/  FSEL R29, R29, -INF , P3 ;  /* 0xff8000001d1d7808 */ /* 0x000fe20001800000 */
[--C-:B------:R-:W-:Y:S01]  /*1a10*/  IMAD.MOV.U32 R98, RZ, RZ, R119.reuse ;  /* 0x000000ffff627224 */ /* 0x100fe200078e0077 */
[----:B------:R-:W-:Y:S01]  /*1a20*/  FMNMX.FTZ R4, R13, R4, !PT ;  /* 0x000000040d047209 */ /* 0x000fe20007810000 */
[--C-:B------:R-:W-:Y:S01]  /*1a30*/  IMAD.MOV.U32 R94, RZ, RZ, R119.reuse ;  /* 0x000000ffff5e7224 */ /* 0x100fe200078e0077 */
[----:B------:R-:W-:Y:S01]  /*1a40*/  ISETP.GT.AND P1, PT, R0, 0x11, PT ;  /* 0x000000110000780c */ /* 0x000fe20003f24270 */
[--C-:B------:R-:W-:Y:S01]  /*1a50*/  IMAD.MOV.U32 R90, RZ, RZ, R119.reuse ;  /* 0x000000ffff5a7224 */ /* 0x100fe200078e0077 */
[----:B------:R-:W-:Y:S01]  /*1a60*/  FSEL R21, R32, -INF , P2 ;  /* 0xff80000020157808 */ /* 0x000fe20001000000 */
[--C-:B------:R-:W-:Y:S01]  /*1a70*/  IMAD.MOV.U32 R86, RZ, RZ, R119.reuse ;  /* 0x000000ffff567224 */ /* 0x100fe200078e0077 */
[----:B------:R-:W-:Y:S01]  /*1a80*/  FMNMX.FTZ R4, R29, R4, !PT ;  /* 0x000000041d047209 */ /* 0x000fe20007810000 */
[--C-:B------:R-:W-:Y:S01]  /*1a90*/  IMAD.MOV.U32 R82, RZ, RZ, R119.reuse ;  /* 0x000000ffff527224 */ /* 0x100fe200078e0077 */
[----:B------:R-:W-:Y:S01]  /*1aa0*/  FSEL R5, R26, -INF , P6 ;  /* 0xff8000001a057808 */ /* 0x000fe20003000000 */
[--C-:B------:R-:W-:Y:S01]  /*1ab0*/  IMAD.MOV.U32 R78, RZ, RZ, R119.reuse ;  /* 0x000000ffff4e7224 */ /* 0x100fe200078e0077 */
[----:B------:R-:W-:Y:S01]  /*1ac0*/  ISETP.GT.AND P6, PT, R0, 0x18, PT ;  /* 0x000000180000780c */ /* 0x000fe20003fc4270 */
[----:B------:R-:W-:Y:S01]  /*1ad0*/  IMAD.MOV.U32 R74, RZ, RZ, R119 ;  /* 0x000000ffff4a7224 */ /* 0x000fe200078e0077 */
[----:B------:R-:W-:-:S02]  /*1ae0*/  FSEL R33, R33, -INF , P1 ;  /* 0xff80000021217808 */ /* 0x000fc40000800000 */
[----:B------:R-:W-:Y:S02]  /*1af0*/  FMNMX.FTZ R4, R21, R4, !PT ;  /* 0x0000000415047209 */ /* 0x000fe40007810000 */
[----:B------:R-:W-:Y:S02]  /*1b00*/  FSEL R27, R27, -INF , P5 ;  /* 0xff8000001b1b7808 */ /* 0x000fe40002800000 */
[----:B------:R-:W-:Y:S02]  /*1b10*/  ISETP.GT.AND P5, PT, R0, 0x19, PT ;  /* 0x000000190000780c */ /* 0x000fe40003fa4270 */
[----:B------:R-:W-:Y:S02]  /*1b20*/  FSEL R73, R36, -INF , P6 ;  /* 0xff80000024497808 */ /* 0x000fe40003000000 */
[----:B------:R-:W-:Y:S02]  /*1b30*/  FMNMX.FTZ R4, R33, R4, !PT ;  /* 0x0000000421047209 */ /* 0x000fe40007810000 */
[----:B------:R-:W-:-:S02]  /*1b40*/  FSEL R11, R30, -INF , P4 ;  /* 0xff8000001e0b7808 */ /* 0x000fc40002000000 */
[C---:B------:R-:W-:Y:S02]  /*1b50*/  ISETP.GT.AND P4, PT, R0.reuse, 0x20, PT ;  /* 0x000000200000780c */ /* 0x040fe40003f84270 */
[----:B------:R-:W-:Y:S02]  /*1b60*/  FSEL R75, R37, -INF , P5 ;  /* 0xff800000254b7808 */ /* 0x000fe40002800000 */
[----:B------:R-:W-:Y:S02]  /*1b70*/  FMNMX.FTZ R4, R73, R4, !PT ;  /* 0x0000000449047209 */ /* 0x000fe40007810000 */
[----:B------:R-:W-:Y:S02]  /*1b80*/  FSEL R31, R31, -INF , P3 ;  /* 0xff8000001f1f7808 */ /* 0x000fe40001800000 */
[----:B------:R-:W-:Y:S02]  /*1b90*/  ISETP.GT.AND P3, PT, R0, 0x21, PT ;  /* 0x000000210000780c */ /* 0x000fe40003f64270 */
[----:B------:R-:W-:-:S02]  /*1ba0*/  FSEL R77, R40, -INF , P4 ;  /* 0xff800000284d7808 */ /* 0x000fc40002000000 */
[----:B------:R-:W-:Y:S02]  /*1bb0*/  FMNMX.FTZ R4, R75, R4, !PT ;  /* 0x000000044b047209 */ /* 0x000fe40007810000 */
[----:B------:R-:W-:Y:S02]  /*1bc0*/  FSEL R15, R34, -INF , P2 ;  /* 0xff800000220f7808 */ /* 0x000fe40001000000 */
[----:B------:R-:W-:Y:S02]  /*1bd0*/  ISETP.GT.AND P2, PT, R0, 0x28, PT ;  /* 0x000000280000780c */ /* 0x000fe40003f44270 */
[----:B------:R-:W-:Y:S02]  /*1be0*/  FSEL R79, R41, -INF , P3 ;  /* 0xff800000294f7808 */ /* 0x000fe40001800000 */
[----:B------:R-:W-:Y:S02]  /*1bf0*/  FMNMX.FTZ R4, R77, R4, !PT ;  /* 0x000000044d047209 */ /* 0x000fe40007810000 */
[----:B------:R-:W-:-:S02]  /*1c00*/  FSEL R35, R35, -INF , P1 ;  /* 0xff80000023237808 */ /* 0x000fc40000800000 */
[----:B------:R-:W-:Y:S02]  /*1c10*/  ISETP.GT.AND P1, PT, R0, 0x29, PT ;  /* 0x000000290000780c */ /* 0x000fe40003f24270 */
        /* <DEDUP_REMOVED lines=18> */
[----:B------:R-:W-:Y:S01]  /*1d40*/  FSEL R45, R46, -INF , P2 ;  /* 0xff8000002e2d7808 */ /* 0x000fe20001000000 */
[----:B------:R-:W-:Y:S01]  /*1d50*/  IMAD.MOV.U32 R46, RZ, RZ, R119 ;  /* 0x000000ffff2e7224 */ /* 0x000fe200078e0077 */
[----:B------:R-:W-:Y:S02]  /*1d60*/  ISETP.GT.AND P2, PT, R0, 0x40, PT ;  /* 0x000000400000780c */ /* 0x000fe40003f44270 */
[----:B------:R-:W-:Y:S02]  /*1d70*/  FSEL R91, R53, -INF , P3 ;  /* 0xff800000355b7808 */ /* 0x000fe40001800000 */
[----:B------:R-:W-:Y:S02]  /*1d80*/  FMNMX.FTZ R4, R89, R4, !PT ;  /* 0x0000000459047209 */ /* 0x000fe40007810000 */
[----:B------:R-:W-:-:S02]  /*1d90*/  FSEL R47, R47, -INF , P1 ;  /* 0xff8000002f2f7808 */ /* 0x000fc40000800000 */
[----:B------:R-:W-:Y:S02]  /*1da0*/  ISETP.GT.AND P1, PT, R0, 0x41, PT ;  /* 0x000000410000780c */ /* 0x000fe40003f24270 */
[----:B------:R-:W-:Y:S02]  /*1db0*/  FSEL R93, R56, -INF , P2 ;  /* 0xff800000385d7808 */ /* 0x000fe40001000000 */
[----:B------:R-:W-:Y:S02]  /*1dc0*/  FMNMX.FTZ R4, R91, R4, !PT ;  /* 0x000000045b047209 */ /* 0x000fe40007810000 */
[----:B------:R-:W-:Y:S01]  /*1dd0*/  FSEL R49, R50, -INF , P6 ;  /* 0xff80000032317808 */ /* 0x000fe20003000000 */
[----:B------:R-:W-:Y:S01]  /*1de0*/  IMAD.MOV.U32 R50, RZ, RZ, R119 ;  /* 0x000000ffff327224 */ /* 0x000fe200078e0077 */
[----:B------:R-:W-:Y:S02]  /*1df0*/  ISETP.GT.AND P6, PT, R0, 0x48, PT ;  /* 0x000000480000780c */ /* 0x000fe40003fc4270 */
[----:B------:R-:W-:-:S02]  /*1e00*/  FSEL R95, R57, -INF , P1 ;  /* 0xff800000395f7808 */ /* 0x000fc40000800000 */
[----:B------:R-:W-:Y:S02]  /*1e10*/  FMNMX.FTZ R4, R93, R4, !PT ;  /* 0x000000045d047209 */ /* 0x000fe40007810000 */
[----:B------:R-:W-:Y:S02]  /*1e20*/  FSEL R51, R51, -INF , P5 ;  /* 0xff80000033337808 */ /* 0x000fe40002800000 */
[----:B------:R-:W-:Y:S02]  /*1e30*/  ISETP.GT.AND P5, PT, R0, 0x49, PT ;  /* 0x000000490000780c */ /* 0x000fe40003fa4270 */
[----:B------:R-:W-:Y:S02]  /*1e40*/  FSEL R97, R60, -INF , P6 ;  /* 0xff8000003c617808 */ /* 0x000fe40003000000 */
[----:B------:R-:W-:Y:S02]  /*1e50*/  FMNMX.FTZ R4, R95, R4, !PT ;  /* 0x000000045f047209 */ /* 0x000fe40007810000 */
[----:B------:R-:W-:Y:S01]  /*1e60*/  FSEL R53, R54, -INF , P4 ;  /* 0xff80000036357808 */ /* 0x000fe20002000000 */
[----:B------:R-:W-:Y:S01]  /*1e70*/  IMAD.MOV.U32 R54, RZ, RZ, R119 ;  /* 0x000000ffff367224 */ /* 0x000fe200078e0077 */
[----:B------:R-:W-:-:S02]  /*1e80*/  ISETP.GT.AND P4, PT, R0, 0x50, PT ;  /* 0x000000500000780c */ /* 0x000fc40003f84270 */
[----:B------:R-:W-:Y:S02]  /*1e90*/  FSEL R61, R61, -INF , P5 ;  /* 0xff8000003d3d7808 */ /* 0x000fe40002800000 */
[----:B------:R-:W-:Y:S02]  /*1ea0*/  FMNMX.FTZ R4, R97, R4, !PT ;  /* 0x0000000461047209 */ /* 0x000fe40007810000 */
[----:B------:R-:W-:Y:S02]  /*1eb0*/  FSEL R55, R55, -INF , P3 ;  /* 0xff80000037377808 */ /* 0x000fe40001800000 */
[----:B------:R-:W-:Y:S02]  /*1ec0*/  ISETP.GT.AND P3, PT, R0, 0x51, PT ;  /* 0x000000510000780c */ /* 0x000fe40003f64270 */
[----:B------:R-:W-:Y:S02]  /*1ed0*/  FSEL R99, R64, -INF , P4 ;  /* 0xff80000040637808 */ /* 0x000fe40002000000 */
[----:B------:R-:W-:-:S02]  /*1ee0*/  FMNMX.FTZ R4, R61, R4, !PT ;  /* 0x000000043d047209 */ /* 0x000fc40007810000 */
[----:B------:R-:W-:Y:S01]  /*1ef0*/  FSEL R57, R58, -INF , P2 ;  /* 0xff8000003a397808 */ /* 0x000fe20001000000 */
[----:B------:R-:W-:Y:S01]  /*1f00*/  IMAD.MOV.U32 R58, RZ, RZ, R119 ;  /* 0x000000ffff3a7224 */ /* 0x000fe200078e0077 */
[C---:B------:R-:W-:Y:S02]  /*1f10*/  ISETP.GT.AND P2, PT, R0.reuse, 0x58, PT ;  /* 0x000000580000780c */ /* 0x040fe40003f44270 */
[----:B------:R-:W-:Y:S02]  /*1f20*/  FSEL R65, R65, -INF , P3 ;  /* 0xff80000041417808 */ /* 0x000fe40001800000 */
[----:B------:R-:W-:Y:S02]  /*1f30*/  FMNMX.FTZ R4, R99, R4, !PT ;  /* 0x0000000463047209 */ /* 0x000fe40007810000 */
[----:B------:R-:W-:Y:S02]  /*1f40*/  FSEL R59, R59, -INF , P1 ;  /* 0xff8000003b3b7808 */ /* 0x000fe40000800000 */
[----:B------:R-:W-:Y:S01]  /*1f50*/  ISETP.GT.AND P1, PT, R0, 0x59, PT ;  /* 0x000000590000780c */ /* 0x000fe20003f24270 */
[----:B------:R-:W-:Y:S01]  /*1f60*/  IMAD.U32 R0, RZ, RZ, UR4 ;  /* 0x00000004ff007e24 */ /* 0x000fe2000f8e00ff */
[----:B------:R-:W-:-:S02]  /*1f70*/  FSEL R101, R68, -INF , P2 ;  /* 0xff80000044657808 */ /* 0x000fc40001000000 */
[----:B------:R-:W-:Y:S02]  /*1f80*/  FMNMX.FTZ R4, R65, R4, !PT ;  /* 0x0000000441047209 */ /* 0x000fe40007810000 */
[----:B------:R-:W-:Y:S02]  /*1f90*/  FSEL R69, R69, -INF , P1 ;  /* 0xff80000045457808 */ /* 0x000fe40000800000 */
[----:B------:R-:W-:Y:S02]  /*1fa0*/  FMNMX.FTZ R4, R101, R4, !PT ;  /* 0x0000000465047209 */ /* 0x000fe40007810000 */
[----:B------:R-:W-:Y:S02]  /*1fb0*/  FSEL R63, R63, -INF , P5 ;  /* 0xff8000003f3f7808 */ /* 0x000fe40002800000 */
[----:B------:R-:W-:Y:S02]  /*1fc0*/  FMNMX.FTZ R12, R69, R4, !PT ;  /* 0x00000004450c7209 */ /* 0x000fe40007810000 */
[----:B------:R-:W-:-:S02]  /*1fd0*/  FSEL R67, R67, -INF , P3 ;  /* 0xff80000043437808 */ /* 0x000fc40001800000 */
[----:B------:R-:W-:Y:S01]  /*1fe0*/  FSEL R71, R71, -INF , P1 ;  /* 0xff80000047477808 */ /* 0x000fe20000800000 */
[----:B------:R-:W0:Y:S01]  /*1ff0*/  SHFL.BFLY PT, R103, R12, 0x2, 0x1f ;  /* 0x0c401f000c677f89 */ /* 0x000e2200000e0000 */
[----:B------:R-:W-:Y:S02]  /*2000*/  R2UR UR4, R2 ;  /* 0x00000000020472ca */ /* 0x000fe400000e0000 */
[-C--:B------:R-:W-:Y:S02]  /*2010*/  MOV R104, R119.reuse ;  /* 0x0000007700687202 */ /* 0x080fe40000000f00 */
[-C--:B------:R-:W-:Y:S02]  /*2020*/  MOV R100, R119.reuse ;  /* 0x0000007700647202 */ /* 0x080fe40000000f00 */
[-C--:B------:R-:W-:Y:S02]  /*2030*/  MOV R96, R119.reuse ;  /* 0x0000007700607202 */ /* 0x080fe40000000f00 */
[----:B------:R-:W-:-:S02]  /*2040*/  MOV R92, R119 ;  /* 0x00000077005c7202 */ /* 0x000fc40000000f00 */
[-C--:B------:R-:W-:Y:S02]  /*2050*/  MOV R88, R119.reuse ;  /* 0x0000007700587202 */ /* 0x080fe40000000f00 */
[-C--:B------:R-:W-:Y:S01]  /*2060*/  MOV R84, R119.reuse ;  /* 0x0000007700547202 */ /* 0x080fe20000000f00 */
[----:B------:R-:W-:Y:S01]  /*2070*/  UIADD3 UR4, UR4, 0x30840, URZ ;  /* 0x0003084004047890 */ /* 0x000fe2000fffe03f */
[-C--:B------:R-:W-:Y:S02]  /*2080*/  MOV R80, R119.reuse ;  /* 0x0000007700507202 */ /* 0x080fe40000000f00 */
[-C--:B------:R-:W-:Y:S01]  /*2090*/  MOV R76, R119.reuse ;  /* 0x00000077004c7202 */ /* 0x080fe20000000f00 */
[----:B------:R-:W-:Y:S01]  /*20a0*/  UPRMT UR4, UR42, 0x654, UR4 ;  /* 0x000006542a047896 */ /* 0x000fe20008000004 */
[-C--:B------:R-:W-:Y:S02]  /*20b0*/  MOV R72, R119.reuse ;  /* 0x0000007700487202 */ /* 0x080fe40000000f00 */
[----:B------:R-:W-:-:S02]  /*20c0*/  MOV R68, R119 ;  /* 0x0000007700447202 */ /* 0x000fc40000000f00 */
[----:B------:R-:W-:Y:S02]  /*20d0*/  MOV R64, R119 ;  /* 0x0000007700407202 */ /* 0x000fe40000000f00 */
[----:B0-----:R-:W-:Y:S02]  /*20e0*/  FMNMX.FTZ R103, R12, R103, !PT ;  /* 0x000000670c677209 */ /* 0x001fe40007810000 */
[----:B------:R-:W-:Y:S01]  /*20f0*/  SYNCS.ARRIVE.TRANS64.RED.A1T0 RZ, [UR4], RZ ;  /* 0x000000ffffff79a7 */ /* 0x000fe20008100404 */
[-C--:B------:R-:W-:Y:S02]  /*2100*/  MOV R60, R119.reuse ;  /* 0x00000077003c7202 */ /* 0x080fe40000000f00 */
[----:B------:R-:W0:Y:S01]  /*2110*/  SHFL.BFLY PT, R4, R103, 0x1, 0x1f ;  /* 0x0c201f0067047f89 */ /* 0x000e2200000e0000 */
[-C--:B------:R-:W-:Y:S02]  /*2120*/  MOV R56, R119.reuse ;  /* 0x0000007700387202 */ /* 0x080fe40000000f00 */
[----:B------:R-:W-:-:S02]  /*2130*/  MOV R52, R119 ;  /* 0x0000007700347202 */ /* 0x000fc40000000f00 */
[-C--:B------:R-:W-:Y:S02]  /*2140*/  MOV R48, R119.reuse ;  /* 0x0000007700307202 */ /* 0x080fe40000000f00 */
[----:B------:R-:W-:Y:S02]  /*2150*/  MOV R44, R119 ;  /* 0x00000077002c7202 */ /* 0x000fe40000000f00 */
[----:B0-----:R-:W-:-:S04]  /*2160*/  FMNMX.FTZ R4, R103, R4, !PT ;  /* 0x0000000467047209 */ /* 0x001fc80007810000 */
[C---:B------:R-:W-:Y:S01]  /*2170*/  FSETP.NEU.FTZ.AND P0, PT, R4.reuse, -INF , PT ;  /* 0xff8000000400780b */ /* 0x040fe20003f1d000 */
[----:B------:R-:W-:-:S05]  /*2180*/  FMUL.FTZ R10, R4, R0 ;  /* 0x00000000040a7220 */ /* 0x000fca0000410000 */
[----:B------:R-:W-:Y:S02]  /*2190*/  FSEL R14, R10, RZ, P0 ;  /* 0x000000ff0a0e7208 */ /* 0x000fe40000000000 */
[----:B------:R-:W-:Y:S02]  /*21a0*/  FMNMX.FTZ R10, R5, R27, !PT ;  /* 0x0000001b050a7209 */ /* 0x000fe40007810000 */
[----:B------:R-:W-:Y:S01]  /*21b0*/  ISETP.NE.AND P0, PT, R20, RZ, PT ;  /* 0x000000ff1400720c */ /* 0x000fe20003f05270 */
[--C-:B------:R-:W-:Y:S01]  /*21c0*/  FFMA.FTZ R13, R13, R0, -R14.reuse ;  /* 0x000000000d0d7223 */ /* 0x100fe2000001080e */
[----:B------:R-:W-:Y:S01]  /*21d0*/  FMNMX.FTZ R10, R11, R10, !PT ;  /* 0x0000000a0b0a7209 */ /* 0x000fe20007810000 */
[-CC-:B------:R-:W-:Y:S01]  /*21e0*/  FFMA.FTZ R21, R21, R0.reuse, -R14.reuse ;  /* 0x0000000015157223 */ /* 0x180fe2000001080e */
[--C-:B------:R-:W-:Y:S01]  /*21f0*/  FFMA.FTZ R25, R25, R0, -R14.reuse ;  /* 0x0000000019197223 */ /* 0x100fe2000001080e */
[----:B------:R0:W-:Y:S01]  /*2200*/  MUFU.EX2 R190, R13 ;  /* 0x0000000d00be7308 */ /* 0x0001e20000000800 */
[----:B------:R-:W-:Y:S01]  /*2210*/  FMNMX.FTZ R10, R31, R10, !PT ;  /* 0x0000000a1f0a7209 */ /* 0x000fe20007810000 */
[-CC-:B------:R-:W-:Y:S01]  /*2220*/  FFMA.FTZ R3, R3, R0.reuse, -R14.reuse ;  /* 0x0000000003037223 */ /* 0x180fe2000001080e */
[-CC-:B------:R-:W-:Y:S01]  /*2230*/  FFMA.FTZ R29, R29, R0.reuse, -R14.reuse ;  /* 0x000000001d1d7223 */ /* 0x180fe2000001080e */
[--C-:B------:R-:W-:Y:S01]  /*2240*/  FFMA.FTZ R33, R33, R0, -R14.reuse ;  /* 0x0000000021217223 */ /* 0x100fe2000001080e */
[----:B------:R-:W-:Y:S01]  /*2250*/  FMNMX.FTZ R10, R15, R10, !PT ;  /* 0x0000000a0f0a7209 */ /* 0x000fe20007810000 */
[-CC-:B------:R-:W-:Y:S01]  /*2260*/  FFMA.FTZ R73, R73, R0.reuse, -R14.reuse ;  /* 0x0000000049497223 */ /* 0x180fe2000001080e */
[--C-:B------:R-:W-:Y:S01]  /*2270*/  FFMA.FTZ R75, R75, R0, -R14.reuse ;  /* 0x000000004b4b7223 */ /* 0x100fe2000001080e */
[----:B------:R1:W-:Y:S01]  /*2280*/  MUFU.EX2 R184, R21 ;  /* 0x0000001500b87308 */ /* 0x0003e20000000800 */
[----:B------:R-:W-:Y:S01]  /*2290*/  FMNMX.FTZ R10, R35, R10, !PT ;  /* 0x0000000a230a7209 */ /* 0x000fe20007810000 */
[-CC-:B------:R-:W-:Y:S01]  /*22a0*/  FFMA.FTZ R77, R77, R0.reuse, -R14.reuse ;  /* 0x000000004d4d7223 */ /* 0x180fe2000001080e */
[----:B0-----:R-:W-:Y:S01]  /*22b0*/  FSEL R13, R62, -INF , P6 ;  /* 0xff8000003e0d7808 */ /* 0x001fe20003000000 */
[--C-:B------:R-:W-:Y:S01]  /*22c0*/  FFMA.FTZ R79, R79, R0, -R14.reuse ;  /* 0x000000004f4f7223 */ /* 0x100fe2000001080e */
[----:B------:R-:W-:Y:S01]  /*22d0*/  FMNMX.FTZ R10, R37, R10, !PT ;  /* 0x0000000a250a7209 */ /* 0x000fe20007810000 */
[-CC-:B------:R-:W-:Y:S01]  /*22e0*/  FFMA.FTZ R81, R81, R0.reuse, -R14.reuse ;  /* 0x0000000051517223 */ /* 0x180fe2000001080e */
[--C-:B------:R-:W-:Y:S01]  /*22f0*/  FFMA.FTZ R83, R83, R0, -R14.reuse ;  /* 0x0000000053537223 */ /* 0x100fe2000001080e */
[----:B------:R0:W-:Y:S01]  /*2300*/  MUFU.EX2 R103, R25 ;  /* 0x0000001900677308 */ /* 0x0001e20000000800 */
[----:B------:R-:W-:Y:S01]  /*2310*/  FMNMX.FTZ R10, R39, R10, !PT ;  /* 0x0000000a270a7209 */ /* 0x000fe20007810000 */
[-CC-:B------:R-:W-:Y:S01]  /*2320*/  FFMA.FTZ R85, R85, R0.reuse, -R14.reuse ;  /* 0x0000000055557223 */ /* 0x180fe2000001080e */
[----:B-1----:R-:W-:Y:S01]  /*2330*/  FSEL R21, R66, -INF , P4 ;  /* 0xff80000042157808 */ /* 0x002fe20002000000 */
[--C-:B------:R-:W-:Y:S01]  /*2340*/  FFMA.FTZ R87, R87, R0, -R14.reuse ;  /* 0x0000000057577223 */ /* 0x100fe2000001080e */
[----:B------:R-:W-:Y:S01]  /*2350*/  FMNMX.FTZ R10, R41, R10, !PT ;  /* 0x0000000a290a7209 */ /* 0x000fe20007810000 */
[-CC-:B------:R-:W-:Y:S01]  /*2360*/  FFMA.FTZ R89, R89, R0.reuse, -R14.reuse ;  /* 0x0000000059597223 */ /* 0x180fe2000001080e */
[--C-:B------:R-:W-:Y:S01]  /*2370*/  FFMA.FTZ R91, R91, R0, -R14.reuse ;  /* 0x000000005b5b7223 */ /* 0x100fe2000001080e */
[----:B------:R-:W1:Y:S01]  /*2380*/  MUFU.EX2 R188, R3 ;  /* 0x0000000300bc7308 */ /* 0x000e620000000800 */
[----:B------:R-:W-:Y:S01]  /*2390*/  FMNMX.FTZ R10, R43, R10, !PT ;  /* 0x0000000a2b0a7209 */ /* 0x000fe20007810000 */
[-CC-:B------:R-:W-:Y:S01]  /*23a0*/  FFMA.FTZ R93, R93, R0.reuse, -R14.reuse ;  /* 0x000000005d5d7223 */ /* 0x180fe2000001080e */
[----:B0-----:R-:W-:Y:S01]  /*23b0*/  FSEL R25, R70, -INF , P2 ;  /* 0xff80000046197808 */ /* 0x001fe20001000000 */
[--C-:B------:R-:W-:Y:S01]  /*23c0*/  FFMA.FTZ R95, R95, R0, -R14.reuse ;  /* 0x000000005f5f7223 */ /* 0x100fe2000001080e */
[----:B------:R-:W-:Y:S01]  /*23d0*/  FMNMX.FTZ R10, R45, R10, !PT ;  /* 0x0000000a2d0a7209 */ /* 0x000fe20007810000 */
[-CC-:B------:R-:W-:Y:S01]  /*23e0*/  FFMA.FTZ R97, R97, R0.reuse, -R14.reuse ;  /* 0x0000000061617223 */ /* 0x180fe2000001080e */
[--C-:B------:R-:W-:Y:S01]  /*23f0*/  FFMA.FTZ R61, R61, R0, -R14.reuse ;  /* 0x000000003d3d7223 */ /* 0x100fe2000001080e */
[----:B------:R-:W0:Y:S01]  /*2400*/  MUFU.EX2 R29, R29 ;  /* 0x0000001d001d7308 */ /* 0x000e220000000800 */
[----:B------:R-:W-:Y:S01]  /*2410*/  FMNMX.FTZ R10, R47, R10, !PT ;  /* 0x0000000a2f0a7209 */ /* 0x000fe20007810000 */
[-CC-:B------:R-:W-:Y:S01]  /*2420*/  FFMA.FTZ R99, R99, R0.reuse, -R14.reuse ;  /* 0x0000000063637223 */ /* 0x180fe2000001080e */
[-CC-:B------:R-:W-:Y:S01]  /*2430*/  FFMA.FTZ R65, R65, R0.reuse, -R14.reuse ;  /* 0x0000000041417223 */ /* 0x180fe2000001080e */
[--C-:B------:R-:W-:Y:S01]  /*2440*/  FFMA.FTZ R101, R101, R0, -R14.reuse ;  /* 0x0000000065657223 */ /* 0x100fe2000001080e */
[----:B------:R-:W-:Y:S01]  /*2450*/  FMNMX.FTZ R10, R49, R10, !PT ;  /* 0x0000000a310a7209 */ /* 0x000fe20007810000 */
[----:B------:R-:W-:Y:S01]  /*2460*/  FFMA.FTZ R14, R69, R0, -R14 ;  /* 0x00000000450e7223 */ /* 0x000fe2000001080e */
[--C-:B------:R-:W-:Y:S01]  /*2470*/  IMAD.MOV.U32 R70, RZ, RZ, R119.reuse ;  /* 0x000000ffff467224 */ /* 0x100fe200078e0077 */
[----:B------:R-:W-:Y:S01]  /*2480*/  MUFU.EX2 R33, R33 ;  /* 0x0000002100217308 */ /* 0x000fe20000000800 */
[----:B------:R-:W-:Y:S01]  /*2490*/  FMNMX.FTZ R10, R51, R10, !PT ;  /* 0x0000000a330a7209 */ /* 0x000fe20007810000 */
[----:B------:R-:W-:-:S02]  /*24a0*/  IMAD.MOV.U32 R69, RZ, RZ, R119 ;  /* 0x000000ffff457224 */ /* 0x000fc400078e0077 */
[--C-:B------:R-:W-:Y:S01]  /*24b0*/  IMAD.MOV.U32 R66, RZ, RZ, R119.reuse ;  /* 0x000000ffff427224 */ /* 0x100fe200078e0077 */
[----:B------:R-:W-:Y:S01]  /*24c0*/  FMNMX.FTZ R10, R53, R10, !PT ;  /* 0x0000000a350a7209 */ /* 0x000fe20007810000 */
[----:B------:R-:W-:Y:S02]  /*24d0*/  IMAD.MOV.U32 R62, RZ, RZ, R119 ;  /* 0x000000ffff3e7224 */ /* 0x000fe400078e0077 */
[----:B------:R-:W-:Y:S01]  /*24e0*/  MUFU.EX2 R73, R73 ;  /* 0x0000004900497308 */ /* 0x000fe20000000800 */
[----:B------:R-:W-:-:S04]  /*24f0*/  FMNMX.FTZ R10, R55, R10, !PT ;  /* 0x0000000a370a7209 */ /* 0x000fc80007810000 */
[----:B------:R-:W-:-:S03]  /*2500*/  FMNMX.FTZ R10, R57, R10, !PT ;  /* 0x0000000a390a7209 */ /* 0x000fc60007810000 */
[----:B------:R2:W-:Y:S01]  /*2510*/  MUFU.EX2 R186, R75 ;  /* 0x0000004b00ba7308 */ /* 0x0005e20000000800 */
[----:B------:R-:W-:-:S04]  /*2520*/  FMNMX.FTZ R10, R59, R10, !PT ;  /* 0x0000000a3b0a7209 */ /* 0x000fc80007810000 */
[----:B------:R-:W-:-:S03]  /*2530*/  FMNMX.FTZ R10, R13, R10, !PT ;  /* 0x0000000a0d0a7209 */ /* 0x000fc60007810000 */
[----:B------:R-:W-:Y:S01]  /*2540*/  MUFU.EX2 R77, R77 ;  /* 0x0000004d004d7308 */ /* 0x000fe20000000800 */
[----:B------:R-:W-:Y:S01]  /*2550*/  FMNMX.FTZ R10, R63, R10, !PT ;  /* 0x0000000a3f0a7209 */ /* 0x000fe20007810000 */
[----:B--2---:R-:W-:-:S03]  /*2560*/  IMAD.MOV.U32 R75, RZ, RZ, R119 ;  /* 0x000000ffff4b7224 */ /* 0x004fc600078e0077 */
[----:B------:R-:W-:-:S03]  /*2570*/  FMNMX.FTZ R10, R21, R10, !PT ;  /* 0x0000000a150a7209 */ /* 0x000fc60007810000 */
[----:B------:R2:W-:Y:S01]  /*2580*/  MUFU.EX2 R180, R79 ;  /* 0x0000004f00b47308 */ /* 0x0005e20000000800 */
[----:B------:R-:W-:-:S04]  /*2590*/  FMNMX.FTZ R10, R67, R10, !PT ;  /* 0x0000000a430a7209 */ /* 0x000fc80007810000 */
[----:B------:R-:W-:-:S03]  /*25a0*/  FMNMX.FTZ R10, R25, R10, !PT ;  /* 0x0000000a190a7209 */ /* 0x000fc60007810000 */
[----:B------:R-:W-:Y:S01]  /*25b0*/  MUFU.EX2 R81, R81 ;  /* 0x0000005100517308 */ /* 0x000fe20000000800 */
[----:B------:R-:W-:Y:S01]  /*25c0*/  FMNMX.FTZ R10, R71, R10, !PT ;  /* 0x0000000a470a7209 */ /* 0x000fe20007810000 */
[----:B--2---:R-:W-:-:S04]  /*25d0*/  IMAD.MOV.U32 R79, RZ, RZ, R119 ;  /* 0x000000ffff4f7224 */ /* 0x004fc800078e0077 */
[----:B------:R-:W2:Y:S02]  /*25e0*/  SHFL.BFLY PT, R3, R10, 0x2, 0x1f ;  /* 0x0c401f000a037f89 */ /* 0x000ea400000e0000 */
[----:B------:R3:W-:Y:S08]  /*25f0*/  MUFU.EX2 R182, R83 ;  /* 0x0000005300b67308 */ /* 0x0007f00000000800 */
[----:B------:R-:W-:Y:S01]  /*2600*/  MUFU.EX2 R85, R85 ;  /* 0x0000005500557308 */ /* 0x000fe20000000800 */
[----:B---3--:R-:W-:-:S07]  /*2610*/  IMAD.MOV.U32 R83, RZ, RZ, R119 ;  /* 0x000000ffff537224 */ /* 0x008fce00078e0077 */
[----:B------:R3:W-:Y:S01]  /*2620*/  MUFU.EX2 R176, R87 ;  /* 0x0000005700b07308 */ /* 0x0007e20000000800 */
[----:B--2---:R-:W-:-:S07]  /*2630*/  FMNMX.FTZ R12, R10, R3, !PT ;  /* 0x000000030a0c7209 */ /* 0x004fce0007810000 */
[----:B------:R-:W-:Y:S01]  /*2640*/  MUFU.EX2 R89, R89 ;  /* 0x0000005900597308 */ /* 0x000fe20000000800 */
[--C-:B---3--:R-:W-:Y:S01]  /*2650*/  IMAD.MOV.U32 R87, RZ, RZ, R119.reuse ;  /* 0x000000ffff577224 */ /* 0x108fe200078e0077 */
[----:B------:R-:W2:Y:S06]  /*2660*/  SHFL.BFLY PT, R3, R12, 0x1, 0x1f ;  /* 0x0c201f000c037f89 */ /* 0x000eac00000e0000 */
[----:B------:R3:W-:Y:S08]  /*2670*/  MUFU.EX2 R178, R91 ;  /* 0x0000005b00b27308 */ /* 0x0007f00000000800 */
[----:B------:R-:W-:Y:S01]  /*2680*/  MUFU.EX2 R93, R93 ;  /* 0x0000005d005d7308 */ /* 0x000fe20000000800 */
[----:B---3--:R-:W-:-:S07]  /*2690*/  IMAD.MOV.U32 R91, RZ, RZ, R119 ;  /* 0x000000ffff5b7224 */ /* 0x008fce00078e0077 */
[----:B------:R3:W-:Y:S01]  /*26a0*/  MUFU.EX2 R172, R95 ;  /* 0x0000005f00ac7308 */ /* 0x0007e20000000800 */
[----:B--2---:R-:W-:-:S04]  /*26b0*/  FMNMX.FTZ R3, R12, R3, !PT ;  /* 0x000000030c037209 */ /* 0x004fc80007810000 */
[C---:B------:R-:W-:Y:S01]  /*26c0*/  FSETP.NEU.FTZ.AND P1, PT, R3.reuse, -INF , PT ;  /* 0xff8000000300780b */ /* 0x040fe20003f3d000 */
[----:B------:R-:W-:Y:S02]  /*26d0*/  FMUL.FTZ R10, R3, R0 ;  /* 0x00000000030a7220 */ /* 0x000fe40000410000 */
[----:B------:R-:W-:Y:S01]  /*26e0*/  MUFU.EX2 R97, R97 ;  /* 0x0000006100617308 */ /* 0x000fe20000000800 */
[----:B---3--:R-:W-:Y:S02]  /*26f0*/  IMAD.MOV.U32 R95, RZ, RZ, R119 ;  /* 0x000000ffff5f7224 */ /* 0x008fe400078e0077 */
[----:B------:R-:W-:Y:S02]  /*2700*/  FSEL R10, R10, RZ, P1 ;  /* 0x000000ff0a0a7208 */ /* 0x000fe40000800000 */
[----:B------:R-:W-:-:S03]  /*2710*/  PLOP3.LUT P1, PT, PT, PT, UP0, 0x80, 0x0 ;  /* 0x000000000000781c */ /* 0x000fc60003f2f008 */
[----:B------:R-:W-:Y:S01]  /*2720*/  MUFU.EX2 R174, R61 ;  /* 0x0000003d00ae7308 */ /* 0x000fe20000000800 */
[-CC-:B------:R-:W-:Y:S01]  /*2730*/  FFMA.FTZ R5, R5, R0.reuse, -R10.reuse ;  /* 0x0000000005057223 */ /* 0x180fe2000001080a */
[-CC-:B------:R-:W-:Y:S01]  /*2740*/  FFMA.FTZ R27, R27, R0.reuse, -R10.reuse ;  /* 0x000000001b1b7223 */ /* 0x180fe2000001080a */
[-CC-:B------:R-:W-:Y:S01]  /*2750*/  FFMA.FTZ R11, R11, R0.reuse, -R10.reuse ;  /* 0x000000000b0b7223 */ /* 0x180fe2000001080a */
[-CC-:B------:R-:W-:Y:S01]  /*2760*/  FFMA.FTZ R31, R31, R0.reuse, -R10.reuse ;  /* 0x000000001f1f7223 */ /* 0x180fe2000001080a */
[-CC-:B------:R-:W-:Y:S01]  /*2770*/  FFMA.FTZ R15, R15, R0.reuse, -R10.reuse ;  /* 0x000000000f0f7223 */ /* 0x180fe2000001080a */
[-CC-:B------:R-:W-:Y:S01]  /*2780*/  FFMA.FTZ R35, R35, R0.reuse, -R10.reuse ;  /* 0x0000000023237223 */ /* 0x180fe2000001080a */
[-CC-:B------:R-:W-:Y:S01]  /*2790*/  FFMA.FTZ R37, R37, R0.reuse, -R10.reuse ;  /* 0x0000000025257223 */ /* 0x180fe2000001080a */
        /* <DEDUP_REMOVED lines=8> */
[----:B------:R1:W2:Y:S01]  /*2820*/  MUFU.EX2 R12, R27 ;  /* 0x0000001b000c7308 */ /* 0x0002a20000000800 */
[-CC-:B------:R-:W-:Y:S01]  /*2830*/  FFMA.FTZ R53, R53, R0.reuse, -R10.reuse ;  /* 0x0000000035357223 */ /* 0x180fe2000001080a */
[-CC-:B------:R-:W-:Y:S01]  /*2840*/  FFMA.FTZ R55, R55, R0.reuse, -R10.reuse ;  /* 0x0000000037377223 */ /* 0x180fe2000001080a */
[-CC-:B------:R-:W-:Y:S01]  /*2850*/  FFMA.FTZ R57, R57, R0.reuse, -R10.reuse ;  /* 0x0000000039397223 */ /* 0x180fe2000001080a */
[-CC-:B------:R-:W-:Y:S01]  /*2860*/  FFMA.FTZ R59, R59, R0.reuse, -R10.reuse ;  /* 0x000000003b3b7223 */ /* 0x180fe2000001080a */
[-CC-:B------:R-:W-:Y:S01]  /*2870*/  FFMA.FTZ R13, R13, R0.reuse, -R10.reuse ;  /* 0x000000000d0d7223 */ /* 0x180fe2000001080a */
[-CC-:B------:R-:W-:Y:S01]  /*2880*/  FFMA.FTZ R63, R63, R0.reuse, -R10.reuse ;  /* 0x000000003f3f7223 */ /* 0x180fe2000001080a */
[-CC-:B------:R-:W-:Y:S01]  /*2890*/  FFMA.FTZ R21, R21, R0.reuse, -R10.reuse ;  /* 0x0000000015157223 */ /* 0x180fe2000001080a */
[----:B------:R-:W3:Y:S01]  /*28a0*/  MUFU.EX2 R11, R11 ;  /* 0x0000000b000b7308 */ /* 0x000ee20000000800 */
[----:B-1----:R-:W-:Y:S01]  /*28b0*/  FADD.FTZ R27, R188, R103 ;  /* 0x00000067bc1b7221 */ /* 0x002fe20000010000 */
[-CC-:B------:R-:W-:Y:S01]  /*28c0*/  FFMA.FTZ R67, R67, R0.reuse, -R10.reuse ;  /* 0x0000000043437223 */ /* 0x180fe2000001080a */
[-CC-:B------:R-:W-:Y:S01]  /*28d0*/  FFMA.FTZ R25, R25, R0.reuse, -R10.reuse ;  /* 0x0000000019197223 */ /* 0x180fe2000001080a */
[----:B------:R-:W-:Y:S01]  /*28e0*/  FFMA.FTZ R71, R71, R0, -R10 ;  /* 0x0000000047477223 */ /* 0x000fe2000001080a */
[----:B------:R-:W-:Y:S01]  /*28f0*/  FADD.FTZ R34, R190, R27 ;  /* 0x0000001bbe227221 */ /* 0x000fe20000010000 */
[C---:B0-----:R-:W-:Y:S01]  /*2900*/  F2FP.F16.F32.PACK_AB R190, R29.reuse, R190 ;  /* 0x000000be1dbe723e */ /* 0x041fe200000000ff */
[----:B------:R-:W-:Y:S01]  /*2910*/  IMAD.MOV.U32 R61, RZ, RZ, R119 ;  /* 0x000000ffff3d7224 */ /* 0x000fe200078e0077 */
[----:B------:R0:W1:Y:S01]  /*2920*/  MUFU.EX2 R20, R31 ;  /* 0x0000001f00147308 */ /* 0x0000620000000800 */
[----:B------:R-:W-:Y:S01]  /*2930*/  FADD.FTZ R27, R29, R34 ;  /* 0x000000221d1b7221 */ /* 0x000fe20000010000 */
[----:B--2---:R-:W-:Y:S01]  /*2940*/  FADD.FTZ R34, R5, R12 ;  /* 0x0000000c05227221 */ /* 0x004fe20000010000 */
[----:B------:R-:W-:-:S02]  /*2950*/  F2FP.F16.F32.PACK_AB R189, R12, R5 ;  /* 0x000000050cbd723e */ /* 0x000fc400000000ff */
[----:B------:R-:W-:Y:S01]  /*2960*/  FADD.FTZ R36, R184, R27 ;  /* 0x0000001bb8247221 */ /* 0x000fe20000010000 */
[----:B------:R-:W-:Y:S01]  /*2970*/  F2FP.F16.F32.PACK_AB R188, R103, R188 ;  /* 0x000000bc67bc723e */ /* 0x000fe200000000ff */
[--C-:B------:R-:W-:Y:S01]  /*2980*/  IMAD.MOV.U32 R103, RZ, RZ, R119.reuse ;  /* 0x000000ffff677224 */ /* 0x100fe200078e0077 */
[----:B------:R-:W2:Y:S01]  /*2990*/  MUFU.EX2 R15, R15 ;  /* 0x0000000f000f7308 */ /* 0x000ea20000000800 */
[----:B------:R-:W-:Y:S01]  /*29a0*/  FADD.FTZ R36, R33, R36 ;  /* 0x0000002421247221 */ /* 0x000fe20000010000 */
[----:B---3--:R-:W-:Y:S01]  /*29b0*/  FADD.FTZ R27, R11, R34 ;  /* 0x000000220b1b7221 */ /* 0x008fe20000010000 */
[----:B------:R-:W-:Y:S01]  /*29c0*/  F2FP.F16.F32.PACK_AB R184, R33, R184 ;  /* 0x000000b821b8723e */ /* 0x000fe200000000ff */
[----:B------:R-:W-:Y:S02]  /*29d0*/  IMAD.MOV.U32 R33, RZ, RZ, R119 ;  /* 0x000000ffff217224 */ /* 0x000fe400078e0077 */
[----:B0-----:R-:W-:Y:S02]  /*29e0*/  FADD.FTZ R31, R73, R36 ;  /* 0x00000024491f7221 */ /* 0x001fe40000010000 */
[----:B------:R0:W3:Y:S01]  /*29f0*/  MUFU.EX2 R24, R35 ;  /* 0x0000002300187308 */ /* 0x0000e20000000800 */
[----:B-1----:R-:W-:Y:S01]  /*2a00*/  FADD.FTZ R36, R20, R27 ;  /* 0x0000001b14247221 */ /* 0x002fe20000010000 */
[C---:B------:R-:W-:Y:S01]  /*2a10*/  FADD.FTZ R38, R186.reuse, R31 ;  /* 0x0000001fba267221 */ /* 0x040fe20000010000 */
[----:B------:R-:W-:Y:S01]  /*2a20*/  F2FP.F16.F32.PACK_AB R186, R186, R73 ;  /* 0x00000049baba723e */ /* 0x000fe200000000ff */
[----:B------:R-:W-:Y:S01]  /*2a30*/  IMAD.MOV.U32 R73, RZ, RZ, R119 ;  /* 0x000000ffff497224 */ /* 0x000fe200078e0077 */
[----:B------:R-:W-:Y:S01]  /*2a40*/  F2FP.F16.F32.PACK_AB R191, R20, R11 ;  /* 0x0000000b14bf723e */ /* 0x000fe200000000ff */
[----:B------:R-:W-:Y:S01]  /*2a50*/  FADD.FTZ R31, R77, R38 ;  /* 0x000000264d1f7221 */ /* 0x000fe20000010000 */
[----:B------:R-:W-:Y:S01]  /*2a60*/  IMAD.MOV.U32 R11, RZ, RZ, 0x3f800000 ;  /* 0x3f800000ff0b7424 */ /* 0x000fe200078e00ff */
[----:B------:R-:W1:Y:S01]  /*2a70*/  MUFU.EX2 R37, R37 ;  /* 0x0000002500257308 */ /* 0x000e620000000800 */
[----:B--2---:R-:W-:Y:S01]  /*2a80*/  FADD.FTZ R27, R15, R36 ;  /* 0x000000240f1b7221 */ /* 0x004fe20000010000 */
[C---:B------:R-:W-:Y:S01]  /*2a90*/  FADD.FTZ R38, R180.reuse, R31 ;  /* 0x0000001fb4267221 */ /* 0x040fe20000010000 */
[----:B------:R-:W-:Y:S01]  /*2aa0*/  F2FP.F16.F32.PACK_AB R180, R180, R77 ;  /* 0x0000004db4b4723e */ /* 0x000fe200000000ff */
[----:B------:R-:W-:-:S02]  /*2ab0*/  IMAD.MOV.U32 R77, RZ, RZ, R119 ;  /* 0x000000ffff4d7224 */ /* 0x000fc400078e0077 */
[----:B------:R-:W-:Y:S01]  /*2ac0*/  FADD.FTZ R31, R81, R38 ;  /* 0x00000026511f7221 */ /* 0x000fe20000010000 */
[----:B0-----:R-:W-:Y:S01]  /*2ad0*/  IMAD.MOV.U32 R35, RZ, RZ, R119 ;  /* 0x000000ffff237224 */ /* 0x001fe200078e0077 */
[----:B------:R0:W2:Y:S01]  /*2ae0*/  MUFU.EX2 R26, R39 ;  /* 0x00000027001a7308 */ /* 0x0000a20000000800 */
[----:B---3--:R-:W-:Y:S01]  /*2af0*/  FADD.FTZ R36, R24, R27 ;  /* 0x0000001b18247221 */ /* 0x008fe20000010000 */
[C---:B------:R-:W-:Y:S01]  /*2b00*/  FADD.FTZ R40, R182.reuse, R31 ;  /* 0x0000001fb6287221 */ /* 0x040fe20000010000 */
[----:B------:R-:W-:Y:S01]  /*2b10*/  F2FP.F16.F32.PACK_AB R182, R182, R81 ;  /* 0x00000051b6b6723e */ /* 0x000fe200000000ff */
[--C-:B------:R-:W-:Y:S01]  /*2b20*/  IMAD.MOV.U32 R81, RZ, RZ, R119.reuse ;  /* 0x000000ffff517224 */ /* 0x100fe200078e0077 */
[----:B------:R-:W-:Y:S01]  /*2b30*/  F2FP.F16.F32.PACK_AB R185, R24, R15 ;  /* 0x0000000f18b9723e */ /* 0x000fe200000000ff */
[----:B------:R-:W-:Y:S01]  /*2b40*/  FADD.FTZ R31, R85, R40 ;  /* 0x00000028551f7221 */ /* 0x000fe20000010000 */
[----:B------:R-:W-:Y:S01]  /*2b50*/  MOV R24, R119 ;  /* 0x0000007700187202 */ /* 0x000fe20000000f00 */
[----:B------:R-:W3:Y:S01]  /*2b60*/  MUFU.EX2 R41, R41 ;  /* 0x0000002900297308 */ /* 0x000ee20000000800 */
[----:B-1----:R-:W-:Y:S01]  /*2b70*/  FADD.FTZ R27, R37, R36 ;  /* 0x00000024251b7221 */ /* 0x002fe20000010000 */
[----:B0-----:R-:W-:-:S06]  /*2b80*/  IMAD.MOV.U32 R39, RZ, RZ, R119 ;  /* 0x000000ffff277224 */ /* 0x001fcc00078e0077 */
[----:B------:R0:W1:Y:S01]  /*2b90*/  MUFU.EX2 R28, R43 ;  /* 0x0000002b001c7308 */ /* 0x0000620000000800 */
[C---:B--2---:R-:W-:Y:S01]  /*2ba0*/  FADD.FTZ R38, R26.reuse, R27 ;  /* 0x0000001b1a267221 */ /* 0x044fe20000010000 */
[----:B------:R-:W-:Y:S01]  /*2bb0*/  F2FP.F16.F32.PACK_AB R187, R26, R37 ;  /* 0x000000251abb723e */ /* 0x000fe200000000ff */
[--C-:B------:R-:W-:Y:S02]  /*2bc0*/  IMAD.MOV.U32 R37, RZ, RZ, R119.reuse ;  /* 0x000000ffff257224 */ /* 0x100fe400078e0077 */
[----:B------:R-:W-:-:S03]  /*2bd0*/  IMAD.MOV.U32 R26, RZ, RZ, R119 ;  /* 0x000000ffff1a7224 */ /* 0x000fc600078e0077 */
[----:B------:R-:W2:Y:S01]  /*2be0*/  MUFU.EX2 R45, R45 ;  /* 0x0000002d002d7308 */ /* 0x000ea20000000800 */
[----:B---3--:R-:W-:Y:S01]  /*2bf0*/  FADD.FTZ R27, R41, R38 ;  /* 0x00000026291b7221 */ /* 0x008fe20000010000 */
[C---:B------:R-:W-:Y:S01]  /*2c00*/  FADD.FTZ R38, R176.reuse, R31 ;  /* 0x0000001fb0267221 */ /* 0x040fe20000010000 */
[----:B------:R-:W-:Y:S01]  /*2c10*/  F2FP.F16.F32.PACK_AB R176, R176, R85 ;  /* 0x00000055b0b0723e */ /* 0x000fe200000000ff */
[--C-:B------:R-:W-:Y:S02]  /*2c20*/  IMAD.MOV.U32 R85, RZ, RZ, R119.reuse ;  /* 0x000000ffff557224 */ /* 0x100fe400078e0077 */
[----:B------:R-:W-:Y:S01]  /*2c30*/  FADD.FTZ R31, R89, R38 ;  /* 0x00000026591f7221 */ /* 0x000fe20000010000 */
[----:B0-----:R-:W-:Y:S01]  /*2c40*/  IMAD.MOV.U32 R43, RZ, RZ, R119 ;  /* 0x000000ffff2b7224 */ /* 0x001fe200078e0077 */
[----:B------:R0:W3:Y:S01]  /*2c50*/  MUFU.EX2 R30, R47 ;  /* 0x0000002f001e7308 */ /* 0x0000e20000000800 */
[----:B-1----:R-:W-:Y:S01]  /*2c60*/  FADD.FTZ R2, R28, R27 ;  /* 0x0000001b1c027221 */ /* 0x002fe20000010000 */
[C---:B------:R-:W-:Y:S01]  /*2c70*/  FADD.FTZ R40, R178.reuse, R31 ;  /* 0x0000001fb2287221 */ /* 0x040fe20000010000 */
[----:B------:R-:W-:Y:S01]  /*2c80*/  F2FP.F16.F32.PACK_AB R178, R178, R89 ;  /* 0x00000059b2b2723e */ /* 0x000fe200000000ff */
[--C-:B------:R-:W-:Y:S01]  /*2c90*/  IMAD.MOV.U32 R89, RZ, RZ, R119.reuse ;  /* 0x000000ffff597224 */ /* 0x100fe200078e0077 */
[----:B------:R-:W-:Y:S01]  /*2ca0*/  F2FP.F16.F32.PACK_AB R181, R28, R41 ;  /* 0x000000291cb5723e */ /* 0x000fe200000000ff */
[----:B------:R-:W-:Y:S01]  /*2cb0*/  FADD.FTZ R31, R93, R40 ;  /* 0x000000285d1f7221 */ /* 0x000fe20000010000 */
[--C-:B------:R-:W-:Y:S01]  /*2cc0*/  IMAD.MOV.U32 R41, RZ, RZ, R119.reuse ;  /* 0x000000ffff297224 */ /* 0x100fe200078e0077 */
[----:B------:R-:W1:Y:S01]  /*2cd0*/  MUFU.EX2 R49, R49 ;  /* 0x0000003100317308 */ /* 0x000e620000000800 */
[----:B--2---:R-:W-:Y:S01]  /*2ce0*/  FADD.FTZ R27, R45, R2 ;  /* 0x000000022d1b7221 */ /* 0x004fe20000010000 */
[----:B0-----:R-:W-:Y:S01]  /*2cf0*/  IMAD.MOV.U32 R47, RZ, RZ, R119 ;  /* 0x000000ffff2f7224 */ /* 0x001fe200078e0077 */
[----:B------:R-:W-:-:S05]  /*2d00*/  MOV R28, R119 ;  /* 0x00000077001c7202 */ /* 0x000fca0000000f00 */
[----:B------:R0:W2:Y:S01]  /*2d10*/  MUFU.EX2 R32, R51 ;  /* 0x0000003300207308 */ /* 0x0000a20000000800 */
[C---:B---3--:R-:W-:Y:S01]  /*2d20*/  FADD.FTZ R38, R30.reuse, R27 ;  /* 0x0000001b1e267221 */ /* 0x048fe20000010000 */
[----:B------:R-:W-:Y:S01]  /*2d30*/  F2FP.F16.F32.PACK_AB R183, R30, R45 ;  /* 0x0000002d1eb7723e */ /* 0x000fe200000000ff */
[--C-:B------:R-:W-:Y:S02]  /*2d40*/  IMAD.MOV.U32 R45, RZ, RZ, R119.reuse ;  /* 0x000000ffff2d7224 */ /* 0x100fe400078e0077 */
[----:B------:R-:W-:-:S03]  /*2d50*/  IMAD.MOV.U32 R30, RZ, RZ, R119 ;  /* 0x000000ffff1e7224 */ /* 0x000fc600078e0077 */
[----:B------:R-:W3:Y:S01]  /*2d60*/  MUFU.EX2 R53, R53 ;  /* 0x0000003500357308 */ /* 0x000ee20000000800 */
[----:B-1----:R-:W-:Y:S01]  /*2d70*/  FADD.FTZ R27, R49, R38 ;  /* 0x00000026311b7221 */ /* 0x002fe20000010000 */
[C---:B------:R-:W-:Y:S01]  /*2d80*/  FADD.FTZ R38, R172.reuse, R31 ;  /* 0x0000001fac267221 */ /* 0x040fe20000010000 */
[----:B------:R-:W-:Y:S01]  /*2d90*/  F2FP.F16.F32.PACK_AB R172, R172, R93 ;  /* 0x0000005dacac723e */ /* 0x000fe200000000ff */
[--C-:B------:R-:W-:Y:S02]  /*2da0*/  IMAD.MOV.U32 R93, RZ, RZ, R119.reuse ;  /* 0x000000ffff5d7224 */ /* 0x100fe400078e0077 */
[----:B------:R-:W-:Y:S01]  /*2db0*/  FADD.FTZ R29, R97, R38 ;  /* 0x00000026611d7221 */ /* 0x000fe20000010000 */
[----:B0-----:R-:W-:Y:S01]  /*2dc0*/  IMAD.MOV.U32 R51, RZ, RZ, R119 ;  /* 0x000000ffff337224 */ /* 0x001fe200078e0077 */
[----:B------:R0:W1:Y:S01]  /*2dd0*/  MUFU.EX2 R34, R55 ;  /* 0x0000003700227308 */ /* 0x0000620000000800 */
[----:B--2---:R-:W-:Y:S01]  /*2de0*/  FADD.FTZ R10, R32, R27 ;  /* 0x0000001b200a7221 */ /* 0x004fe20000010000 */
[C---:B------:R-:W-:Y:S01]  /*2df0*/  FADD.FTZ R40, R174.reuse, R29 ;  /* 0x0000001dae287221 */ /* 0x040fe20000010000 */
[----:B------:R-:W-:Y:S01]  /*2e00*/  F2FP.F16.F32.PACK_AB R174, R174, R97 ;  /* 0x00000061aeae723e */ /* 0x000fe200000000ff */
[--C-:B------:R-:W-:Y:S01]  /*2e10*/  IMAD.MOV.U32 R97, RZ, RZ, R119.reuse ;  /* 0x000000ffff617224 */ /* 0x100fe200078e0077 */
[----:B------:R-:W-:Y:S01]  /*2e20*/  F2FP.F16.F32.PACK_AB R177, R32, R49 ;  /* 0x0000003120b1723e */ /* 0x000fe200000000ff */
[--C-:B------:R-:W-:Y:S01]  /*2e30*/  IMAD.MOV.U32 R49, RZ, RZ, R119.reuse ;  /* 0x000000ffff317224 */ /* 0x100fe200078e0077 */
[----:B------:R-:W-:Y:S01]  /*2e40*/  MOV R32, R119 ;  /* 0x0000007700207202 */ /* 0x000fe20000000f00 */
[----:B------:R-:W2:Y:S01]  /*2e50*/  MUFU.EX2 R57, R57 ;  /* 0x0000003900397308 */ /* 0x000ea20000000800 */
[----:B---3--:R-:W-:Y:S01]  /*2e60*/  FADD.FTZ R27, R53, R10 ;  /* 0x0000000a351b7221 */ /* 0x008fe20000010000 */
[----:B0-----:R-:W-:-:S02]  /*2e70*/  IMAD.MOV.U32 R55, RZ, RZ, R119 ;  /* 0x000000ffff377224 */ /* 0x001fc400078e0077 */
[----:B------:R-:W-:-:S04]  /*2e80*/  IMAD.MOV.U32 R31, RZ, RZ, R119 ;  /* 0x000000ffff1f7224 */ /* 0x000fc800078e0077 */
[----:B------:R-:W0:Y:S01]  /*2e90*/  MUFU.EX2 R99, R99 ;  /* 0x0000006300637308 */ /* 0x000e220000000800 */
[C---:B-1----:R-:W-:Y:S01]  /*2ea0*/  FADD.FTZ R10, R34.reuse, R27 ;  /* 0x0000001b220a7221 */ /* 0x042fe20000010000 */
[----:B------:R-:W-:Y:S01]  /*2eb0*/  F2FP.F16.F32.PACK_AB R179, R34, R53 ;  /* 0x0000003522b3723e */ /* 0x000fe200000000ff */
[--C-:B------:R-:W-:Y:S02]  /*2ec0*/  IMAD.MOV.U32 R53, RZ, RZ, R119.reuse ;  /* 0x000000ffff357224 */ /* 0x100fe400078e0077 */
[----:B------:R-:W-:-:S03]  /*2ed0*/  IMAD.MOV.U32 R34, RZ, RZ, R119 ;  /* 0x000000ffff227224 */ /* 0x000fc600078e0077 */
[----:B------:R1:W3:Y:S01]  /*2ee0*/  MUFU.EX2 R36, R59 ;  /* 0x0000003b00247308 */ /* 0x0002e20000000800 */
[----:B--2---:R-:W-:-:S07]  /*2ef0*/  FADD.FTZ R27, R57, R10 ;  /* 0x0000000a391b7221 */ /* 0x004fce0000010000 */
[----:B------:R2:W4:Y:S01]  /*2f00*/  MUFU.EX2 R168, R65 ;  /* 0x0000004100a87308 */ /* 0x0005220000000800 */
[----:B0-----:R-:W-:Y:S01]  /*2f10*/  FADD.FTZ R29, R99, R40 ;  /* 0x00000028631d7221 */ /* 0x001fe20000010000 */
[----:B-1----:R-:W-:-:S06]  /*2f20*/  IMAD.MOV.U32 R59, RZ, RZ, R119 ;  /* 0x000000ffff3b7224 */ /* 0x002fcc00078e0077 */
[----:B------:R-:W0:Y:S01]  /*2f30*/  MUFU.EX2 R13, R13 ;  /* 0x0000000d000d7308 */ /* 0x000e220000000800 */
[C---:B---3--:R-:W-:Y:S01]  /*2f40*/  FADD.FTZ R10, R36.reuse, R27 ;  /* 0x0000001b240a7221 */ /* 0x048fe20000010000 */
[----:B------:R-:W-:Y:S01]  /*2f50*/  F2FP.F16.F32.PACK_AB R173, R36, R57 ;  /* 0x0000003924ad723e */ /* 0x000fe200000000ff */
[--C-:B--2---:R-:W-:Y:S01]  /*2f60*/  IMAD.MOV.U32 R65, RZ, RZ, R119.reuse ;  /* 0x000000ffff417224 */ /* 0x104fe200078e0077 */
[----:B------:R-:W-:Y:S01]  /*2f70*/  MOV R36, R119 ;  /* 0x0000007700247202 */ /* 0x000fe20000000f00 */
[----:B------:R-:W-:-:S03]  /*2f80*/  IMAD.MOV.U32 R57, RZ, RZ, R119 ;  /* 0x000000ffff397224 */ /* 0x000fc600078e0077 */
[----:B------:R-:W1:Y:S01]  /*2f90*/  MUFU.EX2 R101, R101 ;  /* 0x0000006500657308 */ /* 0x000e620000000800 */
[C---:B----4-:R-:W-:Y:S01]  /*2fa0*/  FADD.FTZ R40, R168.reuse, R29 ;  /* 0x0000001da8287221 */ /* 0x050fe20000010000 */
[----:B------:R-:W-:Y:S01]  /*2fb0*/  F2FP.F16.F32.PACK_AB R168, R168, R99 ;  /* 0x00000063a8a8723e */ /* 0x000fe200000000ff */
[----:B------:R-:W-:-:S05]  /*2fc0*/  IMAD.MOV.U32 R99, RZ, RZ, R119 ;  /* 0x000000ffff637224 */ /* 0x000fca00078e0077 */
[----:B------:R2:W3:Y:S01]  /*2fd0*/  MUFU.EX2 R2, R63 ;  /* 0x0000003f00027308 */ /* 0x0004e20000000800 */
[----:B0-----:R-:W-:-:S07]  /*2fe0*/  FADD.FTZ R27, R13, R10 ;  /* 0x0000000a0d1b7221 */ /* 0x001fce0000010000 */
[----:B------:R-:W0:Y:S01]  /*2ff0*/  MUFU.EX2 R21, R21 ;  /* 0x0000001500157308 */ /* 0x000e220000000800 */
[----:B-1----:R-:W-:Y:S01]  /*3000*/  FADD.FTZ R29, R101, R40 ;  /* 0x00000028651d7221 */ /* 0x002fe20000010000 */
[----:B--2---:R-:W-:-:S06]  /*3010*/  IMAD.MOV.U32 R63, RZ, RZ, R119 ;  /* 0x000000ffff3f7224 */ /* 0x004fcc00078e0077 */
[----:B------:R1:W2:Y:S01]  /*3020*/  MUFU.EX2 R38, R67 ;  /* 0x0000004300267308 */ /* 0x0002a20000000800 */
[C---:B---3--:R-:W-:Y:S01]  /*3030*/  FADD.FTZ R42, R2.reuse, R27 ;  /* 0x0000001b022a7221 */ /* 0x048fe20000010000 */
[----:B------:R-:W-:Y:S01]  /*3040*/  F2FP.F16.F32.PACK_AB R175, R2, R13 ;  /* 0x0000000d02af723e */ /* 0x000fe200000000ff */
[----:B------:R-:W-:Y:S01]  /*3050*/  IMAD.MOV.U32 R27, RZ, RZ, R119 ;  /* 0x000000ffff1b7224 */ /* 0x000fe200078e0077 */
[----:B------:R-:W-:-:S04]  /*3060*/  MOV R2, 0x3f800000 ;  /* 0x3f80000000027802 */ /* 0x000fc80000000f00 */
[----:B------:R-:W3:Y:S01]  /*3070*/  MUFU.EX2 R25, R25 ;  /* 0x0000001900197308 */ /* 0x000ee20000000800 */
[----:B0-----:R-:W-:Y:S01]  /*3080*/  FADD.FTZ R5, R21, R42 ;  /* 0x0000002a15057221 */ /* 0x001fe20000010000 */
[--C-:B-1----:R-:W-:Y:S02]  /*3090*/  IMAD.MOV.U32 R67, RZ, RZ, R119.reuse ;  /* 0x000000ffff437224 */ /* 0x102fe400078e0077 */
[----:B------:R-:W-:-:S04]  /*30a0*/  IMAD.MOV.U32 R42, RZ, RZ, R119 ;  /* 0x000000ffff2a7224 */ /* 0x000fc800078e0077 */
[----:B------:R-:W0:Y:S01]  /*30b0*/  MUFU.EX2 R14, R14 ;  /* 0x0000000e000e7308 */ /* 0x000e220000000800 */
[C---:B--2---:R-:W-:Y:S01]  /*30c0*/  FADD.FTZ R12, R38.reuse, R5 ;  /* 0x00000005260c7221 */ /* 0x044fe20000010000 */
[----:B------:R-:W-:Y:S01]  /*30d0*/  F2FP.F16.F32.PACK_AB R169, R38, R21 ;  /* 0x0000001526a9723e */ /* 0x000fe200000000ff */
[----:B------:R-:W-:-:S05]  /*30e0*/  IMAD.MOV.U32 R38, RZ, RZ, R119 ;  /* 0x000000ffff267224 */ /* 0x000fca00078e0077 */
[----:B------:R1:W2:Y:S01]  /*30f0*/  MUFU.EX2 R40, R71 ;  /* 0x0000004700287308 */ /* 0x0002a20000000800 */
[----:B---3--:R-:W-:Y:S01]  /*3100*/  FADD.FTZ R5, R25, R12 ;  /* 0x0000000c19057221 */ /* 0x008fe20000010000 */
[C---:B0-----:R-:W-:Y:S01]  /*3110*/  FADD.FTZ R10, R14.reuse, R29 ;  /* 0x0000001d0e0a7221 */ /* 0x041fe20000010000 */
[----:B------:R-:W-:Y:S01]  /*3120*/  F2FP.F16.F32.PACK_AB R170, R14, R101 ;  /* 0x000000650eaa723e */ /* 0x000fe200000000ff */
[--C-:B------:R-:W-:Y:S02]  /*3130*/  IMAD.MOV.U32 R101, RZ, RZ, R119.reuse ;  /* 0x000000ffff657224 */ /* 0x100fe400078e0077 */
[--C-:B-1----:R-:W-:Y:S02]  /*3140*/  IMAD.MOV.U32 R71, RZ, RZ, R119.reuse ;  /* 0x000000ffff477224 */ /* 0x102fe400078e0077 */
[----:B------:R-:W-:Y:S02]  /*3150*/  IMAD.MOV.U32 R29, RZ, RZ, R119 ;  /* 0x000000ffff1d7224 */ /* 0x000fe400078e0077 */
[C---:B--2---:R-:W-:Y:S01]  /*3160*/  FADD.FTZ R5, R40.reuse, R5 ;  /* 0x0000000528057221 */ /* 0x044fe20000010000 */
[----:B------:R-:W-:Y:S01]  /*3170*/  F2FP.F16.F32.PACK_AB R171, R40, R25 ;  /* 0x0000001928ab723e */ /* 0x000fe200000000ff */
[----:B------:R-:W-:Y:S01]  /*3180*/  IMAD.MOV.U32 R25, RZ, RZ, R119 ;  /* 0x000000ffff197224 */ /* 0x000fe200078e0077 */
[----:B------:R-:W-:Y:S01]  /*3190*/  MOV R40, R119 ;  /* 0x0000007700287202 */ /* 0x000fe20000000f00 */
[----:B------:R-:W-:Y:S06]  /*31a0*/  @!P1 BRA `(.L_x_14) ;  /* 0x00000020006c9947 */ /* 0x000fec0003800000 */
[----:B------:R-:W-:Y:S01]  /*31b0*/  IMAD.MOV.U32 R12, RZ, RZ, R3 ;  /* 0x000000ffff0c7224 */ /* 0x000fe200078e0003 */
[----:B------:R-:W-:Y:S01]  /*31c0*/  CS2R R118, SRZ ;  /* 0x0000000000767805 */ /* 0x000fe2000001ff00 */
[----:B------:R-:W-:Y:S01]  /*31d0*/  IMAD.MOV.U32 R13, RZ, RZ, R4 ;  /* 0x000000ffff0d7224 */ /* 0x000fe200078e0004 */
[----:B------:R-:W-:Y:S01]  /*31e0*/  CS2R R114, SRZ ;  /* 0x0000000000727805 */ /* 0x000fe2000001ff00 */
[----:B------:R-:W-:Y:S01]  /*31f0*/  IMAD.MOV.U32 R2, RZ, RZ, 0x3f800000 ;  /* 0x3f800000ff027424 */ /* 0x000fe200078e00ff */
[----:B------:R-:W-:Y:S02]  /*3200*/  CS2R R110, SRZ ;  /* 0x00000000006e7805 */ /* 0x000fe4000001ff00 */
[----:B------:R-:W-:Y:S02]  /*3210*/  CS2R R106, SRZ ;  /* 0x00000000006a7805 */ /* 0x000fe4000001ff00 */
[----:B------:R-:W-:Y:S02]  /*3220*/  CS2R R102, SRZ ;  /* 0x0000000000667805 */ /* 0x000fe4000001ff00 */
[----:B------:R-:W-:-:S02]  /*3230*/  CS2R R98, SRZ ;  /* 0x0000000000627805 */ /* 0x000fc4000001ff00 */
[----:B------:R-:W-:Y:S02]  /*3240*/  CS2R R94, SRZ ;  /* 0x00000000005e7805 */ /* 0x000fe4000001ff00 */
[----:B------:R-:W-:Y:S02]  /*3250*/  CS2R R90, SRZ ;  /* 0x00000000005a7805 */ /* 0x000fe4000001ff00 */
        /* <DEDUP_REMOVED lines=39> */
[----:B------:R-:W-:Y:S01]  /*34d0*/  CS2R R24, SRZ ;  /* 0x0000000000187805 */ /* 0x000fe2000001ff00 */
[----:B------:R-:W-:Y:S01]  /*34e0*/  UIADD3 UR4, UR41, -0x2, URZ ;  /* 0xfffffffe29047890 */ /* 0x000fe2000fffe03f */
[----:B------:R-:W-:Y:S01]  /*34f0*/  UMOV UR5, UR39 ;  /* 0x0000002700057c82 */ /* 0x000fe20008000000 */
[----:B------:R-:W-:-:S10]  /*3500*/  UMOV UR6, UR38 ;  /* 0x0000002600067c82 */ /* 0x000fd40008000000 */
.L_x_25:
[----:B------:R-:W-:-:S04]  /*3510*/  UISETP.NE.AND UP0, UPT, UR6, 0x1, UPT ;  /* 0x000000010600788c */ /* 0x000fc8000bf05270 */
[----:B------:R-:W-:-:S04]  /*3520*/  USEL UR39, URZ, 0x1, UP0 ;  /* 0x000000013f277887 */ /* 0x000fc80008000000 */
[----:B------:R-:W-:Y:S01]  /*3530*/  ULOP3.LUT UR39, UR5, UR39, URZ, 0x3c, !UPT ;  /* 0x0000002705277292 */ /* 0x000fe2000f8e3c3f */
[----:B------:R-:W-:Y:S11]  /*3540*/  @!P0 BRA `(.L_x_15) ;  /* 0x0000000000048947 */ /* 0x000ff60003800000 */
[----:B------:R-:W-:Y:S01]  /*3550*/  BPT.TRAP 0x1 ;  /* 0x000000040000795c */ /* 0x000fe20000300000 */
.L_x_15:
[----:B------:R-:W0:Y:S01]  /*3560*/  S2UR UR11, SR_CgaCtaId ;  /* 0x00000000000b79c3 */ /* 0x000e220000008800 */
[----:B------:R-:W-:Y:S01]  /*3570*/  UIADD3 UR38, UR6, 0x1, URZ ;  /* 0x0000000106267890 */ /* 0x000fe2000fffe03f */
[----:B------:R-:W-:Y:S01]  /*3580*/  MOV R0, UR39 ;  /* 0x0000002700007c02 */ /* 0x000fe20008000f00 */
[----:B------:R-:W-:Y:S02]  /*3590*/  UMOV UR7, 0x400 ;  /* 0x0000040000077882 */ /* 0x000fe40000000000 */
[----:B------:R-:W-:Y:S01]  /*35a0*/  UISETP.NE.AND UP0, UPT, UR38, 0x2, UPT ;  /* 0x000000022600788c */ /* 0x000fe2000bf05270 */
[----:B------:R-:W-:-:S03]  /*35b0*/  SHF.L.U32 R0, R0, 0x1f, RZ ;  /* 0x0000001f00007819 */ /* 0x000fc600000006ff */
[----:B------:R-:W-:Y:S02]  /*35c0*/  USEL UR38, UR38, URZ, UP0 ;  /* 0x0000003f26267287 */ /* 0x000fe40008000000 */
[----:B0-----:R-:W-:-:S04]  /*35d0*/  ULEA UR7, UR11, UR7, 0x18 ;  /* 0x000000070b077291 */ /* 0x001fc8000f8ec03f */
[----:B------:R-:W-:-:S09]  /*35e0*/  ULEA UR8, UR38, UR7, 0x3 ;  /* 0x0000000726087291 */ /* 0x000fd2000f8e183f */
[----:B------:R0:W1:Y:S01]  /*35f0*/  SYNCS.PHASECHK.TRANS64.TRYWAIT P1, [UR8+0x30830], R0 ;  /* 0x03083000ff0075a7 */ /* 0x0000620008020148 */
[----:B------:R-:W-:Y:S05]  /*3600*/  @!P0 BRA `(.L_x_16) ;  /* 0x0000000000048947 */ /* 0x000fea0003800000 */
[----:B------:R-:W-:Y:S01]  /*3610*/  BPT.TRAP 0x1 ;  /* 0x000000040000795c */ /* 0x000fe20000300000 */
.L_x_16:
[----:B-1----:R-:W-:Y:S05]  /*3620*/  @P1 BRA `(.L_x_17) ;  /* 0x0000000000081947 */ /* 0x002fea0003800000 */
[----:B------:R-:W1:Y:S02]  /*3630*/  SYNCS.PHASECHK.TRANS64.TRYWAIT P1, [UR8+0x30830], R0 ;  /* 0x03083000ff0075a7 */ /* 0x000e640008020148 */
[----:B-1----:R-:W-:Y:S05]  /*3640*/  @!P1 BRA `(.L_x_18) ;  /* 0x00000080005c9947 */ /* 0x002fea0003800000 */
.L_x_17:
[----:B------:R-:W-:Y:S01]  /*3650*/  R2UR UR40, R8 ;  /* 0x00000000082872ca */ /* 0x000fe200000e0000 */
[----:B------:R-:W-:Y:S01]  /*3660*/  UIMAD UR9, UR38, 0x900, UR10 ;  /* 0x00000900260978a4 */ /* 0x000fe2000f8e020a */
[----:B------:R-:W-:Y:S01]  /*3670*/  R2UR UR41, R9 ;  /* 0x00000000092972ca */ /* 0x000fe200000e0000 */
[----:B------:R-:W-:Y:S01]  /*3680*/  WARPGROUP.ARRIVE ;  /* 0x00000000000079c5 */ /* 0x000fe20000000000 */
[----:B------:R-:W-:Y:S01]  /*3690*/  UMOV UR43, 0x40000040 ;  /* 0x40000040002b7882 */ /* 0x000fe20000000000 */
[----:B------:R-:W-:Y:S01]  /*36a0*/  UIADD3 UR14, UR9, 0x302, URZ ;  /* 0x00000302090e7890 */ /* 0x000fe2000fffe03f */
[-C--:B------:R-:W-:Y:S01]  /*36b0*/  FMUL.FTZ R24, R24, R11.reuse ;  /* 0x0000000b18187220 */ /* 0x080fe20000410000 */
[----:B------:R-:W-:Y:S01]  /*36c0*/  UMOV UR15, 0x40000040 ;  /* 0x40000040000f7882 */ /* 0x000fe20000000000 */
[----:B------:R-:W-:Y:S01]  /*36d0*/  UMOV UR42, UR9 ;  /* 0x00000009002a7c82 */ /* 0x000fe20008000000 */
[----:B------:R-:W-:Y:S01]  /*36e0*/  UIADD3 UR18, UR9, 0x304, URZ ;  /* 0x0000030409127890 */ /* 0x000fe2000fffe03f */
[-C--:B------:R-:W-:Y:S01]  /*36f0*/  FMUL.FTZ R25, R25, R11.reuse ;  /* 0x0000000b19197220 */ /* 0x080fe20000410000 */
[----:B------:R-:W-:Y:S01]  /*3700*/  UMOV UR19, 0x40000040 ;  /* 0x4000004000137882 */ /* 0x000fe20000000000 */
[----:B------:R-:W-:Y:S01]  /*3710*/  UIADD3 UR22, UR9, 0x306, URZ ;  /* 0x0000030609167890 */ /* 0x000fe2000fffe03f */
[-C--:B------:R-:W-:Y:S01]  /*3720*/  FMUL.FTZ R28, R28, R11.reuse ;  /* 0x0000000b1c1c7220 */ /* 0x080fe20000410000 */
[----:B------:R-:W-:Y:S01]  /*3730*/  UMOV UR23, 0x40000040 ;  /* 0x4000004000177882 */ /* 0x000fe20000000000 */
[----:B------:R-:W-:Y:S01]  /*3740*/  HGMMA.64x96x16.F32 R120, gdesc[UR40], RZ, !UPT, gsb0 ;  /* 0x01600000287879f0 */ /* 0x000fe2000c0008ff */
[----:B------:R-:W-:Y:S01]  /*3750*/  R2UR UR40, R6 ;  /* 0x00000000062872ca */ /* 0x000fe200000e0000 */
[----:B------:R-:W-:Y:S01]  /*3760*/  UIADD3 UR42, UR9, 0x2, URZ ;  /* 0x00000002092a7890 */ /* 0x000fe2000fffe03f */
[----:B------:R-:W-:Y:S01]  /*3770*/  R2UR UR41, R7 ;  /* 0x00000000072972ca */ /* 0x000fe200000e0000 */
[----:B------:R-:W-:Y:S01]  /*3780*/  UMOV UR43, 0x40000040 ;  /* 0x40000040002b7882 */ /* 0x000fe20000000000 */
[----:B------:R-:W-:Y:S01]  /*3790*/  UIADD3 UR26, UR9, 0x600, URZ ;  /* 0x00000600091a7890 */ /* 0x000fe2000fffe03f */
[-C--:B------:R-:W-:Y:S01]  /*37a0*/  FMUL.FTZ R29, R29, R11.reuse ;  /* 0x0000000b1d1d7220 */ /* 0x080fe20000410000 */
[----:B------:R-:W-:Y:S01]  /*37b0*/  UMOV UR27, 0x40000040 ;  /* 0x40000040001b7882 */ /* 0x000fe20000000000 */
[----:B------:R-:W-:Y:S01]  /*37c0*/  UIADD3 UR30, UR9, 0x602, URZ ;  /* 0x00000602091e7890 */ /* 0x000fe2000fffe03f */
[-C--:B------:R-:W-:Y:S01]  /*37d0*/  FMUL.FTZ R32, R32, R11.reuse ;  /* 0x0000000b20207220 */ /* 0x080fe20000410000 */
[----:B------:R-:W-:Y:S01]  /*37e0*/  UMOV UR31, 0x40000040 ;  /* 0x40000040001f7882 */ /* 0x000fe20000000000 */
[----:B------:R-:W-:Y:S01]  /*37f0*/  UIADD3 UR34, UR9, 0x604, URZ ;  /* 0x0000060409227890 */ /* 0x000fe2000fffe03f */
[-C--:B------:R-:W-:Y:S01]  /*3800*/  FMUL.FTZ R33, R33, R11.reuse ;  /* 0x0000000b21217220 */ /* 0x080fe20000410000 */
[----:B------:R-:W-:Y:S01]  /*3810*/  UMOV UR35, 0x40000040 ;  /* 0x4000004000237882 */ /* 0x000fe20000000000 */
[-C--:B------:R-:W-:Y:S01]  /*3820*/  FMUL.FTZ R36, R36, R11.reuse ;  /* 0x0000000b24247220 */ /* 0x080fe20000410000 */
        /* <DEDUP_REMOVED lines=40> */
[----:B------:R-:W-:Y:S01]  /*3ab0*/  FMUL.FTZ R117, R117, R11 ;  /* 0x0000000b75757220 */ /* 0x000fe20000410000 */
        /* <DEDUP_REMOVED lines=46> */
[----:B------:R-:W-:-:S02]  /*3da0*/  WARPGROUP.DEPBAR.LE gsb0, 0x0 ;  /* 0x00008000000079c5 */ /* 0x000fc40000010000 */
[----:B------:R-:W-:Y:S01]  /*3db0*/  WARPGROUP.ARRIVE ;  /* 0x00000000000079c5 */ /* 0x000fe20000000000 */
[-C--:B------:R-:W-:Y:S01]  /*3dc0*/  FMUL.FTZ R118, R118, R2.reuse ;  /* 0x0000000276767220 */ /* 0x080fe20000410000 */
[----:B------:R-:W-:-:S04]  /*3dd0*/  FMUL.FTZ R119, R119, R2 ;  /* 0x0000000277777220 */ /* 0x000fc80000410000 */
[----:B------:R-:W-:Y:S01]  /*3de0*/  HGMMA.64x96x16.F32 R120, gdesc[UR40], R120, gsb0 ;  /* 0x01600000287879f0 */ /* 0x000fe20008000878 */
[----:B------:R-:W-:Y:S01]  /*3df0*/  UIADD3 UR42, UR9, 0x4, URZ ;  /* 0x00000004092a7890 */ /* 0x000fe2000fffe03f */
[----:B------:R-:W-:Y:S01]  /*3e00*/  UMOV UR40, UR56 ;  /* 0x0000003800287c82 */ /* 0x000fe20008000000 */
[----:B------:R-:W-:Y:S01]  /*3e10*/  UMOV UR41, UR57 ;  /* 0x0000003900297c82 */ /* 0x000fe20008000000 */
[----:B------:R-:W-:Y:S01]  /*3e20*/  UMOV UR43, 0x40000040 ;  /* 0x40000040002b7882 */ /* 0x000fe20000000000 */
[----:B------:R-:W-:Y:S02]  /*3e30*/  WARPGROUP.DEPBAR.LE gsb0, 0x0 ;  /* 0x00008000000079c5 */ /* 0x000fe40000010000 */
[----:B------:R-:W-:-:S06]  /*3e40*/  WARPGROUP.ARRIVE ;  /* 0x00000000000079c5 */ /* 0x000fcc0000000000 */
        /* <DEDUP_REMOVED lines=43> */
.L_x_19:
[----:B------:R-:W-:Y:S01]  /*4100*/  ULEA UR9, UR6, UR7, 0x3 ;  /* 0x0000000706097291 */ /* 0x000fe2000f8e183f */
[----:B01----:R-:W-:-:S05]  /*4110*/  IMAD.U32 R0, RZ, RZ, UR5 ;  /* 0x00000005ff007e24 */ /* 0x003fca000f8e00ff */
[----:B------:R-:W-:-:S04]  /*4120*/  SHF.L.U32 R0, R0, 0x1f, RZ ;  /* 0x0000001f00007819 */ /* 0x000fc800000006ff */
[----:B------:R0:W1:Y:S01]  /*4130*/  SYNCS.PHASECHK.TRANS64.TRYWAIT P1, [UR9+0x30850], R0 ;  /* 0x03085000ff0075a7 */ /* 0x0000620008020149 */
[----:B------:R-:W-:Y:S05]  /*4140*/  @!P0 BRA `(.L_x_20) ;  /* 0x0000000000048947 */ /* 0x000fea0003800000 */
[----:B------:R-:W-:Y:S01]  /*4150*/  BPT.TRAP 0x1 ;  /* 0x000000040000795c */ /* 0x000fe20000300000 */
.L_x_20:
[----:B-1----:R-:W-:Y:S05]  /*4160*/  @P1 BRA `(.L_x_21) ;  /* 0x0000000000081947 */ /* 0x002fea0003800000 */
[----:B------:R-:W1:Y:S02]  /*4170*/  SYNCS.PHASECHK.TRANS64.TRYWAIT P1, [UR9+0x30850], R0 ;  /* 0x03085000ff0075a7 */ /* 0x000e640008020149 */
[----:B-1----:R-:W-:Y:S05]  /*4180*/  @!P1 BRA `(.L_x_22) ;  /* 0x0000007400a49947 */ /* 0x002fea0003800000 */
.L_x_21:
[----:B------:R-:W-:Y:S01]  /*4190*/  UIADD3 UR7, UR7, 0x400, URZ ;  /* 0x0000040007077890 */ /* 0x000fe2000fffe03f */
[----:B------:R-:W-:-:S03]  /*41a0*/  WARPGROUP.ARRIVE ;  /* 0x00000000000079c5 */ /* 0x000fc60000000000 */
[----:B------:R-:W-:-:S04]  /*41b0*/  USHF.R.U32.HI UR7, URZ, 0x4, UR7 ;  /* 0x000000043f077899 */ /* 0x000fc80008011607 */
[----:B------:R-:W-:-:S04]  /*41c0*/  ULOP3.LUT UR7, UR7, 0x3fff, URZ, 0xc0, !UPT ;  /* 0x00003fff07077892 */ /* 0x000fc8000f8ec03f */
[----:B------:R-:W-:-:S03]  /*41d0*/  ULOP3.LUT UR5, UR7, 0x3000000, URZ, 0xfc, !UPT ;  /* 0x0300000007057892 */ /* 0x000fc6000f8efc3f */
[----:B------:R-:W-:Y:S01]  /*41e0*/  UMOV UR7, 0x40000040 ;  /* 0x4000004000077882 */ /* 0x000fe20000000000 */
[----:B------:R-:W-:-:S07]  /*41f0*/  UIMAD UR5, UR6, 0x900, UR5 ;  /* 0x00000900060578a4 */ /* 0x000fce000f8e0205 */
[----:B------:R-:W-:Y:S02]  /*4200*/  UMOV UR6, UR5 ;  /* 0x0000000500067c82 */ /* 0x000fe40008000000 */
[----:B------:R-:W-:Y:S01]  /*4210*/  HGMMA.64x192x16.F32 R24, R188, gdesc[UR4].tnspB, R24, gsb0 ;  /* 0x42e00004bc187df0 */ /* 0x000fe20008000818 */
[----:B------:R-:W-:Y:S01]  /*4220*/  UIADD3 UR6, UR5, 0x80, URZ ;  /* 0x0000008005067890 */ /* 0x000fe2000fffe03f */
[----:B------:R-:W-:Y:S01]  /*4230*/  UMOV UR7, 0x40000040 ;  /* 0x4000004000077882 */ /* 0x000fe20000000000 */
[----:B------:R-:W-:Y:S02]  /*4240*/  WARPGROUP.DEPBAR.LE gsb0, 0x0 ;  /* 0x00008000000079c5 */ /* 0x000fe40000010000 */
[----:B------:R-:W-:-:S15]  /*4250*/  WARPGROUP.ARRIVE ;  /* 0x00000000000079c5 */ /* 0x000fde0000000000 */
        /* <DEDUP_REMOVED lines=20> */
[----:B------:R-:W-:Y:S03]  /*43a0*/  HGMMA.64x192x16.F32 R24, R168, gdesc[UR4].tnspB, R24, gsb0 ;  /* 0x42e00004a8187df0 */ /* 0x000fe60008000818 */
[----:B------:R-:W-:Y:S02]  /*43b0*/  WARPGROUP.DEPBAR.LE gsb0, 0x0 ;  /* 0x00008000000079c5 */ /* 0x000fe40000010000 */
[----:B------:R-:W-:Y:S05]  /*43c0*/  @!P0 BRA `(.L_x_23) ;  /* 0x0000000000048947 */ /* 0x000fea0003800000 */
[----:B------:R-:W-:Y:S01]  /*43d0*/  BPT.TRAP 0x1 ;  /* 0x000000040000795c */ /* 0x000fe20000300000 */
.L_x_23:
[----:B01----:R-:W-:Y:S01]  /*43e0*/  FMNMX.FTZ R0, R120, R13, !PT ;  /* 0x0000000d78007209 */ /* 0x003fe20007810000 */
[----:B------:R-:W-:Y:S01]  /*43f0*/  UIADD3 UR8, UR8, 0x30840, URZ ;  /* 0x0003084008087890 */ /* 0x000fe2000fffe03f */
[----:B------:R-:W-:Y:S02]  /*4400*/  FMNMX.FTZ R2, R122, R12, !PT ;  /* 0x0000000c7a027209 */ /* 0x000fe40007810000 */
[----:B------:R-:W-:Y:S01]  /*4410*/  FMNMX.FTZ R3, R121, R0, !PT ;  /* 0x0000000079037209 */ /* 0x000fe20007810000 */
[----:B------:R-:W-:Y:S01]  /*4420*/  UPRMT UR8, UR11, 0x654, UR8 ;  /* 0x000006540b087896 */ /* 0x000fe20008000008 */
[----:B------:R-:W-:Y:S02]  /*4430*/  FMNMX.FTZ R11, R123, R2, !PT ;  /* 0x000000027b0b7209 */ /* 0x000fe40007810000 */
[----:B------:R-:W-:Y:S02]  /*4440*/  FMNMX.FTZ R0, R124, R3, !PT ;  /* 0x000000037c007209 */ /* 0x000fe40007810000 */
[----:B------:R-:W-:-:S02]  /*4450*/  FMNMX.FTZ R2, R126, R11, !PT ;  /* 0x0000000b7e027209 */ /* 0x000fc40007810000 */
[----:B------:R-:W-:Y:S02]  /*4460*/  FMNMX.FTZ R3, R125, R0, !PT ;  /* 0x000000007d037209 */ /* 0x000fe40007810000 */
[----:B------:R-:W-:Y:S01]  /*4470*/  FMNMX.FTZ R11, R127, R2, !PT ;  /* 0x000000027f0b7209 */ /* 0x000fe20007810000 */
[----:B------:R-:W-:Y:S01]  /*4480*/  SYNCS.ARRIVE.TRANS64.RED.A1T0 RZ, [UR8], RZ ;  /* 0x000000ffffff79a7 */ /* 0x000fe20008100408 */
[----:B------:R-:W-:Y:S02]  /*4490*/  FMNMX.FTZ R0, R128, R3, !PT ;  /* 0x0000000380007209 */ /* 0x000fe40007810000 */
[----:B------:R-:W-:Y:S02]  /*44a0*/  FMNMX.FTZ R2, R130, R11, !PT ;  /* 0x0000000b82027209 */ /* 0x000fe40007810000 */
[----:B------:R-:W-:Y:S02]  /*44b0*/  FMNMX.FTZ R3, R129, R0, !PT ;  /* 0x0000000081037209 */ /* 0x000fe40007810000 */
[----:B------:R-:W-:-:S02]  /*44c0*/  FMNMX.FTZ R11, R131, R2, !PT ;  /* 0x00000002830b7209 */ /* 0x000fc40007810000 */
[----:B------:R-:W-:Y:S02]  /*44d0*/  FMNMX.FTZ R0, R132, R3, !PT ;  /* 0x0000000384007209 */ /* 0x000fe40007810000 */
[----:B------:R-:W-:Y:S02]  /*44e0*/  FMNMX.FTZ R2, R134, R11, !PT ;  /* 0x0000000b86027209 */ /* 0x000fe40007810000 */
        /* <DEDUP_REMOVED lines=33> */
[----:B------:R-:W-:-:S03]  /*4700*/  FMNMX.FTZ R2, R167, R2, !PT ;  /* 0x00000002a7027209 */ /* 0x000fc60007810000 */
[----:B------:R-:W0:Y:S04]  /*4710*/  SHFL.BFLY PT, R0, R11, 0x2, 0x1f ;  /* 0x0c401f000b007f89 */ /* 0x000e2800000e0000 */
[----:B------:R-:W1:Y:S01]  /*4720*/  SHFL.BFLY PT, R3, R2, 0x2, 0x1f ;  /* 0x0c401f0002037f89 */ /* 0x000e6200000e0000 */
[----:B0-----:R-:W-:Y:S02]  /*4730*/  FMNMX.FTZ R14, R11, R0, !PT ;  /* 0x000000000b0e7209 */ /* 0x001fe40007810000 */
[----:B------:R-:W0:Y:S01]  /*4740*/  LDC R0, c[0x0][0x988] ;  /* 0x00026200ff007b82 */ /* 0x000e220000000800 */
[----:B-1----:R-:W-:Y:S02]  /*4750*/  FMNMX.FTZ R15, R2, R3, !PT ;  /* 0x00000003020f7209 */ /* 0x002fe40007810000 */
[----:B------:R-:W1:Y:S04]  /*4760*/  SHFL.BFLY PT, R3, R14, 0x1, 0x1f ;  /* 0x0c201f000e037f89 */ /* 0x000e6800000e0000 */
[----:B------:R-:W2:Y:S01]  /*4770*/  SHFL.BFLY PT, R20, R15, 0x1, 0x1f ;  /* 0x0c201f000f147f89 */ /* 0x000ea200000e0000 */
[----:B-1----:R-:W-:-:S02]  /*4780*/  FMNMX.FTZ R4, R14, R3, !PT ;  /* 0x000000030e047209 */ /* 0x002fc40007810000 */
[----:B--2---:R-:W-:-:S03]  /*4790*/  FMNMX.FTZ R3, R15, R20, !PT ;  /* 0x000000140f037209 */ /* 0x004fc60007810000 */
[C---:B------:R-:W-:Y:S01]  /*47a0*/  FADD.FTZ R13, -R4.reuse, R13 ;  /* 0x0000000d040d7221 */ /* 0x040fe20000010100 */
[----:B0-----:R-:W-:-:S03]  /*47b0*/  FMUL.FTZ R169, R4, R0 ;  /* 0x0000000004a97220 */ /* 0x001fc60000410000 */
[-C--:B------:R-:W-:Y:S01]  /*47c0*/  FMUL.FTZ R20, R13, R0.reuse ;  /* 0x000000000d147220 */ /* 0x080fe20000410000 */
[----:B------:R-:W-:Y:S01]  /*47d0*/  FADD.FTZ R13, -R3, R12 ;  /* 0x0000000c030d7221 */ /* 0x000fe20000010100 */
[-CC-:B------:R-:W-:Y:S01]  /*47e0*/  FFMA.FTZ R188, R120, R0.reuse, -R169.reuse ;  /* 0x0000000078bc7223 */ /* 0x180fe200000108a9 */
[-CC-:B------:R-:W-:Y:S01]  /*47f0*/  FFMA.FTZ R190, R124, R0.reuse, -R169.reuse ;  /* 0x000000007cbe7223 */ /* 0x180fe200000108a9 */
[----:B------:R0:W-:Y:S01]  /*4800*/  MUFU.EX2 R11, R20 ;  /* 0x00000014000b7308 */ /* 0x0001e20000000800 */
[-C--:B------:R-:W-:Y:S01]  /*4810*/  FMUL.FTZ R2, R13, R0.reuse ;  /* 0x000000000d027220 */ /* 0x080fe20000410000 */
[-CC-:B------:R-:W-:Y:S01]  /*4820*/  FFMA.FTZ R13, R121, R0.reuse, -R169.reuse ;  /* 0x00000000790d7223 */ /* 0x180fe200000108a9 */
[-CC-:B------:R-:W-:Y:S01]  /*4830*/  FFMA.FTZ R121, R133, R0.reuse, -R169.reuse ;  /* 0x0000000085797223 */ /* 0x180fe200000108a9 */
[-CC-:B------:R-:W-:Y:S01]  /*4840*/  FFMA.FTZ R133, R145, R0.reuse, -R169.reuse ;  /* 0x0000000091857223 */ /* 0x180fe200000108a9 */
[-CC-:B------:R-:W-:Y:S01]  /*4850*/  FFMA.FTZ R145, R157, R0.reuse, -R169.reuse ;  /* 0x000000009d917223 */ /* 0x180fe200000108a9 */
[-C--:B------:R-:W-:Y:S01]  /*4860*/  FMUL.FTZ R157, R3, R0.reuse ;  /* 0x00000000039d7220 */ /* 0x080fe20000410000 */
[-CC-:B------:R-:W-:Y:S01]  /*4870*/  FFMA.FTZ R15, R125, R0.reuse, -R169.reuse ;  /* 0x000000007d0f7223 */ /* 0x180fe200000108a9 */
[----:B------:R-:W1:Y:S01]  /*4880*/  MUFU.EX2 R188, R188 ;  /* 0x000000bc00bc7308 */ /* 0x000e620000000800 */
[-C--:B------:R-:W-:Y:S01]  /*4890*/  FFMA.FTZ R184, R128, R0.reuse, -R169 ;  /* 0x0000000080b87223 */ /* 0x080fe200000108a9 */
[-CC-:B------:R-:W-:Y:S01]  /*48a0*/  FFMA.FTZ R189, R122, R0.reuse, -R157.reuse ;  /* 0x000000007abd7223 */ /* 0x180fe2000001089d */
[-CC-:B------:R-:W-:Y:S01]  /*48b0*/  FFMA.FTZ R12, R123, R0.reuse, -R157.reuse ;  /* 0x000000007b0c7223 */ /* 0x180fe2000001089d */
[-CC-:B------:R-:W-:Y:S01]  /*48c0*/  FFMA.FTZ R191, R126, R0.reuse, -R157.reuse ;  /* 0x000000007ebf7223 */ /* 0x180fe2000001089d */
[-CC-:B------:R-:W-:Y:S01]  /*48d0*/  FFMA.FTZ R14, R127, R0.reuse, -R157.reuse ;  /* 0x000000007f0e7223 */ /* 0x180fe2000001089d */
[-C--:B------:R-:W-:Y:S01]  /*48e0*/  FFMA.FTZ R185, R130, R0.reuse, -R157 ;  /* 0x0000000082b97223 */ /* 0x080fe2000001089d */
[-C--:B------:R-:W-:Y:S01]  /*48f0*/  FFMA.FTZ R21, R129, R0.reuse, -R169 ;  /* 0x0000000081157223 */ /* 0x080fe200000108a9 */
[----:B------:R-:W-:Y:S01]  /*4900*/  MUFU.EX2 R2, R2 ;  /* 0x0000000200027308 */ /* 0x000fe20000000800 */
[-C--:B0-----:R-:W-:Y:S01]  /*4910*/  FFMA.FTZ R20, R131, R0.reuse, -R157 ;  /* 0x0000000083147223 */ /* 0x081fe2000001089d */
[-C--:B------:R-:W-:Y:S01]  /*4920*/  FFMA.FTZ R186, R132, R0.reuse, -R169 ;  /* 0x0000000084ba7223 */ /* 0x080fe200000108a9 */
[-CC-:B------:R-:W-:Y:S01]  /*4930*/  FFMA.FTZ R187, R134, R0.reuse, -R157.reuse ;  /* 0x0000000086bb7223 */ /* 0x180fe2000001089d */
[-C--:B------:R-:W-:Y:S01]  /*4940*/  FFMA.FTZ R120, R135, R0.reuse, -R157 ;  /* 0x0000000087787223 */ /* 0x080fe2000001089d */
[-C--:B------:R-:W-:Y:S01]  /*4950*/  FFMA.FTZ R180, R136, R0.reuse, -R169 ;  /* 0x0000000088b47223 */ /* 0x080fe200000108a9 */
[-C--:B------:R-:W-:Y:S01]  /*4960*/  FFMA.FTZ R181, R138, R0.reuse, -R157 ;  /* 0x000000008ab57223 */ /* 0x080fe2000001089d */
[----:B------:R-:W-:Y:S01]  /*4970*/  FFMA.FTZ R125, R137, R0, -R169 ;  /* 0x00000000897d7223 */ /* 0x000fe200000108a9 */
[----:B------:R-:W0:Y:S01]  /*4980*/  MUFU.EX2 R189, R189 ;  /* 0x000000bd00bd7308 */ /* 0x000e220000000800 */
[----:B-1----:R-:W-:Y:S01]  /*4990*/  FFMA.FTZ R10, R11, R10, R188 ;  /* 0x0000000a0b0a7223 */ /* 0x002fe200000100bc */
[-C--:B------:R-:W-:Y:S01]  /*49a0*/  FFMA.FTZ R122, R139, R0.reuse, -R157 ;  /* 0x000000008b7a7223 */ /* 0x080fe2000001089d */
[-C--:B------:R-:W-:Y:S01]  /*49b0*/  FFMA.FTZ R182, R140, R0.reuse, -R169 ;  /* 0x000000008cb67223 */ /* 0x080fe200000108a9 */
[-C--:B------:R-:W-:Y:S01]  /*49c0*/  FFMA.FTZ R183, R142, R0.reuse, -R157 ;  /* 0x000000008eb77223 */ /* 0x080fe2000001089d */
[-C--:B------:R-:W-:Y:S01]  /*49d0*/  FFMA.FTZ R129, R141, R0.reuse, -R169 ;  /* 0x000000008d817223 */ /* 0x080fe200000108a9 */
[-C--:B------:R-:W-:Y:S01]  /*49e0*/  FFMA.FTZ R124, R143, R0.reuse, -R157 ;  /* 0x000000008f7c7223 */ /* 0x080fe2000001089d */
[-C--:B------:R-:W-:Y:S01]  /*49f0*/  FFMA.FTZ R176, R144, R0.reuse, -R169 ;  /* 0x0000000090b07223 */ /* 0x080fe200000108a9 */
[----:B------:R-:W1:Y:S01]  /*4a00*/  MUFU.EX2 R13, R13 ;  /* 0x0000000d000d7308 */ /* 0x000e620000000800 */
[-CC-:B------:R-:W-:Y:S01]  /*4a10*/  FFMA.FTZ R177, R146, R0.reuse, -R157.reuse ;  /* 0x0000000092b17223 */ /* 0x180fe2000001089d */
[-C--:B------:R-:W-:Y:S01]  /*4a20*/  FFMA.FTZ R126, R147, R0.reuse, -R157 ;  /* 0x00000000937e7223 */ /* 0x080fe2000001089d */
[-C--:B------:R-:W-:Y:S01]  /*4a30*/  FFMA.FTZ R178, R148, R0.reuse, -R169 ;  /* 0x0000000094b27223 */ /* 0x080fe200000108a9 */
[-C--:B------:R-:W-:Y:S01]  /*4a40*/  FFMA.FTZ R179, R150, R0.reuse, -R157 ;  /* 0x0000000096b37223 */ /* 0x080fe2000001089d */
[-C--:B------:R-:W-:Y:S01]  /*4a50*/  FFMA.FTZ R137, R149, R0.reuse, -R169 ;  /* 0x0000000095897223 */ /* 0x080fe200000108a9 */
[-C--:B------:R-:W-:Y:S01]  /*4a60*/  FFMA.FTZ R128, R151, R0.reuse, -R157 ;  /* 0x0000000097807223 */ /* 0x080fe2000001089d */
[-C--:B------:R-:W-:Y:S01]  /*4a70*/  FFMA.FTZ R172, R152, R0.reuse, -R169 ;  /* 0x0000000098ac7223 */ /* 0x080fe200000108a9 */
[----:B------:R-:W2:Y:S01]  /*4a80*/  MUFU.EX2 R12, R12 ;  /* 0x0000000c000c7308 */ /* 0x000ea20000000800 */
[----:B0-----:R-:W-:Y:S01]  /*4a90*/  FFMA.FTZ R5, R2, R5, R189 ;  /* 0x0000000502057223 */ /* 0x001fe200000100bd */
[-C--:B------:R-:W-:Y:S01]  /*4aa0*/  FFMA.FTZ R173, R154, R0.reuse, -R157 ;  /* 0x000000009aad7223 */ /* 0x080fe2000001089d */
[-CC-:B------:R-:W-:Y:S01]  /*4ab0*/  FFMA.FTZ R141, R153, R0.reuse, -R169.reuse ;  /* 0x00000000998d7223 */ /* 0x180fe200000108a9 */
[-C--:B------:R-:W-:Y:S01]  /*4ac0*/  FFMA.FTZ R174, R156, R0.reuse, -R169 ;  /* 0x000000009cae7223 */ /* 0x080fe200000108a9 */
[-CC-:B------:R-:W-:Y:S01]  /*4ad0*/  FFMA.FTZ R175, R158, R0.reuse, -R157.reuse ;  /* 0x000000009eaf7223 */ /* 0x180fe2000001089d */
[-C--:B------:R-:W-:Y:S01]  /*4ae0*/  FFMA.FTZ R159, R159, R0.reuse, -R157 ;  /* 0x000000009f9f7223 */ /* 0x080fe2000001089d */
[-C--:B------:R-:W-:Y:S01]  /*4af0*/  FFMA.FTZ R168, R160, R0.reuse, -R169 ;  /* 0x00000000a0a87223 */ /* 0x080fe200000108a9 */
[----:B------:R-:W0:Y:S01]  /*4b00*/  MUFU.EX2 R190, R190 ;  /* 0x000000be00be7308 */ /* 0x000e220000000800 */
[----:B-1----:R-:W-:Y:S01]  /*4b10*/  FADD.FTZ R123, R13, R10 ;  /* 0x0000000a0d7b7221 */ /* 0x002fe20000010000 */
[-C--:B------:R-:W-:Y:S01]  /*4b20*/  FFMA.FTZ R162, R162, R0.reuse, -R157 ;  /* 0x00000000a2a27223 */ /* 0x080fe2000001089d */
[-C--:B------:R-:W-:Y:S01]  /*4b30*/  FFMA.FTZ R149, R161, R0.reuse, -R169 ;  /* 0x00000000a1957223 */ /* 0x080fe200000108a9 */
[-C--:B------:R-:W-:Y:S01]  /*4b40*/  FFMA.FTZ R163, R163, R0.reuse, -R157 ;  /* 0x00000000a3a37223 */ /* 0x080fe2000001089d */
[-CC-:B------:R-:W-:Y:S01]  /*4b50*/  FFMA.FTZ R170, R164, R0.reuse, -R169.reuse ;  /* 0x00000000a4aa7223 */ /* 0x180fe200000108a9 */
[-C--:B------:R-:W-:Y:S01]  /*4b60*/  FFMA.FTZ R153, R165, R0.reuse, -R169 ;  /* 0x00000000a5997223 */ /* 0x080fe200000108a9 */
[----:B------:R-:W-:Y:S01]  /*4b70*/  FFMA.FTZ R166, R166, R0, -R157 ;  /* 0x00000000a6a67223 */ /* 0x000fe2000001089d */
[----:B------:R-:W1:Y:S01]  /*4b80*/  MUFU.EX2 R191, R191 ;  /* 0x000000bf00bf7308 */ /* 0x000e620000000800 */
[----:B--2---:R-:W-:-:S07]  /*4b90*/  FADD.FTZ R10, R12, R5 ;  /* 0x000000050c0a7221 */ /* 0x004fce0000010000 */
[----:B------:R-:W2:Y:S01]  /*4ba0*/  MUFU.EX2 R15, R15 ;  /* 0x0000000f000f7308 */ /* 0x000ea20000000800 */
[----:B0-----:R-:W-:-:S07]  /*4bb0*/  FADD.FTZ R130, R190, R123 ;  /* 0x0000007bbe827221 */ /* 0x001fce0000010000 */
[----:B------:R-:W0:Y:S01]  /*4bc0*/  MUFU.EX2 R14, R14 ;  /* 0x0000000e000e7308 */ /* 0x000e220000000800 */
[----:B-1----:R-:W-:-:S07]  /*4bd0*/  FADD.FTZ R5, R191, R10 ;  /* 0x0000000abf057221 */ /* 0x002fce0000010000 */
        /* <DEDUP_REMOVED lines=9> */
[----:B0-----:R-:W-:Y:S01]  /*4c70*/  FADD.FTZ R123, R21, R130 ;  /* 0x00000082157b7221 */ /* 0x001fe20000010000 */
[-CC-:B------:R-:W-:Y:S01]  /*4c80*/  FFMA.FTZ R130, R155, R0.reuse, -R157.reuse ;  /* 0x000000009b827223 */ /* 0x180fe2000001089d */
[----:B------:R-:W-:-:S05]  /*4c90*/  FFMA.FTZ R157, R167, R0, -R157 ;  /* 0x00000000a79d7223 */ /* 0x000fca000001089d */
        /* <DEDUP_REMOVED lines=69> */
[----:B--2---:R-:W-:Y:S01]  /*50f0*/  FADD.FTZ R5, R171, R10 ;  /* 0x0000000aab057221 */ /* 0x004fe20000010000 */
[----:B0-----:R-:W-:-:S03]  /*5100*/  FADD.FTZ R10, R153, R132 ;  /* 0x00000084990a7221 */ /* 0x001fc60000010000 */
[----:B-1----:R-:W-:Y:S01]  /*5110*/  FADD.FTZ R5, R134, R5 ;  /* 0x0000000586057221 */ /* 0x002fe20000010000 */
[----:B------:R-:W-:Y:S06]  /*5120*/  @!P0 BRA `(.L_x_24) ;  /* 0x0000000000048947 */ /* 0x000fec0003800000 */
[----:B------:R-:W-:Y:S01]  /*5130*/  BPT.TRAP 0x1 ;  /* 0x000000040000795c */ /* 0x000fe20000300000 */
.L_x_24:
[----:B------:R-:W-:Y:S01]  /*5140*/  UIADD3 UR9, UR9, 0x30860, URZ ;  /* 0x0003086009097890 */ /* 0x000fe2000fffe03f */
[----:B------:R-:W-:Y:S01]  /*5150*/  ISETP.LT.AND P1, PT, RZ, UR4, PT ;  /* 0x00000004ff007c0c */ /* 0x000fe2000bf21270 */
[----:B------:R-:W-:Y:S01]  /*5160*/  UIADD3 UR4, UR4, -0x1, URZ ;  /* 0xffffffff04047890 */ /* 0x000fe2000fffe03f */
[----:B------:R-:W-:Y:S01]  /*5170*/  F2FP.F16.F32.PACK_AB R188, R13, R188 ;  /* 0x000000bc0dbc723e */ /* 0x000fe200000000ff */
[----:B------:R-:W-:Y:S01]  /*5180*/  UPRMT UR9, UR11, 0x654, UR9 ;  /* 0x000006540b097896 */ /* 0x000fe20008000009 */
[----:B------:R-:W-:Y:S01]  /*5190*/  F2FP.F16.F32.PACK_AB R189, R12, R189 ;  /* 0x000000bd0cbd723e */ /* 0x000fe200000000ff */
[----:B------:R-:W-:Y:S01]  /*51a0*/  UMOV UR5, UR39 ;  /* 0x0000002700057c82 */ /* 0x000fe20008000000 */
[----:B------:R-:W-:Y:S01]  /*51b0*/  UMOV UR6, UR38 ;  /* 0x0000002600067c82 */ /* 0x000fe20008000000 */
[----:B------:R-:W-:Y:S01]  /*51c0*/  F2FP.F16.F32.PACK_AB R190, R15, R190 ;  /* 0x000000be0fbe723e */ /* 0x000fe200000000ff */
[----:B------:R-:W-:Y:S01]  /*51d0*/  IMAD.MOV.U32 R12, RZ, RZ, R3 ;  /* 0x000000ffff0c7224 */ /* 0x000fe200078e0003 */
[----:B------:R-:W-:Y:S01]  /*51e0*/  F2FP.F16.F32.PACK_AB R191, R14, R191 ;  /* 0x000000bf0ebf723e */ /* 0x000fe200000000ff */
[----:B------:R-:W-:Y:S01]  /*51f0*/  IMAD.MOV.U32 R13, RZ, RZ, R4 ;  /* 0x000000ffff0d7224 */ /* 0x000fe200078e0004 */
[----:B------:R-:W-:Y:S01]  /*5200*/  F2FP.F16.F32.PACK_AB R184, R21, R184 ;  /* 0x000000b815b8723e */ /* 0x000fe200000000ff */
[----:B------:R-:W-:Y:S01]  /*5210*/  SYNCS.ARRIVE.TRANS64.RED.A1T0 RZ, [UR9], RZ ;  /* 0x000000ffffff79a7 */ /* 0x000fe20008100409 */
[----:B------:R-:W-:-:S02]  /*5220*/  F2FP.F16.F32.PACK_AB R185, R20, R185 ;  /* 0x000000b914b9723e */ /* 0x000fc400000000ff */
[----:B------:R-:W-:Y:S02]  /*5230*/  F2FP.F16.F32.PACK_AB R186, R121, R186 ;  /* 0x000000ba79ba723e */ /* 0x000fe400000000ff */
[----:B------:R-:W-:Y:S02]  /*5240*/  F2FP.F16.F32.PACK_AB R187, R120, R187 ;  /* 0x000000bb78bb723e */ /* 0x000fe400000000ff */
[----:B------:R-:W-:Y:S02]  /*5250*/  F2FP.F16.F32.PACK_AB R180, R125, R180 ;  /* 0x000000b47db4723e */ /* 0x000fe400000000ff */
[----:B------:R-:W-:Y:S02]  /*5260*/  F2FP.F16.F32.PACK_AB R181, R122, R181 ;  /* 0x000000b57ab5723e */ /* 0x000fe400000000ff */
[----:B------:R-:W-:Y:S02]  /*5270*/  F2FP.F16.F32.PACK_AB R182, R129, R182 ;  /* 0x000000b681b6723e */ /* 0x000fe400000000ff */
        /* <DEDUP_REMOVED lines=12> */
[----:B------:R-:W-:Y:S01]  /*5340*/  F2FP.F16.F32.PACK_AB R171, R134, R171 ;  /* 0x000000ab86ab723e */ /* 0x000fe200000000ff */
[----:B------:R-:W-:Y:S06]  /*5350*/  @P1 BRA `(.L_x_25) ;  /* 0xffffffe0006c1947 */ /* 0x000fec000383ffff */
.L_x_14:
[----:B------:R-:W-:Y:S06]  /*5360*/  BAR.ARV 0x8, 0x180 ;  /* 0x0206000000007b1d */ /* 0x000fec0000002000 */
        /* <DEDUP_REMOVED lines=96> */
[----:B------:R-:W-:Y:S06]  /*5970*/  @!P0 BRA `(.L_x_26) ;  /* 0x0000000000048947 */ /* 0x000fec0003800000 */
[----:B------:R-:W-:Y:S01]  /*5980*/  BPT.TRAP 0x1 ;  /* 0x000000040000795c */ /* 0x000fe20000300000 */
.L_x_26:
[----:B------:R-:W0:Y:S01]  /*5990*/  S2UR UR13, SR_CgaCtaId ;  /* 0x00000000000d79c3 */ /* 0x000e220000008800 */
[----:B------:R-:W-:Y:S01]  /*59a0*/  UMOV UR4, 0x400 ;  /* 0x0000040000047882 */ /* 0x000fe20000000000 */
[----:B------:R-:W-:-:S04]  /*59b0*/  MOV R2, UR39 ;  /* 0x0000002700027c02 */ /* 0x000fc80008000f00 */
[----:B------:R-:W-:Y:S01]  /*59c0*/  SHF.L.U32 R2, R2, 0x1f, RZ ;  /* 0x0000001f02027819 */ /* 0x000fe200000006ff */
[----:B0-----:R-:W-:-:S04]  /*59d0*/  ULEA UR4, UR13, UR4, 0x18 ;  /* 0x000000040d047291 */ /* 0x001fc8000f8ec03f */
[----:B------:R-:W-:-:S09]  /*59e0*/  ULEA UR10, UR38, UR4, 0x3 ;  /* 0x00000004260a7291 */ /* 0x000fd2000f8e183f */
[----:B------:R0:W1:Y:S01]  /*59f0*/  SYNCS.PHASECHK.TRANS64.TRYWAIT P1, [UR10+0x30850], R2 ;  /* 0x03085002ff0075a7 */ /* 0x000062000802014a */
[----:B------:R-:W-:Y:S05]  /*5a00*/  @!P0 BRA `(.L_x_27) ;  /* 0x0000000000048947 */ /* 0x000fea0003800000 */
[----:B------:R-:W-:Y:S01]  /*5a10*/  BPT.TRAP 0x1 ;  /* 0x000000040000795c */ /* 0x000fe20000300000 */
.L_x_27:
[----:B-1----:R-:W-:Y:S05]  /*5a20*/  @P1 BRA `(.L_x_28) ;  /* 0x0000000000081947 */ /* 0x002fea0003800000 */
[----:B------:R-:W1:Y:S02]  /*5a30*/  SYNCS.PHASECHK.TRANS64.TRYWAIT P1, [UR10+0x30850], R2 ;  /* 0x03085002ff0075a7 */ /* 0x000e64000802014a */
[----:B-1----:R-:W-:Y:S05]  /*5a40*/  @!P1 BRA `(.L_x_29) ;  /* 0x0000005c008c9947 */ /* 0x002fea0003800000 */
.L_x_28:
[----:B------:R-:W-:Y:S01]  /*5a50*/  UIADD3 UR5, UR4, 0x400, URZ ;  /* 0x0000040004057890 */ /* 0x000fe2000fffe03f */
[----:B------:R-:W-:Y:S01]  /*5a60*/  WARPGROUP.ARRIVE ;  /* 0x00000000000079c5 */ /* 0x000fe20000000000 */
[----:B------:R-:W-:Y:S01]  /*5a70*/  UMOV UR7, 0x40000040 ;  /* 0x4000004000077882 */ /* 0x000fe20000000000 */
[----:B------:R-:W-:Y:S01]  /*5a80*/  UMOV UR15, 0x40000040 ;  /* 0x40000040000f7882 */ /* 0x000fe20000000000 */
[----:B------:R-:W-:Y:S01]  /*5a90*/  USHF.R.U32.HI UR5, URZ, 0x4, UR5 ;  /* 0x000000043f057899 */ /* 0x000fe20008011605 */
[----:B-1----:R-:W1:Y:S01]  /*5aa0*/  SHFL.BFLY PT, R7, R10, 0x2, 0x1f ;  /* 0x0c401f000a077f89 */ /* 0x002e6200000e0000 */
[----:B------:R-:W-:Y:S02]  /*5ab0*/  IMAD.MOV.U32 R121, RZ, RZ, RZ ;  /* 0x000000ffff797224 */ /* 0x000fe400078e00ff */
[----:B------:R-:W-:Y:S01]  /*5ac0*/  ULOP3.LUT UR5, UR5, 0x3fff, URZ, 0xc0, !UPT ;  /* 0x00003fff05057892 */ /* 0x000fe2000f8ec03f */
[----:B0-----:R-:W0:Y:S01]  /*5ad0*/  SHFL.BFLY PT, R2, R5, 0x2, 0x1f ;  /* 0x0c401f0005027f89 */ /* 0x001e2200000e0000 */
[----:B------:R-:W-:-:S02]  /*5ae0*/  IMAD.MOV.U32 R155, RZ, RZ, RZ ;  /* 0x000000ffff9b7224 */ /* 0x000fc400078e00ff */
[----:B------:R-:W-:Y:S01]  /*5af0*/  ULOP3.LUT UR5, UR5, 0x3000000, URZ, 0xfc, !UPT ;  /* 0x0300000005057892 */ /* 0x000fe2000f8efc3f */
[----:B------:R-:W-:-:S03]  /*5b00*/  IMAD.MOV.U32 R20, RZ, RZ, -0x800000 ;  /* 0xff800000ff147424 */ /* 0x000fc600078e00ff */
[----:B------:R-:W-:-:S04]  /*5b10*/  UIMAD UR6, UR38, 0x900, UR5 ;  /* 0x00000900260678a4 */ /* 0x000fc8000f8e0205 */
[----:B------:R-:W-:-:S05]  /*5b20*/  UIADD3 UR8, UR6, 0x80, URZ ;  /* 0x0000008006087890 */ /* 0x000fca000fffe03f */
[----:B------:R-:W-:Y:S01]  /*5b30*/  HGMMA.64x192x16.F32 R24, R188, gdesc[UR4].tnspB, R24, gsb0 ;  /* 0x42e00004bc187df0 */ /* 0x000fe20008000818 */
[----:B------:R-:W-:Y:S01]  /*5b40*/  UMOV UR7, 0x40000040 ;  /* 0x4000004000077882 */ /* 0x000fe20000000000 */
[----:B------:R-:W-:Y:S01]  /*5b50*/  UMOV UR14, UR8 ;  /* 0x00000008000e7c82 */ /* 0x000fe20008000000 */
[----:B------:R-:W-:Y:S01]  /*5b60*/  UIADD3 UR8, UR6, 0x100, URZ ;  /* 0x0000010006087890 */ /* 0x000fe2000fffe03f */
[----:B-1----:R-:W-:Y:S01]  /*5b70*/  FADD.FTZ R7, R7, R10 ;  /* 0x0000000a07077221 */ /* 0x002fe20000010000 */
[----:B0-----:R-:W-:-:S04]  /*5b80*/  FADD.FTZ R6, R2, R5 ;  /* 0x0000000502067221 */ /* 0x001fc80000010000 */
[----:B------:R-:W0:Y:S04]  /*5b90*/  SHFL.BFLY PT, R2, R7, 0x1, 0x1f ;  /* 0x0c201f0007027f89 */ /* 0x000e2800000e0000 */
[----:B------:R-:W1:Y:S01]  /*5ba0*/  SHFL.BFLY PT, R9, R6, 0x1, 0x1f ;  /* 0x0c201f0006097f89 */ /* 0x000e6200000e0000 */
[----:B0-----:R-:W-:Y:S01]  /*5bb0*/  FADD.FTZ R11, R7, R2 ;  /* 0x00000002070b7221 */ /* 0x001fe20000010000 */
[----:B------:R-:W-:Y:S01]  /*5bc0*/  MOV R2, 0xff800000 ;  /* 0xff80000000027802 */ /* 0x000fe20000000f00 */
[----:B-1----:R-:W-:-:S03]  /*5bd0*/  FADD.FTZ R12, R6, R9 ;  /* 0x00000009060c7221 */ /* 0x002fc60000010000 */
[----:B------:R-:W-:Y:S02]  /*5be0*/  FSETP.NE.FTZ.AND P1, PT, R11, RZ, PT ;  /* 0x000000ff0b00720b */ /* 0x000fe40003f35000 */
[----:B------:R-:W-:-:S11]  /*5bf0*/  FSETP.NE.FTZ.AND P2, PT, R12, RZ, PT ;  /* 0x000000ff0c00720b */ /* 0x000fd60003f55000 */
[----:B------:R-:W0:Y:S01]  /*5c00*/  @P1 MUFU.LG2 R8, R11 ;  /* 0x0000000b00081308 */ /* 0x000e220000000c00 */
[C---:B------:R-:W-:Y:S01]  /*5c10*/  @P1 FMUL.FTZ R5, R0.reuse, 0.69314718246459960938 ;  /* 0x3f31721800051820 */ /* 0x040fe20000410000 */
[----:B------:R-:W-:-:S06]  /*5c20*/  @P2 FMUL.FTZ R7, R0, 0.69314718246459960938 ;  /* 0x3f31721800072820 */ /* 0x000fcc0000410000 */
[----:B------:R-:W1:Y:S08]  /*5c30*/  @P2 MUFU.LG2 R9, R12 ;  /* 0x0000000c00092308 */ /* 0x000e700000000c00 */
[----:B------:R2:W3:Y:S01]  /*5c40*/  @P1 MUFU.RCP R121, R11 ;  /* 0x0000000b00791308 */ /* 0x0004e20000001000 */
[----:B0-----:R-:W-:-:S04]  /*5c50*/  @P1 FMUL.FTZ R8, R8, 0.69314718246459960938 ;  /* 0x3f31721808081820 */ /* 0x001fc80000410000 */
[----:B------:R-:W-:-:S03]  /*5c60*/  @P1 FFMA.FTZ R20, R5, R4, R8 ;  /* 0x0000000405141223 */ /* 0x000fc60000010008 */
[----:B------:R2:W0:Y:S01]  /*5c70*/  @P2 MUFU.RCP R155, R12 ;  /* 0x0000000c009b2308 */ /* 0x0004220000001000 */
[----:B-1----:R-:W-:-:S04]  /*5c80*/  @P2 FMUL.FTZ R0, R9, 0.69314718246459960938 ;  /* 0x3f31721809002820 */ /* 0x002fc80000410000 */
[----:B------:R-:W-:Y:S01]  /*5c90*/  @P2 FFMA.FTZ R2, R7, R3, R0 ;  /* 0x0000000307022223 */ /* 0x000fe20000010000 */
[----:B------:R-:W-:Y:S02]  /*5ca0*/  WARPGROUP.DEPBAR.LE gsb0, 0x0 ;  /* 0x00008000000079c5 */ /* 0x000fe40000010000 */
[----:B------:R-:W-:-:S06]  /*5cb0*/  WARPGROUP.ARRIVE ;  /* 0x00000000000079c5 */ /* 0x000fcc0000000000 */
[----:B------:R-:W-:Y:S01]  /*5cc0*/  HGMMA.64x192x16.F32 R24, R184, gdesc[UR12].tnspB, R24, gsb0 ;  /* 0x42e0000cb8187df0 */ /* 0x000fe20008000818 */
[----:B------:R-:W-:Y:S01]  /*5cd0*/  UMOV UR14, UR8 ;  /* 0x00000008000e7c82 */ /* 0x000fe20008000000 */
[----:B------:R-:W-:Y:S01]  /*5ce0*/  UMOV UR15, 0x40000040 ;  /* 0x40000040000f7882 */ /* 0x000fe20000000000 */
[----:B------:R-:W-:Y:S01]  /*5cf0*/  UIADD3 UR8, UR6, 0x180, URZ ;  /* 0x0000018006087890 */ /* 0x000fe2000fffe03f */
[----:B------:R-:W-:Y:S02]  /*5d00*/  WARPGROUP.DEPBAR.LE gsb0, 0x0 ;  /* 0x00008000000079c5 */ /* 0x000fe40000010000 */
[----:B------:R-:W-:-:S14]  /*5d10*/  WARPGROUP.ARRIVE ;  /* 0x00000000000079c5 */ /* 0x000fdc0000000000 */
[----:B------:R-:W-:Y:S01]  /*5d20*/  HGMMA.64x192x16.F32 R24, R180, gdesc[UR12].tnspB, R24, gsb0 ;  /* 0x42e0000cb4187df0 */ /* 0x000fe20008000818 */
[----:B------:R-:W-:Y:S01]  /*5d30*/  UMOV UR14, UR8 ;  /* 0x00000008000e7c82 */ /* 0x000fe20008000000 */
[----:B------:R-:W-:Y:S01]  /*5d40*/  UMOV UR15, 0x40000040 ;  /* 0x40000040000f7882 */ /* 0x000fe20000000000 */
[----:B------:R-:W-:Y:S02]  /*5d50*/  UIADD3 UR8, UR6, 0x200, URZ ;  /* 0x0000020006087890 */ /* 0x000fe4000fffe03f */
[----:B------:R-:W-:Y:S01]  /*5d60*/  UIADD3 UR6, UR6, 0x280, URZ ;  /* 0x0000028006067890 */ /* 0x000fe2000fffe03f */
[----:B------:R-:W-:Y:S02]  /*5d70*/  WARPGROUP.DEPBAR.LE gsb0, 0x0 ;  /* 0x00008000000079c5 */ /* 0x000fe40000010000 */
[----:B------:R-:W-:-:S12]  /*5d80*/  WARPGROUP.ARRIVE ;  /* 0x00000000000079c5 */ /* 0x000fd80000000000 */
[----:B------:R-:W-:Y:S01]  /*5d90*/  HGMMA.64x192x16.F32 R24, R176, gdesc[UR12].tnspB, R24, gsb0 ;  /* 0x42e0000cb0187df0 */ /* 0x000fe20008000818 */
[----:B------:R-:W-:Y:S01]  /*5da0*/  UMOV UR14, UR8 ;  /* 0x00000008000e7c82 */ /* 0x000fe20008000000 */
[----:B------:R-:W-:Y:S01]  /*5db0*/  UMOV UR15, 0x40000040 ;  /* 0x40000040000f7882 */ /* 0x000fe20000000000 */
[----:B------:R-:W-:Y:S02]  /*5dc0*/  WARPGROUP.DEPBAR.LE gsb0, 0x0 ;  /* 0x00008000000079c5 */ /* 0x000fe40000010000 */
[----:B------:R-:W-:-:S15]  /*5dd0*/  WARPGROUP.ARRIVE ;  /* 0x00000000000079c5 */ /* 0x000fde0000000000 */
[----:B------:R-:W-:Y:S03]  /*5de0*/  HGMMA.64x192x16.F32 R24, R172, gdesc[UR12].tnspB, R24, gsb0 ;  /* 0x42e0000cac187df0 */ /* 0x000fe60008000818 */
[----:B------:R-:W-:Y:S02]  /*5df0*/  WARPGROUP.DEPBAR.LE gsb0, 0x0 ;  /* 0x00008000000079c5 */ /* 0x000fe40000010000 */
[----:B------:R-:W-:-:S15]  /*5e00*/  WARPGROUP.ARRIVE ;  /* 0x00000000000079c5 */ /* 0x000fde0000000000 */
[----:B------:R-:W-:Y:S03]  /*5e10*/  HGMMA.64x192x16.F32 R24, R168, gdesc[UR4].tnspB, R24, gsb0 ;  /* 0x42e00004a8187df0 */ /* 0x000fe60008000818 */
[----:B------:R-:W-:Y:S02]  /*5e20*/  WARPGROUP.DEPBAR.LE gsb0, 0x0 ;  /* 0x00008000000079c5 */ /* 0x000fe40000010000 */
[----:B0-23--:R-:W-:Y:S05]  /*5e30*/  @!P0 BRA `(.L_x_30) ;  /* 0x0000000000048947 */ /* 0x00dfea0003800000 */
[----:B------:R-:W-:Y:S01]  /*5e40*/  BPT.TRAP 0x1 ;  /* 0x000000040000795c */ /* 0x000fe20000300000 */
.L_x_30:
[----:B------:R-:W0:Y:S01]  /*5e50*/  S2UR UR5, SR_SWINHI ;  /* 0x00000000000579c3 */ /* 0x000e220000002f00 */
[-C--:B------:R-:W-:Y:S01]  /*5e60*/  FMUL.FTZ R130, R51, R155.reuse ;  /* 0x0000009b33827220 */ /* 0x080fe20000410000 */
[-C--:B------:R-:W-:Y:S01]  /*5e70*/  FMUL.FTZ R141, R50, R155.reuse ;  /* 0x0000009b328d7220 */ /* 0x080fe20000410000 */
[-C--:B------:R-:W-:Y:S01]  /*5e80*/  FMUL.FTZ R124, R91, R155.reuse ;  /* 0x0000009b5b7c7220 */ /* 0x080fe20000410000 */
[-C--:B------:R-:W-:Y:S01]  /*5e90*/  FMUL.FTZ R133, R90, R155.reuse ;  /* 0x0000009b5a857220 */ /* 0x080fe20000410000 */
[----:B------:R-:W-:Y:S01]  /*5ea0*/  FMUL.FTZ R146, R43, R155 ;  /* 0x0000009b2b927220 */ /* 0x000fe20000410000 */
[----:B------:R-:W-:Y:S01]  /*5eb0*/  R2UR UR14, R193 ;  /* 0x00000000c10e72ca */ /* 0x000fe200000e0000 */
[----:B------:R-:W-:Y:S01]  /*5ec0*/  FMUL.FTZ R7, R28, R121 ;  /* 0x000000791c077220 */ /* 0x000fe20000410000 */
[-C--:B------:R-:W-:Y:S01]  /*5ed0*/  FMUL.FTZ R125, R75, R155.reuse ;  /* 0x0000009b4b7d7220 */ /* 0x080fe20000410000 */
[----:B------:R-:W-:Y:S01]  /*5ee0*/  FMUL.FTZ R151, R27, R155 ;  /* 0x0000009b1b977220 */ /* 0x000fe20000410000 */
[----:B------:R-:W-:-:S02]  /*5ef0*/  IMAD R27, R22, 0x40, R16 ;  /* 0x00000040161b7824 */ /* 0x000fc400078e0210 */
[-C--:B------:R-:W-:Y:S01]  /*5f00*/  FMUL.FTZ R138, R74, R155.reuse ;  /* 0x0000009b4a8a7220 */ /* 0x080fe20000410000 */
[----:B------:R-:W-:Y:S01]  /*5f10*/  FMUL.FTZ R145, R39, R155 ;  /* 0x0000009b27917220 */ /* 0x000fe20000410000 */
[-C--:B------:R-:W-:Y:S01]  /*5f20*/  FMUL.FTZ R8, R41, R121.reuse ;  /* 0x0000007929087220 */ /* 0x080fe20000410000 */
[----:B------:R-:W-:Y:S01]  /*5f30*/  FMUL.FTZ R10, R45, R121 ;  /* 0x000000792d0a7220 */ /* 0x000fe20000410000 */
[-C--:B------:R-:W-:Y:S01]  /*5f40*/  FMUL.FTZ R135, R82, R155.reuse ;  /* 0x0000009b52877220 */ /* 0x080fe20000410000 */
[-C--:B------:R-:W-:Y:S01]  /*5f50*/  FMUL.FTZ R132, R94, R155.reuse ;  /* 0x0000009b5e847220 */ /* 0x080fe20000410000 */
[----:B------:R-:W-:Y:S01]  /*5f60*/  ULDC UR11, c[0x0][0xc44] ;  /* 0x00031100000b7ab9 */ /* 0x000fe20000000800 */
[----:B------:R-:W1:Y:S01]  /*5f70*/  LDC R94, c[0x0][0xbe8] ;  /* 0x0002fa00ff5e7b82 */ /* 0x000e620000000800 */
[----:B------:R-:W-:Y:S01]  /*5f80*/  FMUL.FTZ R122, R83, R155 ;  /* 0x0000009b537a7220 */ /* 0x000fe20000410000 */
[-C--:B------:R-:W-:Y:S01]  /*5f90*/  FMUL.FTZ R4, R25, R121.reuse ;  /* 0x0000007919047220 */ /* 0x080fe20000410000 */
[----:B------:R-:W-:Y:S01]  /*5fa0*/  FMUL.FTZ R5, R24, R121 ;  /* 0x0000007918057220 */ /* 0x000fe20000410000 */
[-C--:B------:R-:W-:Y:S01]  /*5fb0*/  FMUL.FTZ R143, R35, R155.reuse ;  /* 0x0000009b238f7220 */ /* 0x080fe20000410000 */
[----:B------:R-:W-:Y:S01]  /*5fc0*/  FMUL.FTZ R123, R87, R155 ;  /* 0x0000009b577b7220 */ /* 0x000fe20000410000 */
[----:B------:R-:W-:Y:S01]  /*5fd0*/  UMOV UR6, UR4 ;  /* 0x0000000400067c82 */ /* 0x000fe20008000000 */
[----:B0-----:R-:W-:Y:S01]  /*5fe0*/  UMOV UR7, UR5 ;  /* 0x0000000500077c82 */ /* 0x001fe20008000000 */
[----:B------:R-:W-:Y:S01]  /*5ff0*/  UIADD3 UR5, -UR60, URZ, URZ ;  /* 0x0000003f3c057290 */ /* 0x000fe2000fffe13f */
[----:B------:R-:W-:-:S02]  /*6000*/  IMAD.U32 R50, RZ, RZ, UR6 ;  /* 0x00000006ff327e24 */ /* 0x000fc4000f8e00ff */
[-C--:B------:R-:W-:Y:S01]  /*6010*/  FMUL.FTZ R6, R29, R121.reuse ;  /* 0x000000791d067220 */ /* 0x080fe20000410000 */
[----:B------:R-:W-:Y:S01]  /*6020*/  IMAD.U32 R51, RZ, RZ, UR7 ;  /* 0x00000007ff337e24 */ /* 0x000fe2000f8e00ff */
[----:B------:R-:W-:Y:S01]  /*6030*/  UIMAD UR11, UR11, UR5, UR14 ;  /* 0x000000050b0b72a4 */ /* 0x000fe2000f8e020e */
[-C--:B------:R-:W-:Y:S01]  /*6040*/  FMUL.FTZ R0, R33, R121.reuse ;  /* 0x0000007921007220 */ /* 0x080fe20000410000 */
[----:B------:R-:W-:Y:S01]  /*6050*/  FMUL.FTZ R9, R32, R121 ;  /* 0x0000007920097220 */ /* 0x000fe20000410000 */
[----:B------:R-:W-:-:S04]  /*6060*/  IMAD.WIDE R90, R197, 0x2, R50 ;  /* 0x00000002c55a7825 */ /* 0x000fc800078e0232 */
[-C--:B------:R-:W-:Y:S01]  /*6070*/  FMUL.FTZ R3, R37, R121.reuse ;  /* 0x0000007925037220 */ /* 0x080fe20000410000 */
[-C--:B------:R-:W-:Y:S01]  /*6080*/  FMUL.FTZ R120, R36, R121.reuse ;  /* 0x0000007924787220 */ /* 0x080fe20000410000 */
[----:B------:R-:W-:Y:S01]  /*6090*/  FMUL.FTZ R11, R40, R121 ;  /* 0x00000079280b7220 */ /* 0x000fe20000410000 */
[----:B------:R-:W-:Y:S01]  /*60a0*/  IMAD.WIDE R50, R27, 0x2, R50 ;  /* 0x000000021b327825 */ /* 0x000fe200078e0232 */
[----:B------:R-:W-:-:S03]  /*60b0*/  IADD3 R43, P0, R90, 0x8020, RZ ;  /* 0x000080205a2b7810 */ /* 0x000fc60007f1e0ff */
[-C--:B------:R-:W-:Y:S01]  /*60c0*/  FMUL.FTZ R15, R44, R121.reuse ;  /* 0x000000792c0f7220 */ /* 0x080fe20000410000 */
[----:B------:R-:W-:Y:S01]  /*60d0*/  IADD3 R75, P5, R90, 0x8060, RZ ;  /* 0x000080605a4b7810 */ /* 0x000fe20007fbe0ff */
[-C--:B------:R-:W-:Y:S01]  /*60e0*/  FMUL.FTZ R12, R49, R121.reuse ;  /* 0x00000079310c7220 */ /* 0x080fe20000410000 */
[----:B------:R-:W-:Y:S01]  /*60f0*/  LOP3.LUT R28, R43, 0x380, RZ, 0xc0, !PT ;  /* 0x000003802b1c7812 */ /* 0x000fe200078ec0ff */
[--C-:B------:R-:W-:Y:S01]  /*6100*/  IMAD.X R83, RZ, RZ, R91.reuse, P0 ;  /* 0x000000ffff537224 */ /* 0x100fe200000e065b */
[----:B------:R-:W-:Y:S01]  /*6110*/  LOP3.LUT R74, R75, 0x380, RZ, 0xc0, !PT ;  /* 0x000003804b4a7812 */ /* 0x000fe200078ec0ff */
[-C--:B------:R-:W-:Y:S01]  /*6120*/  FMUL.FTZ R13, R48, R121.reuse ;  /* 0x00000079300d7220 */ /* 0x080fe20000410000 */
[----:B------:R-:W-:Y:S01]  /*6130*/  SHF.R.U64 R28, R28, 0x3, RZ ;  /* 0x000000031c1c7819 */ /* 0x000fe200000012ff */
[-C--:B------:R-:W-:Y:S01]  /*6140*/  FMUL.FTZ R14, R53, R121.reuse ;  /* 0x00000079350e7220 */ /* 0x080fe20000410000 */
[----:B------:R-:W-:Y:S01]  /*6150*/  IADD3 R39, P2, R90, 0x4060, RZ ;  /* 0x000040605a277810 */ /* 0x000fe20007f5e0ff */
[-C--:B------:R-:W-:Y:S01]  /*6160*/  FMUL.FTZ R25, R52, R121.reuse ;  /* 0x0000007934197220 */ /* 0x080fe20000410000 */
[C---:B------:R-:W-:Y:S01]  /*6170*/  IADD3 R41, P1, R90.reuse, 0x8000, RZ ;  /* 0x000080005a297810 */ /* 0x040fe20007f3e0ff */
[-C--:B------:R-:W-:Y:S01]  /*6180*/  FMUL.FTZ R24, R57, R121.reuse ;  /* 0x0000007939187220 */ /* 0x080fe20000410000 */
[----:B------:R-:W-:Y:S01]  /*6190*/  LOP3.LUT R27, R90, 0x380, RZ, 0xc0, !PT ;  /* 0x000003805a1b7812 */ /* 0x000fe200078ec0ff */
[-C--:B------:R-:W-:Y:S01]  /*61a0*/  FMUL.FTZ R21, R56, R121.reuse ;  /* 0x0000007938157220 */ /* 0x080fe20000410000 */
[----:B------:R-:W-:Y:S01]  /*61b0*/  SHF.R.U64 R74, R74, 0x3, RZ ;  /* 0x000000034a4a7819 */ /* 0x000fe200000012ff */
[-C--:B------:R-:W-:Y:S01]  /*61c0*/  FMUL.FTZ R61, R61, R121.reuse ;  /* 0x000000793d3d7220 */ /* 0x080fe20000410000 */
[----:B------:R-:W-:Y:S01]  /*61d0*/  IADD3 R45, P6, R90, 0x8040, RZ ;  /* 0x000080405a2d7810 */ /* 0x000fe20007fde0ff */
[----:B------:R-:W-:Y:S01]  /*61e0*/  FMUL.FTZ R60, R60, R121 ;  /* 0x000000793c3c7220 */ /* 0x000fe20000410000 */
[----:B------:R-:W-:Y:S01]  /*61f0*/  LOP3.LUT R82, R28, R43, RZ, 0x3c, !PT ;  /* 0x0000002b1c527212 */ /* 0x000fe200078e3cff */
[-C--:B------:R-:W-:Y:S01]  /*6200*/  FMUL.FTZ R65, R65, R121.reuse ;  /* 0x0000007941417220 */ /* 0x080fe20000410000 */
[----:B------:R-:W-:Y:S01]  /*6210*/  LOP3.LUT R28, R39, 0x380, RZ, 0xc0, !PT ;  /* 0x00000380271c7812 */ /* 0x000fe200078ec0ff */
        /* <DEDUP_REMOVED lines=27> */
[----:B------:R-:W-:Y:S01]  /*63d0*/  IADD3 R35, P0, R90, 0x60, RZ ;  /* 0x000000605a237810 */ /* 0x000fe20007f1e0ff */
[--C-:B------:R-:W-:Y:S01]  /*63e0*/  IMAD.X R87, RZ, RZ, R91.reuse, P1 ;  /* 0x000000ffff577224 */ /* 0x100fe200008e065b */
[----:B------:R-:W-:Y:S01]  /*63f0*/  SHF.R.U64 R27, R27, 0x3, RZ ;  /* 0x000000031b1b7819 */ /* 0x000fe200000012ff */
[----:B------:R-:W-:Y:S01]  /*6400*/  FMUL.FTZ R121, R79, R155 ;  /* 0x0000009b4f797220 */ /* 0x000fe20000410000 */
[----:B------:R-:W-:Y:S01]  /*6410*/  LOP3.LUT R74, R74, R75, RZ, 0x3c, !PT ;  /* 0x0000004b4a4a7212 */ /* 0x000fe200078e3cff */
[-C--:B------:R-:W-:Y:S01]  /*6420*/  FMUL.FTZ R36, R31, R155.reuse ;  /* 0x0000009b1f247220 */ /* 0x080fe20000410000 */
[----:B------:R-:W-:Y:S01]  /*6430*/  IADD3 R33, P1, R90, 0x40, RZ ;  /* 0x000000405a217810 */ /* 0x000fe20007f3e0ff */
[----:B------:R-:W-:Y:S01]  /*6440*/  FMUL.FTZ R153, R30, R155 ;  /* 0x0000009b1e997220 */ /* 0x000fe20000410000 */
[----:B------:R-:W-:Y:S01]  /*6450*/  IADD3.X R75, RZ, R91, RZ, P5, !PT ;  /* 0x0000005bff4b7210 */ /* 0x000fe20002ffe4ff */
[--C-:B------:R-:W-:Y:S01]  /*6460*/  IMAD.X R79, RZ, RZ, R91.reuse, P6 ;  /* 0x000000ffff4f7224 */ /* 0x100fe200030e065b */
[----:B------:R-:W-:Y:S01]  /*6470*/  SHF.R.U64 R28, R28, 0x3, RZ ;  /* 0x000000031c1c7819 */ /* 0x000fe200000012ff */
[----:B------:R-:W-:Y:S01]  /*6480*/  USHF.R.S32.HI UR12, URZ, 0x1f, UR11 ;  /* 0x0000001f3f0c7899 */ /* 0x000fe2000801140b */
[C---:B------:R-:W-:Y:S01]  /*6490*/  IADD3 R29, P3, R90.reuse, 0x20, RZ ;  /* 0x000000205a1d7810 */ /* 0x040fe20007f7e0ff */
[----:B------:R-:W-:Y:S01]  /*64a0*/  ULDC.64 UR8, c[0x0][0xb90] ;  /* 0x0002e40000087ab9 */ /* 0x000fe20000000a00 */
[C---:B------:R-:W-:Y:S01]  /*64b0*/  IADD3 R30, P4, R90.reuse, 0x4040, RZ ;  /* 0x000040405a1e7810 */ /* 0x040fe20007f9e0ff */
[-C--:B------:R-:W-:Y:S01]  /*64c0*/  FMUL.FTZ R129, R63, R155.reuse ;  /* 0x0000009b3f817220 */ /* 0x080fe20000410000 */
[----:B------:R-:W-:Y:S01]  /*64d0*/  IADD3 R37, P5, R90, 0x4020, RZ ;  /* 0x000040205a257810 */ /* 0x000fe20007fbe0ff */
[----:B------:R-:W-:Y:S01]  /*64e0*/  FMUL.FTZ R137, R66, R155 ;  /* 0x0000009b42897220 */ /* 0x000fe20000410000 */
[----:B------:R-:W-:Y:S01]  /*64f0*/  IADD3 R31, P6, R90, 0x4000, RZ ;  /* 0x000040005a1f7810 */ /* 0x000fe20007fde0ff */
[--C-:B------:R-:W-:Y:S01]  /*6500*/  IMAD.X R63, RZ, RZ, R91.reuse, P1 ;  /* 0x000000ffff3f7224 */ /* 0x100fe200008e065b */
[----:B------:R-:W-:Y:S01]  /*6510*/  LOP3.LUT R90, R27, R90, RZ, 0x3c, !PT ;  /* 0x0000005a1b5a7212 */ /* 0x000fe200078e3cff */
[----:B------:R-:W-:Y:S01]  /*6520*/  IMAD.X R27, RZ, RZ, R91, P0 ;  /* 0x000000ffff1b7224 */ /* 0x000fe200000e065b */
[----:B------:R-:W-:Y:S01]  /*6530*/  LOP3.LUT R66, R28, R39, RZ, 0x3c, !PT ;  /* 0x000000271c427212 */ /* 0x000fe200078e3cff */
[----:B------:R-:W-:Y:S01]  /*6540*/  UIMAD UR5, UR12, UR8, URZ ;  /* 0x000000080c0572a4 */ /* 0x000fe2000f8e023f */
[C---:B------:R-:W-:Y:S01]  /*6550*/  IADD3 R43, P0, R50.reuse, 0x5000, RZ ;  /* 0x00005000322b7810 */ /* 0x040fe20007f1e0ff */
[----:B------:R-:W-:Y:S01]  /*6560*/  UIMAD.WIDE.U32 UR6, UR11, UR8, URZ ;  /* 0x000000080b0672a5 */ /* 0x000fe2000f8e003f */
[----:B------:R-:W-:Y:S01]  /*6570*/  IADD3 R39, P1, R50, 0x4000, RZ ;  /* 0x0000400032277810 */ /* 0x000fe20007f3e0ff */
[-C--:B------:R-:W-:Y:S01]  /*6580*/  FMUL.FTZ R149, R42, R155.reuse ;  /* 0x0000009b2a957220 */ /* 0x080fe20000410000 */
[-C--:B------:R-:W-:Y:S01]  /*6590*/  FMUL.FTZ R150, R38, R155.reuse ;  /* 0x0000009b26967220 */ /* 0x080fe20000410000 */
[----:B------:R-:W-:Y:S01]  /*65a0*/  UIMAD UR5, UR11, UR9, UR5 ;  /* 0x000000090b0572a4 */ /* 0x000fe2000f8e0205 */
[----:B------:R-:W-:Y:S01]  /*65b0*/  LOP3.LUT R42, R43, 0x380, RZ, 0xc0, !PT ;  /* 0x000003802b2a7812 */ /* 0x000fe200078ec0ff */
[----:B------:R-:W-:Y:S01]  /*65c0*/  IMAD.U32 R52, RZ, RZ, UR6 ;  /* 0x00000006ff347e24 */ /* 0x000fe2000f8e00ff */
[----:B------:R-:W-:Y:S01]  /*65d0*/  LOP3.LUT R38, R39, 0x380, RZ, 0xc0, !PT ;  /* 0x0000038027267812 */ /* 0x000fe200078ec0ff */
[----:B------:R-:W-:Y:S01]  /*65e0*/  UIADD3 UR6, UR7, UR5, URZ ;  /* 0x0000000507067290 */ /* 0x000fe2000fffe03f */
[----:B------:R-:W-:Y:S01]  /*65f0*/  SHF.R.U64 R42, R42, 0x3, RZ ;  /* 0x000000032a2a7819 */ /* 0x000fe200000012ff */
[----:B------:R-:W-:Y:S01]  /*6600*/  UIADD3 UR5, UR10, 0x30860, URZ ;  /* 0x000308600a057890 */ /* 0x000fe2000fffe03f */
[----:B------:R-:W-:Y:S01]  /*6610*/  SHF.R.U64 R38, R38, 0x3, RZ ;  /* 0x0000000326267819 */ /* 0x000fe200000012ff */
[----:B------:R-:W-:Y:S01]  /*6620*/  FMUL.FTZ R154, R26, R155 ;  /* 0x0000009b1a9a7220 */ /* 0x000fe20000410000 */
[----:B------:R-:W-:Y:S01]  /*6630*/  LOP3.LUT R42, R42, R43, RZ, 0x3c, !PT ;  /* 0x0000002b2a2a7212 */ /* 0x000fe200078e3cff */
[----:B------:R-:W-:Y:S01]  /*6640*/  UPRMT UR5, UR13, 0x654, UR5 ;  /* 0x000006540d057896 */ /* 0x000fe20008000005 */
[----:B------:R-:W-:Y:S01]  /*6650*/  LOP3.LUT R38, R38, R39, RZ, 0x3c, !PT ;  /* 0x0000002726267212 */ /* 0x000fe200078e3cff */
[--C-:B------:R-:W-:Y:S01]  /*6660*/  IMAD.X R43, RZ, RZ, R51.reuse, P0 ;  /* 0x000000ffff2b7224 */ /* 0x100fe200000e0633 */
[----:B------:R-:W-:Y:S01]  /*6670*/  IADD3 R156, P0, R50, 0xb000, RZ ;  /* 0x0000b000329c7810 */ /* 0x000fe20007f1e0ff */
[----:B------:R-:W-:Y:S01]  /*6680*/  IMAD.X R39, RZ, RZ, R51, P1 ;  /* 0x000000ffff277224 */ /* 0x000fe200008e0633 */
[----:B-1----:R-:W-:Y:S01]  /*6690*/  ISETP.NE.AND P1, PT, R94, 0x1, PT ;  /* 0x000000015e00780c */ /* 0x002fe20003f25270 */
        /* <DEDUP_REMOVED lines=26> */
[----:B------:R-:W-:Y:S01]  /*6840*/  LOP3.LUT R26, R41, 0x380, RZ, 0xc0, !PT ;  /* 0x00000380291a7812 */ /* 0x000fe200078ec0ff */
[----:B------:R-:W0:Y:S01]  /*6850*/  LDC R158, c[0x0][0xc38] ;  /* 0x00030e00ff9e7b82 */ /* 0x000e220000000800 */
[----:B------:R-:W-:Y:S01]  /*6860*/  LOP3.LUT R155, R156, 0x380, RZ, 0xc0, !PT ;  /* 0x000003809c9b7812 */ /* 0x000fe200078ec0ff */
[--C-:B------:R-:W-:Y:S01]  /*6870*/  IMAD.X R71, RZ, RZ, R91.reuse, P3 ;  /* 0x000000ffff477224 */ /* 0x100fe200018e065b */
[-C--:B------:R-:W-:Y:S01]  /*6880*/  IADD3.X R67, RZ, R91.reuse, RZ, P2, !PT ;  /* 0x0000005bff437210 */ /* 0x080fe200017fe4ff */
[--C-:B------:R-:W-:Y:S01]  /*6890*/  IMAD.X R55, RZ, RZ, R91.reuse, P4 ;  /* 0x000000ffff377224 */ /* 0x100fe200020e065b */
[-C--:B------:R-:W-:Y:S01]  /*68a0*/  IADD3.X R59, RZ, R91.reuse, RZ, P6, !PT ;  /* 0x0000005bff3b7210 */ /* 0x080fe200037fe4ff */
[----:B------:R-:W-:Y:S01]  /*68b0*/  IMAD.X R57, RZ, RZ, R91, P5 ;  /* 0x000000ffff397224 */ /* 0x000fe200028e065b */
[----:B------:R-:W-:Y:S01]  /*68c0*/  MOV R90, R90 ;  /* 0x0000005a005a7202 */ /* 0x000fe20000000f00 */
[----:B------:R-:W-:Y:S01]  /*68d0*/  SYNCS.ARRIVE.TRANS64.RED.A1T0 RZ, [UR5], RZ ;  /* 0x000000ffffff79a7 */ /* 0x000fe20008100405 */
[----:B------:R-:W-:Y:S01]  /*68e0*/  SHF.R.U64 R26, R26, 0x3, RZ ;  /* 0x000000031a1a7819 */ /* 0x000fe200000012ff */
[----:B------:R-:W-:Y:S01]  /*68f0*/  USHF.R.S32.HI UR10, URZ, 0x1f, UR60 ;  /* 0x0000001f3f0a7899 */ /* 0x000fe2000801143c */
[----:B------:R-:W-:Y:S01]  /*6900*/  SHF.R.U64 R91, R155, 0x3, RZ ;  /* 0x000000039b5b7819 */ /* 0x000fe200000012ff */
[----:B------:R-:W-:Y:S01]  /*6910*/  ULDC UR5, c[0x0][0xa88] ;  /* 0x0002a20000057ab9 */ /* 0x000fe20000000800 */
[----:B------:R-:W-:Y:S01]  /*6920*/  F2FP.F16.F32.PACK_AB R6, R6, R7 ;  /* 0x000000070606723e */ /* 0x000fe200000000ff */
[----:B------:R-:W-:Y:S01]  /*6930*/  ULDC.64 UR8, c[0x0][0xae8] ;  /* 0x0002ba0000087ab9 */ /* 0x000fe20000000a00 */
[----:B------:R-:W-:-:S02]  /*6940*/  LOP3.LUT R86, R26, R41, RZ, 0x3c, !PT ;  /* 0x000000291a567212 */ /* 0x000fc400078e3cff */
[----:B------:R-:W-:Y:S02]  /*6950*/  F2FP.F16.F32.PACK_AB R7, R36, R153 ;  /* 0x000000992407723e */ /* 0x000fe400000000ff */
[----:B------:R-:W-:Y:S02]  /*6960*/  LOP3.LUT R32, R45, 0x380, RZ, 0xc0, !PT ;  /* 0x000003802d207812 */ /* 0x000fe400078ec0ff */
[----:B------:R-:W-:Y:S02]  /*6970*/  LOP3.LUT R26, R29, 0x380, RZ, 0xc0, !PT ;  /* 0x000003801d1a7812 */ /* 0x000fe400078ec0ff */
[----:B------:R-:W-:Y:S02]  /*6980*/  LOP3.LUT R36, R91, R156, RZ, 0x3c, !PT ;  /* 0x0000009c5b247212 */ /* 0x000fe400078e3cff */
[----:B------:R-:W1:Y:S01]  /*6990*/  @P1 LDC R91, c[0x0][0xbec] ;  /* 0x0002fb00ff5b1b82 */ /* 0x000e620000000800 */
[----:B------:R-:W-:Y:S02]  /*69a0*/  SHF.R.U64 R32, R32, 0x3, RZ ;  /* 0x0000000320207819 */ /* 0x000fe400000012ff */
[----:B------:R-:W-:-:S02]  /*69b0*/  SHF.R.U64 R26, R26, 0x3, RZ ;  /* 0x000000031a1a7819 */ /* 0x000fc400000012ff */
[----:B------:R-:W-:Y:S02]  /*69c0*/  F2FP.F16.F32.PACK_AB R4, R4, R5 ;  /* 0x000000050404723e */ /* 0x000fe400000000ff */
[----:B------:R-:W-:Y:S01]  /*69d0*/  F2FP.F16.F32.PACK_AB R5, R151, R154 ;  /* 0x0000009a9705723e */ /* 0x000fe200000000ff */
[----:B------:R-:W-:Y:S01]  /*69e0*/  BAR.SYNC.DEFER_BLOCKING 0x1, 0x100 ;  /* 0x0044000000007b1d */ /* 0x000fe20000010000 */
[----:B------:R-:W-:Y:S02]  /*69f0*/  LOP3.LUT R78, R32, R45, RZ, 0x3c, !PT ;  /* 0x0000002d204e7212 */ /* 0x000fe400078e3cff */
[----:B------:R-:W-:Y:S02]  /*6a00*/  LOP3.LUT R70, R26, R29, RZ, 0x3c, !PT ;  /* 0x0000001d1a467212 */ /* 0x000fe400078e3cff */
[----:B------:R-:W-:-:S03]  /*6a10*/  LOP3.LUT R26, R31, 0x380, RZ, 0xc0, !PT ;  /* 0x000003801f1a7812 */ /* 0x000fc600078ec0ff */
[----:B------:R-:W2:Y:S01]  /*6a20*/  @P1 LDC R151, c[0x0][0xbf0] ;  /* 0x0002fc00ff971b82 */ /* 0x000ea20000000800 */
[----:B------:R-:W-:Y:S01]  /*6a30*/  MOV R74, R74 ;  /* 0x0000004a004a7202 */ /* 0x000fe20000000f00 */
[----:B------:R-:W-:Y:S01]  /*6a40*/  IMAD R75, RZ, RZ, -UR14 ;  /* 0x8000000eff4b7e24 */ /* 0x000fe2000f8e02ff */
[----:B------:R-:W-:Y:S02]  /*6a50*/  MOV R78, R78 ;  /* 0x0000004e004e7202 */ /* 0x000fe40000000f00 */
[----:B------:R-:W-:Y:S01]  /*6a60*/  SHF.R.U64 R26, R26, 0x3, RZ ;  /* 0x000000031a1a7819 */ /* 0x000fe200000012ff */
[----:B0-----:R-:W-:Y:S01]  /*6a70*/  IMAD R75, R158, R75, UR61 ;  /* 0x0000003d9e4b7e24 */ /* 0x001fe2000f8e024b */
[----:B------:R-:W-:Y:S02]  /*6a80*/  MOV R79, R82 ;  /* 0x00000052004f7202 */ /* 0x000fe40000000f00 */
[----:B------:R-:W-:Y:S02]  /*6a90*/  MOV R82, R66 ;  /* 0x0000004200527202 */ /* 0x000fe40000000f00 */
[----:B------:R-:W0:Y:S01]  /*6aa0*/  LDC.64 R66, c[0x0][0xb98] ;  /* 0x0002e600ff427b82 */ /* 0x000e220000000a00 */
[----:B------:R-:W-:-:S02]  /*6ab0*/  LOP3.LUT R29, R30, 0x380, RZ, 0xc0, !PT ;  /* 0x000003801e1d7812 */ /* 0x000fc400078ec0ff */
[----:B------:R-:W-:Y:S02]  /*6ac0*/  LOP3.LUT R58, R26, R31, RZ, 0x3c, !PT ;  /* 0x0000001f1a3a7212 */ /* 0x000fe400078e3cff */
[----:B------:R-:W-:Y:S02]  /*6ad0*/  LOP3.LUT R26, R35, 0x380, RZ, 0xc0, !PT ;  /* 0x00000380231a7812 */ /* 0x000fe400078ec0ff */
[----:B------:R-:W-:Y:S01]  /*6ae0*/  SHF.R.U64 R29, R29, 0x3, RZ ;  /* 0x000000031d1d7819 */ /* 0x000fe200000012ff */
[----:B------:R3:W-:Y:S01]  /*6af0*/  STSM.16.M88.4 [R90], R4 ;  /* 0x000000045a007844 */ /* 0x0007e20000000200 */
[----:B------:R-:W-:Y:S02]  /*6b00*/  LOP3.LUT R28, R37, 0x380, RZ, 0xc0, !PT ;  /* 0x00000380251c7812 */ /* 0x000fe400078ec0ff */
[----:B------:R-:W-:Y:S02]  /*6b10*/  SHF.R.U64 R26, R26, 0x3, RZ ;  /* 0x000000031a1a7819 */ /* 0x000fe400000012ff */
[----:B------:R-:W-:-:S02]  /*6b20*/  LOP3.LUT R54, R29, R30, RZ, 0x3c, !PT ;  /* 0x0000001e1d367212 */ /* 0x000fc400078e3cff */
[----:B------:R-:W-:Y:S02]  /*6b30*/  SHF.R.U64 R28, R28, 0x3, RZ ;  /* 0x000000031c1c7819 */ /* 0x000fe400000012ff */
[----:B------:R-:W-:Y:S02]  /*6b40*/  LOP3.LUT R32, R33, 0x380, RZ, 0xc0, !PT ;  /* 0x0000038021207812 */ /* 0x000fe400078ec0ff */
[----:B------:R-:W-:Y:S02]  /*6b50*/  LOP3.LUT R26, R26, R35, RZ, 0x3c, !PT ;  /* 0x000000231a1a7212 */ /* 0x000fe400078e3cff */
[C---:B------:R-:W-:Y:S02]  /*6b60*/  IADD3 R29, P4, R50.reuse, 0x1000, RZ ;  /* 0x00001000321d7810 */ /* 0x040fe40007f9e0ff */
[C---:B------:R-:W-:Y:S01]  /*6b70*/  IADD3 R31, P5, R50.reuse, 0x2000, RZ ;  /* 0x00002000321f7810 */ /* 0x040fe20007fbe0ff */
[----:B---3--:R-:W-:Y:S01]  /*6b80*/  IMAD R90, R75, 0x80, R196 ;  /* 0x000000804b5a7824 */ /* 0x008fe200078e02c4 */
[----:B------:R-:W-:-:S02]  /*6b90*/  IADD3 R35, P6, R50, 0x3000, RZ ;  /* 0x0000300032237810 */ /* 0x000fc40007fde0ff */
[----:B------:R-:W-:Y:S01]  /*6ba0*/  MOV R54, R54 ;  /* 0x0000003600367202 */ /* 0x000fe20000000f00 */
[----:B-1----:R-:W-:Y:S01]  /*6bb0*/  @P1 IMAD.HI.U32 R4, R90, R91, RZ ;  /* 0x0000005b5a041227 */ /* 0x002fe200078e00ff */
[----:B------:R-:W-:Y:S02]  /*6bc0*/  LOP3.LUT R56, R28, R37, RZ, 0x3c, !PT ;  /* 0x000000251c387212 */ /* 0x000fe400078e3cff */
[----:B------:R-:W-:Y:S01]  /*6bd0*/  SHF.R.U64 R32, R32, 0x3, RZ ;  /* 0x0000000320207819 */ /* 0x000fe200000012ff */
[----:B------:R-:W-:Y:S01]  /*6be0*/  IMAD.MOV.U32 R55, RZ, RZ, R90 ;  /* 0x000000ffff377224 */ /* 0x000fe200078e005a */
[----:B--2---:R-:W-:Y:S02]  /*6bf0*/  @P1 SHF.R.U32.HI R55, RZ, R151, R4 ;  /* 0x00000097ff371219 */ /* 0x004fe40000011604 */
[----:B------:R-:W-:Y:S02]  /*6c00*/  LOP3.LUT R28, R29, 0x380, RZ, 0xc0, !PT ;  /* 0x000003801d1c7812 */ /* 0x000fe400078ec0ff */
[----:B------:R-:W-:-:S02]  /*6c10*/  LOP3.LUT R30, R31, 0x380, RZ, 0xc0, !PT ;  /* 0x000003801f1e7812 */ /* 0x000fc400078ec0ff */
[----:B------:R-:W-:Y:S02]  /*6c20*/  LOP3.LUT R34, R35, 0x380, RZ, 0xc0, !PT ;  /* 0x0000038023227812 */ /* 0x000fe400078ec0ff */
[----:B------:R-:W-:Y:S02]  /*6c30*/  F2FP.F16.F32.PACK_AB R6, R3, R120 ;  /* 0x000000780306723e */ /* 0x000fe400000000ff */
[----:B------:R-:W-:Y:S01]  /*6c40*/  MOV R53, UR7 ;  /* 0x0000000700357c02 */ /* 0x000fe20008000f00 */
[----:B------:R-:W-:Y:S01]  /*6c50*/  IMAD.U32 R53, RZ, RZ, UR6 ;  /* 0x00000006ff357e24 */ /* 0x000fe2000f8e00ff */
[----:B------:R-:W-:Y:S01]  /*6c60*/  LOP3.LUT R62, R32, R33, RZ, 0x3c, !PT ;  /* 0x00000021203e7212 */ /* 0x000fe200078e3cff */
[----:B------:R-:W-:Y:S01]  /*6c70*/  ULDC.64 UR6, c[0x0][0xb88] ;  /* 0x0002e20000067ab9 */ /* 0x000fe20000000a00 */
[----:B------:R-:W-:Y:S01]  /*6c80*/  LOP3.LUT R37, R50, 0x380, RZ, 0xc0, !PT ;  /* 0x0000038032257812 */ /* 0x000fe200078ec0ff */
[----:B0-----:R-:W-:Y:S01]  /*6c90*/  IMAD.WIDE.U32 R52, R66, UR60, R52 ;  /* 0x0000003c42347c25 */ /* 0x001fe2000f8e0034 */
[----:B------:R-:W-:-:S02]  /*6ca0*/  IADD3 R3, -R55, RZ, RZ ;  /* 0x000000ff37037210 */ /* 0x000fc40007ffe1ff */
[----:B------:R-:W-:Y:S02]  /*6cb0*/  SHF.R.U64 R28, R28, 0x3, RZ ;  /* 0x000000031c1c7819 */ /* 0x000fe400000012ff */
[----:B------:R-:W-:Y:S01]  /*6cc0*/  SHF.R.U64 R30, R30, 0x3, RZ ;  /* 0x000000031e1e7819 */ /* 0x000fe200000012ff */
[----:B------:R-:W-:Y:S01]  /*6cd0*/  IMAD R3, R94, R3, R90 ;  /* 0x000000035e037224 */ /* 0x000fe200078e025a */
[----:B------:R-:W-:Y:S02]  /*6ce0*/  SHF.R.U64 R34, R34, 0x3, RZ ;  /* 0x0000000322227819 */ /* 0x000fe400000012ff */
[----:B------:R-:W-:Y:S02]  /*6cf0*/  MOV R70, R70 ;  /* 0x0000004600467202 */ /* 0x000fe40000000f00 */
[----:B------:R-:W-:Y:S02]  /*6d00*/  F2FP.F16.F32.PACK_AB R4, R0, R9 ;  /* 0x000000090004723e */ /* 0x000fe400000000ff */
[----:B------:R-:W-:-:S02]  /*6d10*/  F2FP.F16.F32.PACK_AB R5, R143, R152 ;  /* 0x000000988f05723e */ /* 0x000fc400000000ff */
[----:B------:R-:W-:Y:S02]  /*6d20*/  F2FP.F16.F32.PACK_AB R7, R145, R150 ;  /* 0x000000969107723e */ /* 0x000fe400000000ff */
[----:B------:R-:W-:Y:S02]  /*6d30*/  F2FP.F16.F32.PACK_AB R8, R8, R11 ;  /* 0x0000000b0808723e */ /* 0x000fe400000000ff */
[----:B------:R-:W-:Y:S01]  /*6d40*/  SHF.R.U64 R37, R37, 0x3, RZ ;  /* 0x0000000325257819 */ /* 0x000fe200000012ff */
[----:B------:R-:W-:Y:S01]  /*6d50*/  STSM.16.M88.4 [R70], R4 ;  /* 0x0000000446007844 */ /* 0x000fe20000000200 */
[----:B------:R-:W-:Y:S02]  /*6d60*/  MOV R62, R62 ;  /* 0x0000003e003e7202 */ /* 0x000fe40000000f00 */
[----:B------:R-:W-:Y:S02]  /*6d70*/  F2FP.F16.F32.PACK_AB R9, R146, R149 ;  /* 0x000000959209723e */ /* 0x000fe400000000ff */
[----:B------:R-:W-:-:S02]  /*6d80*/  F2FP.F16.F32.PACK_AB R10, R10, R15 ;  /* 0x0000000f0a0a723e */ /* 0x000fc400000000ff */
[----:B------:R-:W-:Y:S02]  /*6d90*/  F2FP.F16.F32.PACK_AB R11, R147, R148 ;  /* 0x00000094930b723e */ /* 0x000fe400000000ff */
[----:B------:R-:W-:Y:S01]  /*6da0*/  MOV R0, R26 ;  /* 0x0000001a00007202 */ /* 0x000fe20000000f00 */
[----:B------:R-:W-:Y:S01]  /*6db0*/  IMAD R26, R66, UR10, RZ ;  /* 0x0000000a421a7c24 */ /* 0x000fe2000f8e02ff */
[----:B------:R-:W-:Y:S01]  /*6dc0*/  LOP3.LUT R28, R28, R29, RZ, 0x3c, !PT ;  /* 0x0000001d1c1c7212 */ /* 0x000fe200078e3cff */
[--C-:B------:R-:W-:Y:S01]  /*6dd0*/  IMAD.X R29, RZ, RZ, R51.reuse, P4 ;  /* 0x000000ffff1d7224 */ /* 0x100fe200020e0633 */
[----:B------:R-:W-:Y:S01]  /*6de0*/  LOP3.LUT R30, R30, R31, RZ, 0x3c, !PT ;  /* 0x0000001f1e1e7212 */ /* 0x000fe200078e3cff */
[----:B------:R-:W-:Y:S01]  /*6df0*/  IMAD.X R31, RZ, RZ, R51, P5 ;  /* 0x000000ffff1f7224 */ /* 0x000fe200028e0633 */
[----:B------:R-:W-:Y:S01]  /*6e00*/  LOP3.LUT R34, R34, R35, RZ, 0x3c, !PT ;  /* 0x0000002322227212 */ /* 0x000fe200078e3cff */
[----:B------:R0:W-:Y:S01]  /*6e10*/  STSM.16.M88.4 [R62], R8 ;  /* 0x000000083e007844 */ /* 0x0001e20000000200 */
[----:B------:R-:W-:Y:S01]  /*6e20*/  IADD3.X R35, RZ, R51, RZ, P6, !PT ;  /* 0x00000033ff237210 */ /* 0x000fe200037fe4ff */
[----:B------:R-:W-:Y:S01]  /*6e30*/  IMAD R67, R67, UR60, R26 ;  /* 0x0000003c43437c24 */ /* 0x000fe2000f8e021a */
[----:B------:R-:W-:-:S02]  /*6e40*/  IADD3 R45, P2, R50, 0x6000, RZ ;  /* 0x00006000322d7810 */ /* 0x000fc40007f5e0ff */
[C---:B------:R-:W-:Y:S02]  /*6e50*/  IADD3 R49, P3, R50.reuse, 0x7000, RZ ;  /* 0x0000700032317810 */ /* 0x040fe40007f7e0ff */
[C---:B------:R-:W-:Y:S02]  /*6e60*/  IADD3 R33, P4, R50.reuse, 0x8000, RZ ;  /* 0x0000800032217810 */ /* 0x040fe40007f9e0ff */
[C---:B------:R-:W-:Y:S02]  /*6e70*/  IADD3 R41, P5, R50.reuse, 0x9000, RZ ;  /* 0x0000900032297810 */ /* 0x040fe40007fbe0ff */
[----:B------:R-:W-:Y:S02]  /*6e80*/  IADD3 R47, P6, R50, 0xa000, RZ ;  /* 0x0000a000322f7810 */ /* 0x000fe40007fde0ff */
[----:B------:R-:W-:Y:S02]  /*6e90*/  LOP3.LUT R50, R37, R50, RZ, 0x3c, !PT ;  /* 0x0000003225327212 */ /* 0x000fe400078e3cff */
[----:B------:R-:W-:-:S02]  /*6ea0*/  IADD3.X R37, RZ, R51, RZ, P0, !PT ;  /* 0x00000033ff257210 */ /* 0x000fc400007fe4ff */
[----:B0-----:R-:W-:Y:S02]  /*6eb0*/  SHF.R.S32.HI R9, RZ, 0x1f, R55 ;  /* 0x0000001fff097819 */ /* 0x001fe40000011437 */
[----:B------:R-:W-:Y:S02]  /*6ec0*/  SHF.R.S32.HI R8, RZ, 0x1f, R3 ;  /* 0x0000001fff087819 */ /* 0x000fe40000011403 */
[----:B------:R-:W-:Y:S01]  /*6ed0*/  IADD3 R52, P0, R55, R52, RZ ;  /* 0x0000003437347210 */ /* 0x000fe20007f1e0ff */
[----:B------:R-:W-:Y:S01]  /*6ee0*/  IMAD R55, R75, 0x80, R195 ;  /* 0x000000804b377824 */ /* 0x000fe200078e02c3 */
[----:B------:R-:W-:Y:S01]  /*6ef0*/  LOP3.LUT R48, R49, 0x380, RZ, 0xc0, !PT ;  /* 0x0000038031307812 */ /* 0x000fe200078ec0ff */
[----:B------:R-:W-:Y:S01]  /*6f00*/  IMAD R8, R8, UR6, RZ ;  /* 0x0000000608087c24 */ /* 0x000fe2000f8e02ff */
[----:B------:R-:W-:Y:S02]  /*6f10*/  F2FP.F16.F32.PACK_AB R12, R12, R13 ;  /* 0x0000000d0c0c723e */ /* 0x000fe400000000ff */
[----:B------:R-:W-:-:S02]  /*6f20*/  IADD3.X R53, R9, R53, R67, P0, !PT ;  /* 0x0000003509357210 */ /* 0x000fc400007fe443 */
[----:B------:R-:W-:Y:S02]  /*6f30*/  F2FP.F16.F32.PACK_AB R13, R130, R141 ;  /* 0x0000008d820d723e */ /* 0x000fe400000000ff */
[----:B------:R-:W-:Y:S01]  /*6f40*/  F2FP.F16.F32.PACK_AB R14, R14, R25 ;  /* 0x000000190e0e723e */ /* 0x000fe200000000ff */
[----:B------:R-:W-:Y:S01]  /*6f50*/  IMAD.WIDE.U32 R52, R3, UR6, R52 ;  /* 0x0000000603347c25 */ /* 0x000fe2000f8e0034 */
[----:B------:R-:W-:Y:S02]  /*6f60*/  F2FP.F16.F32.PACK_AB R15, R131, R144 ;  /* 0x00000090830f723e */ /* 0x000fe400000000ff */
[----:B------:R-:W-:Y:S02]  /*6f70*/  MOV R58, R58 ;  /* 0x0000003a003a7202 */ /* 0x000fe40000000f00 */
[----:B------:R-:W-:Y:S01]  /*6f80*/  F2FP.F16.F32.PACK_AB R24, R24, R21 ;  /* 0x000000151818723e */ /* 0x000fe200000000ff */
[----:B------:R-:W-:Y:S01]  /*6f90*/  IMAD R21, R3, UR7, R8 ;  /* 0x0000000703157c24 */ /* 0x000fe2000f8e0208 */
[----:B------:R-:W-:Y:S01]  /*6fa0*/  F2FP.F16.F32.PACK_AB R25, R128, R139 ;  /* 0x0000008b8019723e */ /* 0x000fe200000000ff */
[----:B------:R0:W-:Y:S01]  /*6fb0*/  STSM.16.M88.4 [R0], R12 ;  /* 0x0000000c00007844 */ /* 0x0001e20000000200 */
[----:B------:R-:W-:Y:S01]  /*6fc0*/  F2FP.F16.F32.PACK_AB R26, R61, R60 ;  /* 0x0000003c3d1a723e */ /* 0x000fe200000000ff */
[----:B------:R-:W-:Y:S01]  /*6fd0*/  ULDC.64 UR6, c[0x0][0xb50] ;  /* 0x0002d40000067ab9 */ /* 0x000fe20000000a00 */
[----:B------:R-:W-:Y:S01]  /*6fe0*/  F2FP.F16.F32.PACK_AB R27, R129, R142 ;  /* 0x0000008e811b723e */ /* 0x000fe200000000ff */
[----:B------:R-:W-:Y:S01]  /*6ff0*/  VIADD R3, R55, 0x8 ;  /* 0x0000000837037836 */ /* 0x000fe20000000000 */
[----:B------:R-:W-:-:S02]  /*7000*/  MOV R56, R56 ;  /* 0x0000003800387202 */ /* 0x000fc40000000f00 */
[----:B------:R-:W-:Y:S01]  /*7010*/  F2FP.F16.F32.PACK_AB R4, R65, R64 ;  /* 0x000000404104723e */ /* 0x000fe200000000ff */
[----:B------:R-:W-:Y:S01]  /*7020*/  STSM.16.M88.4 [R58], R24 ;  /* 0x000000183a007844 */ /* 0x000fe20000000200 */
[----:B------:R-:W-:Y:S02]  /*7030*/  F2FP.F16.F32.PACK_AB R5, R126, R137 ;  /* 0x000000897e05723e */ /* 0x000fe400000000ff */
[----:B------:R-:W-:Y:S02]  /*7040*/  F2FP.F16.F32.PACK_AB R6, R69, R68 ;  /* 0x000000444506723e */ /* 0x000fe400000000ff */
[----:B------:R-:W-:Y:S02]  /*7050*/  F2FP.F16.F32.PACK_AB R7, R127, R140 ;  /* 0x0000008c7f07723e */ /* 0x000fe400000000ff */
[----:B------:R-:W-:Y:S01]  /*7060*/  SHF.R.U64 R48, R48, 0x3, RZ ;  /* 0x0000000330307819 */ /* 0x000fe200000012ff */
[----:B0-----:R-:W-:Y:S01]  /*7070*/  IMAD R0, R94, UR5, RZ ;  /* 0x000000055e007c24 */ /* 0x001fe2000f8e02ff */
[----:B------:R-:W-:Y:S01]  /*7080*/  F2FP.F16.F32.PACK_AB R8, R73, R72 ;  /* 0x000000484908723e */ /* 0x000fe200000000ff */
[----:B------:R0:W-:Y:S01]  /*7090*/  STSM.16.M88.4 [R56], R4 ;  /* 0x0000000438007844 */ /* 0x0001e20000000200 */
[----:B------:R-:W-:-:S02]  /*70a0*/  LOP3.LUT R48, R48, R49, RZ, 0x3c, !PT ;  /* 0x0000003130307212 */ /* 0x000fc400078e3cff */
[----:B------:R-:W-:Y:S02]  /*70b0*/  IADD3.X R49, RZ, R51, RZ, P3, !PT ;  /* 0x00000033ff317210 */ /* 0x000fe40001ffe4ff */
[----:B------:R-:W-:Y:S02]  /*70c0*/  LEA R12, P3, R52, UR6, 0x2 ;  /* 0x00000006340c7c11 */ /* 0x000fe4000f8610ff */
[----:B------:R-:W-:Y:S02]  /*70d0*/  F2FP.F16.F32.PACK_AB R9, R125, R138 ;  /* 0x0000008a7d09723e */ /* 0x000fe400000000ff */
[----:B------:R-:W-:Y:S01]  /*70e0*/  F2FP.F16.F32.PACK_AB R10, R77, R76 ;  /* 0x0000004c4d0a723e */ /* 0x000fe200000000ff */
[----:B------:R-:W-:Y:S01]  /*70f0*/  SHFL.IDX PT, R56, R12, RZ, 0x1c1f ;  /* 0x001c1fff0c387589 */ /* 0x000fe200000e0000 */
[----:B------:R-:W-:Y:S02]  /*7100*/  F2FP.F16.F32.PACK_AB R11, R121, R136 ;  /* 0x00000088790b723e */ /* 0x000fe400000000ff */
[----:B------:R-:W-:Y:S01]  /*7110*/  F2FP.F16.F32.PACK_AB R88, R89, R88 ;  /* 0x000000585958723e */ /* 0x000fe200000000ff */
[----:B------:R-:W-:Y:S01]  /*7120*/  SHFL.IDX PT, R58, R12, 0x1, 0x1c1f ;  /* 0x003c1f000c3a7f89 */ /* 0x000fe200000e0000 */
[----:B------:R-:W-:Y:S01]  /*7130*/  F2FP.F16.F32.PACK_AB R96, R97, R96 ;  /* 0x000000606160723e */ /* 0x000fe200000000ff */
[----:B0-----:R-:W-:Y:S01]  /*7140*/  IMAD.IADD R5, R53, 0x1, R21 ;  /* 0x0000000135057824 */ /* 0x001fe200078e0215 */
[----:B------:R-:W-:Y:S01]  /*7150*/  F2FP.F16.F32.PACK_AB R4, R81, R80 ;  /* 0x000000505104723e */ /* 0x000fe200000000ff */
[----:B------:R-:W-:Y:S01]  /*7160*/  STSM.16.M88.4 [R54], R8 ;  /* 0x0000000836007844 */ /* 0x000fe20000000200 */
[----:B------:R-:W-:-:S02]  /*7170*/  F2FP.F16.F32.PACK_AB R6, R85, R84 ;  /* 0x000000545506723e */ /* 0x000fc400000000ff */
[----:B------:R-:W-:Y:S02]  /*7180*/  LEA.HI.X R52, R52, UR7, R5, 0x2, P3 ;  /* 0x0000000734347c11 */ /* 0x000fe400098f1405 */
[----:B------:R-:W-:Y:S02]  /*7190*/  F2FP.F16.F32.PACK_AB R5, R122, R135 ;  /* 0x000000877a05723e */ /* 0x000fe400000000ff */
[----:B------:R-:W-:Y:S01]  /*71a0*/  F2FP.F16.F32.PACK_AB R7, R123, R134 ;  /* 0x000000867b07723e */ /* 0x000fe200000000ff */
[----:B------:R-:W0:Y:S01]  /*71b0*/  SHFL.IDX PT, R57, R52, RZ, 0x1c1f ;  /* 0x001c1fff34397589 */ /* 0x000e2200000e0000 */
[----:B------:R-:W-:Y:S02]  /*71c0*/  MOV R86, R86 ;  /* 0x0000005600567202 */ /* 0x000fe40000000f00 */
[----:B------:R-:W-:Y:S01]  /*71d0*/  F2FP.F16.F32.PACK_AB R89, R124, R133 ;  /* 0x000000857c59723e */ /* 0x000fe200000000ff */
[----:B------:R-:W-:Y:S01]  /*71e0*/  STSM.16.M88.4 [R82], R4 ;  /* 0x0000000452007844 */ /* 0x000fe20000000200 */
[----:B------:R-:W-:-:S02]  /*71f0*/  F2FP.F16.F32.PACK_AB R90, R93, R92 ;  /* 0x0000005c5d5a723e */ /* 0x000fc400000000ff */
[----:B------:R-:W-:Y:S01]  /*7200*/  F2FP.F16.F32.PACK_AB R91, R95, R132 ;  /* 0x000000845f5b723e */ /* 0x000fe200000000ff */
[----:B------:R-:W1:Y:S01]  /*7210*/  SHFL.IDX PT, R59, R52, 0x1, 0x1c1f ;  /* 0x003c1f00343b7f89 */ /* 0x000e6200000e0000 */
[----:B------:R-:W-:Y:S02]  /*7220*/  F2FP.F16.F32.PACK_AB R97, R99, R98 ;  /* 0x000000626361723e */ /* 0x000fe400000000ff */
[----:B------:R-:W-:Y:S01]  /*7230*/  F2FP.F16.F32.PACK_AB R104, R105, R104 ;  /* 0x000000686968723e */ /* 0x000fe200000000ff */
[----:B------:R-:W-:Y:S01]  /*7240*/  STSM.16.M88.4 [R86], R88 ;  /* 0x0000005856007844 */ /* 0x000fe20000000200 */
[----:B------:R-:W-:Y:S02]  /*7250*/  F2FP.F16.F32.PACK_AB R98, R101, R100 ;  /* 0x000000646562723e */ /* 0x000fe400000000ff */
[----:B------:R-:W-:Y:S02]  /*7260*/  F2FP.F16.F32.PACK_AB R99, R103, R102 ;  /* 0x000000666763723e */ /* 0x000fe400000000ff */
[----:B------:R-:W-:-:S02]  /*7270*/  F2FP.F16.F32.PACK_AB R105, R107, R106 ;  /* 0x0000006a6b69723e */ /* 0x000fc400000000ff */
[----:B------:R-:W-:Y:S01]  /*7280*/  F2FP.F16.F32.PACK_AB R112, R113, R112 ;  /* 0x000000707170723e */ /* 0x000fe200000000ff */
[----:B------:R-:W-:Y:S01]  /*7290*/  STSM.16.M88.4 [R79], R96 ;  /* 0x000000604f007844 */ /* 0x000fe20000000200 */
[----:B------:R-:W-:Y:S02]  /*72a0*/  F2FP.F16.F32.PACK_AB R106, R109, R108 ;  /* 0x0000006c6d6a723e */ /* 0x000fe400000000ff */
[----:B------:R-:W-:Y:S02]  /*72b0*/  F2FP.F16.F32.PACK_AB R107, R111, R110 ;  /* 0x0000006e6f6b723e */ /* 0x000fe400000000ff */
[----:B------:R-:W-:Y:S02]  /*72c0*/  F2FP.F16.F32.PACK_AB R113, R115, R114 ;  /* 0x000000727371723e */ /* 0x000fe400000000ff */
[----:B------:R-:W-:Y:S01]  /*72d0*/  F2FP.F16.F32.PACK_AB R114, R117, R116 ;  /* 0x000000747572723e */ /* 0x000fe200000000ff */
[----:B------:R-:W-:Y:S01]  /*72e0*/  STSM.16.M88.4 [R78], R104 ;  /* 0x000000684e007844 */ /* 0x000fe20000000200 */
[----:B------:R-:W-:-:S02]  /*72f0*/  F2FP.F16.F32.PACK_AB R115, R119, R118 ;  /* 0x000000767773723e */ /* 0x000fc400000000ff */
[----:B------:R-:W-:Y:S02]  /*7300*/  LOP3.LUT R44, R45, 0x380, RZ, 0xc0, !PT ;  /* 0x000003802d2c7812 */ /* 0x000fe400078ec0ff */
[----:B------:R-:W-:Y:S01]  /*7310*/  LOP3.LUT P0, RZ, R192, 0x3, RZ, 0xc0, !PT ;  /* 0x00000003c0ff7812 */ /* 0x000fe2000780c0ff */
[----:B------:R-:W-:Y:S01]  /*7320*/  STSM.16.M88.4 [R74], R112 ;  /* 0x000000704a007844 */ /* 0x000fe20000000200 */
[----:B------:R-:W-:Y:S02]  /*7330*/  SHF.R.U64 R44, R44, 0x3, RZ ;  /* 0x000000032c2c7819 */ /* 0x000fe400000012ff */
[----:B------:R-:W-:Y:S02]  /*7340*/  LOP3.LUT R32, R33, 0x380, RZ, 0xc0, !PT ;  /* 0x0000038021207812 */ /* 0x000fe400078ec0ff */
[----:B------:R-:W-:Y:S01]  /*7350*/  LOP3.LUT R44, R44, R45, RZ, 0x3c, !PT ;  /* 0x0000002d2c2c7212 */ /* 0x000fe200078e3cff */
[----:B------:R-:W-:Y:S01]  /*7360*/  IMAD.X R45, RZ, RZ, R51, P2 ;  /* 0x000000ffff2d7224 */ /* 0x000fe200010e0633 */
[-C--:B------:R-:W-:Y:S01]  /*7370*/  ISETP.GE.OR P2, PT, R55, R0.reuse, P0 ;  /* 0x000000003700720c */ /* 0x080fe20000746670 */
[----:B------:R-:W-:Y:S01]  /*7380*/  BAR.SYNC.DEFER_BLOCKING 0x1, 0x100 ;  /* 0x0044000000007b1d */ /* 0x000fe20000010000 */
[----:B------:R-:W-:Y:S01]  /*7390*/  ISETP.GE.OR P0, PT, R3, R0, P0 ;  /* 0x000000000300720c */ /* 0x000fe20000706670 */
[----:B------:R-:W-:Y:S01]  /*73a0*/  UIMAD UR5, UR12, UR8, URZ ;  /* 0x000000080c0572a4 */ /* 0x000fe2000f8e023f */
[----:B------:R-:W-:Y:S01]  /*73b0*/  LOP3.LUT R40, R41, 0x380, RZ, 0xc0, !PT ;  /* 0x0000038029287812 */ /* 0x000fe200078ec0ff */
[----:B------:R-:W-:Y:S01]  /*73c0*/  UIMAD.WIDE.U32 UR6, UR11, UR8, URZ ;  /* 0x000000080b0672a5 */ /* 0x000fe2000f8e003f */
[----:B------:R-:W-:-:S03]  /*73d0*/  LOP3.LUT R46, R47, 0x380, RZ, 0xc0, !PT ;  /* 0x000003802f2e7812 */ /* 0x000fc600078ec0ff */
[----:B------:R-:W2:Y:S01]  /*73e0*/  @P1 LDC R3, c[0x0][0xbec] ;  /* 0x0002fb00ff031b82 */ /* 0x000ea20000000800 */
[----:B------:R-:W-:-:S03]  /*73f0*/  SHF.R.U64 R32, R32, 0x3, RZ ;  /* 0x0000000320207819 */ /* 0x000fc600000012ff */
[----:B0-----:R-:W-:Y:S01]  /*7400*/  @!P2 ST.E desc[UR36][R56.64], R20 ;  /* 0x000000143800a985 */ /* 0x001fe2000c101924 */
[----:B------:R-:W-:Y:S01]  /*7410*/  UIMAD UR5, UR11, UR9, UR5 ;  /* 0x000000090b0572a4 */ /* 0x000fe2000f8e0205 */
[----:B------:R-:W-:Y:S02]  /*7420*/  SHF.R.U64 R40, R40, 0x3, RZ ;  /* 0x0000000328287819 */ /* 0x000fe400000012ff */
[----:B-1----:R0:W-:Y:S01]  /*7430*/  @!P0 ST.E desc[UR36][R58.64], R2 ;  /* 0x000000023a008985 */ /* 0x0021e2000c101924 */
[----:B------:R-:W-:Y:S01]  /*7440*/  ULDC.64 UR8, c[0x0][0xaf0] ;  /* 0x0002bc0000087ab9 */ /* 0x000fe20000000a00 */
[----:B------:R-:W-:Y:S01]  /*7450*/  UIADD3 UR7, UR7, UR5, URZ ;  /* 0x0000000507077290 */ /* 0x000fe2000fffe03f */
[----:B------:R-:W-:Y:S01]  /*7460*/  SHF.R.U64 R46, R46, 0x3, RZ ;  /* 0x000000032e2e7819 */ /* 0x000fe200000012ff */
[----:B------:R1:W5:Y:S01]  /*7470*/  LD.E.128 R8, desc[UR36][R30.64] ;  /* 0x000000241e087980 */ /* 0x000362000c101d00 */
[----:B------:R-:W-:Y:S02]  /*7480*/  LOP3.LUT R32, R32, R33, RZ, 0x3c, !PT ;  /* 0x0000002120207212 */ /* 0x000fe400078e3cff */
[----:B------:R-:W-:Y:S01]  /*7490*/  LOP3.LUT R40, R40, R41, RZ, 0x3c, !PT ;  /* 0x0000002928287212 */ /* 0x000fe200078e3cff */
[----:B------:R3:W5:Y:S01]  /*74a0*/  LD.E.128 R24, desc[UR36][R28.64] ;  /* 0x000000241c187980 */ /* 0x000762000c101d00 */
[----:B0-----:R-:W-:Y:S01]  /*74b0*/  LEA R2, R19, R22, 0x5 ;  /* 0x0000001613027211 */ /* 0x001fe200078e28ff */
[----:B------:R-:W-:Y:S01]  /*74c0*/  UIMAD UR5, UR10, UR8, URZ ;  /* 0x000000080a0572a4 */ /* 0x000fe2000f8e023f */
[----:B-1----:R-:W0:Y:S01]  /*74d0*/  @P1 LDC R30, c[0x0][0xbf0] ;  /* 0x0002fc00ff1e1b82 */ /* 0x002e220000000800 */
[----:B------:R-:W-:Y:S01]  /*74e0*/  UIMAD.WIDE.U32 UR6, UR60, UR8, UR6 ;  /* 0x000000083c0672a5 */ /* 0x000fe2000f8e0006 */
[----:B------:R-:W-:Y:S01]  /*74f0*/  LOP3.LUT R46, R46, R47, RZ, 0x3c, !PT ;  /* 0x0000002f2e2e7212 */ /* 0x000fe200078e3cff */
[--C-:B------:R-:W-:Y:S01]  /*7500*/  IMAD.X R33, RZ, RZ, R51.reuse, P4 ;  /* 0x000000ffff217224 */ /* 0x100fe200020e0633 */
[----:B------:R-:W5:Y:S01]  /*7510*/  LD.E.128 R60, desc[UR36][R50.64] ;  /* 0x00000024323c7980 */ /* 0x000f62000c101d00 */
[----:B------:R-:W-:-:S03]  /*7520*/  IMAD.X R41, RZ, RZ, R51, P5 ;  /* 0x000000ffff297224 */ /* 0x000fc600028e0633 */
[----:B---3--:R-:W1:Y:S01]  /*7530*/  LDC.64 R28, c[0x0][0xae0] ;  /* 0x0002b800ff1c7b82 */ /* 0x008e620000000a00 */
[----:B------:R-:W-:Y:S01]  /*7540*/  IMAD R20, R75, 0x80, R2 ;  /* 0x000000804b147824 */ /* 0x000fe200078e0202 */
[----:B------:R-:W-:Y:S01]  /*7550*/  UIMAD UR5, UR60, UR9, UR5 ;  /* 0x000000093c0572a4 */ /* 0x000fe2000f8e0205 */
[----:B------:R-:W-:Y:S01]  /*7560*/  IMAD.X R47, RZ, RZ, R51, P6 ;  /* 0x000000ffff2f7224 */ /* 0x000fe200030e0633 */
[----:B------:R-:W5:Y:S01]  /*7570*/  LD.E.128 R4, desc[UR36][R34.64] ;  /* 0x0000002422047980 */ /* 0x000f62000c101d00 */
[----:B--2---:R-:W-:-:S03]  /*7580*/  @P1 IMAD.HI.U32 R3, R20, R3, RZ ;  /* 0x0000000314031227 */ /* 0x004fc600078e00ff */
[----:B------:R-:W5:Y:S01]  /*7590*/  LD.E.128 R80, desc[UR36][R38.64] ;  /* 0x0000002426507980 */ /* 0x000f62000c101d00 */
[----:B------:R-:W-:Y:S01]  /*75a0*/  IMAD.MOV.U32 R2, RZ, RZ, R20 ;  /* 0x000000ffff027224 */ /* 0x000fe200078e0014 */
[----:B------:R-:W-:Y:S02]  /*75b0*/  UIADD3 UR7, UR7, UR5, URZ ;  /* 0x0000000507077290 */ /* 0x000fe4000fffe03f */
[----:B------:R-:W5:Y:S01]  /*75c0*/  LD.E.128 R64, desc[UR36][R42.64] ;  /* 0x000000242a407980 */ /* 0x000f62000c101d00 */
[----:B0-----:R-:W-:-:S03]  /*75d0*/  @P1 SHF.R.U32.HI R2, RZ, R30, R3 ;  /* 0x0000001eff021219 */ /* 0x001fc60000011603 */
[----:B------:R-:W5:Y:S01]  /*75e0*/  LD.E.128 R52, desc[UR36][R44.64] ;  /* 0x000000242c347980 */ /* 0x000f62000c101d00 */
[--C-:B------:R-:W-:Y:S01]  /*75f0*/  SHF.R.S32.HI R3, RZ, 0x1f, R2.reuse ;  /* 0x0000001fff037819 */ /* 0x100fe20000011402 */
[----:B------:R-:W-:Y:S02]  /*7600*/  IMAD.MOV R21, RZ, RZ, -R2 ;  /* 0x000000ffff157224 */ /* 0x000fe400078e0a02 */
[----:B------:R-:W5:Y:S02]  /*7610*/  LD.E.128 R12, desc[UR36][R48.64] ;  /* 0x00000024300c7980 */ /* 0x000f64000c101d00 */
[-C--:B-1----:R-:W-:Y:S02]  /*7620*/  IMAD R3, R3, R28.reuse, RZ ;  /* 0x0000001c03037224 */ /* 0x082fe400078e02ff */
[----:B------:R0:W5:Y:S01]  /*7630*/  LD.E.128 R84, desc[UR36][R32.64] ;  /* 0x0000002420547980 */ /* 0x000162000c101d00 */
[----:B------:R-:W-:Y:S02]  /*7640*/  IMAD R21, R94, R21, R20 ;  /* 0x000000155e157224 */ /* 0x000fe400078e0214 */
[C---:B------:R-:W-:Y:S01]  /*7650*/  IMAD R29, R2.reuse, R29, R3 ;  /* 0x0000001d021d7224 */ /* 0x040fe200078e0203 */
[----:B------:R1:W5:Y:S01]  /*7660*/  LD.E.128 R76, desc[UR36][R40.64] ;  /* 0x00000024284c7980 */ /* 0x000362000c101d00 */
[----:B------:R-:W-:Y:S01]  /*7670*/  IMAD.WIDE.U32 R2, R2, R28, UR6 ;  /* 0x0000000602027e25 */ /* 0x000fe2000f8e001c */
[----:B------:R-:W-:Y:S01]  /*7680*/  SHF.R.S32.HI R20, RZ, 0x1f, R21 ;  /* 0x0000001fff147819 */ /* 0x000fe20000011415 */
[----:B------:R-:W-:Y:S01]  /*7690*/  ULDC.64 UR6, c[0x0][0xad8] ;  /* 0x0002b60000067ab9 */ /* 0x000fe20000000a00 */
[----:B------:R1:W5:Y:S04]  /*76a0*/  LD.E.128 R68, desc[UR36][R46.64] ;  /* 0x000000242e447980 */ /* 0x000368000c101d00 */
[----:B------:R1:W5:Y:S01]  /*76b0*/  LD.E.128 R56, desc[UR36][R36.64] ;  /* 0x0000002424387980 */ /* 0x000362000c101d00 */
[----:B------:R-:W-:Y:S01]  /*76c0*/  @!PT LDS RZ, [RZ] ;  /* 0x00000000fffff984 */ /* 0x000fe20000000800 */
[----:B------:R-:W-:Y:S01]  /*76d0*/  @!PT LDS RZ, [RZ] ;  /* 0x00000000fffff984 */ /* 0x000fe20000000800 */
[----:B------:R-:W-:Y:S01]  /*76e0*/  @!PT LDS RZ, [RZ] ;  /* 0x00000000fffff984 */ /* 0x000fe20000000800 */
[----:B------:R-:W-:Y:S01]  /*76f0*/  @!PT LDS RZ, [RZ] ;  /* 0x00000000fffff984 */ /* 0x000fe20000000800 */
[----:B------:R2:W-:Y:S06]  /*7700*/  MEMBAR.ALL.CTA ;  /* 0x0000000000007992 */ /* 0x0005ec0000008000 */
[----:B--2---:R-:W2:Y:S01]  /*7710*/  FENCE.VIEW.ASYNC.S ;  /* 0x00000000000073c6 */ /* 0x004ea20000000000 */
[----:B------:R-:W-:Y:S01]  /*7720*/  IADD3 R3, R3, R29, RZ ;  /* 0x0000001d03037210 */ /* 0x000fe20007ffe0ff */
[----:B------:R-:W-:-:S02]  /*7730*/  IMAD R20, R20, UR6, RZ ;  /* 0x0000000614147c24 */ /* 0x000fc4000f8e02ff */
[----:B------:R-:W-:Y:S01]  /*7740*/  IMAD R75, R75, 0x80, R22 ;  /* 0x000000804b4b7824 */ /* 0x000fe200078e0216 */
[----:B------:R-:W-:Y:S01]  /*7750*/  UIADD3 UR4, UR4, 0x30820, URZ ;  /* 0x0003082004047890 */ /* 0x000fe2000fffe03f */
[C---:B------:R-:W-:Y:S02]  /*7760*/  IMAD R31, R21.reuse, UR7, R20 ;  /* 0x00000007151f7c24 */ /* 0x040fe4000f8e0214 */
[----:B------:R-:W-:Y:S01]  /*7770*/  IMAD.WIDE.U32 R2, R21, UR6, R2 ;  /* 0x0000000615027c25 */ /* 0x000fe2000f8e0002 */
[----:B------:R-:W-:Y:S01]  /*7780*/  UIADD3 UR38, UR38, 0x1, URZ ;  /* 0x0000000126267890 */ /* 0x000fe2000fffe03f */
[----:B------:R-:W-:Y:S01]  /*7790*/  ISETP.GE.AND P2, PT, R75, R0, PT ;  /* 0x000000004b00720c */ /* 0x000fe20003f46270 */
[----:B------:R-:W-:Y:S01]  /*77a0*/  ULDC.64 UR6, c[0x0][0xa80] ;  /* 0x0002a00000067ab9 */ /* 0x000fe20000000a00 */
[----:B------:R-:W-:Y:S01]  /*77b0*/  UPRMT UR4, URZ, 0x654, UR4 ;  /* 0x000006543f047896 */ /* 0x000fe20008000004 */
[----:B------:R-:W-:Y:S01]  /*77c0*/  IADD3 R3, R3, R31, RZ ;  /* 0x0000001f03037210 */ /* 0x000fe20007ffe0ff */
[----:B------:R-:W-:Y:S01]  /*77d0*/  UISETP.NE.AND UP0, UPT, UR38, 0x2, UPT ;  /* 0x000000022600788c */ /* 0x000fe2000bf05270 */
[----:B0-----:R-:W-:Y:S01]  /*77e0*/  LEA R32, P3, R2, UR6, 0x1 ;  /* 0x0000000602207c11 */ /* 0x001fe2000f8608ff */
[----:B------:R-:W-:-:S02]  /*77f0*/  VIADD R21, R75, 0x40 ;  /* 0x000000404b157836 */ /* 0x000fc40000000000 */
[----:B------:R-:W-:Y:S01]  /*7800*/  USEL UR6, URZ, 0x1, UP0 ;  /* 0x000000013f067887 */ /* 0x000fe20008000000 */
[----:B------:R-:W-:Y:S01]  /*7810*/  LEA.HI.X R33, R2, UR7, R3, 0x1, P3 ;  /* 0x0000000702217c11 */ /* 0x000fe200098f0c03 */
[----:B------:R-:W-:Y:S01]  /*7820*/  ULDC UR5, c[0x0][0xc] ;  /* 0x0000030000057ab9 */ /* 0x000fe20000000800 */
[----:B------:R-:W-:Y:S01]  /*7830*/  VIADD R29, R75, 0x20 ;  /* 0x000000204b1d7836 */ /* 0x000fe20000000000 */
[-C--:B------:R-:W-:Y:S01]  /*7840*/  ISETP.GE.AND P1, PT, R21, R0.reuse, PT ;  /* 0x000000001500720c */ /* 0x080fe20003f26270 */
[----:B------:R-:W-:Y:S01]  /*7850*/  UIADD3 UR61, UR5, UR61, URZ ;  /* 0x0000003d053d7290 */ /* 0x000fe2000fffe03f */
[----:B--2---:R1:W0:Y:S01]  /*7860*/  SHFL.IDX PT, R20, R32, RZ, 0x181f ;  /* 0x00181fff20147589 */ /* 0x00422200000e0000 */
[----:B------:R-:W-:Y:S01]  /*7870*/  USEL UR38, UR38, URZ, UP0 ;  /* 0x0000003f26267287 */ /* 0x000fe20008000000 */
[----:B------:R-:W-:Y:S01]  /*7880*/  SYNCS.ARRIVE.TRANS64.RED.A1T0 RZ, [UR4], RZ ;  /* 0x000000ffffff79a7 */ /* 0x000fe20008100404 */
[----:B------:R-:W-:Y:S01]  /*7890*/  ULOP3.LUT UR39, UR39, UR6, URZ, 0x3c, !UPT ;  /* 0x0000000627277292 */ /* 0x000fe2000f8e3c3f */
[----:B------:R1:W2:Y:S01]  /*78a0*/  SHFL.IDX PT, R21, R33, RZ, 0x181f ;  /* 0x00181fff21157589 */ /* 0x0002a200000e0000 */
[----:B------:R-:W-:Y:S01]  /*78b0*/  BSSY B0, `(.L_x_31) ;  /* 0x000000f000007945 */ /* 0x000fe20003800000 */
[----:B------:R-:W-:-:S03]  /*78c0*/  ISETP.GE.AND P0, PT, R29, R0, PT ;  /* 0x000000001d00720c */ /* 0x000fc60003f06270 */
[----:B------:R-:W-:Y:S10]  /*78d0*/  @P2 BRA `(.L_x_32) ;  /* 0x0000000000302947 */ /* 0x000ff40003800000 */
[----:B------:R-:W-:Y:S02]  /*78e0*/  ULDC UR4, c[0x0][0xac8] ;  /* 0x0002b20000047ab9 */ /* 0x000fe40000000800 */
[----:B------:R-:W-:Y:S02]  /*78f0*/  ISETP.GE.AND P3, PT, R18, UR4, PT ;  /* 0x0000000412007c0c */ /* 0x000fe4000bf66270 */
[----:B------:R-:W-:Y:S02]  /*7900*/  ISETP.GE.AND P4, PT, R17, UR4, PT ;  /* 0x0000000411007c0c */ /* 0x000fe4000bf86270 */
[----:B------:R-:W-:-:S09]  /*7910*/  ISETP.GE.AND P2, PT, R16, UR4, PT ;  /* 0x0000000410007c0c */ /* 0x000fd2000bf46270 */
[-C--:B0-----:R-:W-:Y:S02]  /*7920*/  @!P3 LEA R28, P5, R18, R20.reuse, 0x1 ;  /* 0x00000014121cb211 */ /* 0x081fe400078a08ff */
[C---:B------:R-:W-:Y:S02]  /*7930*/  @!P4 LEA R30, P6, R17.reuse, R20, 0x1 ;  /* 0x00000014111ec211 */ /* 0x040fe400078c08ff */
[----:B--2---:R-:W-:Y:S01]  /*7940*/  @!P2 IMAD.WIDE R2, R16, 0x2, R20 ;  /* 0x000000021002a825 */ /* 0x004fe200078e0214 */
[-C--:B------:R-:W-:Y:S02]  /*7950*/  @!P3 LEA.HI.X R29, R18, R21.reuse, R201, 0x1, P5 ;  /* 0x00000015121db211 */ /* 0x080fe400028f0cc9 */
[----:B------:R-:W-:Y:S02]  /*7960*/  @!P4 LEA.HI.X R31, R17, R21, R200, 0x1, P6 ;  /* 0x00000015111fc211 */ /* 0x000fe400030f0cc8 */
[----:B-----5:R3:W-:Y:S04]  /*7970*/  @!P2 ST.E.128 desc[UR36][R2.64], R60 ;  /* 0x0000003c0200a985 */ /* 0x0207e8000c101d24 */
[----:B------:R3:W-:Y:S04]  /*7980*/  @!P3 ST.E.128 desc[UR36][R28.64], R80 ;  /* 0x000000501c00b985 */ /* 0x0007e8000c101d24 */
[----:B------:R3:W-:Y:S02]  /*7990*/  @!P4 ST.E.128 desc[UR36][R30.64], R84 ;  /* 0x000000541e00c985 */ /* 0x0007e4000c101d24 */
.L_x_32:
[----:B------:R-:W-:Y:S05]  /*79a0*/  BSYNC B0 ;  /* 0x0000000000007941 */ /* 0x000fea0003800000 */
.L_x_31:
[----:B--2---:R2:W4:Y:S01]  /*79b0*/  SHFL.IDX PT, R21, R33, 0x1, 0x181f ;  /* 0x00381f0021157f89 */ /* 0x00452200000e0000 */
[----:B------:R-:W-:Y:S03]  /*79c0*/  BSSY B0, `(.L_x_33) ;  /* 0x000000f000007945 */ /* 0x000fe60003800000 */
[----:B0-----:R2:W0:Y:S01]  /*79d0*/  SHFL.IDX PT, R20, R32, 0x1, 0x181f ;  /* 0x00381f0020147f89 */ /* 0x00142200000e0000 */
[----:B------:R-:W-:Y:S05]  /*79e0*/  @P0 BRA `(.L_x_34) ;  /* 0x0000000000300947 */ /* 0x000fea0003800000 */
[----:B------:R-:W-:Y:S02]  /*79f0*/  ULDC UR4, c[0x0][0xac8] ;  /* 0x0002b20000047ab9 */ /* 0x000fe40000000800 */
[----:B------:R-:W-:Y:S02]  /*7a00*/  ISETP.GE.AND P4, PT, R18, UR4, PT ;  /* 0x0000000412007c0c */ /* 0x000fe4000bf86270 */
[----:B------:R-:W-:Y:S02]  /*7a10*/  ISETP.GE.AND P5, PT, R17, UR4, PT ;  /* 0x0000000411007c0c */ /* 0x000fe4000bfa6270 */
[----:B------:R-:W-:-:S09]  /*7a20*/  ISETP.GE.AND P3, PT, R16, UR4, PT ;  /* 0x0000000410007c0c */ /* 0x000fd2000bf66270 */
[-C--:B0--3--:R-:W-:Y:S02]  /*7a30*/  @!P4 LEA R28, P0, R18, R20.reuse, 0x1 ;  /* 0x00000014121cc211 */ /* 0x089fe400078008ff */
[C---:B------:R-:W-:Y:S02]  /*7a40*/  @!P5 LEA R30, P2, R17.reuse, R20, 0x1 ;  /* 0x00000014111ed211 */ /* 0x040fe400078408ff */
[----:B----4-:R-:W-:Y:S01]  /*7a50*/  @!P3 IMAD.WIDE R2, R16, 0x2, R20 ;  /* 0x000000021002b825 */ /* 0x010fe200078e0214 */
[-C--:B------:R-:W-:Y:S02]  /*7a60*/  @!P4 LEA.HI.X R29, R18, R21.reuse, R201, 0x1, P0 ;  /* 0x00000015121dc211 */ /* 0x080fe400000f0cc9 */
[----:B------:R-:W-:Y:S02]  /*7a70*/  @!P5 LEA.HI.X R31, R17, R21, R200, 0x1, P2 ;  /* 0x00000015111fd211 */ /* 0x000fe400010f0cc8 */
[----:B-----5:R0:W-:Y:S04]  /*7a80*/  @!P3 ST.E.128 desc[UR36][R2.64], R24 ;  /* 0x000000180200b985 */ /* 0x0201e8000c101d24 */
[----:B------:R0:W-:Y:S04]  /*7a90*/  @!P4 ST.E.128 desc[UR36][R28.64], R64 ;  /* 0x000000401c00c985 */ /* 0x0001e8000c101d24 */
[----:B------:R0:W-:Y:S02]  /*7aa0*/  @!P5 ST.E.128 desc[UR36][R30.64], R76 ;  /* 0x0000004c1e00d985 */ /* 0x0001e4000c101d24 */
.L_x_34:
[----:B------:R-:W-:Y:S05]  /*7ab0*/  BSYNC B0 ;  /* 0x0000000000007941 */ /* 0x000fea0003800000 */
.L_x_33:
[----:B----4-:R4:W1:Y:S01]  /*7ac0*/  SHFL.IDX PT, R21, R33, 0x2, 0x181f ;  /* 0x00581f0021157f89 */ /* 0x01086200000e0000 */
[----:B------:R-:W-:Y:S03]  /*7ad0*/  BSSY B0, `(.L_x_35) ;  /* 0x000000f000007945 */ /* 0x000fe60003800000 */
[----:B0-----:R4:W0:Y:S01]  /*7ae0*/  SHFL.IDX PT, R20, R32, 0x2, 0x181f ;  /* 0x00581f0020147f89 */ /* 0x00182200000e0000 */
[----:B------:R-:W-:Y:S05]  /*7af0*/  @P1 BRA `(.L_x_36) ;  /* 0x0000000000301947 */ /* 0x000fea0003800000 */
[----:B------:R-:W-:Y:S02]  /*7b00*/  ULDC UR4, c[0x0][0xac8] ;  /* 0x0002b20000047ab9 */ /* 0x000fe40000000800 */
[----:B------:R-:W-:Y:S02]  /*7b10*/  ISETP.GE.AND P3, PT, R18, UR4, PT ;  /* 0x0000000412007c0c */ /* 0x000fe4000bf66270 */
[----:B------:R-:W-:Y:S02]  /*7b20*/  ISETP.GE.AND P4, PT, R17, UR4, PT ;  /* 0x0000000411007c0c */ /* 0x000fe4000bf86270 */
[----:B------:R-:W-:-:S09]  /*7b30*/  ISETP.GE.AND P2, PT, R16, UR4, PT ;  /* 0x0000000410007c0c */ /* 0x000fd2000bf46270 */
[-C--:B0----5:R-:W-:Y:S02]  /*7b40*/  @!P3 LEA R24, P0, R18, R20.reuse, 0x1 ;  /* 0x000000141218b211 */ /* 0x0a1fe400078008ff */
[C---:B------:R-:W-:Y:S02]  /*7b50*/  @!P4 LEA R26, P1, R17.reuse, R20, 0x1 ;  /* 0x00000014111ac211 */ /* 0x040fe400078208ff */
[----:B-1-3--:R-:W-:Y:S01]  /*7b60*/  @!P2 IMAD.WIDE R2, R16, 0x2, R20 ;  /* 0x000000021002a825 */ /* 0x00afe200078e0214 */
[-C--:B------:R-:W-:Y:S02]  /*7b70*/  @!P3 LEA.HI.X R25, R18, R21.reuse, R201, 0x1, P0 ;  /* 0x000000151219b211 */ /* 0x080fe400000f0cc9 */
[----:B------:R-:W-:Y:S02]  /*7b80*/  @!P4 LEA.HI.X R27, R17, R21, R200, 0x1, P1 ;  /* 0x00000015111bc211 */ /* 0x000fe400008f0cc8 */
[----:B------:R0:W-:Y:S04]  /*7b90*/  @!P2 ST.E.128 desc[UR36][R2.64], R8 ;  /* 0x000000080200a985 */ /* 0x0001e8000c101d24 */
[----:B------:R0:W-:Y:S04]  /*7ba0*/  @!P3 ST.E.128 desc[UR36][R24.64], R52 ;  /* 0x000000341800b985 */ /* 0x0001e8000c101d24 */
[----:B------:R0:W-:Y:S02]  /*7bb0*/  @!P4 ST.E.128 desc[UR36][R26.64], R68 ;  /* 0x000000441a00c985 */ /* 0x0001e4000c101d24 */
.L_x_36:
[----:B------:R-:W-:Y:S05]  /*7bc0*/  BSYNC B0 ;  /* 0x0000000000007941 */ /* 0x000fea0003800000 */
.L_x_35:
[----:B------:R-:W-:Y:S01]  /*7bd0*/  R2UR UR4, R23 ;  /* 0x00000000170472ca */ /* 0x000fe200000e0000 */
[----:B0--3--:R-:W-:Y:S01]  /*7be0*/  VIADD R3, R75, 0x60 ;  /* 0x000000604b037836 */ /* 0x009fe20000000000 */
[----:B-----5:R0:W3:Y:S01]  /*7bf0*/  SHFL.IDX PT, R9, R33, 0x3, 0x181f ;  /* 0x00781f0021097f89 */ /* 0x0200e200000e0000 */
[----:B------:R-:W-:Y:S03]  /*7c00*/  BSSY B0, `(.L_x_37) ;  /* 0x0000012000007945 */ /* 0x000fe60003800000 */
[----:B------:R-:W-:Y:S01]  /*7c10*/  ISETP.GE.AND P0, PT, R3, R0, PT ;  /* 0x000000000300720c */ /* 0x000fe20003f06270 */
[----:B------:R0:W0:Y:S06]  /*7c20*/  SHFL.IDX PT, R8, R32, 0x3, 0x181f ;  /* 0x00781f0020087f89 */ /* 0x00002c00000e0000 */
[----:B------:R-:W-:-:S06]  /*7c30*/  UIADD3 UR4, UR4, 0x1, URZ ;  /* 0x0000000104047890 */ /* 0x000fcc000fffe03f */
[----:B------:R-:W-:Y:S01]  /*7c40*/  IMAD.U32 R23, RZ, RZ, UR4 ;  /* 0x00000004ff177e24 */ /* 0x000fe2000f8e00ff */
[----:B------:R-:W-:Y:S06]  /*7c50*/  @P0 BRA `(.L_x_38) ;  /* 0x0000000000300947 */ /* 0x000fec0003800000 */
[----:B------:R-:W-:Y:S02]  /*7c60*/  ULDC UR4, c[0x0][0xac8] ;  /* 0x0002b20000047ab9 */ /* 0x000fe40000000800 */
[----:B------:R-:W-:Y:S02]  /*7c70*/  ISETP.GE.AND P3, PT, R18, UR4, PT ;  /* 0x0000000412007c0c */ /* 0x000fe4000bf66270 */
[----:B------:R-:W-:Y:S02]  /*7c80*/  ISETP.GE.AND P4, PT, R17, UR4, PT ;  /* 0x0000000411007c0c */ /* 0x000fe4000bf86270 */
[----:B------:R-:W-:-:S09]  /*7c90*/  ISETP.GE.AND P2, PT, R16, UR4, PT ;  /* 0x0000000410007c0c */ /* 0x000fd2000bf46270 */
[-C--:B0-----:R-:W-:Y:S02]  /*7ca0*/  @!P3 LEA R10, P0, R18, R8.reuse, 0x1 ;  /* 0x00000008120ab211 */ /* 0x081fe400078008ff */
[C---:B------:R-:W-:Y:S02]  /*7cb0*/  @!P4 LEA R20, P1, R17.reuse, R8, 0x1 ;  /* 0x000000081114c211 */ /* 0x040fe400078208ff */
[----:B---3--:R-:W-:Y:S01]  /*7cc0*/  @!P2 IMAD.WIDE R2, R16, 0x2, R8 ;  /* 0x000000021002a825 */ /* 0x008fe200078e0208 */
[-C--:B------:R-:W-:Y:S02]  /*7cd0*/  @!P3 LEA.HI.X R11, R18, R9.reuse, R201, 0x1, P0 ;  /* 0x00000009120bb211 */ /* 0x080fe400000f0cc9 */
[----:B-1----:R-:W-:Y:S02]  /*7ce0*/  @!P4 LEA.HI.X R21, R17, R9, R200, 0x1, P1 ;  /* 0x000000091115c211 */ /* 0x002fe400008f0cc8 */
[----:B------:R0:W-:Y:S04]  /*7cf0*/  @!P2 ST.E.128 desc[UR36][R2.64], R4 ;  /* 0x000000040200a985 */ /* 0x0001e8000c101d24 */
[----:B------:R0:W-:Y:S04]  /*7d00*/  @!P3 ST.E.128 desc[UR36][R10.64], R12 ;  /* 0x0000000c0a00b985 */ /* 0x0001e8000c101d24 */
[----:B------:R0:W-:Y:S02]  /*7d10*/  @!P4 ST.E.128 desc[UR36][R20.64], R56 ;  /* 0x000000381400c985 */ /* 0x0001e4000c101d24 */
.L_x_38:
[----:B------:R-:W-:Y:S05]  /*7d20*/  BSYNC B0 ;  /* 0x0000000000007941 */ /* 0x000fea0003800000 */
.L_x_37:
[----:B------:R-:W5:Y:S02]  /*7d30*/  LDC R0, c[0x0][0xc34] ;  /* 0x00030d00ff007b82 */ /* 0x000f640000000800 */
[----:B-----5:R-:W-:-:S13]  /*7d40*/  ISETP.LE.AND P0, PT, R0, UR61, PT ;  /* 0x0000003d00007c0c */ /* 0x020fda000bf03270 */
[----:B------:R-:W-:Y:S05]  /*7d50*/  @!P0 BRA `(.L_x_39) ;  /* 0xffffff8c00ec8947 */ /* 0x000fea000383ffff */
[----:B------:R-:W-:Y:S05]  /*7d60*/  EXIT ;  /* 0x000000000000794d */ /* 0x000fea0003800000 */
.L_x_5:
[----:B------:R-:W-:-:S08]  /*7d70*/  NOP ;  /* 0x0000000000007918 */ /* 0x000fd00000000000 */
[----:B0-----:R-:W0:-:S00]  /*7d80*/  USETMAXREG.DEALLOC.CTAPOOL 0x28 ;  /* 0x00000028000079c8 */ /* 0x001e0000080e0500 */
[----:B------:R-:W1:Y:S01]  /*7d90*/  S2UR UR9, SR_CTAID.X ;  /* 0x00000000000979c3 */ /* 0x000e620000002500 */
[----:B0-----:R-:W-:Y:S01]  /*7da0*/  IMAD.MOV.U32 R0, RZ, RZ, 0x1 ;  /* 0x00000001ff007424 */ /* 0x001fe200078e00ff */
[----:B------:R-:W-:Y:S01]  /*7db0*/  MOV R22, RZ ;  /* 0x000000ff00167202 */ /* 0x000fe20000000f00 */
[----:B------:R-:W-:-:S05]  /*7dc0*/  IMAD.MOV.U32 R25, RZ, RZ, 0x1 ;  /* 0x00000001ff197424 */ /* 0x000fca00078e00ff */
[----:B------:R-:W1:Y:S02]  /*7dd0*/  LDC R2, c[0x0][0xc34] ;  /* 0x00030d00ff027b82 */ /* 0x000e640000000800 */
[----:B-1----:R-:W-:-:S13]  /*7de0*/  ISETP.LE.AND P0, PT, R2, UR9, PT ;  /* 0x0000000902007c0c */ /* 0x002fda000bf03270 */
[----:B------:R-:W-:Y:S05]  /*7df0*/  @P0 BRA `(.L_x_40) ;  /* 0x0000003400680947 */ /* 0x000fea0003800000 */
[----:B------:R-:W2:Y:S01]  /*7e00*/  LDL R4, [R1+0x4] ;  /* 0x0000040001047983 */ /* 0x000ea20000100800 */
[----:B------:R-:W-:Y:S01]  /*7e10*/  IMAD.SHL.U32 R27, R3, 0x8, RZ ;  /* 0x00000008031b7824 */ /* 0x000fe200078e00ff */
[----:B------:R-:W-:Y:S01]  /*7e20*/  ULDC.64 UR6, c[0x0][0x2f0] ;  /* 0x0000bc0000067ab9 */ /* 0x000fe20000000a00 */
[----:B------:R-:W-:Y:S01]  /*7e30*/  ULDC UR8, c[0x0][0x2b8] ;  /* 0x0000ae0000087ab9 */ /* 0x000fe20000000800 */
[----:B------:R-:W-:Y:S01]  /*7e40*/  LOP3.LUT R16, R16, 0xfffffffd, RZ, 0xc0, !PT ;  /* 0xfffffffd10107812 */ /* 0x000fe200078ec0ff */
[----:B------:R-:W-:Y:S01]  /*7e50*/  ULDC.64 UR4, c[0x0][0x418] ;  /* 0x0001060000047ab9 */ /* 0x000fe20000000a00 */
[C---:B------:R-:W-:Y:S01]  /*7e60*/  LOP3.LUT R0, R27.reuse, 0x1f8, RZ, 0xc0, !PT ;  /* 0x000001f81b007812 */ /* 0x040fe200078ec0ff */
[----:B------:R-:W-:Y:S01]  /*7e70*/  UISETP.NE.U32.AND UP0, UPT, UR4, URZ, UPT ;  /* 0x0000003f0400728c */ /* 0x000fe2000bf05070 */
[----:B------:R-:W-:Y:S01]  /*7e80*/  LOP3.LUT R37, R27, 0x38, RZ, 0xc0, !PT ;  /* 0x000000381b257812 */ /* 0x000fe200078ec0ff */
[----:B------:R0:W-:Y:S01]  /*7e90*/  STL [R1], RZ ;  /* 0x000000ff01007387 */ /* 0x0001e20000100800 */
[----:B------:R-:W-:Y:S01]  /*7ea0*/  LOP3.LUT R0, R0, 0x38, R3, 0x78, !PT ;  /* 0x0000003800007812 */ /* 0x000fe200078e7803 */
[----:B------:R-:W-:Y:S01]  /*7eb0*/  UISETP.NE.AND.EX UP0, UPT, UR5, URZ, UPT, UP0 ;  /* 0x0000003f0500728c */ /* 0x000fe2000bf05300 */
[C---:B------:R-:W-:Y:S01]  /*7ec0*/  LOP3.LUT R2, R37.reuse, 0x80, RZ, 0xfc, !PT ;  /* 0x0000008025027812 */ /* 0x040fe200078efcff */
[----:B------:R-:W-:Y:S01]  /*7ed0*/  ULDC UR4, c[0x0][0x424] ;  /* 0x0001090000047ab9 */ /* 0x000fe20000000800 */
[----:B------:R-:W-:Y:S01]  /*7ee0*/  LOP3.LUT R27, R0, 0x200, R27, 0xf8, !PT ;  /* 0x00000200001b7812 */ /* 0x000fe200078ef81b */
[----:B------:R-:W-:Y:S01]  /*7ef0*/  USEL UR4, UR4, 0x1, UP0 ;  /* 0x0000000104047887 */ /* 0x000fe20008000000 */
[----:B------:R-:W-:Y:S01]  /*7f00*/  LOP3.LUT R0, R37, 0x40, RZ, 0xfc, !PT ;  /* 0x0000004025007812 */ /* 0x000fe200078efcff */
[----:B------:R-:W-:Y:S01]  /*7f10*/  UMOV UR39, 0x400 ;  /* 0x0000040000277882 */ /* 0x000fe20000000000 */
[----:B------:R-:W-:Y:S01]  /*7f20*/  SHF.R.U32.HI R34, RZ, 0x3, R3 ;  /* 0x00000003ff227819 */ /* 0x000fe20000011603 */
[----:B------:R-:W-:Y:S01]  /*7f30*/  UIMAD UR38, UR4, UR6, URZ ;  /* 0x00000006042672a4 */ /* 0x000fe2000f8e023f */
[C---:B------:R-:W-:Y:S01]  /*7f40*/  ISETP.GE.AND P2, PT, R0.reuse, UR7, PT ;  /* 0x0000000700007c0c */ /* 0x040fe2000bf46270 */
[----:B------:R-:W-:Y:S01]  /*7f50*/  IMAD.SHL.U32 R3, R3, 0x10, RZ ;  /* 0x0000001003037824 */ /* 0x000fe200078e00ff */
[C---:B------:R-:W-:Y:S01]  /*7f60*/  ISETP.GE.AND P1, PT, R0.reuse, UR8, PT ;  /* 0x0000000800007c0c */ /* 0x040fe2000bf26270 */
[----:B------:R-:W-:Y:S01]  /*7f70*/  UIADD3 UR4, UR38, 0x5f, URZ ;  /* 0x0000005f26047890 */ /* 0x000fe2000fffe03f */
[----:B------:R-:W-:Y:S01]  /*7f80*/  ISETP.GE.AND P0, PT, R0, UR7, PT ;  /* 0x0000000700007c0c */ /* 0x000fe2000bf06270 */
[----:B------:R-:W1:Y:S01]  /*7f90*/  S2UR UR6, SR_CgaCtaId ;  /* 0x00000000000679c3 */ /* 0x000e620000008800 */
[----:B------:R-:W-:Y:S01]  /*7fa0*/  LOP3.LUT R34, R34, 0xf, RZ, 0xc0, !PT ;  /* 0x0000000f22227812 */ /* 0x000fe200078ec0ff */
[----:B------:R-:W-:Y:S01]  /*7fb0*/  UIMAD.WIDE UR4, UR4, 0x2aaaaaab, URZ ;  /* 0x2aaaaaab040478a5 */ /* 0x000fe2000f8e023f */
[----:B------:R-:W-:Y:S01]  /*7fc0*/  IMAD.U32 R36, RZ, RZ, UR9 ;  /* 0x00000009ff247e24 */ /* 0x000fe2000f8e00ff */
[----:B------:R-:W-:Y:S01]  /*7fd0*/  ULDC UR40, c[0x0][0x448] ;  /* 0x0001120000287ab9 */ /* 0x000fe20000000800 */
[----:B------:R-:W-:Y:S01]  /*7fe0*/  LOP3.LUT R26, R34, 0x70, R3, 0xf8, !PT ;  /* 0x00000070221a7812 */ /* 0x000fe200078ef803 */
[----:B------:R-:W-:Y:S01]  /*7ff0*/  USHF.R.U32.HI UR4, URZ, 0x1f, UR5 ;  /* 0x0000001f3f047899 */ /* 0x000fe20008011605 */
[----:B------:R-:W-:Y:S01]  /*8000*/  IMAD.MOV.U32 R25, RZ, RZ, 0x1 ;  /* 0x00000001ff197424 */ /* 0x000fe200078e00ff */
[----:B------:R-:W-:Y:S01]  /*8010*/  @P2 LOP3.LUT R16, R16, 0x2, RZ, 0xfc, !PT ;  /* 0x0000000210102812 */ /* 0x000fe200078efcff */
[----:B------:R-:W-:Y:S01]  /*8020*/  IMAD.MOV.U32 R22, RZ, RZ, RZ ;  /* 0x000000ffff167224 */ /* 0x000fe200078e00ff */
[----:B------:R-:W-:Y:S01]  /*8030*/  ULEA.HI.SX32 UR5, UR5, UR4, 0x1c ;  /* 0x0000000405057291 */ /* 0x000fe2000f8fe23f */
[----:B------:R-:W-:Y:S01]  /*8040*/  ISETP.GE.AND P2, PT, R37, UR7, PT ;  /* 0x0000000725007c0c */ /* 0x000fe2000bf46270 */
[----:B------:R-:W-:Y:S01]  /*8050*/  ULDC UR44, c[0x0][0xc] ;  /* 0x00000300002c7ab9 */ /* 0x000fe20000000800 */
[----:B------:R-:W-:Y:S01]  /*8060*/  LOP3.LUT R16, R16, 0xfffffbff, RZ, 0xc0, !PT ;  /* 0xfffffbff10107812 */ /* 0x000fe200078ec0ff */
[----:B------:R-:W-:Y:S01]  /*8070*/  UIADD3 UR43, UR5, -0x1, URZ ;  /* 0xffffffff052b7890 */ /* 0x000fe2000fffe03f */
[----:B------:R-:W-:-:S02]  /*8080*/  ULDC UR4, c[0x0][0x288] ;  /* 0x0000a20000047ab9 */ /* 0x000fc40000000800 */
[----:B------:R-:W-:Y:S01]  /*8090*/  @P1 LOP3.LUT R16, R16, 0x400, RZ, 0xfc, !PT ;  /* 0x0000040010101812 */ /* 0x000fe200078efcff */
[----:B------:R-:W-:Y:S01]  /*80a0*/  UIMAD UR40, UR40, UR4, URZ ;  /* 0x00000004282872a4 */ /* 0x000fe2000f8e023f */
[----:B------:R-:W-:Y:S01]  /*80b0*/  ISETP.GE.AND P1, PT, R2, UR8, PT ;  /* 0x0000000802007c0c */ /* 0x000fe2000bf26270 */
[----:B------:R-:W-:Y:S01]  /*80c0*/  UIADD3 UR41, UR5, -0x2, URZ ;  /* 0xfffffffe05297890 */ /* 0x000fe2000fffe03f */
[----:B------:R-:W-:Y:S02]  /*80d0*/  LOP3.LUT R16, R16, 0xffffffef, RZ, 0xc0, !PT ;  /* 0xffffffef10107812 */ /* 0x000fe400078ec0ff */
[----:B------:R-:W-:Y:S01]  /*80e0*/  MOV R3, UR43 ;  /* 0x0000002b00037c02 */ /* 0x000fe20008000f00 */
[----:B-1----:R-:W-:Y:S01]  /*80f0*/  ULEA UR39, UR6, UR39, 0x18 ;  /* 0x0000002706277291 */ /* 0x002fe2000f8ec03f */
[----:B------:R-:W-:Y:S01]  /*8100*/  @P0 LOP3.LUT R16, R16, 0x10, RZ, 0xfc, !PT ;  /* 0x0000001010100812 */ /* 0x000fe200078efcff */
[----:B------:R-:W-:Y:S01]  /*8110*/  UIMAD UR6, UR43, -0x60, UR38 ;  /* 0xffffffa02b0678a4 */ /* 0x000fe2000f8e0226 */
[----:B------:R-:W-:-:S02]  /*8120*/  ISETP.GE.AND P0, PT, R2, UR7, PT ;  /* 0x0000000702007c0c */ /* 0x000fc4000bf06270 */
[----:B------:R-:W-:Y:S02]  /*8130*/  LOP3.LUT R16, R16, 0xfffffffe, RZ, 0xc0, !PT ;  /* 0xfffffffe10107812 */ /* 0x000fe400078ec0ff */
[----:B------:R-:W-:Y:S02]  /*8140*/  LEA R0, R27, UR39, 0x1 ;  /* 0x000000271b007c11 */ /* 0x000fe4000f8e08ff */
[----:B------:R-:W-:-:S07]  /*8150*/  IADD3 R33, -R34, UR6, RZ ;  /* 0x0000000622217c10 */ /* 0x000fce000fffe1ff */
[----:B------:R-:W-:Y:S02]  /*8160*/  @P0 LOP3.LUT R16, R16, 0x1, RZ, 0xfc, !PT ;  /* 0x0000000110100812 */ /* 0x000fe400078efcff */
[----:B------:R-:W-:Y:S02]  /*8170*/  ISETP.GE.AND P0, PT, R2, UR7, PT ;  /* 0x0000000702007c0c */ /* 0x000fe4000bf06270 */
[----:B------:R-:W-:-:S04]  /*8180*/  LOP3.LUT R16, R16, 0xfffffdff, RZ, 0xc0, !PT ;  /* 0xfffffdff10107812 */ /* 0x000fc800078ec0ff */
[----:B------:R-:W-:Y:S02]  /*8190*/  @P1 LOP3.LUT R16, R16, 0x200, RZ, 0xfc, !PT ;  /* 0x0000020010101812 */ /* 0x000fe400078efcff */
[----:B------:R-:W-:Y:S02]  /*81a0*/  ISETP.GE.AND P1, PT, R37, UR7, PT ;  /* 0x0000000725007c0c */ /* 0x000fe4000bf26270 */
[----:B------:R-:W-:-:S04]  /*81b0*/  LOP3.LUT R16, R16, 0xfffffff7, RZ, 0xc0, !PT ;  /* 0xfffffff710107812 */ /* 0x000fc800078ec0ff */
[----:B------:R-:W-:-:S04]  /*81c0*/  @P0 LOP3.LUT R16, R16, 0x8, RZ, 0xfc, !PT ;  /* 0x0000000810100812 */ /* 0x000fc800078efcff */
[----:B------:R-:W-:Y:S02]  /*81d0*/  LOP3.LUT R16, R16, 0xfffffeff, RZ, 0xc0, !PT ;  /* 0xfffffeff10107812 */ /* 0x000fe400078ec0ff */
[----:B--2---:R-:W-:Y:S01]  /*81e0*/  R2UR UR10, R4 ;  /* 0x00000000040a72ca */ /* 0x004fe200000e0000 */
[----:B------:R-:W-:-:S05]  /*81f0*/  IMAD R4, R3, 0x60, R26 ;  /* 0x0000006003047824 */ /* 0x000fca00078e021a */
[----:B------:R-:W-:-:S04]  /*8200*/  ISETP.GE.AND P0, PT, R4, UR38, PT ;  /* 0x0000002604007c0c */ /* 0x000fc8000bf06270 */
[----:B------:R-:W-:-:S03]  /*8210*/  ISETP.LT.U32.AND P0, PT, R26, 0x60, !P0 ;  /* 0x000000601a00780c */ /* 0x000fc60004701070 */
[----:B------:R-:W-:-:S10]  /*8220*/  ULOP3.LUT UR42, UR10, 0x2, URZ, 0xfc, !UPT ;  /* 0x000000020a2a7892 */ /* 0x000fd4000f8efc3f */
[----:B------:R-:W-:Y:S02]  /*8230*/  @P0 LOP3.LUT R16, R16, 0x100, RZ, 0xfc, !PT ;  /* 0x0000010010100812 */ /* 0x000fe400078efcff */
[----:B------:R-:W-:Y:S02]  /*8240*/  ISETP.GE.AND P0, PT, R37, UR8, PT ;  /* 0x0000000825007c0c */ /* 0x000fe4000bf06270 */
[----:B------:R-:W-:-:S04]  /*8250*/  LOP3.LUT R16, R16, 0xfffffffb, RZ, 0xc0, !PT ;  /* 0xfffffffb10107812 */ /* 0x000fc800078ec0ff */
[----:B------:R-:W-:-:S04]  /*8260*/  @P2 LOP3.LUT R16, R16, 0x4, RZ, 0xfc, !PT ;  /* 0x0000000410102812 */ /* 0x000fc800078efcff */
[----:B------:R-:W-:-:S04]  /*8270*/  LOP3.LUT R16, R16, 0xfffff7ff, RZ, 0xc0, !PT ;  /* 0xfffff7ff10107812 */ /* 0x000fc800078ec0ff */
[----:B------:R-:W-:-:S04]  /*8280*/  LOP3.LUT R16, R16, 0xffffffdf, RZ, 0xc0, !PT ;  /* 0xffffffdf10107812 */ /* 0x000fc800078ec0ff */
[----:B------:R-:W-:-:S04]  /*8290*/  @P1 LOP3.LUT R16, R16, 0x20, RZ, 0xfc, !PT ;  /* 0x0000002010101812 */ /* 0x000fc800078efcff */
[----:B0-----:R-:W-:-:S07]  /*82a0*/  @P0 LOP3.LUT R16, R16, 0x800, RZ, 0xfc, !PT ;  /* 0x0000080010100812 */ /* 0x001fce00078efcff */
.L_x_75:
[----:B0-----:R-:W0:Y:S01]  /*82b0*/  LDC R0, c[0x0][0xc38] ;  /* 0x00030e00ff007b82 */ /* 0x001e220000000800 */
[----:B------:R-:W-:Y:S01]  /*82c0*/  MOV R24, R36 ;  /* 0x0000002400187202 */ /* 0x000fe20000000f00 */
[----:B------:R-:W-:Y:S05]  /*82d0*/  YIELD ;  /* 0x0000000000007946 */ /* 0x000fea0003800000 */
[----:B------:R-:W-:Y:S01]  /*82e0*/  ULDC.64 UR4, c[0x0][0xa28] ;  /* 0x00028a0000047ab9 */ /* 0x000fe20000000a00 */
[----:B------:R-:W-:Y:S01]  /*82f0*/  IMAD.MOV.U32 R31, RZ, RZ, RZ ;  /* 0x000000ffff1f7224 */ /* 0x000fe200078e00ff */
[----:B0-----:R-:W-:-:S13]  /*8300*/  ISETP.NE.AND P0, PT, R0, 0x1, PT ;  /* 0x000000010000780c */ /* 0x001fda0003f05270 */
[----:B------:R-:W0:Y:S08]  /*8310*/  @P0 LDC R3, c[0x0][0xc3c] ;  /* 0x00030f00ff030b82 */ /* 0x000e300000000800 */
[----:B------:R-:W1:Y:S01]  /*8320*/  @P0 LDC R5, c[0x0][0xc40] ;  /* 0x00031000ff050b82 */ /* 0x000e620000000800 */
[----:B0-----:R-:W-:-:S05]  /*8330*/  @P0 IMAD.HI.U32 R0, R36, R3, RZ ;  /* 0x0000000324000227 */ /* 0x001fca00078e00ff */
[----:B-1----:R-:W-:Y:S02]  /*8340*/  @P0 SHF.R.U32.HI R24, RZ, R5, R0 ;  /* 0x00000005ff180219 */ /* 0x002fe40000011600 */
[----:B------:R-:W0:Y:S03]  /*8350*/  LDC R0, c[0x0][0xc44] ;  /* 0x00031100ff007b82 */ /* 0x000e260000000800 */
[----:B------:R-:W-:Y:S01]  /*8360*/  IMAD.MOV.U32 R23, RZ, RZ, R24 ;  /* 0x000000ffff177224 */ /* 0x000fe200078e0018 */
[----:B0-----:R-:W-:-:S13]  /*8370*/  ISETP.NE.AND P0, PT, R0, 0x1, PT ;  /* 0x000000010000780c */ /* 0x001fda0003f05270 */
[----:B------:R-:W0:Y:S02]  /*8380*/  @P0 LDC.64 R2, c[0x0][0xc48] ;  /* 0x00031200ff020b82 */ /* 0x000e240000000a00 */
[----:B0-----:R-:W-:-:S05]  /*8390*/  @P0 IMAD.HI.U32 R0, R24, R2, RZ ;  /* 0x0000000218000227 */ /* 0x001fca00078e00ff */
[----:B------:R-:W-:Y:S02]  /*83a0*/  @P0 SHF.R.U32.HI R23, RZ, R3, R0 ;  /* 0x00000003ff170219 */ /* 0x000fe40000011600 */
[----:B------:R-:W-:-:S04]  /*83b0*/  ISETP.NE.U32.AND P0, PT, RZ, UR4, PT ;  /* 0x00000004ff007c0c */ /* 0x000fc8000bf05070 */
[----:B------:R-:W-:-:S13]  /*83c0*/  ISETP.NE.AND.EX P0, PT, RZ, UR5, PT, P0 ;  /* 0x00000005ff007c0c */ /* 0x000fda000bf05300 */
[----:B------:R-:W0:Y:S01]  /*83d0*/  @P0 LDC.64 R2, c[0x0][0xa28] ;  /* 0x00028a00ff020b82 */ /* 0x000e220000000a00 */
[----:B------:R-:W-:-:S04]  /*83e0*/  UIADD3 UR4, UR39, 0x1e400, URZ ;  /* 0x0001e40027047890 */ /* 0x000fc8000fffe03f */
[----:B------:R-:W-:Y:S01]  /*83f0*/  ULOP3.LUT UP0, URZ, UR4, 0x3ff, URZ, 0xc0, !UPT ;  /* 0x000003ff043f7892 */ /* 0x000fe2000f80c03f */
[----:B0-----:R-:W-:-:S05]  /*8400*/  @P0 IMAD.WIDE R2, R23, 0x4, R2 ;  /* 0x0000000417020825 */ /* 0x001fca00078e0202 */
[----:B------:R0:W5:Y:S01]  /*8410*/  @P0 LDG.E R31, desc[UR36][R2.64] ;  /* 0x00000024021f0981 */ /* 0x000162000c1e1900 */
[----:B------:R-:W-:-:S13]  /*8420*/  PLOP3.LUT P0, PT, PT, PT, UP0, 0x80, 0x0 ;  /* 0x000000000000781c */ /* 0x000fda0003f0f008 */
[----:B0-----:R-:W-:Y:S05]  /*8430*/  @!P0 BRA `(.L_x_41) ;  /* 0x0000000000408947 */ /* 0x001fea0003800000 */
[----:B------:R-:W-:Y:S01]  /*8440*/  MOV R2, 0x0 ;  /* 0x0000000000027802 */ /* 0x000fe20000000f00 */
[----:B------:R-:W-:Y:S01]  /*8450*/  ULDC.64 UR4, c[0x4][0x88] ;  /* 0x0100220000047ab9 */ /* 0x000fe20000000a00 */
[----:B------:R-:W-:Y:S01]  /*8460*/  ULDC.64 UR6, c[0x4][0x90] ;  /* 0x0100240000067ab9 */ /* 0x000fe20000000a00 */
[----:B------:R-:W-:Y:S01]  /*8470*/  IMAD.U32 R4, RZ, RZ, UR4 ;  /* 0x00000004ff047e24 */ /* 0x000fe2000f8e00ff */
[----:B------:R-:W-:Y:S01]  /*8480*/  MOV R5, UR5 ;  /* 0x0000000500057c02 */ /* 0x000fe20008000f00 */
[----:B------:R-:W-:Y:S01]  /*8490*/  ULDC.64 UR4, c[0x4][0x8] ;  /* 0x0100020000047ab9 */ /* 0x000fe20000000a00 */
[----:B------:R-:W0:Y:S01]  /*84a0*/  LDC.64 R2, c[0x4][R2] ;  /* 0x0100000002027b82 */ /* 0x000e220000000a00 */
[----:B------:R-:W-:Y:S01]  /*84b0*/  IMAD.U32 R6, RZ, RZ, UR6 ;  /* 0x00000006ff067e24 */ /* 0x000fe2000f8e00ff */
[----:B------:R-:W-:Y:S01]  /*84c0*/  MOV R11, UR5 ;  /* 0x00000005000b7c02 */ /* 0x000fe20008000f00 */
[----:B------:R-:W-:Y:S02]  /*84d0*/  IMAD.U32 R7, RZ, RZ, UR7 ;  /* 0x00000007ff077e24 */ /* 0x000fe4000f8e00ff */
[----:B------:R-:W-:-:S02]  /*84e0*/  IMAD.U32 R10, RZ, RZ, UR4 ;  /* 0x00000004ff0a7e24 */ /* 0x000fc4000f8e00ff */
[----:B------:R-:W-:Y:S02]  /*84f0*/  IMAD.MOV.U32 R8, RZ, RZ, 0x70 ;  /* 0x00000070ff087424 */ /* 0x000fe400078e00ff */
[----:B------:R-:W-:Y:S02]  /*8500*/  IMAD.MOV.U32 R12, RZ, RZ, 0x1 ;  /* 0x00000001ff0c7424 */ /* 0x000fe400078e00ff */
[----:B------:R-:W-:-:S07]  /*8510*/  IMAD.MOV.U32 R13, RZ, RZ, RZ ;  /* 0x000000ffff0d7224 */ /* 0x000fce00078e00ff */
[----:B------:R-:W-:-:S07]  /*8520*/  LEPC R20, `(.L_x_41) ;  /* 0x000000001014794e */ /* 0x000fce0000000000 */
[----:B0----5:R-:W-:Y:S05]  /*8530*/  CALL.ABS.NOINC R2 ;  /* 0x0000000002007343 */ /* 0x021fea0003c00000 */
.L_x_41:
[----:B------:R-:W-:-:S04]  /*8540*/  UIADD3 UR4, UR39, 0x400, URZ ;  /* 0x0000040027047890 */ /* 0x000fc8000fffe03f */
[----:B------:R-:W-:-:S06]  /*8550*/  ULOP3.LUT UP0, URZ, UR4, 0x3ff, URZ, 0xc0, !UPT ;  /* 0x000003ff043f7892 */ /* 0x000fcc000f80c03f */
[----:B------:R-:W-:-:S13]  /*8560*/  PLOP3.LUT P0, PT, PT, PT, UP0, 0x80, 0x0 ;  /* 0x000000000000781c */ /* 0x000fda0003f0f008 */
[----:B------:R-:W-:Y:S05]  /*8570*/  @!P0 BRA `(.L_x_42) ;  /* 0x00000000007c8947 */ /* 0x000fea0003800000 */
[----:B------:R-:W-:Y:S01]  /*8580*/  MOV R17, 0x0 ;  /* 0x0000000000117802 */ /* 0x000fe20000000f00 */
[----:B------:R-:W-:Y:S01]  /*8590*/  ULDC.64 UR6, c[0x4][0x88] ;  /* 0x0100220000067ab9 */ /* 0x000fe20000000a00 */
[----:B------:R-:W-:Y:S01]  /*85a0*/  ULDC.64 UR8, c[0x4][0x90] ;  /* 0x0100240000087ab9 */ /* 0x000fe20000000a00 */
[----:B------:R-:W-:Y:S01]  /*85b0*/  ULDC.64 UR4, c[0x4][0x10] ;  /* 0x0100040000047ab9 */ /* 0x000fe20000000a00 */
[----:B------:R0:W1:Y:S01]  /*85c0*/  LDC.64 R2, c[0x4][R17] ;  /* 0x0100000011027b82 */ /* 0x0000620000000a00 */
[----:B------:R-:W-:Y:S01]  /*85d0*/  MOV R4, UR6 ;  /* 0x0000000600047c02 */ /* 0x000fe20008000f00 */
[----:B------:R-:W-:Y:S01]  /*85e0*/  IMAD.U32 R5, RZ, RZ, UR7 ;  /* 0x00000007ff057e24 */ /* 0x000fe2000f8e00ff */
[----:B------:R-:W-:Y:S01]  /*85f0*/  MOV R10, UR4 ;  /* 0x00000004000a7c02 */ /* 0x000fe20008000f00 */
[----:B------:R-:W-:Y:S01]  /*8600*/  IMAD.U32 R6, RZ, RZ, UR8 ;  /* 0x00000008ff067e24 */ /* 0x000fe2000f8e00ff */
[----:B------:R-:W-:Y:S01]  /*8610*/  MOV R13, RZ ;  /* 0x000000ff000d7202 */ /* 0x000fe20000000f00 */
[----:B------:R-:W-:-:S02]  /*8620*/  IMAD.U32 R7, RZ, RZ, UR9 ;  /* 0x00000009ff077e24 */ /* 0x000fc4000f8e00ff */
[----:B------:R-:W-:Y:S02]  /*8630*/  IMAD.U32 R11, RZ, RZ, UR5 ;  /* 0x00000005ff0b7e24 */ /* 0x000fe4000f8e00ff */
[----:B------:R-:W-:Y:S02]  /*8640*/  IMAD.MOV.U32 R8, RZ, RZ, 0x70 ;  /* 0x00000070ff087424 */ /* 0x000fe400078e00ff */
[----:B0-----:R-:W-:-:S07]  /*8650*/  IMAD.MOV.U32 R12, RZ, RZ, 0x1 ;  /* 0x00000001ff0c7424 */ /* 0x001fce00078e00ff */
[----:B------:R-:W-:-:S07]  /*8660*/  LEPC R20, `(.L_x_43) ;  /* 0x000000001014794e */ /* 0x000fce0000000000 */
[----:B-1---5:R-:W-:Y:S05]  /*8670*/  CALL.ABS.NOINC R2 ;  /* 0x0000000002007343 */ /* 0x022fea0003c00000 */
.L_x_43:
[----:B------:R0:W1:Y:S01]  /*8680*/  LDC.64 R2, c[0x4][R17] ;  /* 0x0100000011027b82 */ /* 0x0000620000000a00 */
[----:B------:R-:W-:Y:S01]  /*8690*/  ULDC.64 UR4, c[0x4][0x88] ;  /* 0x0100220000047ab9 */ /* 0x000fe20000000a00 */
[----:B------:R-:W-:Y:S01]  /*86a0*/  ULDC.64 UR6, c[0x4][0x90] ;  /* 0x0100240000067ab9 */ /* 0x000fe20000000a00 */
[----:B------:R-:W-:Y:S01]  /*86b0*/  IMAD.U32 R4, RZ, RZ, UR4 ;  /* 0x00000004ff047e24 */ /* 0x000fe2000f8e00ff */
[----:B------:R-:W-:Y:S01]  /*86c0*/  MOV R7, UR7 ;  /* 0x0000000700077c02 */ /* 0x000fe20008000f00 */
[----:B------:R-:W-:Y:S01]  /*86d0*/  IMAD.U32 R5, RZ, RZ, UR5 ;  /* 0x00000005ff057e24 */ /* 0x000fe2000f8e00ff */
[----:B------:R-:W-:Y:S01]  /*86e0*/  ULDC.64 UR4, c[0x4][0x18] ;  /* 0x0100060000047ab9 */ /* 0x000fe20000000a00 */
[----:B------:R-:W-:Y:S01]  /*86f0*/  IMAD.U32 R6, RZ, RZ, UR6 ;  /* 0x00000006ff067e24 */ /* 0x000fe2000f8e00ff */
[----:B------:R-:W-:Y:S01]  /*8700*/  MOV R12, 0x1 ;  /* 0x00000001000c7802 */ /* 0x000fe20000000f00 */
[----:B------:R-:W-:Y:S02]  /*8710*/  IMAD.U32 R10, RZ, RZ, UR4 ;  /* 0x00000004ff0a7e24 */ /* 0x000fe4000f8e00ff */
[----:B------:R-:W-:-:S02]  /*8720*/  IMAD.U32 R11, RZ, RZ, UR5 ;  /* 0x00000005ff0b7e24 */ /* 0x000fc4000f8e00ff */
[----:B------:R-:W-:Y:S02]  /*8730*/  IMAD.MOV.U32 R8, RZ, RZ, 0x70 ;  /* 0x00000070ff087424 */ /* 0x000fe400078e00ff */
[----:B0-----:R-:W-:-:S07]  /*8740*/  IMAD.MOV.U32 R13, RZ, RZ, RZ ;  /* 0x000000ffff0d7224 */ /* 0x001fce00078e00ff */
[----:B------:R-:W-:-:S07]  /*8750*/  LEPC R20, `(.L_x_42) ;  /* 0x000000001014794e */ /* 0x000fce0000000000 */
[----:B-1----:R-:W-:Y:S05]  /*8760*/  CALL.ABS.NOINC R2 ;  /* 0x0000000002007343 */ /* 0x002fea0003c00000 */
.L_x_42:
[----:B------:R-:W-:Y:S01]  /*8770*/  ULDC.64 UR4, c[0x0][0x9f8] ;  /* 0x00027e0000047ab9 */ /* 0x000fe20000000a00 */
[--C-:B------:R-:W-:Y:S01]  /*8780*/  IMAD.MOV.U32 R30, RZ, RZ, R23.reuse ;  /* 0x000000ffff1e7224 */ /* 0x100fe200078e0017 */
[----:B------:R-:W-:Y:S01]  /*8790*/  ISETP.NE.U32.AND P0, PT, RZ, UR4, PT ;  /* 0x00000004ff007c0c */ /* 0x000fe2000bf05070 */
[----:B------:R-:W0:Y:S01]  /*87a0*/  LDC R8, c[0x0][0x430] ;  /* 0x00010c00ff087b82 */ /* 0x000e220000000800 */
[----:B------:R-:W-:Y:S01]  /*87b0*/  IMAD.MOV R19, RZ, RZ, -R23 ;  /* 0x000000ffff137224 */ /* 0x000fe200078e0a17 */
[----:B------:R-:W-:Y:S01]  /*87c0*/  ULDC UR4, c[0x0][0xc44] ;  /* 0x0003110000047ab9 */ /* 0x000fe20000000800 */
[----:B------:R-:W-:-:S13]  /*87d0*/  ISETP.NE.AND.EX P0, PT, RZ, UR5, PT, P0 ;  /* 0x00000005ff007c0c */ /* 0x000fda000bf05300 */
[----:B------:R-:W1:Y:S02]  /*87e0*/  @P0 LDC.64 R2, c[0x0][0x9f8] ;  /* 0x00027e00ff020b82 */ /* 0x000e640000000a00 */
[----:B-1----:R-:W-:-:S05]  /*87f0*/  @P0 IMAD.WIDE R2, R23, 0x4, R2 ;  /* 0x0000000417020825 */ /* 0x002fca00078e0202 */
[----:B------:R1:W5:Y:S01]  /*8800*/  @P0 LDG.E R30, desc[UR36][R2.64] ;  /* 0x00000024021e0981 */ /* 0x000362000c1e1900 */
[----:B------:R-:W-:Y:S01]  /*8810*/  UMOV UR5, 0xffffffff ;  /* 0xffffffff00057882 */ /* 0x000fe20000000000 */
[----:B------:R-:W-:Y:S02]  /*8820*/  IMAD R19, R19, UR4, R24 ;  /* 0x0000000413137c24 */ /* 0x000fe4000f8e0218 */
[----:B0-----:R-:W-:Y:S05]  /*8830*/  BRA.DIV UR5, `(.L_x_44) ;  /* 0x0000003205287947 */ /* 0x001fea000b800000 */
.L_x_92:
[----:B------:R-:W-:Y:S02]  /*8840*/  ISETP.NE.AND P0, PT, R8, 0x1, PT ;  /* 0x000000010800780c */ /* 0x000fe40003f05270 */
[C---:B------:R-:W-:Y:S02]  /*8850*/  LOP3.LUT P1, RZ, R16.reuse, 0x100, RZ, 0xc0, !PT ;  /* 0x0000010010ff7812 */ /* 0x040fe4000782c0ff */
[----:B------:R-:W-:Y:S02]  /*8860*/  MOV R0, UR43 ;  /* 0x0000002b00007c02 */ /* 0x000fe40008000f00 */
[----:B-----5:R-:W-:Y:S02]  /*8870*/  SHF.R.S32.HI R32, RZ, 0x1f, R30 ;  /* 0x0000001fff207819 */ /* 0x020fe4000001141e */
[----:B------:R-:W-:Y:S01]  /*8880*/  LOP3.LUT R16, R16, 0xffffff7f, RZ, 0xc0, !PT ;  /* 0xffffff7f10107812 */ /* 0x000fe200078ec0ff */
[----:B------:R-:W-:-:S04]  /*8890*/  IMAD R0, R0, 0x60, R26 ;  /* 0x0000006000007824 */ /* 0x000fc800078e021a */
[----:B-1----:R-:W0:Y:S01]  /*88a0*/  @P0 LDC R3, c[0x0][0x434] ;  /* 0x00010d00ff030b82 */ /* 0x002e220000000800 */
[----:B------:R-:W-:Y:S01]  /*88b0*/  IMAD.IADD R0, R0, 0x1, R31 ;  /* 0x0000000100007824 */ /* 0x000fe200078e021f */
[----:B------:R-:W-:-:S03]  /*88c0*/  @P0 LOP3.LUT R16, R16, 0x80, RZ, 0xfc, !PT ;  /* 0x0000008010100812 */ /* 0x000fc600078efcff */
[----:B------:R-:W-:-:S03]  /*88d0*/  IMAD.MOV.U32 R9, RZ, RZ, R0 ;  /* 0x000000ffff097224 */ /* 0x000fc600078e0000 */
[----:B------:R-:W1:Y:S08]  /*88e0*/  @P0 LDC R5, c[0x0][0x438] ;  /* 0x00010e00ff050b82 */ /* 0x000e700000000800 */
[----:B------:R-:W2:Y:S01]  /*88f0*/  @P1 LDC.64 R6, c[0x0][0x428] ;  /* 0x00010a00ff061b82 */ /* 0x000ea20000000a00 */
[----:B0-----:R-:W-:-:S05]  /*8900*/  @P0 IMAD.HI.U32 R2, R0, R3, RZ ;  /* 0x0000000300020227 */ /* 0x001fca00078e00ff */
[----:B-1----:R-:W-:Y:S02]  /*8910*/  @P0 SHF.R.U32.HI R9, RZ, R5, R2 ;  /* 0x00000005ff090219 */ /* 0x002fe40000011602 */
[----:B------:R-:W0:Y:S02]  /*8920*/  @P1 LDC.64 R4, c[0x0][0x418] ;  /* 0x00010600ff041b82 */ /* 0x000e240000000a00 */
[----:B------:R-:W-:Y:S01]  /*8930*/  @P1 SHF.R.S32.HI R3, RZ, 0x1f, R9 ;  /* 0x0000001fff031819 */ /* 0x000fe20000011409 */
[----:B--2---:R-:W-:-:S04]  /*8940*/  @P1 IMAD R2, R32, R6, RZ ;  /* 0x0000000620021224 */ /* 0x004fc800078e02ff */
[----:B------:R-:W-:Y:S02]  /*8950*/  @P1 IMAD R7, R30, R7, R2 ;  /* 0x000000071e071224 */ /* 0x000fe400078e0202 */
[----:B------:R-:W-:-:S04]  /*8960*/  @P1 IMAD.MOV.U32 R2, RZ, RZ, R9 ;  /* 0x000000ffff021224 */ /* 0x000fc800078e0009 */
[----:B------:R-:W-:-:S04]  /*8970*/  @P1 IMAD.WIDE.U32 R2, R30, R6, R2 ;  /* 0x000000061e021225 */ /* 0x000fc800078e0002 */
[----:B------:R-:W-:Y:S01]  /*8980*/  IMAD.MOV.U32 R6, RZ, RZ, RZ ;  /* 0x000000ffff067224 */ /* 0x000fe200078e00ff */
[----:B------:R-:W-:Y:S02]  /*8990*/  @P1 IADD3 R3, R3, R7, RZ ;  /* 0x0000000703031210 */ /* 0x000fe40007ffe0ff */
[----:B0-----:R-:W-:-:S04]  /*89a0*/  @P1 LEA R4, P0, R2, R4, 0x2 ;  /* 0x0000000402041211 */ /* 0x001fc800078010ff */
[----:B------:R-:W-:Y:S01]  /*89b0*/  @P1 LEA.HI.X R5, R2, R5, R3, 0x2, P0 ;  /* 0x0000000502051211 */ /* 0x000fe200000f1403 */
[----:B------:R-:W-:-:S04]  /*89c0*/  IMAD.MOV R3, RZ, RZ, -R9 ;  /* 0x000000ffff037224 */ /* 0x000fc800078e0a09 */
[----:B------:R0:W5:Y:S01]  /*89d0*/  @P1 LDG.E R6, desc[UR36][R4.64] ;  /* 0x0000002404061981 */ /* 0x000162000c1e1900 */
[----:B------:R-:W-:Y:S02]  /*89e0*/  LOP3.LUT R16, R16, 0xffffffbf, RZ, 0xc0, !PT ;  /* 0xffffffbf10107812 */ /* 0x000fe400078ec0ff */
[----:B------:R-:W-:Y:S01]  /*89f0*/  SHF.R.S32.HI R29, RZ, 0x1f, R19 ;  /* 0x0000001fff1d7819 */ /* 0x000fe20000011413 */
[----:B0-----:R-:W-:Y:S02]  /*8a00*/  IMAD R5, R8, R3, R0 ;  /* 0x0000000308057224 */ /* 0x001fe400078e0200 */
[----:B------:R-:W-:-:S05]  /*8a10*/  IMAD.U32 R0, RZ, RZ, UR42 ;  /* 0x0000002aff007e24 */ /* 0x000fca000f8e00ff */
[----:B------:R-:W-:-:S13]  /*8a20*/  ISETP.NE.AND P0, PT, R0, 0x3, PT ;  /* 0x000000030000780c */ /* 0x000fda0003f05270 */
[----:B------:R-:W-:Y:S01]  /*8a30*/  @P0 LOP3.LUT R16, R16, 0x40, RZ, 0xfc, !PT ;  /* 0x0000004010100812 */ /* 0x000fe200078efcff */
[----:B------:R-:W-:Y:S06]  /*8a40*/  @!P0 BRA `(.L_x_45) ;  /* 0x0000000000048947 */ /* 0x000fec0003800000 */
[----:B------:R-:W-:Y:S01]  /*8a50*/  BPT.TRAP 0x1 ;  /* 0x000000040000795c */ /* 0x000fe20000300000 */
.L_x_45:
[----:B------:R-:W-:Y:S01]  /*8a60*/  SHF.R.S32.HI R7, RZ, 0x1f, R5 ;  /* 0x0000001fff077819 */ /* 0x000fe20000011405 */
[----:B------:R-:W-:Y:S01]  /*8a70*/  ULDC.64 UR4, c[0x0][0x328] ;  /* 0x0000ca0000047ab9 */ /* 0x000fe20000000a00 */
[----:B-----5:R-:W-:Y:S01]  /*8a80*/  SHF.R.S32.HI R4, RZ, 0x1f, R6 ;  /* 0x0000001fff047819 */ /* 0x020fe20000011406 */
[----:B------:R-:W-:Y:S01]  /*8a90*/  IMAD.WIDE.U32 R2, R5, UR4, RZ ;  /* 0x0000000405027c25 */ /* 0x000fe2000f8e00ff */
[----:B------:R-:W-:Y:S03]  /*8aa0*/  BSSY B0, `(.L_x_46) ;  /* 0x0000015000007945 */ /* 0x000fe60003800000 */
[----:B------:R-:W-:-:S04]  /*8ab0*/  IMAD R0, R7, UR4, RZ ;  /* 0x0000000407007c24 */ /* 0x000fc8000f8e02ff */
[----:B------:R-:W-:Y:S01]  /*8ac0*/  IMAD R9, R5, UR5, R0 ;  /* 0x0000000505097c24 */ /* 0x000fe2000f8e0200 */
[----:B------:R-:W-:-:S04]  /*8ad0*/  ULDC.64 UR4, c[0x0][0x338] ;  /* 0x0000ce0000047ab9 */ /* 0x000fc80000000a00 */
[----:B------:R-:W-:Y:S01]  /*8ae0*/  IADD3 R3, R3, R9, RZ ;  /* 0x0000000903037210 */ /* 0x000fe20007ffe0ff */
[----:B------:R-:W-:-:S04]  /*8af0*/  IMAD R9, R4, UR4, RZ ;  /* 0x0000000404097c24 */ /* 0x000fc8000f8e02ff */
[C---:B------:R-:W-:Y:S02]  /*8b00*/  IMAD R9, R6.reuse, UR5, R9 ;  /* 0x0000000506097c24 */ /* 0x040fe4000f8e0209 */
[----:B------:R-:W-:Y:S01]  /*8b10*/  IMAD.WIDE.U32 R2, R6, UR4, R2 ;  /* 0x0000000406027c25 */ /* 0x000fe2000f8e0002 */
[----:B------:R-:W-:-:S03]  /*8b20*/  ULDC.64 UR4, c[0x0][0x330] ;  /* 0x0000cc0000047ab9 */ /* 0x000fc60000000a00 */
[----:B------:R-:W-:Y:S02]  /*8b30*/  IMAD.IADD R3, R3, 0x1, R9 ;  /* 0x0000000103037824 */ /* 0x000fe400078e0209 */
[----:B------:R-:W-:Y:S02]  /*8b40*/  IMAD R0, R29, UR4, RZ ;  /* 0x000000041d007c24 */ /* 0x000fe4000f8e02ff */
[----:B------:R-:W-:-:S04]  /*8b50*/  IMAD.WIDE.U32 R2, R19, UR4, R2 ;  /* 0x0000000413027c25 */ /* 0x000fc8000f8e0002 */
[----:B------:R-:W-:Y:S01]  /*8b60*/  IMAD R9, R19, UR5, R0 ;  /* 0x0000000513097c24 */ /* 0x000fe2000f8e0200 */
[----:B------:R-:W-:Y:S01]  /*8b70*/  ULDC.64 UR4, c[0x0][0x318] ;  /* 0x0000c60000047ab9 */ /* 0x000fe20000000a00 */
[----:B------:R-:W-:Y:S02]  /*8b80*/  LEA R0, R22, UR39, 0x3 ;  /* 0x0000002716007c11 */ /* 0x000fe4000f8e18ff */
[----:B------:R-:W-:Y:S01]  /*8b90*/  LEA R17, P0, R2, UR4, 0x1 ;  /* 0x0000000402117c11 */ /* 0x000fe2000f8008ff */
[----:B------:R-:W-:-:S05]  /*8ba0*/  IMAD.IADD R3, R3, 0x1, R9 ;  /* 0x0000000103037824 */ /* 0x000fca00078e0209 */
[----:B------:R-:W-:Y:S02]  /*8bb0*/  LEA.HI.X R18, R2, UR5, R3, 0x1, P0 ;  /* 0x0000000502127c11 */ /* 0x000fe400080f0c03 */
[----:B------:R-:W-:-:S04]  /*8bc0*/  SHF.L.U32 R3, R25, 0x1f, RZ ;  /* 0x0000001f19037819 */ /* 0x000fc800000006ff */
[----:B------:R-:W0:Y:S02]  /*8bd0*/  SYNCS.PHASECHK.TRANS64.TRYWAIT P0, [R0+URZ+0x30840], R3 ;  /* 0x03084003000075a7 */ /* 0x000e24000800017f */
[----:B0-----:R-:W-:Y:S05]  /*8be0*/  @!P0 BRA `(.L_x_47) ;  /* 0x0000002c00708947 */ /* 0x001fea0003800000 */
.L_x_93:
[----:B------:R-:W-:Y:S05]  /*8bf0*/  BSYNC B0 ;  /* 0x0000000000007941 */ /* 0x000fea0003800000 */
.L_x_46:
[----:B------:R-:W-:Y:S01]  /*8c00*/  ULDC.64 UR4, c[0x0][0x300] ;  /* 0x0000c00000047ab9 */ /* 0x000fe20000000a00 */
[C---:B------:R-:W-:Y:S01]  /*8c10*/  LOP3.LUT P4, RZ, R16.reuse, 0x4, RZ, 0xc0, !PT ;  /* 0x0000000410ff7812 */ /* 0x040fe2000788c0ff */
[----:B------:R-:W-:Y:S01]  /*8c20*/  IMAD R2, R7, UR4, RZ ;  /* 0x0000000407027c24 */ /* 0x000fe2000f8e02ff */
[C---:B------:R-:W-:Y:S02]  /*8c30*/  LOP3.LUT P3, RZ, R16.reuse, 0x2, RZ, 0xc0, !PT ;  /* 0x0000000210ff7812 */ /* 0x040fe4000786c0ff */
[----:B------:R-:W-:Y:S01]  /*8c40*/  LOP3.LUT P2, RZ, R16, 0x1, RZ, 0xc0, !PT ;  /* 0x0000000110ff7812 */ /* 0x000fe2000784c0ff */
[C---:B------:R-:W-:Y:S02]  /*8c50*/  IMAD R7, R5.reuse, UR5, R2 ;  /* 0x0000000505077c24 */ /* 0x040fe4000f8e0202 */
[----:B0-----:R-:W-:Y:S01]  /*8c60*/  IMAD.WIDE.U32 R2, R5, UR4, RZ ;  /* 0x0000000405027c25 */ /* 0x001fe2000f8e00ff */
[----:B------:R-:W-:-:S03]  /*8c70*/  ULDC.64 UR4, c[0x0][0x310] ;  /* 0x0000c40000047ab9 */ /* 0x000fc60000000a00 */
[----:B------:R-:W-:Y:S02]  /*8c80*/  IMAD.IADD R3, R3, 0x1, R7 ;  /* 0x0000000103037824 */ /* 0x000fe400078e0207 */
[----:B------:R-:W-:Y:S02]  /*8c90*/  IMAD R5, R4, UR4, RZ ;  /* 0x0000000404057c24 */ /* 0x000fe4000f8e02ff */
[----:B------:R-:W-:-:S04]  /*8ca0*/  IMAD.WIDE.U32 R2, R6, UR4, R2 ;  /* 0x0000000406027c25 */ /* 0x000fc8000f8e0002 */
[----:B------:R-:W-:Y:S01]  /*8cb0*/  IMAD R5, R6, UR5, R5 ;  /* 0x0000000506057c24 */ /* 0x000fe2000f8e0205 */
[----:B------:R-:W-:Y:S02]  /*8cc0*/  ULDC.64 UR4, c[0x0][0x308] ;  /* 0x0000c20000047ab9 */ /* 0x000fe40000000a00 */
[----:B------:R-:W-:Y:S02]  /*8cd0*/  IMAD R4, R29, UR4, RZ ;  /* 0x000000041d047c24 */ /* 0x000fe4000f8e02ff */
[----:B------:R-:W-:Y:S02]  /*8ce0*/  IADD3 R3, R3, R5, RZ ;  /* 0x0000000503037210 */ /* 0x000fe40007ffe0ff */
[C---:B------:R-:W-:Y:S02]  /*8cf0*/  IMAD R5, R19.reuse, UR5, R4 ;  /* 0x0000000513057c24 */ /* 0x040fe4000f8e0204 */
[----:B------:R-:W-:Y:S01]  /*8d00*/  IMAD.WIDE.U32 R2, R19, UR4, R2 ;  /* 0x0000000413027c25 */ /* 0x000fe2000f8e0002 */
[----:B------:R-:W-:-:S03]  /*8d10*/  ULDC.64 UR4, c[0x0][0x2e8] ;  /* 0x0000ba0000047ab9 */ /* 0x000fc60000000a00 */
[----:B------:R-:W-:Y:S01]  /*8d20*/  IMAD.IADD R3, R3, 0x1, R5 ;  /* 0x0000000103037824 */ /* 0x000fe200078e0205 */
[----:B------:R-:W-:Y:S01]  /*8d30*/  LEA R4, P0, R2, UR4, 0x1 ;  /* 0x0000000402047c11 */ /* 0x000fe2000f8008ff */
[----:B------:R-:W-:Y:S01]  /*8d40*/  UMOV UR4, 0xffffffff ;  /* 0xffffffff00047882 */ /* 0x000fe20000000000 */
[----:B------:R-:W-:Y:S02]  /*8d50*/  IMAD R5, R22, 0x4800, R27 ;  /* 0x0000480016057824 */ /* 0x000fe400078e021b */
[----:B------:R-:W-:Y:S01]  /*8d60*/  LEA.HI.X R6, R2, UR5, R3, 0x1, P0 ;  /* 0x0000000502067c11 */ /* 0x000fe200080f0c03 */
[----:B------:R-:W-:Y:S08]  /*8d70*/  BRA.DIV UR4, `(.L_x_48) ;  /* 0x0000002e04207947 */ /* 0x000ff0000b800000 */
[----:B------:R-:W0:Y:S01]  /*8d80*/  SHFL.IDX PT, R14, R4, RZ, 0x181f ;  /* 0x00181fff040e7589 */ /* 0x000e2200000e0000 */
[----:B------:R-:W-:-:S03]  /*8d90*/  ISETP.GE.AND P0, PT, R33, 0x1, PT ;  /* 0x000000012100780c */ /* 0x000fc60003f06270 */
[----:B------:R-:W1:Y:S04]  /*8da0*/  SHFL.IDX PT, R2, R6, RZ, 0x181f ;  /* 0x00181fff06027589 */ /* 0x000e6800000e0000 */
[----:B------:R-:W-:Y:S06]  /*8db0*/  SHFL.IDX PT, R8, R6, 0x1, 0x181f ;  /* 0x00381f0006087f89 */ /* 0x000fec00000e0000 */
[----:B------:R-:W-:-:S02]  /*8dc0*/  @P0 LEA R7, R5, UR39, 0x1 ;  /* 0x0000002705070c11 */ /* 0x000fc4000f8e08ff */
[----:B0-----:R-:W-:-:S05]  /*8dd0*/  @P0 LEA R14, P1, R37, R14, 0x1 ;  /* 0x0000000e250e0211 */ /* 0x001fca00078208ff */
[----:B-1----:R-:W-:Y:S02]  /*8de0*/  @P0 IMAD.X R3, RZ, RZ, R2, P1 ;  /* 0x000000ffff030224 */ /* 0x002fe400008e0602 */
[----:B------:R-:W-:Y:S02]  /*8df0*/  @P0 IMAD.MOV.U32 R2, RZ, RZ, R14 ;  /* 0x000000ffff020224 */ /* 0x000fe400078e000e */
[----:B------:R-:W0:Y:S04]  /*8e00*/  SHFL.IDX PT, R14, R4, 0x1, 0x181f ;  /* 0x00381f00040e7f89 */ /* 0x000e2800000e0000 */
[----:B------:R-:W-:Y:S04]  /*8e10*/  @P0 LDGSTS.E.BYPASS.LTC128B.128 [R7+0x1e400], desc[UR36][R2.64], !P4 ;  /* 0x1e40000002070fae */ /* 0x000fe8000e101d64 */
[----:B------:R-:W-:Y:S04]  /*8e20*/  @P0 LDGSTS.E.BYPASS.LTC128B.128 [R7+0x21400], desc[UR36][R2.64+0x80], !P3 ;  /* 0x2140008002070fae */ /* 0x000fe8000d901d64 */
[----:B------:R1:W-:Y:S01]  /*8e30*/  @P0 LDGSTS.E.BYPASS.LTC128B.128 [R7+0x24400], desc[UR36][R2.64+0x100], !P2 ;  /* 0x2440010002070fae */ /* 0x0003e2000d101d64 */
[----:B------:R-:W-:-:S03]  /*8e40*/  ISETP.GE.AND P0, PT, R33, 0x11, PT ;  /* 0x000000112100780c */ /* 0x000fc60003f06270 */
[----:B-1----:R-:W-:Y:S10]  /*8e50*/  SHFL.IDX PT, R7, R6, 0x2, 0x181f ;  /* 0x00581f0006077f89 */ /* 0x002ff400000e0000 */
[----:B0-----:R-:W-:-:S02]  /*8e60*/  @P0 LEA R14, P1, R37, R14, 0x1 ;  /* 0x0000000e250e0211 */ /* 0x001fc400078208ff */
[----:B------:R-:W-:Y:S02]  /*8e70*/  @P0 LEA R21, R5, UR39, 0x1 ;  /* 0x0000002705150c11 */ /* 0x000fe4000f8e08ff */
[----:B------:R-:W-:Y:S01]  /*8e80*/  @P0 IADD3.X R9, RZ, R8, RZ, P1, !PT ;  /* 0x00000008ff090210 */ /* 0x000fe20000ffe4ff */
[----:B------:R-:W-:Y:S02]  /*8e90*/  @P0 IMAD.MOV.U32 R2, RZ, RZ, R14 ;  /* 0x000000ffff020224 */ /* 0x000fe400078e000e */
[----:B------:R-:W0:Y:S02]  /*8ea0*/  SHFL.IDX PT, R14, R4, 0x2, 0x181f ;  /* 0x00581f00040e7f89 */ /* 0x000e2400000e0000 */
[----:B------:R-:W-:-:S05]  /*8eb0*/  @P0 IMAD.MOV.U32 R3, RZ, RZ, R9 ;  /* 0x000000ffff030224 */ /* 0x000fca00078e0009 */
[----:B------:R-:W-:Y:S04]  /*8ec0*/  @P0 LDGSTS.E.BYPASS.LTC128B.128 [R21+0x1ec00], desc[UR36][R2.64], !P4 ;  /* 0x1ec0000002150fae */ /* 0x000fe8000e101d64 */
[----:B------:R-:W-:Y:S04]  /*8ed0*/  @P0 LDGSTS.E.BYPASS.LTC128B.128 [R21+0x21c00], desc[UR36][R2.64+0x80], !P3 ;  /* 0x21c0008002150fae */ /* 0x000fe8000d901d64 */
[----:B------:R1:W-:Y:S01]  /*8ee0*/  @P0 LDGSTS.E.BYPASS.LTC128B.128 [R21+0x24c00], desc[UR36][R2.64+0x100], !P2 ;  /* 0x24c0010002150fae */ /* 0x0003e2000d101d64 */
[----:B------:R-:W-:-:S13]  /*8ef0*/  ISETP.GE.AND P0, PT, R33, 0x21, PT ;  /* 0x000000212100780c */ /* 0x000fda0003f06270 */
[----:B0-----:R-:W-:Y:S02]  /*8f00*/  @P0 LEA R14, P1, R37, R14, 0x1 ;  /* 0x0000000e250e0211 */ /* 0x001fe400078208ff */
[----:B------:R-:W-:Y:S02]  /*8f10*/  @P0 LEA R9, R5, UR39, 0x1 ;  /* 0x0000002705090c11 */ /* 0x000fe4000f8e08ff */
[----:B-1----:R-:W-:Y:S01]  /*8f20*/  @P0 MOV R2, R14 ;  /* 0x0000000e00020202 */ /* 0x002fe20000000f00 */
[----:B------:R-:W-:Y:S01]  /*8f30*/  @P0 IMAD.X R7, RZ, RZ, R7, P1 ;  /* 0x000000ffff070224 */ /* 0x000fe200008e0607 */
[----:B------:R-:W0:Y:S03]  /*8f40*/  SHFL.IDX PT, R14, R4, 0x3, 0x181f ;  /* 0x00781f00040e7f89 */ /* 0x000e2600000e0000 */
[----:B------:R-:W-:Y:S02]  /*8f50*/  @P0 IMAD.MOV.U32 R3, RZ, RZ, R7 ;  /* 0x000000ffff030224 */ /* 0x000fe400078e0007 */
[----:B------:R-:W1:Y:S04]  /*8f60*/  SHFL.IDX PT, R7, R6, 0x3, 0x181f ;  /* 0x00781f0006077f89 */ /* 0x000e6800000e0000 */
[----:B------:R-:W-:Y:S04]  /*8f70*/  @P0 LDGSTS.E.BYPASS.LTC128B.128 [R9+0x1f400], desc[UR36][R2.64], !P4 ;  /* 0x1f40000002090fae */ /* 0x000fe8000e101d64 */
[----:B------:R-:W-:Y:S04]  /*8f80*/  @P0 LDGSTS.E.BYPASS.LTC128B.128 [R9+0x22400], desc[UR36][R2.64+0x80], !P3 ;  /* 0x2240008002090fae */ /* 0x000fe8000d901d64 */
[----:B------:R2:W-:Y:S01]  /*8f90*/  @P0 LDGSTS.E.BYPASS.LTC128B.128 [R9+0x25400], desc[UR36][R2.64+0x100], !P2 ;  /* 0x2540010002090fae */ /* 0x0005e2000d101d64 */
[----:B------:R-:W-:-:S13]  /*8fa0*/  ISETP.GE.AND P0, PT, R33, 0x31, PT ;  /* 0x000000312100780c */ /* 0x000fda0003f06270 */
[----:B0-----:R-:W-:Y:S02]  /*8fb0*/  @P0 LEA R14, P1, R37, R14, 0x1 ;  /* 0x0000000e250e0211 */ /* 0x001fe400078208ff */
[----:B------:R-:W-:-:S03]  /*8fc0*/  @P0 LEA R21, R5, UR39, 0x1 ;  /* 0x0000002705150c11 */ /* 0x000fc6000f8e08ff */
[----:B-1----:R-:W-:Y:S02]  /*8fd0*/  @P0 IMAD.X R7, RZ, RZ, R7, P1 ;  /* 0x000000ffff070224 */ /* 0x002fe400008e0607 */
[----:B--2---:R-:W-:Y:S02]  /*8fe0*/  @P0 IMAD.MOV.U32 R2, RZ, RZ, R14 ;  /* 0x000000ffff020224 */ /* 0x004fe400078e000e */
[----:B------:R-:W0:Y:S01]  /*8ff0*/  SHFL.IDX PT, R14, R4, 0x4, 0x181f ;  /* 0x00981f00040e7f89 */ /* 0x000e2200000e0000 */
[----:B------:R-:W-:-:S03]  /*9000*/  @P0 MOV R3, R7 ;  /* 0x0000000700030202 */ /* 0x000fc60000000f00 */
        /* <DEDUP_REMOVED lines=9> */
[----:B------:R-:W-:Y:S01]  /*90a0*/  @P0 IMAD.MOV.U32 R3, RZ, RZ, R7 ;  /* 0x000000ffff030224 */ /* 0x000fe200078e0007 */
[----:B------:R0:W1:Y:S04]  /*90b0*/  SHFL.IDX PT, R14, R4, 0x5, 0x181f ;  /* 0x00b81f00040e7f89 */ /* 0x00006800000e0000 */
[----:B------:R0:W-:Y:S04]  /*90c0*/  @P0 LDGSTS.E.BYPASS.LTC128B.128 [R9+0x20400], desc[UR36][R2.64], !P4 ;  /* 0x2040000002090fae */ /* 0x0001e8000e101d64 */
[----:B------:R0:W-:Y:S04]  /*90d0*/  @P0 LDGSTS.E.BYPASS.LTC128B.128 [R9+0x23400], desc[UR36][R2.64+0x80], !P3 ;  /* 0x2340008002090fae */ /* 0x0001e8000d901d64 */
[----:B------:R0:W-:Y:S04]  /*90e0*/  @P0 LDGSTS.E.BYPASS.LTC128B.128 [R9+0x26400], desc[UR36][R2.64+0x100], !P2 ;  /* 0x2640010002090fae */ /* 0x0001e8000d101d64 */
[----:B------:R0:W2:Y:S02]  /*90f0*/  SHFL.IDX PT, R7, R6, 0x5, 0x181f ;  /* 0x00b81f0006077f89 */ /* 0x0000a400000e0000 */
.L_x_107:
[----:B------:R-:W-:-:S13]  /*9100*/  ISETP.GE.AND P0, PT, R33, 0x51, PT ;  /* 0x000000512100780c */ /* 0x000fda0003f06270 */
[----:B01----:R-:W-:Y:S02]  /*9110*/  @P0 LEA R2, P1, R37, R14, 0x1 ;  /* 0x0000000e25020211 */ /* 0x003fe400078208ff */
[----:B------:R-:W-:Y:S02]  /*9120*/  @P0 LEA R5, R5, UR39, 0x1 ;  /* 0x0000002705050c11 */ /* 0x000fe4000f8e08ff */
[----:B--2---:R-:W-:-:S05]  /*9130*/  @P0 IADD3.X R3, RZ, R7, RZ, P1, !PT ;  /* 0x00000007ff030210 */ /* 0x004fca0000ffe4ff */
[----:B------:R-:W-:Y:S01]  /*9140*/  @!PT LDS RZ, [RZ] ;  /* 0x00000000fffff984 */ /* 0x000fe20000000800 */
[----:B------:R-:W-:Y:S01]  /*9150*/  @!PT LDS RZ, [RZ] ;  /* 0x00000000fffff984 */ /* 0x000fe20000000800 */
[----:B------:R-:W-:Y:S01]  /*9160*/  @!PT LDS RZ, [RZ] ;  /* 0x00000000fffff984 */ /* 0x000fe20000000800 */
[----:B------:R0:W-:Y:S04]  /*9170*/  @P0 LDGSTS.E.BYPASS.LTC128B.128 [R5+0x20c00], desc[UR36][R2.64], !P4 ;  /* 0x20c0000002050fae */ /* 0x0001e8000e101d64 */
[----:B------:R0:W-:Y:S04]  /*9180*/  @P0 LDGSTS.E.BYPASS.LTC128B.128 [R5+0x23c00], desc[UR36][R2.64+0x80], !P3 ;  /* 0x23c0008002050fae */ /* 0x0001e8000d901d64 */
[----:B------:R0:W-:Y:S01]  /*9190*/  @P0 LDGSTS.E.BYPASS.LTC128B.128 [R5+0x26c00], desc[UR36][R2.64+0x100], !P2 ;  /* 0x26c0010002050fae */ /* 0x0001e2000d101d64 */
[----:B------:R-:W-:Y:S01]  /*91a0*/  PLOP3.LUT P0, PT, PT, PT, PT, 0x80, 0x0 ;  /* 0x000000000000781c */ /* 0x000fe20003f0f070 */
[----:B------:R-:W-:-:S12]  /*91b0*/  NOP ;  /* 0x0000000000007918 */ /* 0x000fd80000000000 */
.L_x_49:
[----:B------:R-:W-:Y:S02]  /*91c0*/  PLOP3.LUT P1, PT, P1, P0, PT, 0xa2, 0x0 ;  /* 0x000000000000781c */ /* 0x000fe40000f21472 */
[----:B------:R-:W-:-:S08]  /*91d0*/  @P0 R2UR P1, UR4, R0 ;  /* 0x00000000000402ca */ /* 0x000fd00000020000 */
[----:B------:R-:W-:-:S05]  /*91e0*/  @P0 PLOP3.LUT P0, PT, P1, PT, PT, 0x80, 0x0 ;  /* 0x000000000000081c */ /* 0x000fca0000f0f070 */
[----:B------:R-:W-:Y:S01]  /*91f0*/  @!P1 SYNCS.ARRIVE.TRANS64.RED.A0T1 RZ, [UR4+0x30830], RZ ;  /* 0x030830ffffff99a7 */ /* 0x000fe20008200404 */
[----:B------:R-:W-:Y:S07]  /*9200*/  @!P1 ARRIVES.LDGSTSBAR.64.TRANSCNT [UR4+0x30830] ;  /* 0x03083000ff0099b0 */ /* 0x000fee0008000a84 */
[----:B------:R-:W-:Y:S05]  /*9210*/  @P0 BRA.U.ANY `(.L_x_49) ;  /* 0xfffffffd00e80947 */ /* 0x000fea000393ffff */
[----:B------:R-:W-:Y:S01]  /*9220*/  NOP ;  /* 0x0000000000007918 */ /* 0x000fe20000000000 */
[----:B------:R-:W-:-:S13]  /*9230*/  LOP3.LUT P2, RZ, R16, 0x40, RZ, 0xc0, !PT ;  /* 0x0000004010ff7812 */ /* 0x000fda000784c0ff */
[----:B------:R-:W-:Y:S05]  /*9240*/  @!P2 BRA `(.L_x_50) ;  /* 0x000000000004a947 */ /* 0x000fea0003800000 */
[----:B------:R-:W-:Y:S01]  /*9250*/  BPT.TRAP 0x1 ;  /* 0x000000040000795c */ /* 0x000fe20000300000 */
.L_x_50:
[----:B------:R1:W-:Y:S02]  /*9260*/  SYNCS.ARRIVE.TRANS64.A1T0 RZ, [R0+URZ+0x30830], RZ ;  /* 0x030830ff00ff79a7 */ /* 0x0003e4000810003f */
[----:B------:R-:W-:Y:S05]  /*9270*/  WARPSYNC.ALL ;  /* 0x0000000000007948 */ /* 0x000fea0003800000 */
[----:B------:R-:W-:-:S04]  /*9280*/  UIADD3 UR4, UR39, 0x12400, URZ ;  /* 0x0001240027047890 */ /* 0x000fc8000fffe03f */
[----:B------:R-:W-:Y:S01]  /*9290*/  ULOP3.LUT UP0, URZ, UR4, 0x3ff, URZ, 0xc0, !UPT ;  /* 0x000003ff043f7892 */ /* 0x000fe2000f80c03f */
[----:B------:R-:W-:Y:S05]  /*92a0*/  BAR.SYNC.DEFER_BLOCKING 0x8, 0x180 ;  /* 0x0206000000007b1d */ /* 0x000fea0000010000 */
[----:B------:R-:W-:-:S13]  /*92b0*/  PLOP3.LUT P0, PT, PT, PT, UP0, 0x80, 0x0 ;  /* 0x000000000000781c */ /* 0x000fda0003f0f008 */
[----:B------:R-:W-:Y:S05]  /*92c0*/  @!P0 BRA `(.L_x_51) ;  /* 0x0000000000408947 */ /* 0x000fea0003800000 */
[----:B0-----:R-:W-:Y:S01]  /*92d0*/  MOV R2, 0x0 ;  /* 0x0000000000027802 */ /* 0x001fe20000000f00 */
[----:B------:R-:W-:Y:S01]  /*92e0*/  ULDC.64 UR6, c[0x4][0x88] ;  /* 0x0100220000067ab9 */ /* 0x000fe20000000a00 */
[----:B------:R-:W-:Y:S01]  /*92f0*/  ULDC.64 UR8, c[0x4][0x90] ;  /* 0x0100240000087ab9 */ /* 0x000fe20000000a00 */
[----:B------:R-:W-:Y:S01]  /*9300*/  ULDC.64 UR4, c[0x4][0x20] ;  /* 0x0100080000047ab9 */ /* 0x000fe20000000a00 */
[----:B------:R-:W-:Y:S01]  /*9310*/  IMAD.U32 R4, RZ, RZ, UR6 ;  /* 0x00000006ff047e24 */ /* 0x000fe2000f8e00ff */
[----:B------:R-:W-:Y:S01]  /*9320*/  MOV R7, UR9 ;  /* 0x0000000900077c02 */ /* 0x000fe20008000f00 */
[----:B------:R-:W0:Y:S01]  /*9330*/  LDC.64 R2, c[0x4][R2] ;  /* 0x0100000002027b82 */ /* 0x000e220000000a00 */
[----:B------:R-:W-:Y:S01]  /*9340*/  IMAD.U32 R5, RZ, RZ, UR7 ;  /* 0x00000007ff057e24 */ /* 0x000fe2000f8e00ff */
[----:B------:R-:W-:Y:S01]  /*9350*/  MOV R12, 0x1 ;  /* 0x00000001000c7802 */ /* 0x000fe20000000f00 */
[----:B------:R-:W-:Y:S02]  /*9360*/  IMAD.U32 R6, RZ, RZ, UR8 ;  /* 0x00000008ff067e24 */ /* 0x000fe4000f8e00ff */
[----:B------:R-:W-:-:S02]  /*9370*/  IMAD.U32 R10, RZ, RZ, UR4 ;  /* 0x00000004ff0a7e24 */ /* 0x000fc4000f8e00ff */
[----:B------:R-:W-:Y:S02]  /*9380*/  IMAD.U32 R11, RZ, RZ, UR5 ;  /* 0x00000005ff0b7e24 */ /* 0x000fe4000f8e00ff */
[----:B------:R-:W-:Y:S02]  /*9390*/  IMAD.MOV.U32 R8, RZ, RZ, 0x70 ;  /* 0x00000070ff087424 */ /* 0x000fe400078e00ff */
[----:B------:R-:W-:-:S07]  /*93a0*/  IMAD.MOV.U32 R13, RZ, RZ, RZ ;  /* 0x000000ffff0d7224 */ /* 0x000fce00078e00ff */
[----:B------:R-:W-:-:S07]  /*93b0*/  LEPC R20, `(.L_x_51) ;  /* 0x000000001014794e */ /* 0x000fce0000000000 */
[----:B01----:R-:W-:Y:S05]  /*93c0*/  CALL.ABS.NOINC R2 ;  /* 0x0000000002007343 */ /* 0x003fea0003c00000 */
.L_x_51:
[----:B-1----:R-:W1:Y:S01]  /*93d0*/  LDC R0, c[0x0][0x448] ;  /* 0x00011200ff007b82 */ /* 0x002e620000000800 */
[----:B0-----:R-:W-:Y:S01]  /*93e0*/  IMAD.MOV R3, RZ, RZ, -R24 ;  /* 0x000000ffff037224 */ /* 0x001fe200078e0a18 */
[----:B------:R-:W-:Y:S01]  /*93f0*/  ULDC UR4, c[0x0][0xc38] ;  /* 0x00030e0000047ab9 */ /* 0x000fe20000000800 */
[----:B------:R-:W-:Y:S02]  /*9400*/  SHF.R.S32.HI R6, RZ, 0x1f, R23 ;  /* 0x0000001fff067819 */ /* 0x000fe40000011417 */
[----:B------:R-:W-:Y:S01]  /*9410*/  IMAD R4, R3, UR4, R36 ;  /* 0x0000000403047c24 */ /* 0x000fe2000f8e0224 */
[----:B------:R-:W-:Y:S01]  /*9420*/  ULDC.64 UR4, c[0x0][0x2d8] ;  /* 0x0000b60000047ab9 */ /* 0x000fe20000000a00 */
[----:B------:R-:W-:Y:S02]  /*9430*/  LOP3.LUT P3, RZ, R16, 0x800, RZ, 0xc0, !PT ;  /* 0x0000080010ff7812 */ /* 0x000fe4000786c0ff */
[----:B------:R-:W-:Y:S01]  /*9440*/  IMAD.SHL.U32 R4, R4, 0x80, RZ ;  /* 0x0000008004047824 */ /* 0x000fe200078e00ff */
[----:B------:R-:W-:-:S02]  /*9450*/  LOP3.LUT P4, RZ, R16, 0x400, RZ, 0xc0, !PT ;  /* 0x0000040010ff7812 */ /* 0x000fc4000788c0ff */
[----:B------:R-:W-:Y:S02]  /*9460*/  LOP3.LUT P5, RZ, R16, 0x200, RZ, 0xc0, !PT ;  /* 0x0000020010ff7812 */ /* 0x000fe400078ac0ff */
[----:B------:R-:W-:Y:S02]  /*9470*/  LOP3.LUT R7, R26, R4, RZ, 0xfc, !PT ;  /* 0x000000041a077212 */ /* 0x000fe400078efcff */
[----:B------:R-:W-:Y:S02]  /*9480*/  LEA R20, R27, UR39, 0x1 ;  /* 0x000000271b147c11 */ /* 0x000fe4000f8e08ff */
[----:B------:R-:W-:Y:S02]  /*9490*/  MOV R5, R7 ;  /* 0x0000000700057202 */ /* 0x000fe40000000f00 */
[----:B-1----:R-:W-:-:S13]  /*94a0*/  ISETP.NE.AND P0, PT, R0, 0x1, PT ;  /* 0x000000010000780c */ /* 0x002fda0003f05270 */
[----:B------:R-:W0:Y:S08]  /*94b0*/  @P0 LDC R2, c[0x0][0x44c] ;  /* 0x00011300ff020b82 */ /* 0x000e300000000800 */
[----:B------:R-:W1:Y:S01]  /*94c0*/  @P0 LDC R9, c[0x0][0x450] ;  /* 0x00011400ff090b82 */ /* 0x000e620000000800 */
[----:B0-----:R-:W-:-:S05]  /*94d0*/  @P0 IMAD.HI.U32 R2, R7, R2, RZ ;  /* 0x0000000207020227 */ /* 0x001fca00078e00ff */
[----:B-1----:R-:W-:Y:S01]  /*94e0*/  @P0 SHF.R.U32.HI R5, RZ, R9, R2 ;  /* 0x00000009ff050219 */ /* 0x002fe20000011602 */
[----:B------:R-:W-:-:S04]  /*94f0*/  IMAD R2, R29, UR4, RZ ;  /* 0x000000041d027c24 */ /* 0x000fc8000f8e02ff */
[C---:B------:R-:W-:Y:S02]  /*9500*/  IMAD R9, R19.reuse, UR5, R2 ;  /* 0x0000000513097c24 */ /* 0x040fe4000f8e0202 */
[----:B------:R-:W-:Y:S01]  /*9510*/  IMAD.WIDE.U32 R2, R19, UR4, RZ ;  /* 0x0000000413027c25 */ /* 0x000fe2000f8e00ff */
[----:B------:R-:W-:-:S03]  /*9520*/  ULDC.64 UR4, c[0x0][0x2e0] ;  /* 0x0000b80000047ab9 */ /* 0x000fc60000000a00 */
[----:B------:R-:W-:Y:S02]  /*9530*/  IMAD R6, R6, UR4, RZ ;  /* 0x0000000406067c24 */ /* 0x000fe4000f8e02ff */
[----:B------:R-:W-:Y:S02]  /*9540*/  IMAD.IADD R3, R3, 0x1, R9 ;  /* 0x0000000103037824 */ /* 0x000fe400078e0209 */
[C---:B------:R-:W-:Y:S02]  /*9550*/  IMAD R9, R23.reuse, UR5, R6 ;  /* 0x0000000517097c24 */ /* 0x040fe4000f8e0206 */
[----:B------:R-:W-:Y:S02]  /*9560*/  IMAD.MOV R6, RZ, RZ, -R5 ;  /* 0x000000ffff067224 */ /* 0x000fe400078e0a05 */
[----:B------:R-:W-:Y:S01]  /*9570*/  IMAD.WIDE.U32 R2, R23, UR4, R2 ;  /* 0x0000000417027c25 */ /* 0x000fe2000f8e0002 */
[----:B------:R-:W-:-:S03]  /*9580*/  ULDC.64 UR4, c[0x0][0x2d0] ;  /* 0x0000b40000047ab9 */ /* 0x000fc60000000a00 */
[----:B------:R-:W-:Y:S01]  /*9590*/  IMAD R7, R0, R6, R7 ;  /* 0x0000000600077224 */ /* 0x000fe200078e0207 */
[----:B------:R-:W-:Y:S01]  /*95a0*/  SHF.R.S32.HI R0, RZ, 0x1f, R5 ;  /* 0x0000001fff007819 */ /* 0x000fe20000011405 */
[----:B------:R-:W-:-:S04]  /*95b0*/  IMAD.IADD R3, R3, 0x1, R9 ;  /* 0x0000000103037824 */ /* 0x000fc800078e0209 */
[----:B------:R-:W-:Y:S02]  /*95c0*/  IMAD R0, R0, UR4, RZ ;  /* 0x0000000400007c24 */ /* 0x000fe4000f8e02ff */
[----:B------:R-:W-:-:S04]  /*95d0*/  IMAD.WIDE.U32 R2, R5, UR4, R2 ;  /* 0x0000000405027c25 */ /* 0x000fc8000f8e0002 */
[----:B------:R-:W-:Y:S01]  /*95e0*/  IMAD R5, R5, UR5, R0 ;  /* 0x0000000505057c24 */ /* 0x000fe2000f8e0200 */
[----:B------:R-:W-:Y:S01]  /*95f0*/  SHF.R.S32.HI R0, RZ, 0x1f, R7 ;  /* 0x0000001fff007819 */ /* 0x000fe20000011407 */
[----:B------:R-:W-:-:S03]  /*9600*/  ULDC.64 UR4, c[0x0][0x2c8] ;  /* 0x0000b20000047ab9 */ /* 0x000fc60000000a00 */
[----:B------:R-:W-:Y:S01]  /*9610*/  IADD3 R3, R3, R5, RZ ;  /* 0x0000000503037210 */ /* 0x000fe20007ffe0ff */
[----:B------:R-:W-:-:S04]  /*9620*/  IMAD R0, R0, UR4, RZ ;  /* 0x0000000400007c24 */ /* 0x000fc8000f8e02ff */
[C---:B------:R-:W-:Y:S02]  /*9630*/  IMAD R5, R7.reuse, UR5, R0 ;  /* 0x0000000507057c24 */ /* 0x040fe4000f8e0200 */
[----:B------:R-:W-:Y:S01]  /*9640*/  IMAD.WIDE.U32 R2, R7, UR4, R2 ;  /* 0x0000000407027c25 */ /* 0x000fe2000f8e0002 */
[----:B------:R-:W-:-:S03]  /*9650*/  ULDC.64 UR4, c[0x0][0x280] ;  /* 0x0000a00000047ab9 */ /* 0x000fc60000000a00 */
[----:B------:R-:W-:Y:S01]  /*9660*/  IMAD.IADD R5, R3, 0x1, R5 ;  /* 0x0000000103057824 */ /* 0x000fe200078e0205 */
[----:B------:R-:W-:Y:S01]  /*9670*/  LEA R0, P0, R2, UR4, 0x1 ;  /* 0x0000000402007c11 */ /* 0x000fe2000f8008ff */
[----:B------:R-:W-:-:S03]  /*9680*/  UMOV UR4, 0xffffffff ;  /* 0xffffffff00047882 */ /* 0x000fc60000000000 */
[----:B------:R-:W-:Y:S01]  /*9690*/  LEA.HI.X R5, R2, UR5, R5, 0x1, P0 ;  /* 0x0000000502057c11 */ /* 0x000fe200080f0c05 */
[----:B------:R-:W-:Y:S08]  /*96a0*/  BRA.DIV UR4, `(.L_x_52) ;  /* 0x0000002a04d07947 */ /* 0x000ff0000b800000 */
[----:B------:R-:W0:Y:S01]  /*96b0*/  SHFL.IDX PT, R14, R0, RZ, 0x181f ;  /* 0x00181fff000e7589 */ /* 0x000e2200000e0000 */
[----:B------:R-:W-:-:S03]  /*96c0*/  IMAD.IADD R4, R34, 0x1, R4 ;  /* 0x0000000122047824 */ /* 0x000fc600078e0204 */
[----:B------:R-:W1:Y:S01]  /*96d0*/  SHFL.IDX PT, R2, R5, RZ, 0x181f ;  /* 0x00181fff05027589 */ /* 0x000e6200000e0000 */
[C---:B------:R-:W-:Y:S01]  /*96e0*/  VIADD R7, R4.reuse, 0x10 ;  /* 0x0000001004077836 */ /* 0x040fe20000000000 */
[----:B------:R-:W-:Y:S02]  /*96f0*/  ISETP.GE.AND P0, PT, R4, UR40, PT ;  /* 0x0000002804007c0c */ /* 0x000fe4000bf06270 */
[----:B------:R-:W-:Y:S11]  /*9700*/  SHFL.IDX PT, R6, R5, 0x1, 0x181f ;  /* 0x00381f0005067f89 */ /* 0x000ff600000e0000 */
[----:B0-----:R-:W-:-:S05]  /*9710*/  @!P0 LEA R14, P1, R37, R14, 0x1 ;  /* 0x0000000e250e8211 */ /* 0x001fca00078208ff */
[----:B-1----:R-:W-:Y:S01]  /*9720*/  @!P0 IMAD.X R3, RZ, RZ, R2, P1 ;  /* 0x000000ffff038224 */ /* 0x002fe200008e0602 */
[----:B------:R-:W-:Y:S02]  /*9730*/  @!P0 MOV R2, R14 ;  /* 0x0000000e00028202 */ /* 0x000fe40000000f00 */
[----:B------:R-:W0:Y:S04]  /*9740*/  SHFL.IDX PT, R14, R0, 0x1, 0x181f ;  /* 0x00381f00000e7f89 */ /* 0x000e2800000e0000 */
[----:B------:R-:W-:Y:S04]  /*9750*/  @!P0 LDGSTS.E.BYPASS.LTC128B.128 [R20+0x12400], desc[UR36][R2.64], !P3 ;  /* 0x1240000002148fae */ /* 0x000fe8000d901d64 */
[----:B------:R-:W-:Y:S04]  /*9760*/  @!P0 LDGSTS.E.BYPASS.LTC128B.128 [R20+0x16400], desc[UR36][R2.64+0x80], !P4 ;  /* 0x1640008002148fae */ /* 0x000fe8000e101d64 */
[----:B------:R1:W-:Y:S01]  /*9770*/  @!P0 LDGSTS.E.BYPASS.LTC128B.128 [R20+0x1a400], desc[UR36][R2.64+0x100], !P5 ;  /* 0x1a40010002148fae */ /* 0x0003e2000e901d64 */
[----:B------:R-:W-:-:S13]  /*9780*/  ISETP.GE.AND P0, PT, R7, UR40, PT ;  /* 0x0000002807007c0c */ /* 0x000fda000bf06270 */
[----:B0-----:R-:W-:-:S05]  /*9790*/  @!P0 LEA R14, P1, R37, R14, 0x1 ;  /* 0x0000000e250e8211 */ /* 0x001fca00078208ff */
[----:B------:R-:W-:Y:S02]  /*97a0*/  @!P0 IMAD.X R7, RZ, RZ, R6, P1 ;  /* 0x000000ffff078224 */ /* 0x000fe400008e0606 */
[----:B-1----:R-:W-:Y:S01]  /*97b0*/  @!P0 IMAD.MOV.U32 R2, RZ, RZ, R14 ;  /* 0x000000ffff028224 */ /* 0x002fe200078e000e */
[----:B------:R-:W-:Y:S02]  /*97c0*/  SHFL.IDX PT, R6, R5, 0x2, 0x181f ;  /* 0x00581f0005067f89 */ /* 0x000fe400000e0000 */
[----:B------:R-:W-:Y:S01]  /*97d0*/  @!P0 MOV R3, R7 ;  /* 0x0000000700038202 */ /* 0x000fe20000000f00 */
[----:B------:R-:W-:Y:S01]  /*97e0*/  VIADD R7, R4, 0x20 ;  /* 0x0000002004077836 */ /* 0x000fe20000000000 */
        /* <DEDUP_REMOVED lines=52> */
[----:B------:R0:W1:Y:S02]  /*9b30*/  SHFL.IDX PT, R6, R5, 0x7, 0x181f ;  /* 0x00f81f0005067f89 */ /* 0x00006400000e0000 */
[----:B------:R-:W-:Y:S02]  /*9b40*/  @!P0 MOV R3, R7 ;  /* 0x0000000700038202 */ /* 0x000fe40000000f00 */
[----:B------:R0:W2:Y:S04]  /*9b50*/  SHFL.IDX PT, R14, R0, 0x7, 0x181f ;  /* 0x00f81f00000e7f89 */ /* 0x0000a800000e0000 */
[----:B------:R0:W-:Y:S04]  /*9b60*/  @!P0 LDGSTS.E.BYPASS.LTC128B.128 [R20+0x15400], desc[UR36][R2.64], !P3 ;  /* 0x1540000002148fae */ /* 0x0001e8000d901d64 */
[----:B------:R0:W-:Y:S04]  /*9b70*/  @!P0 LDGSTS.E.BYPASS.LTC128B.128 [R20+0x19400], desc[UR36][R2.64+0x80], !P4 ;  /* 0x1940008002148fae */ /* 0x0001e8000e101d64 */
[----:B------:R0:W-:Y:S02]  /*9b80*/  @!P0 LDGSTS.E.BYPASS.LTC128B.128 [R20+0x1d400], desc[UR36][R2.64+0x100], !P5 ;  /* 0x1d40010002148fae */ /* 0x0001e4000e901d64 */
.L_x_124:
[----:B0-----:R-:W3:Y:S01]  /*9b90*/  LDL R0, [R1] ;  /* 0x0000000001007983 */ /* 0x001ee20000100800 */
[----:B------:R-:W-:-:S05]  /*9ba0*/  VIADD R4, R4, 0x70 ;  /* 0x0000007004047836 */ /* 0x000fca0000000000 */
[----:B------:R-:W-:-:S13]  /*9bb0*/  ISETP.GE.AND P0, PT, R4, UR40, PT ;  /* 0x0000002804007c0c */ /* 0x000fda000bf06270 */
[----:B--2---:R-:W-:-:S05]  /*9bc0*/  @!P0 LEA R2, P1, R37, R14, 0x1 ;  /* 0x0000000e25028211 */ /* 0x004fca00078208ff */
[----:B-1----:R-:W-:-:S05]  /*9bd0*/  @!P0 IMAD.X R3, RZ, RZ, R6, P1 ;  /* 0x000000ffff038224 */ /* 0x002fca00008e0606 */
[----:B------:R-:W-:Y:S01]  /*9be0*/  @!PT LDS RZ, [RZ] ;  /* 0x00000000fffff984 */ /* 0x000fe20000000800 */
[----:B------:R-:W-:Y:S01]  /*9bf0*/  @!PT LDS RZ, [RZ] ;  /* 0x00000000fffff984 */ /* 0x000fe20000000800 */
[----:B------:R-:W-:Y:S01]  /*9c00*/  @!PT LDS RZ, [RZ] ;  /* 0x00000000fffff984 */ /* 0x000fe20000000800 */
[----:B------:R0:W-:Y:S04]  /*9c10*/  @!P0 LDGSTS.E.BYPASS.LTC128B.128 [R20+0x15c00], desc[UR36][R2.64], !P3 ;  /* 0x15c0000002148fae */ /* 0x0001e8000d901d64 */
[----:B------:R0:W-:Y:S04]  /*9c20*/  @!P0 LDGSTS.E.BYPASS.LTC128B.128 [R20+0x19c00], desc[UR36][R2.64+0x80], !P4 ;  /* 0x19c0008002148fae */ /* 0x0001e8000e101d64 */
[----:B------:R0:W-:Y:S01]  /*9c30*/  @!P0 LDGSTS.E.BYPASS.LTC128B.128 [R20+0x1dc00], desc[UR36][R2.64+0x100], !P5 ;  /* 0x1dc0010002148fae */ /* 0x0001e2000e901d64 */
[----:B------:R-:W-:Y:S01]  /*9c40*/  NOP ;  /* 0x0000000000007918 */ /* 0x000fe20000000000 */
[----:B------:R-:W-:Y:S02]  /*9c50*/  SYNCS.ARRIVE.TRANS64.RED.A0T1 RZ, [UR39+0x30800], RZ ;  /* 0x030800ffffff79a7 */ /* 0x000fe40008200427 */
[----:B------:R-:W-:Y:S01]  /*9c60*/  ARRIVES.LDGSTSBAR.64.TRANSCNT [UR39+0x30800] ;  /* 0x03080000ff0079b0 */ /* 0x000fe20008000aa7 */
[----:B---3--:R-:W-:-:S04]  /*9c70*/  LOP3.LUT R0, R0, 0x1, RZ, 0xc, !PT ;  /* 0x0000000100007812 */ /* 0x008fc800078e0cff */
[----:B------:R-:W-:Y:S01]  /*9c80*/  SHF.L.U32 R0, R0, 0x1f, RZ ;  /* 0x0000001f00007819 */ /* 0x000fe200000006ff */
[----:B------:R-:W-:Y:S01]  /*9c90*/  NOP ;  /* 0x0000000000007918 */ /* 0x000fe20000000000 */
[----:B------:R-:W-:Y:S01]  /*9ca0*/  SYNCS.ARRIVE.TRANS64.A1T0 RZ, [UR39+0x30800], RZ ;  /* 0x030800ffffff79a7 */ /* 0x000fe20008100027 */
[----:B------:R-:W-:Y:S01]  /*9cb0*/  BSSY B0, `(.L_x_53) ;  /* 0x0000003000007945 */ /* 0x000fe20003800000 */
[----:B------:R-:W1:Y:S03]  /*9cc0*/  SYNCS.PHASECHK.TRANS64.TRYWAIT P0, [UR39+0x30820], R0 ;  /* 0x03082000ff0075a7 */ /* 0x000e660008000167 */
[----:B01----:R-:W-:Y:S05]  /*9cd0*/  @!P0 BRA `(.L_x_54) ;  /* 0x0000002c00dc8947 */ /* 0x003fea0003800000 */
.L_x_125:
[----:B------:R-:W-:Y:S05]  /*9ce0*/  BSYNC B0 ;  /* 0x0000000000007941 */ /* 0x000fea0003800000 */
.L_x_53:
[----:B------:R-:W-:Y:S01]  /*9cf0*/  UISETP.GE.AND UP0, UPT, UR38, 0x61, UPT ;  /* 0x000000612600788c */ /* 0x000fe2000bf06270 */
[----:B------:R-:W-:-:S05]  /*9d00*/  IMAD.U32 R20, RZ, RZ, UR43 ;  /* 0x0000002bff147e24 */ /* 0x000fca000f8e00ff */
[----:B------:R-:W-:-:S13]  /*9d10*/  PLOP3.LUT P0, PT, PT, PT, UP0, 0x40, 0x0 ;  /* 0x000000000000781c */ /* 0x000fda0003f0e808 */
[----:B------:R-:W-:Y:S05]  /*9d20*/  @P0 BRA `(.L_x_55) ;  /* 0x0000000c00e80947 */ /* 0x000fea0003800000 */
[----:B------:R-:W-:Y:S01]  /*9d30*/  BSSY B0, `(.L_x_55) ;  /* 0x00000f9000007945 */ /* 0x000fe20003800000 */
[----:B------:R-:W-:Y:S01]  /*9d40*/  MOV R21, R25 ;  /* 0x0000001900157202 */ /* 0x000fe20000000f00 */
[----:B------:R-:W-:Y:S02]  /*9d50*/  IMAD.MOV.U32 R7, RZ, RZ, R22 ;  /* 0x000000ffff077224 */ /* 0x000fe400078e0016 */
[----:B------:R-:W-:Y:S02]  /*9d60*/  IMAD.U32 R6, RZ, RZ, UR41 ;  /* 0x00000029ff067e24 */ /* 0x000fe4000f8e00ff */
[----:B------:R-:W-:-:S07]  /*9d70*/  IMAD.U32 R28, RZ, RZ, UR43 ;  /* 0x0000002bff1c7e24 */ /* 0x000fce000f8e00ff */
.L_x_68:
[----:B0-----:R-:W0:Y:S01]  /*9d80*/  LDC R0, c[0x0][0x430] ;  /* 0x00010c00ff007b82 */ /* 0x001e220000000800 */
[----:B------:R-:W-:Y:S01]  /*9d90*/  ISETP.GT.U32.AND P0, PT, R26, 0x5f, PT ;  /* 0x0000005f1a00780c */ /* 0x000fe20003f04070 */
[----:B------:R-:W-:Y:S01]  /*9da0*/  IMAD R3, R6, 0x60, R31 ;  /* 0x0000006006037824 */ /* 0x000fe200078e021f */
[----:B------:R-:W-:Y:S01]  /*9db0*/  LOP3.LUT P2, RZ, R16, 0x40, RZ, 0xc0, !PT ;  /* 0x0000004010ff7812 */ /* 0x000fe2000784c0ff */
[----:B------:R-:W-:Y:S01]  /*9dc0*/  VIADD R22, R7, 0x1 ;  /* 0x0000000107167836 */ /* 0x000fe20000000000 */
[----:B------:R-:W-:Y:S02]  /*9dd0*/  ULDC UR4, c[0x0][0x430] ;  /* 0x00010c0000047ab9 */ /* 0x000fe40000000800 */
[----:B------:R-:W-:-:S05]  /*9de0*/  IADD3 R10, R26, R3, RZ ;  /* 0x000000031a0a7210 */ /* 0x000fca0007ffe0ff */
[----:B------:R-:W-:Y:S02]  /*9df0*/  IMAD.MOV.U32 R11, RZ, RZ, R10 ;  /* 0x000000ffff0b7224 */ /* 0x000fe400078e000a */
[----:B------:R-:W1:Y:S01]  /*9e00*/  @!P0 LDC.64 R8, c[0x0][0x428] ;  /* 0x00010a00ff088b82 */ /* 0x000e620000000a00 */
[----:B0-----:R-:W-:-:S13]  /*9e10*/  ISETP.NE.AND P1, PT, R0, 0x1, PT ;  /* 0x000000010000780c */ /* 0x001fda0003f25270 */
[----:B------:R-:W0:Y:S08]  /*9e20*/  @P1 LDC R5, c[0x0][0x434] ;  /* 0x00010d00ff051b82 */ /* 0x000e300000000800 */
[----:B------:R-:W2:Y:S01]  /*9e30*/  @P1 LDC R3, c[0x0][0x438] ;  /* 0x00010e00ff031b82 */ /* 0x000ea20000000800 */
[----:B0-----:R-:W-:-:S07]  /*9e40*/  @P1 IMAD.HI.U32 R0, R10, R5, RZ ;  /* 0x000000050a001227 */ /* 0x001fce00078e00ff */
[----:B------:R-:W0:Y:S01]  /*9e50*/  @!P0 LDC.64 R4, c[0x0][0x418] ;  /* 0x00010600ff048b82 */ /* 0x000e220000000a00 */
[----:B--2---:R-:W-:Y:S01]  /*9e60*/  @P1 SHF.R.U32.HI R11, RZ, R3, R0 ;  /* 0x00000003ff0b1219 */ /* 0x004fe20000011600 */
[----:B-1----:R-:W-:-:S03]  /*9e70*/  @!P0 IMAD R0, R32, R8, RZ ;  /* 0x0000000820008224 */ /* 0x002fc600078e02ff */
[--C-:B------:R-:W-:Y:S01]  /*9e80*/  @!P0 SHF.R.S32.HI R3, RZ, 0x1f, R11.reuse ;  /* 0x0000001fff038819 */ /* 0x100fe2000001140b */
[----:B------:R-:W-:Y:S02]  /*9e90*/  @!P0 IMAD.MOV.U32 R2, RZ, RZ, R11 ;  /* 0x000000ffff028224 */ /* 0x000fe400078e000b */
[C---:B------:R-:W-:Y:S02]  /*9ea0*/  @!P0 IMAD R9, R30.reuse, R9, R0 ;  /* 0x000000091e098224 */ /* 0x040fe400078e0200 */
[----:B------:R-:W-:-:S04]  /*9eb0*/  @!P0 IMAD.WIDE.U32 R2, R30, R8, R2 ;  /* 0x000000081e028225 */ /* 0x000fc800078e0002 */
[----:B------:R-:W-:Y:S01]  /*9ec0*/  @!P0 IMAD.IADD R0, R9, 0x1, R3 ;  /* 0x0000000109008824 */ /* 0x000fe200078e0203 */
[----:B0-----:R-:W-:-:S04]  /*9ed0*/  @!P0 LEA R4, P1, R2, R4, 0x2 ;  /* 0x0000000402048211 */ /* 0x001fc800078210ff */
[----:B------:R-:W-:Y:S02]  /*9ee0*/  @!P0 LEA.HI.X R5, R2, R5, R0, 0x2, P1 ;  /* 0x0000000502058211 */ /* 0x000fe400008f1400 */
[----:B------:R-:W-:Y:S01]  /*9ef0*/  MOV R0, RZ ;  /* 0x000000ff00007202 */ /* 0x000fe20000000f00 */
[----:B------:R-:W-:-:S05]  /*9f00*/  IMAD.MOV R3, RZ, RZ, -R11 ;  /* 0x000000ffff037224 */ /* 0x000fca00078e0a0b */
[----:B------:R0:W5:Y:S01]  /*9f10*/  @!P0 LDG.E R0, desc[UR36][R4.64] ;  /* 0x0000002404008981 */ /* 0x000162000c1e1900 */
[----:B------:R-:W-:Y:S01]  /*9f20*/  ISETP.NE.AND P0, PT, R22, 0x2, PT ;  /* 0x000000021600780c */ /* 0x000fe20003f05270 */
[----:B------:R-:W-:-:S03]  /*9f30*/  IMAD.MOV.U32 R20, RZ, RZ, R6 ;  /* 0x000000ffff147224 */ /* 0x000fc600078e0006 */
[----:B------:R-:W-:Y:S02]  /*9f40*/  SEL R2, RZ, 0x1, P0 ;  /* 0x00000001ff027807 */ /* 0x000fe40000000000 */
[----:B------:R-:W-:Y:S02]  /*9f50*/  SEL R22, R22, RZ, P0 ;  /* 0x000000ff16167207 */ /* 0x000fe40000000000 */
[----:B------:R-:W-:Y:S01]  /*9f60*/  LOP3.LUT R25, R21, R2, RZ, 0x3c, !PT ;  /* 0x0000000215197212 */ /* 0x000fe200078e3cff */
[----:B0-----:R-:W-:Y:S01]  /*9f70*/  IMAD R5, R3, UR4, R10 ;  /* 0x0000000403057c24 */ /* 0x001fe2000f8e020a */
[----:B------:R-:W-:Y:S06]  /*9f80*/  @!P2 BRA `(.L_x_56) ;  /* 0x000000000004a947 */ /* 0x000fec0003800000 */
[----:B------:R-:W-:Y:S01]  /*9f90*/  BPT.TRAP 0x1 ;  /* 0x000000040000795c */ /* 0x000fe20000300000 */
.L_x_56:
[----:B------:R-:W-:Y:S01]  /*9fa0*/  LEA R6, R22, UR39, 0x3 ;  /* 0x0000002716067c11 */ /* 0x000fe2000f8e18ff */
[----:B------:R-:W-:Y:S01]  /*9fb0*/  BSSY B1, `(.L_x_57) ;  /* 0x0000004000017945 */ /* 0x000fe20003800000 */
[----:B------:R-:W-:-:S04]  /*9fc0*/  SHF.L.U32 R3, R25, 0x1f, RZ ;  /* 0x0000001f19037819 */ /* 0x000fc800000006ff */
[----:B------:R-:W0:Y:S02]  /*9fd0*/  SYNCS.PHASECHK.TRANS64.TRYWAIT P0, [R6+URZ+0x30840], R3 ;  /* 0x03084003060075a7 */ /* 0x000e24000800017f */
[----:B0-----:R-:W-:Y:S05]  /*9fe0*/  @!P0 BRA `(.L_x_58) ;  /* 0x0000002c00308947 */ /* 0x001fea0003800000 */
.L_x_126:
[----:B------:R-:W-:Y:S05]  /*9ff0*/  BSYNC B1 ;  /* 0x0000000000017941 */ /* 0x000fea0003800000 */
.L_x_57:
[----:B------:R-:W-:Y:S01]  /*a000*/  SHF.R.S32.HI R23, RZ, 0x1f, R5 ;  /* 0x0000001fff177819 */ /* 0x000fe20000011405 */
[----:B------:R-:W-:Y:S01]  /*a010*/  ULDC.64 UR4, c[0x0][0x300] ;  /* 0x0000c00000047ab9 */ /* 0x000fe20000000a00 */
[----:B-----5:R-:W-:Y:S02]  /*a020*/  SHF.R.S32.HI R24, RZ, 0x1f, R0 ;  /* 0x0000001fff187819 */ /* 0x020fe40000011400 */
[C---:B------:R-:W-:Y:S01]  /*a030*/  LOP3.LUT P3, RZ, R16.reuse, 0x4, RZ, 0xc0, !PT ;  /* 0x0000000410ff7812 */ /* 0x040fe2000786c0ff */
[----:B------:R-:W-:Y:S01]  /*a040*/  IMAD R2, R23, UR4, RZ ;  /* 0x0000000417027c24 */ /* 0x000fe2000f8e02ff */
[C---:B------:R-:W-:Y:S02]  /*a050*/  LOP3.LUT P2, RZ, R16.reuse, 0x2, RZ, 0xc0, !PT ;  /* 0x0000000210ff7812 */ /* 0x040fe4000784c0ff */
[----:B------:R-:W-:Y:S01]  /*a060*/  LOP3.LUT P1, RZ, R16, 0x1, RZ, 0xc0, !PT ;  /* 0x0000000110ff7812 */ /* 0x000fe2000782c0ff */
[C---:B------:R-:W-:Y:S02]  /*a070*/  IMAD R9, R5.reuse, UR5, R2 ;  /* 0x0000000505097c24 */ /* 0x040fe4000f8e0202 */
[----:B0-----:R-:W-:Y:S01]  /*a080*/  IMAD.WIDE.U32 R2, R5, UR4, RZ ;  /* 0x0000000405027c25 */ /* 0x001fe2000f8e00ff */
        /* <DEDUP_REMOVED lines=10> */
[----:B------:R-:W-:Y:S02]  /*a130*/  ULDC.64 UR4, c[0x0][0x2e8] ;  /* 0x0000ba0000047ab9 */ /* 0x000fe40000000a00 */
[----:B------:R-:W-:Y:S01]  /*a140*/  LEA R8, P0, R2, UR4, 0x1 ;  /* 0x0000000402087c11 */ /* 0x000fe2000f8008ff */
[----:B------:R-:W-:Y:S01]  /*a150*/  IMAD.IADD R3, R9, 0x1, R3 ;  /* 0x0000000109037824 */ /* 0x000fe200078e0203 */
[----:B------:R-:W-:Y:S01]  /*a160*/  UMOV UR4, 0xffffffff ;  /* 0xffffffff00047882 */ /* 0x000fe20000000000 */
[----:B------:R-:W-:-:S03]  /*a170*/  IMAD R9, R22, 0x4800, R27 ;  /* 0x0000480016097824 */ /* 0x000fc600078e021b */
[----:B------:R-:W-:Y:S01]  /*a180*/  LEA.HI.X R10, R2, UR5, R3, 0x1, P0 ;  /* 0x00000005020a7c11 */ /* 0x000fe200080f0c03 */
[----:B------:R-:W-:Y:S06]  /*a190*/  BRA.DIV UR4, `(.L_x_59) ;  /* 0x0000002a04d87947 */ /* 0x000fec000b800000 */
[----:B------:R-:W0:Y:S01]  /*a1a0*/  SHFL.IDX PT, R14, R8, RZ, 0x181f ;  /* 0x00181fff080e7589 */ /* 0x000e2200000e0000 */
[----:B------:R-:W-:Y:S01]  /*a1b0*/  IMAD.SHL.U32 R4, R37, 0x2, RZ ;  /* 0x0000000225047824 */ /* 0x000fe200078e00ff */
[----:B------:R-:W-:Y:S02]  /*a1c0*/  LEA R9, R9, UR39, 0x1 ;  /* 0x0000002709097c11 */ /* 0x000fe4000f8e08ff */
[----:B------:R-:W1:Y:S04]  /*a1d0*/  SHFL.IDX PT, R3, R10, RZ, 0x181f ;  /* 0x00181fff0a037589 */ /* 0x000e6800000e0000 */
[----:B------:R-:W-:Y:S01]  /*a1e0*/  SHFL.IDX PT, R35, R10, 0x2, 0x181f ;  /* 0x00581f000a237f89 */ /* 0x000fe200000e0000 */
[----:B0-----:R-:W-:-:S03]  /*a1f0*/  IADD3 R2, P0, R14, R4, RZ ;  /* 0x000000040e027210 */ /* 0x001fc60007f1e0ff */
[----:B------:R-:W0:Y:S01]  /*a200*/  SHFL.IDX PT, R14, R8, 0x1, 0x181f ;  /* 0x00381f00080e7f89 */ /* 0x000e2200000e0000 */
[----:B-1----:R-:W-:-:S05]  /*a210*/  IADD3.X R3, RZ, R3, RZ, P0, !PT ;  /* 0x00000003ff037210 */ /* 0x002fca00007fe4ff */
[----:B------:R-:W-:Y:S04]  /*a220*/  LDGSTS.E.BYPASS.LTC128B.128 [R9+0x1e400], desc[UR36][R2.64], !P3 ;  /* 0x1e40000002097fae */ /* 0x000fe8000d901d64 */
[----:B------:R-:W-:Y:S04]  /*a230*/  LDGSTS.E.BYPASS.LTC128B.128 [R9+0x21400], desc[UR36][R2.64+0x80], !P2 ;  /* 0x2140008002097fae */ /* 0x000fe8000d101d64 */
[----:B------:R1:W-:Y:S04]  /*a240*/  LDGSTS.E.BYPASS.LTC128B.128 [R9+0x24400], desc[UR36][R2.64+0x100], !P1 ;  /* 0x2440010002097fae */ /* 0x0003e8000c901d64 */
[----:B-1----:R-:W1:Y:S01]  /*a250*/  SHFL.IDX PT, R3, R10, 0x1, 0x181f ;  /* 0x00381f000a037f89 */ /* 0x002e6200000e0000 */
[----:B0-----:R-:W-:-:S03]  /*a260*/  IADD3 R2, P0, R14, R4, RZ ;  /* 0x000000040e027210 */ /* 0x001fc60007f1e0ff */
[----:B------:R-:W0:Y:S02]  /*a270*/  SHFL.IDX PT, R14, R8, 0x2, 0x181f ;  /* 0x00581f00080e7f89 */ /* 0x000e2400000e0000 */
[----:B-1----:R-:W-:-:S05]  /*a280*/  IMAD.X R3, RZ, RZ, R3, P0 ;  /* 0x000000ffff037224 */ /* 0x002fca00000e0603 */
[----:B------:R-:W-:Y:S04]  /*a290*/  LDGSTS.E.BYPASS.LTC128B.128 [R9+0x1ec00], desc[UR36][R2.64], !P3 ;  /* 0x1ec0000002097fae */ /* 0x000fe8000d901d64 */
[----:B------:R-:W-:Y:S04]  /*a2a0*/  LDGSTS.E.BYPASS.LTC128B.128 [R9+0x21c00], desc[UR36][R2.64+0x80], !P2 ;  /* 0x21c0008002097fae */ /* 0x000fe8000d101d64 */
[----:B------:R0:W-:Y:S02]  /*a2b0*/  LDGSTS.E.BYPASS.LTC128B.128 [R9+0x24c00], desc[UR36][R2.64+0x100], !P1 ;  /* 0x24c0010002097fae */ /* 0x0001e4000c901d64 */
[----:B0-----:R-:W-:-:S02]  /*a2c0*/  IADD3 R2, P0, R14, R4, RZ ;  /* 0x000000040e027210 */ /* 0x001fc40007f1e0ff */
[----:B------:R-:W0:Y:S03]  /*a2d0*/  SHFL.IDX PT, R14, R8, 0x3, 0x181f ;  /* 0x00781f00080e7f89 */ /* 0x000e2600000e0000 */
[----:B------:R-:W-:Y:S02]  /*a2e0*/  IMAD.X R3, RZ, RZ, R35, P0 ;  /* 0x000000ffff037224 */ /* 0x000fe400000e0623 */
[----:B------:R-:W1:Y:S04]  /*a2f0*/  SHFL.IDX PT, R35, R10, 0x3, 0x181f ;  /* 0x00781f000a237f89 */ /* 0x000e6800000e0000 */
[----:B------:R-:W-:Y:S04]  /*a300*/  LDGSTS.E.BYPASS.LTC128B.128 [R9+0x1f400], desc[UR36][R2.64], !P3 ;  /* 0x1f40000002097fae */ /* 0x000fe8000d901d64 */
[----:B------:R-:W-:Y:S04]  /*a310*/  LDGSTS.E.BYPASS.LTC128B.128 [R9+0x22400], desc[UR36][R2.64+0x80], !P2 ;  /* 0x2240008002097fae */ /* 0x000fe8000d101d64 */
[----:B------:R0:W-:Y:S02]  /*a320*/  LDGSTS.E.BYPASS.LTC128B.128 [R9+0x25400], desc[UR36][R2.64+0x100], !P1 ;  /* 0x2540010002097fae */ /* 0x0001e4000c901d64 */
[----:B0-----:R-:W-:-:S02]  /*a330*/  IADD3 R2, P0, R14, R4, RZ ;  /* 0x000000040e027210 */ /* 0x001fc40007f1e0ff */
[----:B------:R-:W0:Y:S03]  /*a340*/  SHFL.IDX PT, R14, R8, 0x4, 0x181f ;  /* 0x00981f00080e7f89 */ /* 0x000e2600000e0000 */
[----:B-1----:R-:W-:Y:S02]  /*a350*/  IMAD.X R3, RZ, RZ, R35, P0 ;  /* 0x000000ffff037224 */ /* 0x002fe400000e0623 */
[----:B------:R-:W1:Y:S04]  /*a360*/  SHFL.IDX PT, R35, R10, 0x4, 0x181f ;  /* 0x00981f000a237f89 */ /* 0x000e6800000e0000 */
[----:B------:R-:W-:Y:S04]  /*a370*/  LDGSTS.E.BYPASS.LTC128B.128 [R9+0x1fc00], desc[UR36][R2.64], !P3 ;  /* 0x1fc0000002097fae */ /* 0x000fe8000d901d64 */
[----:B------:R-:W-:Y:S04]  /*a380*/  LDGSTS.E.BYPASS.LTC128B.128 [R9+0x22c00], desc[UR36][R2.64+0x80], !P2 ;  /* 0x22c0008002097fae */ /* 0x000fe8000d101d64 */
[----:B------:R0:W-:Y:S02]  /*a390*/  LDGSTS.E.BYPASS.LTC128B.128 [R9+0x25c00], desc[UR36][R2.64+0x100], !P1 ;  /* 0x25c0010002097fae */ /* 0x0001e4000c901d64 */
[----:B0-----:R-:W-:-:S02]  /*a3a0*/  IADD3 R2, P0, R14, R4, RZ ;  /* 0x000000040e027210 */ /* 0x001fc40007f1e0ff */
[----:B------:R0:W2:Y:S02]  /*a3b0*/  SHFL.IDX PT, R14, R8, 0x5, 0x181f ;  /* 0x00b81f00080e7f89 */ /* 0x0000a400000e0000 */
[----:B-1----:R-:W-:Y:S02]  /*a3c0*/  IADD3.X R3, RZ, R35, RZ, P0, !PT ;  /* 0x00000023ff037210 */ /* 0x002fe400007fe4ff */
[----:B------:R0:W1:Y:S04]  /*a3d0*/  SHFL.IDX PT, R35, R10, 0x5, 0x181f ;  /* 0x00b81f000a237f89 */ /* 0x00006800000e0000 */
[----:B------:R0:W-:Y:S04]  /*a3e0*/  LDGSTS.E.BYPASS.LTC128B.128 [R9+0x20400], desc[UR36][R2.64], !P3 ;  /* 0x2040000002097fae */ /* 0x0001e8000d901d64 */
[----:B------:R0:W-:Y:S04]  /*a3f0*/  LDGSTS.E.BYPASS.LTC128B.128 [R9+0x23400], desc[UR36][R2.64+0x80], !P2 ;  /* 0x2340008002097fae */ /* 0x0001e8000d101d64 */
[----:B------:R0:W-:Y:S02]  /*a400*/  LDGSTS.E.BYPASS.LTC128B.128 [R9+0x26400], desc[UR36][R2.64+0x100], !P1 ;  /* 0x2640010002097fae */ /* 0x0001e4000c901d64 */
.L_x_140:
[----:B0-2---:R-:W-:-:S05]  /*a410*/  IADD3 R2, P0, R14, R4, RZ ;  /* 0x000000040e027210 */ /* 0x005fca0007f1e0ff */
[----:B-1----:R-:W-:Y:S01]  /*a420*/  IMAD.X R3, RZ, RZ, R35, P0 ;  /* 0x000000ffff037224 */ /* 0x002fe200000e0623 */
[----:B------:R-:W-:-:S04]  /*a430*/  PLOP3.LUT P0, PT, PT, PT, PT, 0x80, 0x0 ;  /* 0x000000000000781c */ /* 0x000fc80003f0f070 */
[----:B------:R-:W-:Y:S01]  /*a440*/  @!PT LDS RZ, [RZ] ;  /* 0x00000000fffff984 */ /* 0x000fe20000000800 */
[----:B------:R-:W-:Y:S01]  /*a450*/  @!PT LDS RZ, [RZ] ;  /* 0x00000000fffff984 */ /* 0x000fe20000000800 */
[----:B------:R-:W-:Y:S01]  /*a460*/  @!PT LDS RZ, [RZ] ;  /* 0x00000000fffff984 */ /* 0x000fe20000000800 */
[----:B------:R0:W-:Y:S04]  /*a470*/  LDGSTS.E.BYPASS.LTC128B.128 [R9+0x20c00], desc[UR36][R2.64], !P3 ;  /* 0x20c0000002097fae */ /* 0x0001e8000d901d64 */
[----:B------:R0:W-:Y:S04]  /*a480*/  LDGSTS.E.BYPASS.LTC128B.128 [R9+0x23c00], desc[UR36][R2.64+0x80], !P2 ;  /* 0x23c0008002097fae */ /* 0x0001e8000d101d64 */
[----:B------:R0:W-:Y:S01]  /*a490*/  LDGSTS.E.BYPASS.LTC128B.128 [R9+0x26c00], desc[UR36][R2.64+0x100], !P1 ;  /* 0x26c0010002097fae */ /* 0x0001e2000c901d64 */
[----:B------:R-:W-:Y:S01]  /*a4a0*/  NOP ;  /* 0x0000000000007918 */ /* 0x000fe20000000000 */
.L_x_60:
        /* <DEDUP_REMOVED lines=10> */
.L_x_61:
[----:B------:R1:W-:Y:S01]  /*a550*/  SYNCS.ARRIVE.TRANS64.A1T0 RZ, [R6+URZ+0x30830], RZ ;  /* 0x030830ff06ff79a7 */ /* 0x0003e2000810003f */
[----:B------:R-:W-:Y:S05]  /*a560*/  @!P2 BRA `(.L_x_62) ;  /* 0x000000000004a947 */ /* 0x000fea0003800000 */
[----:B------:R-:W-:Y:S01]  /*a570*/  BPT.TRAP 0x1 ;  /* 0x000000040000795c */ /* 0x000fe20000300000 */
.L_x_62:
[----:B0-----:R-:W-:Y:S01]  /*a580*/  SHF.L.U32 R9, R21, 0x1f, RZ ;  /* 0x0000001f15097819 */ /* 0x001fe200000006ff */
[----:B------:R-:W-:Y:S01]  /*a590*/  IMAD.MOV.U32 R3, RZ, RZ, -0x60 ;  /* 0xffffffa0ff037424 */ /* 0x000fe200078e00ff */
[----:B-1----:R-:W-:Y:S01]  /*a5a0*/  LEA R6, R7, UR39, 0x3 ;  /* 0x0000002707067c11 */ /* 0x002fe2000f8e18ff */
[----:B------:R-:W-:Y:S02]  /*a5b0*/  BSSY B1, `(.L_x_63) ;  /* 0x0000004000017945 */ /* 0x000fe40003800000 */
[----:B------:R-:W-:Y:S01]  /*a5c0*/  IMAD R3, R28, R3, UR38 ;  /* 0x000000261c037e24 */ /* 0x000fe2000f8e0203 */
[----:B------:R-:W0:Y:S02]  /*a5d0*/  SYNCS.PHASECHK.TRANS64.TRYWAIT P0, [R6+URZ+0x30860], R9 ;  /* 0x03086009060075a7 */ /* 0x000e24000800017f */
[----:B0-----:R-:W-:Y:S05]  /*a5e0*/  @!P0 BRA `(.L_x_64) ;  /* 0x0000002c007c8947 */ /* 0x001fea0003800000 */
.L_x_141:
[----:B------:R-:W-:Y:S05]  /*a5f0*/  BSYNC B1 ;  /* 0x0000000000017941 */ /* 0x000fea0003800000 */
.L_x_63:
[----:B------:R-:W-:Y:S01]  /*a600*/  UMOV UR4, 0xffffffff ;  /* 0xffffffff00047882 */ /* 0x000fe20000000000 */
[C---:B------:R-:W-:Y:S01]  /*a610*/  LOP3.LUT P3, RZ, R16.reuse, 0x20, RZ, 0xc0, !PT ;  /* 0x0000002010ff7812 */ /* 0x040fe2000786c0ff */
[----:B------:R-:W-:Y:S01]  /*a620*/  IMAD R7, R7, 0x4800, R27 ;  /* 0x0000480007077824 */ /* 0x000fe200078e021b */
[C---:B------:R-:W-:Y:S01]  /*a630*/  LOP3.LUT P2, RZ, R16.reuse, 0x10, RZ, 0xc0, !PT ;  /* 0x0000001010ff7812 */ /* 0x040fe2000784c0ff */
[----:B------:R-:W-:Y:S01]  /*a640*/  IMAD.IADD R8, R3, 0x1, -R34 ;  /* 0x0000000103087824 */ /* 0x000fe200078e0a22 */
[----:B------:R-:W-:Y:S01]  /*a650*/  LOP3.LUT P1, RZ, R16, 0x8, RZ, 0xc0, !PT ;  /* 0x0000000810ff7812 */ /* 0x000fe2000782c0ff */
[----:B------:R-:W-:-:S12]  /*a660*/  BRA.DIV UR4, `(.L_x_65) ;  /* 0x0000002e04707947 */ /* 0x000fd8000b800000 */
[----:B------:R-:W1:Y:S01]  /*a670*/  SHFL.IDX PT, R14, R17, RZ, 0x181f ;  /* 0x00181fff110e7589 */ /* 0x000e6200000e0000 */
[----:B------:R-:W-:-:S03]  /*a680*/  LEA R7, R7, UR39, 0x1 ;  /* 0x0000002707077c11 */ /* 0x000fc6000f8e08ff */
[----:B------:R-:W2:Y:S01]  /*a690*/  SHFL.IDX PT, R3, R18, RZ, 0x181f ;  /* 0x00181fff12037589 */ /* 0x000ea200000e0000 */
[----:B-1----:R-:W-:-:S03]  /*a6a0*/  IADD3 R2, P0, R14, R4, RZ ;  /* 0x000000040e027210 */ /* 0x002fc60007f1e0ff */
[----:B------:R-:W1:Y:S01]  /*a6b0*/  SHFL.IDX PT, R14, R17, 0x1, 0x181f ;  /* 0x00381f00110e7f89 */ /* 0x000e6200000e0000 */
[----:B--2---:R-:W-:Y:S02]  /*a6c0*/  IADD3.X R3, RZ, R3, RZ, P0, !PT ;  /* 0x00000003ff037210 */ /* 0x004fe400007fe4ff */
[----:B------:R-:W-:-:S13]  /*a6d0*/  ISETP.LT.OR P0, PT, R8, 0x1, P3 ;  /* 0x000000010800780c */ /* 0x000fda0001f01670 */
[----:B------:R-:W-:Y:S01]  /*a6e0*/  LDGSTS.E.BYPASS.LTC128B.128 [R7+0x400], desc[UR36][R2.64], !P0 ;  /* 0x0040000002077fae */ /* 0x000fe2000c101d64 */
[----:B------:R-:W-:-:S13]  /*a6f0*/  ISETP.LT.OR P0, PT, R8, 0x1, P2 ;  /* 0x000000010800780c */ /* 0x000fda0001701670 */
[----:B------:R-:W-:Y:S01]  /*a700*/  LDGSTS.E.BYPASS.LTC128B.128 [R7+0x3400], desc[UR36][R2.64+0x80], !P0 ;  /* 0x0340008002077fae */ /* 0x000fe2000c101d64 */
[----:B------:R-:W-:-:S13]  /*a710*/  ISETP.LT.OR P0, PT, R8, 0x1, P1 ;  /* 0x000000010800780c */ /* 0x000fda0000f01670 */
[----:B------:R2:W-:Y:S04]  /*a720*/  LDGSTS.E.BYPASS.LTC128B.128 [R7+0x6400], desc[UR36][R2.64+0x100], !P0 ;  /* 0x0640010002077fae */ /* 0x0005e8000c101d64 */
[----:B--2---:R-:W2:Y:S01]  /*a730*/  SHFL.IDX PT, R3, R18, 0x1, 0x181f ;  /* 0x00381f0012037f89 */ /* 0x004ea200000e0000 */
[----:B-1----:R-:W-:-:S03]  /*a740*/  IADD3 R2, P0, R14, R4, RZ ;  /* 0x000000040e027210 */ /* 0x002fc60007f1e0ff */
[----:B------:R-:W1:Y:S02]  /*a750*/  SHFL.IDX PT, R14, R17, 0x2, 0x181f ;  /* 0x00581f00110e7f89 */ /* 0x000e6400000e0000 */
[----:B--2---:R-:W-:Y:S01]  /*a760*/  IMAD.X R3, RZ, RZ, R3, P0 ;  /* 0x000000ffff037224 */ /* 0x004fe200000e0603 */
        /* <DEDUP_REMOVED lines=28> */
[----:B------:R-:W1:Y:S04]  /*a930*/  SHFL.IDX PT, R18, R18, 0x5, 0x181f ;  /* 0x00b81f0012127f89 */ /* 0x000e6800000e0000 */
[----:B------:R3:W4:Y:S01]  /*a940*/  SHFL.IDX PT, R14, R17, 0x5, 0x181f ;  /* 0x00b81f00110e7f89 */ /* 0x00072200000e0000 */
[----:B--2---:R-:W-:Y:S02]  /*a950*/  IADD3.X R3, RZ, R3, RZ, P0, !PT ;  /* 0x00000003ff037210 */ /* 0x004fe400007fe4ff */
[----:B------:R-:W-:-:S13]  /*a960*/  ISETP.LT.OR P0, PT, R8, 0x41, P3 ;  /* 0x000000410800780c */ /* 0x000fda0001f01670 */
[----:B------:R3:W-:Y:S01]  /*a970*/  LDGSTS.E.BYPASS.LTC128B.128 [R7+0x2400], desc[UR36][R2.64], !P0 ;  /* 0x0240000002077fae */ /* 0x0007e2000c101d64 */
[----:B------:R-:W-:-:S13]  /*a980*/  ISETP.LT.OR P0, PT, R8, 0x41, P2 ;  /* 0x000000410800780c */ /* 0x000fda0001701670 */
[----:B------:R3:W-:Y:S01]  /*a990*/  LDGSTS.E.BYPASS.LTC128B.128 [R7+0x5400], desc[UR36][R2.64+0x80], !P0 ;  /* 0x0540008002077fae */ /* 0x0007e2000c101d64 */
[----:B------:R-:W-:-:S13]  /*a9a0*/  ISETP.LT.OR P0, PT, R8, 0x41, P1 ;  /* 0x000000410800780c */ /* 0x000fda0000f01670 */
[----:B-1--4-:R3:W-:Y:S02]  /*a9b0*/  LDGSTS.E.BYPASS.LTC128B.128 [R7+0x8400], desc[UR36][R2.64+0x100], !P0 ;  /* 0x0840010002077fae */ /* 0x0127e4000c101d64 */
.L_x_155:
[----:B0--3--:R-:W-:Y:S01]  /*a9c0*/  IADD3 R2, P0, R14, R4, RZ ;  /* 0x000000040e027210 */ /* 0x009fe20007f1e0ff */
[----:B------:R-:W-:Y:S02]  /*a9d0*/  ULDC.64 UR4, c[0x0][0x328] ;  /* 0x0000ca0000047ab9 */ /* 0x000fe40000000a00 */
[----:B------:R-:W-:Y:S02]  /*a9e0*/  IMAD R4, R23, UR4, RZ ;  /* 0x0000000417047c24 */ /* 0x000fe4000f8e02ff */
[----:B------:R-:W-:Y:S01]  /*a9f0*/  IMAD.X R3, RZ, RZ, R18, P0 ;  /* 0x000000ffff037224 */ /* 0x000fe200000e0612 */
[----:B------:R-:W-:Y:S01]  /*aa00*/  ISETP.LT.OR P0, PT, R8, 0x51, P3 ;  /* 0x000000510800780c */ /* 0x000fe20001f01670 */
[----:B------:R-:W-:-:S12]  /*aa10*/  IMAD R9, R5, UR5, R4 ;  /* 0x0000000505097c24 */ /* 0x000fd8000f8e0204 */
[----:B------:R-:W-:Y:S01]  /*aa20*/  @!PT LDS RZ, [RZ] ;  /* 0x00000000fffff984 */ /* 0x000fe20000000800 */
[----:B------:R-:W-:Y:S01]  /*aa30*/  @!PT LDS RZ, [RZ] ;  /* 0x00000000fffff984 */ /* 0x000fe20000000800 */
[----:B------:R-:W-:Y:S01]  /*aa40*/  @!PT LDS RZ, [RZ] ;  /* 0x00000000fffff984 */ /* 0x000fe20000000800 */
[----:B------:R-:W-:Y:S01]  /*aa50*/  LDGSTS.E.BYPASS.LTC128B.128 [R7+0x2c00], desc[UR36][R2.64], !P0 ;  /* 0x02c0000002077fae */ /* 0x000fe2000c101d64 */
[----:B------:R-:W-:-:S13]  /*aa60*/  ISETP.LT.OR P0, PT, R8, 0x51, P2 ;  /* 0x000000510800780c */ /* 0x000fda0001701670 */
[----:B------:R-:W-:Y:S01]  /*aa70*/  LDGSTS.E.BYPASS.LTC128B.128 [R7+0x5c00], desc[UR36][R2.64+0x80], !P0 ;  /* 0x05c0008002077fae */ /* 0x000fe2000c101d64 */
[----:B------:R-:W-:-:S13]  /*aa80*/  ISETP.LT.OR P0, PT, R8, 0x51, P1 ;  /* 0x000000510800780c */ /* 0x000fda0000f01670 */
[----:B------:R0:W-:Y:S02]  /*aa90*/  LDGSTS.E.BYPASS.LTC128B.128 [R7+0x8c00], desc[UR36][R2.64+0x100], !P0 ;  /* 0x08c0010002077fae */ /* 0x0001e4000c101d64 */
        /* <DEDUP_REMOVED lines=8> */
[----:B------:R-:W-:Y:S02]  /*ab20*/  IMAD.IADD R3, R3, 0x1, R5 ;  /* 0x0000000103037824 */ /* 0x000fe400078e0205 */
[C---:B------:R-:W-:Y:S01]  /*ab30*/  IMAD R5, R19.reuse, UR5, R0 ;  /* 0x0000000513057c24 */ /* 0x040fe2000f8e0200 */
[----:B------:R-:W-:Y:S01]  /*ab40*/  NOP ;  /* 0x0000000000007918 */ /* 0x000fe20000000000 */
[----:B------:R-:W-:Y:S01]  /*ab50*/  IMAD.WIDE.U32 R2, R19, UR4, R2 ;  /* 0x0000000413027c25 */ /* 0x000fe2000f8e0002 */
[----:B------:R-:W-:-:S04]  /*ab60*/  ULDC.64 UR4, c[0x0][0x318] ;  /* 0x0000c60000047ab9 */ /* 0x000fc80000000a00 */
[----:B------:R-:W-:Y:S02]  /*ab70*/  IADD3 R3, R5, R3, RZ ;  /* 0x0000000305037210 */ /* 0x000fe40007ffe0ff */
[----:B------:R-:W-:-:S04]  /*ab80*/  LEA R17, P0, R2, UR4, 0x1 ;  /* 0x0000000402117c11 */ /* 0x000fc8000f8008ff */
[----:B------:R-:W-:Y:S02]  /*ab90*/  LEA.HI.X R18, R2, UR5, R3, 0x1, P0 ;  /* 0x0000000502127c11 */ /* 0x000fe400080f0c03 */
[----:B------:R-:W-:-:S13]  /*aba0*/  PLOP3.LUT P0, PT, PT, PT, PT, 0x80, 0x0 ;  /* 0x000000000000781c */ /* 0x000fda0003f0f070 */
.L_x_66:
        /* <DEDUP_REMOVED lines=10> */
.L_x_67:
[C---:B------:R-:W-:Y:S01]  /*ac50*/  ISETP.GT.AND P0, PT, R20.reuse, RZ, PT ;  /* 0x000000ff1400720c */ /* 0x040fe20003f04270 */
[----:B------:R0:W-:Y:S01]  /*ac60*/  SYNCS.ARRIVE.TRANS64.A1T0 RZ, [R6+URZ+0x30850], RZ ;  /* 0x030850ff06ff79a7 */ /* 0x0001e2000810003f */
[----:B------:R-:W-:Y:S01]  /*ac70*/  IMAD.MOV.U32 R21, RZ, RZ, R25 ;  /* 0x000000ffff157224 */ /* 0x000fe200078e0019 */
[----:B------:R-:W-:Y:S01]  /*ac80*/  MOV R28, R20 ;  /* 0x00000014001c7202 */ /* 0x000fe20000000f00 */
[----:B------:R-:W-:Y:S02]  /*ac90*/  IMAD.MOV.U32 R7, RZ, RZ, R22 ;  /* 0x000000ffff077224 */ /* 0x000fe400078e0016 */
[----:B0-----:R-:W-:-:S07]  /*aca0*/  VIADD R6, R20, 0xffffffff ;  /* 0xffffffff14067836 */ /* 0x001fce0000000000 */
[----:B------:R-:W-:Y:S05]  /*acb0*/  @P0 BRA `(.L_x_68) ;  /* 0xfffffff000300947 */ /* 0x000fea000383ffff */
[----:B------:R-:W-:Y:S05]  /*acc0*/  BSYNC B0 ;  /* 0x0000000000007941 */ /* 0x000fea0003800000 */
.L_x_55:
[----:B------:R-:W-:-:S13]  /*acd0*/  LOP3.LUT P0, RZ, R16, 0x40, RZ, 0xc0, !PT ;  /* 0x0000004010ff7812 */ /* 0x000fda000780c0ff */
[----:B------:R-:W-:Y:S05]  /*ace0*/  @!P0 BRA `(.L_x_69) ;  /* 0x0000000000048947 */ /* 0x000fea0003800000 */
[----:B------:R-:W-:Y:S01]  /*acf0*/  BPT.TRAP 0x1 ;  /* 0x000000040000795c */ /* 0x000fe20000300000 */
.L_x_69:
[----:B------:R-:W-:Y:S01]  /*ad00*/  LEA R4, R22, UR39, 0x3 ;  /* 0x0000002716047c11 */ /* 0x000fe2000f8e18ff */
[----:B------:R-:W-:Y:S01]  /*ad10*/  IMAD.MOV.U32 R5, RZ, RZ, -0x60 ;  /* 0xffffffa0ff057424 */ /* 0x000fe200078e00ff */
[----:B0-----:R-:W-:Y:S01]  /*ad20*/  SHF.L.U32 R3, R25, 0x1f, RZ ;  /* 0x0000001f19037819 */ /* 0x001fe200000006ff */
[----:B------:R-:W-:Y:S02]  /*ad30*/  BSSY B0, `(.L_x_70) ;  /* 0x0000004000007945 */ /* 0x000fe40003800000 */
[----:B------:R-:W-:Y:S01]  /*ad40*/  IMAD R5, R20, R5, UR38 ;  /* 0x0000002614057e24 */ /* 0x000fe2000f8e0205 */
[----:B------:R-:W0:Y:S02]  /*ad50*/  SYNCS.PHASECHK.TRANS64.TRYWAIT P0, [R4+URZ+0x30860], R3 ;  /* 0x03086003040075a7 */ /* 0x000e24000800017f */
[----:B0-----:R-:W-:Y:S05]  /*ad60*/  @!P0 BRA `(.L_x_71) ;  /* 0x0000002c00ac8947 */ /* 0x001fea0003800000 */
.L_x_156:
[----:B------:R-:W-:Y:S05]  /*ad70*/  BSYNC B0 ;  /* 0x0000000000007941 */ /* 0x000fea0003800000 */
.L_x_70:
[----:B------:R-:W-:Y:S01]  /*ad80*/  UMOV UR4, 0xffffffff ;  /* 0xffffffff00047882 */ /* 0x000fe20000000000 */
[----:B------:R-:W-:Y:S01]  /*ad90*/  LOP3.LUT P3, RZ, R16, 0x20, RZ, 0xc0, !PT ;  /* 0x0000002010ff7812 */ /* 0x000fe2000786c0ff */
[----:B------:R-:W-:Y:S01]  /*ada0*/  IMAD R7, R22, 0x4800, R27 ;  /* 0x0000480016077824 */ /* 0x000fe200078e021b */
[C---:B------:R-:W-:Y:S01]  /*adb0*/  LOP3.LUT P2, RZ, R16.reuse, 0x10, RZ, 0xc0, !PT ;  /* 0x0000001010ff7812 */ /* 0x040fe2000784c0ff */
[----:B------:R-:W-:Y:S01]  /*adc0*/  IMAD.IADD R5, R5, 0x1, -R34 ;  /* 0x0000000105057824 */ /* 0x000fe200078e0a22 */
[----:B------:R-:W-:Y:S01]  /*add0*/  LOP3.LUT P1, RZ, R16, 0x8, RZ, 0xc0, !PT ;  /* 0x0000000810ff7812 */ /* 0x000fe2000782c0ff */
[----:B------:R-:W-:-:S12]  /*ade0*/  BRA.DIV UR4, `(.L_x_72) ;  /* 0x0000002e04a07947 */ /* 0x000fd8000b800000 */
[----:B------:R-:W1:Y:S01]  /*adf0*/  SHFL.IDX PT, R14, R17, RZ, 0x181f ;  /* 0x00181fff110e7589 */ /* 0x000e6200000e0000 */
[----:B------:R-:W-:-:S03]  /*ae00*/  IMAD.SHL.U32 R6, R37, 0x2, RZ ;  /* 0x0000000225067824 */ /* 0x000fc600078e00ff */
[----:B------:R-:W0:Y:S02]  /*ae10*/  SHFL.IDX PT, R0, R18, RZ, 0x181f ;  /* 0x00181fff12007589 */ /* 0x000e2400000e0000 */
[----:B-1----:R-:W-:Y:S02]  /*ae20*/  IADD3 R2, P0, R14, R6, RZ ;  /* 0x000000060e027210 */ /* 0x002fe40007f1e0ff */
[----:B------:R-:W1:Y:S02]  /*ae30*/  SHFL.IDX PT, R14, R17, 0x1, 0x181f ;  /* 0x00381f00110e7f89 */ /* 0x000e6400000e0000 */
[----:B0-----:R-:W-:Y:S02]  /*ae40*/  IADD3.X R3, RZ, R0, RZ, P0, !PT ;  /* 0x00000000ff037210 */ /* 0x001fe400007fe4ff */
[----:B------:R-:W-:Y:S02]  /*ae50*/  ISETP.LT.OR P0, PT, R5, 0x1, P3 ;  /* 0x000000010500780c */ /* 0x000fe40001f01670 */
[----:B------:R-:W-:-:S02]  /*ae60*/  LEA R0, R7, UR39, 0x1 ;  /* 0x0000002707007c11 */ /* 0x000fc4000f8e08ff */
[----:B------:R-:W0:Y:S09]  /*ae70*/  SHFL.IDX PT, R7, R18, 0x1, 0x181f ;  /* 0x00381f0012077f89 */ /* 0x000e3200000e0000 */
[----:B------:R-:W-:Y:S01]  /*ae80*/  LDGSTS.E.BYPASS.LTC128B.128 [R0+0x400], desc[UR36][R2.64], !P0 ;  /* 0x0040000002007fae */ /* 0x000fe2000c101d64 */
[----:B------:R-:W-:-:S13]  /*ae90*/  ISETP.LT.OR P0, PT, R5, 0x1, P2 ;  /* 0x000000010500780c */ /* 0x000fda0001701670 */
[----:B------:R-:W-:Y:S01]  /*aea0*/  LDGSTS.E.BYPASS.LTC128B.128 [R0+0x3400], desc[UR36][R2.64+0x80], !P0 ;  /* 0x0340008002007fae */ /* 0x000fe2000c101d64 */
[----:B------:R-:W-:-:S13]  /*aeb0*/  ISETP.LT.OR P0, PT, R5, 0x1, P1 ;  /* 0x000000010500780c */ /* 0x000fda0000f01670 */
[----:B------:R1:W-:Y:S02]  /*aec0*/  LDGSTS.E.BYPASS.LTC128B.128 [R0+0x6400], desc[UR36][R2.64+0x100], !P0 ;  /* 0x0640010002007fae */ /* 0x0003e4000c101d64 */
[----:B-1----:R-:W-:Y:S02]  /*aed0*/  IADD3 R2, P0, R14, R6, RZ ;  /* 0x000000060e027210 */ /* 0x002fe40007f1e0ff */
[----:B------:R-:W1:Y:S03]  /*aee0*/  SHFL.IDX PT, R14, R17, 0x2, 0x181f ;  /* 0x00581f00110e7f89 */ /* 0x000e6600000e0000 */
[----:B0-----:R-:W-:Y:S01]  /*aef0*/  IMAD.X R3, RZ, RZ, R7, P0 ;  /* 0x000000ffff037224 */ /* 0x001fe200000e0607 */
[----:B------:R-:W-:Y:S01]  /*af00*/  ISETP.LT.OR P0, PT, R5, 0x11, P3 ;  /* 0x000000110500780c */ /* 0x000fe20001f01670 */
[----:B------:R-:W0:-:S12]  /*af10*/  SHFL.IDX PT, R7, R18, 0x2, 0x181f ;  /* 0x00581f0012077f89 */ /* 0x000e1800000e0000 */
        /* <DEDUP_REMOVED lines=26> */
[----:B------:R1:W2:Y:S02]  /*b0c0*/  SHFL.IDX PT, R14, R17, 0x5, 0x181f ;  /* 0x00b81f00110e7f89 */ /* 0x0002a400000e0000 */
[----:B0-----:R-:W-:Y:S02]  /*b0d0*/  IADD3.X R3, RZ, R7, RZ, P0, !PT ;  /* 0x00000007ff037210 */ /* 0x001fe400007fe4ff */
[----:B------:R-:W-:Y:S01]  /*b0e0*/  ISETP.LT.OR P0, PT, R5, 0x41, P3 ;  /* 0x000000410500780c */ /* 0x000fe20001f01670 */
[----:B------:R1:W3:-:S12]  /*b0f0*/  SHFL.IDX PT, R7, R18, 0x5, 0x181f ;  /* 0x00b81f0012077f89 */ /* 0x0002d800000e0000 */
[----:B------:R1:W-:Y:S01]  /*b100*/  LDGSTS.E.BYPASS.LTC128B.128 [R0+0x2400], desc[UR36][R2.64], !P0 ;  /* 0x0240000002007fae */ /* 0x0003e2000c101d64 */
[----:B------:R-:W-:-:S13]  /*b110*/  ISETP.LT.OR P0, PT, R5, 0x41, P2 ;  /* 0x000000410500780c */ /* 0x000fda0001701670 */
[----:B------:R1:W-:Y:S01]  /*b120*/  LDGSTS.E.BYPASS.LTC128B.128 [R0+0x5400], desc[UR36][R2.64+0x80], !P0 ;  /* 0x0540008002007fae */ /* 0x0003e2000c101d64 */
[----:B------:R-:W-:-:S13]  /*b130*/  ISETP.LT.OR P0, PT, R5, 0x41, P1 ;  /* 0x000000410500780c */ /* 0x000fda0000f01670 */
[----:B--23--:R1:W-:Y:S02]  /*b140*/  LDGSTS.E.BYPASS.LTC128B.128 [R0+0x8400], desc[UR36][R2.64+0x100], !P0 ;  /* 0x0840010002007fae */ /* 0x00c3e4000c101d64 */
.L_x_170:
[----:B01----:R-:W-:-:S05]  /*b150*/  IADD3 R2, P0, R14, R6, RZ ;  /* 0x000000060e027210 */ /* 0x003fca0007f1e0ff */
[----:B------:R-:W-:Y:S01]  /*b160*/  IMAD.X R3, RZ, RZ, R7, P0 ;  /* 0x000000ffff037224 */ /* 0x000fe200000e0607 */
[----:B------:R-:W-:-:S13]  /*b170*/  ISETP.LT.OR P0, PT, R5, 0x51, P3 ;  /* 0x000000510500780c */ /* 0x000fda0001f01670 */
[----:B------:R-:W-:Y:S01]  /*b180*/  @!PT LDS RZ, [RZ] ;  /* 0x00000000fffff984 */ /* 0x000fe20000000800 */
[----:B------:R-:W-:Y:S01]  /*b190*/  @!PT LDS RZ, [RZ] ;  /* 0x00000000fffff984 */ /* 0x000fe20000000800 */
[----:B------:R-:W-:Y:S01]  /*b1a0*/  @!PT LDS RZ, [RZ] ;  /* 0x00000000fffff984 */ /* 0x000fe20000000800 */
[----:B------:R0:W-:Y:S01]  /*b1b0*/  LDGSTS.E.BYPASS.LTC128B.128 [R0+0x2c00], desc[UR36][R2.64], !P0 ;  /* 0x02c0000002007fae */ /* 0x0001e2000c101d64 */
[----:B------:R-:W-:-:S13]  /*b1c0*/  ISETP.LT.OR P0, PT, R5, 0x51, P2 ;  /* 0x000000510500780c */ /* 0x000fda0001701670 */
[----:B------:R0:W-:Y:S01]  /*b1d0*/  LDGSTS.E.BYPASS.LTC128B.128 [R0+0x5c00], desc[UR36][R2.64+0x80], !P0 ;  /* 0x05c0008002007fae */ /* 0x0001e2000c101d64 */
[----:B------:R-:W-:-:S13]  /*b1e0*/  ISETP.LT.OR P0, PT, R5, 0x51, P1 ;  /* 0x000000510500780c */ /* 0x000fda0000f01670 */
[----:B------:R0:W-:Y:S01]  /*b1f0*/  LDGSTS.E.BYPASS.LTC128B.128 [R0+0x8c00], desc[UR36][R2.64+0x100], !P0 ;  /* 0x08c0010002007fae */ /* 0x0001e2000c101d64 */
[----:B------:R-:W-:Y:S01]  /*b200*/  PLOP3.LUT P0, PT, PT, PT, PT, 0x80, 0x0 ;  /* 0x000000000000781c */ /* 0x000fe20003f0f070 */
[----:B------:R-:W-:-:S12]  /*b210*/  NOP ;  /* 0x0000000000007918 */ /* 0x000fd80000000000 */
.L_x_73:
        /* <DEDUP_REMOVED lines=10> */
.L_x_74:
[----:B0-----:R-:W2:Y:S01]  /*b2c0*/  LDL.LU R2, [R1] ;  /* 0x0000000001027983 */ /* 0x001ea20000300800 */
[----:B------:R-:W-:Y:S01]  /*b2d0*/  VIADD R22, R22, 0x1 ;  /* 0x0000000116167836 */ /* 0x000fe20000000000 */
[----:B------:R-:W-:Y:S01]  /*b2e0*/  ULDC UR4, c[0x0][0xc34] ;  /* 0x00030d0000047ab9 */ /* 0x000fe20000000800 */
[----:B------:R-:W-:Y:S01]  /*b2f0*/  VIADD R36, R36, UR44 ;  /* 0x0000002c24247c36 */ /* 0x000fe20008000000 */
[----:B------:R0:W-:Y:S02]  /*b300*/  SYNCS.ARRIVE.TRANS64.A1T0 RZ, [R4+URZ+0x30850], RZ ;  /* 0x030850ff04ff79a7 */ /* 0x0001e4000810003f */
[----:B------:R-:W-:-:S04]  /*b310*/  ISETP.NE.AND P0, PT, R22, 0x2, PT ;  /* 0x000000021600780c */ /* 0x000fc80003f05270 */
[----:B------:R-:W-:Y:S02]  /*b320*/  SEL R22, R22, RZ, P0 ;  /* 0x000000ff16167207 */ /* 0x000fe40000000000 */
[----:B------:R-:W-:Y:S02]  /*b330*/  SEL R0, RZ, 0x1, P0 ;  /* 0x00000001ff007807 */ /* 0x000fe40000000000 */
[----:B------:R-:W-:Y:S02]  /*b340*/  ISETP.GE.AND P0, PT, R36, UR4, PT ;  /* 0x0000000424007c0c */ /* 0x000fe4000bf06270 */
[----:B------:R-:W-:Y:S02]  /*b350*/  LOP3.LUT R25, R25, R0, RZ, 0x3c, !PT ;  /* 0x0000000019197212 */ /* 0x000fe400078e3cff */
[----:B--2---:R-:W-:-:S05]  /*b360*/  IADD3 R2, R2, 0x1, RZ ;  /* 0x0000000102027810 */ /* 0x004fca0007ffe0ff */
[----:B------:R0:W-:Y:S04]  /*b370*/  STL [R1], R2 ;  /* 0x0000000201007387 */ /* 0x0001e80000100800 */
[----:B------:R-:W-:Y:S05]  /*b380*/  @!P0 BRA `(.L_x_75) ;  /* 0xffffffcc00c88947 */ /* 0x000fea000383ffff */
[----:B------:R-:W-:-:S07]  /*b390*/  LOP3.LUT R0, R2, 0x1, RZ, 0xc, !PT ;  /* 0x0000000102007812 */ /* 0x000fce00078e0cff */
.L_x_40:
[----:B------:R-:W1:Y:S01]  /*b3a0*/  S2R R3, SR_CgaCtaId ;  /* 0x0000000000037919 */ /* 0x000e620000008800 */
[----:B0-----:R-:W-:Y:S01]  /*b3b0*/  MOV R2, 0x400 ;  /* 0x0000040000027802 */ /* 0x001fe20000000f00 */
[----:B------:R-:W-:Y:S01]  /*b3c0*/  BSSY B0, `(.L_x_76) ;  /* 0x0000005000007945 */ /* 0x000fe20003800000 */
[----:B------:R-:W-:Y:S02]  /*b3d0*/  SHF.L.U32 R0, R0, 0x1f, RZ ;  /* 0x0000001f00007819 */ /* 0x000fe400000006ff */
[----:B-1----:R-:W-:-:S04]  /*b3e0*/  LEA R5, R3, R2, 0x18 ;  /* 0x0000000203057211 */ /* 0x002fc800078ec0ff */
[----:B------:R-:W0:Y:S02]  /*b3f0*/  SYNCS.PHASECHK.TRANS64.TRYWAIT P0, [R5+URZ+0x30820], R0 ;  /* 0x03082000050075a7 */ /* 0x000e24000800017f */
[----:B0-----:R-:W-:Y:S05]  /*b400*/  @!P0 BRA `(.L_x_77) ;  /* 0x0000003000488947 */ /* 0x001fea0003800000 */
.L_x_171:
[----:B------:R-:W-:Y:S05]  /*b410*/  BSYNC B0 ;  /* 0x0000000000007941 */ /* 0x000fea0003800000 */
.L_x_76:
[----:B------:R-:W-:-:S03]  /*b420*/  UMOV UR4, 0xffffffff ;  /* 0xffffffff00047882 */ /* 0x000fc60000000000 */
[----:B------:R-:W-:Y:S05]  /*b430*/  BRA.DIV UR4, `(.L_x_78) ;  /* 0x0000003204507947 */ /* 0x000fea000b800000 */
[----:B0-----:R-:W0:Y:S02]  /*b440*/  S2R R0, SR_TID.X ;  /* 0x0000000000007919 */ /* 0x001e240000002100 */
[----:B0-----:R-:W-:-:S04]  /*b450*/  SHF.R.U32.HI R0, RZ, 0x5, R0 ;  /* 0x00000005ff007819 */ /* 0x001fc80000011600 */
[----:B------:R-:W-:-:S05]  /*b460*/  LOP3.LUT R0, R0, 0x3, RZ, 0xc0, !PT ;  /* 0x0000000300007812 */ /* 0x000fca00078ec0ff */
[----:B------:R0:W1:Y:S02]  /*b470*/  SHFL.IDX PT, R14, R0, RZ, 0x1f ;  /* 0x00001fff000e7589 */ /* 0x00006400000e0000 */
.L_x_174:
[----:B-1----:R-:W-:Y:S01]  /*b480*/  ISETP.NE.AND P0, PT, R14, RZ, PT ;  /* 0x000000ff0e00720c */ /* 0x002fe20003f05270 */
[----:B------:R-:W-:-:S12]  /*b490*/  BSSY B0, `(.L_x_79) ;  /* 0x0000026000007945 */ /* 0x000fd80003800000 */
[----:B------:R-:W-:Y:S05]  /*b4a0*/  @P0 BRA `(.L_x_80) ;  /* 0x0000000000900947 */ /* 0x000fea0003800000 */
[----:B------:R-:W-:-:S03]  /*b4b0*/  UMOV UR4, 0xffffffff ;  /* 0xffffffff00047882 */ /* 0x000fc60000000000 */
[----:B------:R-:W-:Y:S05]  /*b4c0*/  BRA.DIV UR4, `(.L_x_81) ;  /* 0x0000003204607947 */ /* 0x000fea000b800000 */
[----:B------:R-:W-:-:S13]  /*b4d0*/  ELECT P6, URZ, PT ;  /* 0x00000000003f782f */ /* 0x000fda00038c0000 */
.L_x_177:
[----:B------:R-:W-:Y:S05]  /*b4e0*/  @!P6 BRA `(.L_x_80) ;  /* 0x000000000080e947 */ /* 0x000fea0003800000 */
[----:B0-----:R-:W2:Y:S02]  /*b4f0*/  LDL R0, [R1+0x4] ;  /* 0x0000040001007983 */ /* 0x001ea40000100800 */
[----:B--2---:R-:W-:-:S13]  /*b500*/  R2UR UR4, R0 ;  /* 0x00000000000472ca */ /* 0x004fda00000e0000 */
[----:B------:R-:W-:-:S06]  /*b510*/  ULOP3.LUT UR4, UR4, 0x2, URZ, 0xfc, !UPT ;  /* 0x0000000204047892 */ /* 0x000fcc000f8efc3f */
[----:B------:R-:W-:-:S05]  /*b520*/  IMAD.U32 R0, RZ, RZ, UR4 ;  /* 0x00000004ff007e24 */ /* 0x000fca000f8e00ff */
[----:B------:R-:W-:-:S13]  /*b530*/  ISETP.NE.AND P0, PT, R0, 0x3, PT ;  /* 0x000000030000780c */ /* 0x000fda0003f05270 */
[----:B------:R-:W-:Y:S05]  /*b540*/  @!P0 BRA `(.L_x_82) ;  /* 0x0000000000048947 */ /* 0x000fea0003800000 */
[----:B------:R-:W-:Y:S01]  /*b550*/  BPT.TRAP 0x1 ;  /* 0x000000040000795c */ /* 0x000fe20000300000 */
.L_x_82:
[C---:B------:R-:W-:Y:S01]  /*b560*/  IMAD R3, R22.reuse, 0x8, R5 ;  /* 0x0000000816037824 */ /* 0x040fe200078e0205 */
[----:B------:R-:W-:Y:S01]  /*b570*/  SHF.L.U32 R2, R25, 0x1f, RZ ;  /* 0x0000001f19027819 */ /* 0x000fe200000006ff */
[----:B------:R-:W-:-:S03]  /*b580*/  VIADD R22, R22, 0x1 ;  /* 0x0000000116167836 */ /* 0x000fc60000000000 */
[----:B------:R-:W0:Y:S02]  /*b590*/  SYNCS.PHASECHK.TRANS64.TRYWAIT P1, [R3+URZ+0x30840], R2 ;  /* 0x03084002030075a7 */ /* 0x000e24000802017f */
[----:B------:R-:W-:-:S04]  /*b5a0*/  ISETP.NE.AND P2, PT, R22, 0x2, PT ;  /* 0x000000021600780c */ /* 0x000fc80003f45270 */
[----:B------:R-:W-:Y:S01]  /*b5b0*/  SEL R0, RZ, 0x1, P2 ;  /* 0x00000001ff007807 */ /* 0x000fe20001000000 */
[----:B0-----:R-:W-:Y:S08]  /*b5c0*/  @!P1 BRA `(.L_x_83) ;  /* 0x0000003000409947 */ /* 0x001ff00003800000 */
.L_x_178:
[----:B------:R-:W-:Y:S02]  /*b5d0*/  SEL R22, R22, RZ, P2 ;  /* 0x000000ff16167207 */ /* 0x000fe40001000000 */
[----:B------:R-:W-:Y:S01]  /*b5e0*/  LOP3.LUT R0, R25, R0, RZ, 0x3c, !PT ;  /* 0x0000000019007212 */ /* 0x000fe200078e3cff */
[----:B------:R-:W-:Y:S06]  /*b5f0*/  @!P0 BRA `(.L_x_84) ;  /* 0x0000000000048947 */ /* 0x000fec0003800000 */
[----:B------:R-:W-:Y:S01]  /*b600*/  BPT.TRAP 0x1 ;  /* 0x000000040000795c */ /* 0x000fe20000300000 */
.L_x_84:
[----:B------:R-:W-:Y:S02]  /*b610*/  LEA R5, R22, R5, 0x3 ;  /* 0x0000000516057211 */ /* 0x000fe400078e18ff */
[----:B------:R-:W-:-:S04]  /*b620*/  SHF.L.U32 R0, R0, 0x1f, RZ ;  /* 0x0000001f00007819 */ /* 0x000fc800000006ff */
[----:B------:R-:W1:Y:S02]  /*b630*/  SYNCS.PHASECHK.TRANS64.TRYWAIT P1, [R5+URZ+0x30840], R0 ;  /* 0x03084000050075a7 */ /* 0x000e64000802017f */
[----:B-1----:R-:W-:Y:S05]  /*b640*/  @!P1 BRA `(.L_x_85) ;  /* 0x0000003000349947 */ /* 0x002fea0003800000 */
.L_x_179:
[----:B------:R-:W-:Y:S05]  /*b650*/  @!P0 BRA `(.L_x_86) ;  /* 0x0000000000048947 */ /* 0x000fea0003800000 */
[----:B------:R-:W-:Y:S01]  /*b660*/  BPT.TRAP 0x1 ;  /* 0x000000040000795c */ /* 0x000fe20000300000 */
.L_x_86:
[----:B------:R-:W2:Y:S02]  /*b670*/  SYNCS.PHASECHK.TRANS64.TRYWAIT P1, [R3+URZ+0x30860], R2 ;  /* 0x03086002030075a7 */ /* 0x000ea4000802017f */
[----:B--2---:R-:W-:Y:S05]  /*b680*/  @!P1 BRA `(.L_x_87) ;  /* 0x0000003000389947 */ /* 0x004fea0003800000 */
.L_x_180:
[----:B------:R-:W-:Y:S05]  /*b690*/  @!P0 BRA `(.L_x_88) ;  /* 0x0000000000048947 */ /* 0x000fea0003800000 */
[----:B------:R-:W-:Y:S01]  /*b6a0*/  BPT.TRAP 0x1 ;  /* 0x000000040000795c */ /* 0x000fe20000300000 */
.L_x_88:
[----:B---3--:R3:W4:Y:S02]  /*b6b0*/  SYNCS.PHASECHK.TRANS64.TRYWAIT P0, [R5+URZ+0x30860], R0 ;  /* 0x03086000050075a7 */ /* 0x008724000800017f */
[----:B----4-:R-:W-:Y:S05]  /*b6c0*/  @!P0 NANOSLEEP.SYNCS 0x989680 ;  /* 0x009896800000895d */ /* 0x010fea0003900000 */
[----:B------:R-:W4:Y:S02]  /*b6d0*/  @!P0 SYNCS.PHASECHK.TRANS64 P0, [R5+URZ+0x30860], R0 ;  /* 0x03086000050085a7 */ /* 0x000f24000800007f */
[----:B----4-:R-:W-:Y:S05]  /*b6e0*/  @!P0 BRA `(.L_x_88) ;  /* 0xfffffffc00f08947 */ /* 0x010fea000383ffff */
.L_x_80:
[----:B------:R-:W-:Y:S05]  /*b6f0*/  BSYNC B0 ;  /* 0x0000000000007941 */ /* 0x000fea0003800000 */
.L_x_79:
[----:B------:R-:W-:Y:S05]  /*b700*/  EXIT ;  /* 0x000000000000794d */ /* 0x000fea0003800000 */
.L_x_8:
[----:B0-----:R-:W-:-:S04]  /*b710*/  IMAD.U32 R3, RZ, RZ, UR43 ;  /* 0x0000002bff037e24 */ /* 0x001fc8000f8e00ff */
[----:B------:R0:W1:Y:S03]  /*b720*/  SYNCS.PHASECHK.TRANS64.TRYWAIT P1, [R3+URZ+0x30800], R0 ;  /* 0x03080000030075a7 */ /* 0x000066000802017f */
[----:B-1----:R-:W-:Y:S05]  /*b730*/  @!P1 NANOSLEEP.SYNCS 0x989680 ;  /* 0x009896800000995d */ /* 0x002fea0003900000 */
[----:B------:R-:W1:Y:S02]  /*b740*/  @!P1 SYNCS.PHASECHK.TRANS64 P1, [R3+URZ+0x30800], R0 ;  /* 0x03080000030095a7 */ /* 0x000e64000802007f */
[----:B-1----:R-:W-:Y:S05]  /*b750*/  @!P1 BRA `(.L_x_8) ;  /* 0xfffffffc00ec9947 */ /* 0x002fea000383ffff */
[----:B------:R-:W-:Y:S05]  /*b760*/  BRA `(.L_x_89) ;  /* 0xffffff58006c7947 */ /* 0x000fea000383ffff */
.L_x_12:
[----:B-1----:R1:W2:Y:S02]  /*b770*/  SYNCS.PHASECHK.TRANS64.TRYWAIT P1, [R2+URZ+0x30830], R3 ;  /* 0x03083003020075a7 */ /* 0x0022a4000802017f */
[----:B--2---:R-:W-:Y:S05]  /*b780*/  @!P1 NANOSLEEP.SYNCS 0x989680 ;  /* 0x009896800000995d */ /* 0x004fea0003900000 */
[----:B------:R-:W2:Y:S02]  /*b790*/  @!P1 SYNCS.PHASECHK.TRANS64 P1, [R2+URZ+0x30830], R3 ;  /* 0x03083003020095a7 */ /* 0x000ea4000802007f */
[----:B--2---:R-:W-:Y:S05]  /*b7a0*/  @!P1 BRA `(.L_x_12) ;  /* 0xfffffffc00f09947 */ /* 0x004fea000383ffff */
[----:B------:R-:W-:Y:S05]  /*b7b0*/  BRA `(.L_x_11) ;  /* 0xffffff58008c7947 */ /* 0x000fea000383ffff */
.L_x_18:
[----:B-1----:R-:W-:-:S04]  /*b7c0*/  IMAD.U32 R3, RZ, RZ, UR8 ;  /* 0x00000008ff037e24 */ /* 0x002fc8000f8e00ff */
[----:B------:R1:W2:Y:S03]  /*b7d0*/  SYNCS.PHASECHK.TRANS64.TRYWAIT P1, [R3+URZ+0x30830], R0 ;  /* 0x03083000030075a7 */ /* 0x0002a6000802017f */
[----:B--2---:R-:W-:Y:S05]  /*b7e0*/  @!P1 NANOSLEEP.SYNCS 0x989680 ;  /* 0x009896800000995d */ /* 0x004fea0003900000 */
[----:B------:R-:W2:Y:S02]  /*b7f0*/  @!P1 SYNCS.PHASECHK.TRANS64 P1, [R3+URZ+0x30830], R0 ;  /* 0x03083000030095a7 */ /* 0x000ea4000802007f */
[----:B--2---:R-:W-:Y:S05]  /*b800*/  @!P1 BRA `(.L_x_18) ;  /* 0xfffffffc00ec9947 */ /* 0x004fea000383ffff */
[----:B------:R-:W-:Y:S05]  /*b810*/  BRA `(.L_x_17) ;  /* 0xffffff7c008c7947 */ /* 0x000fea000383ffff */
.L_x_22:
[----:B-1----:R-:W-:-:S04]  /*b820*/  IMAD.U32 R3, RZ, RZ, UR9 ;  /* 0x00000009ff037e24 */ /* 0x002fc8000f8e00ff */
[----:B------:R1:W2:Y:S03]  /*b830*/  SYNCS.PHASECHK.TRANS64.TRYWAIT P1, [R3+URZ+0x30850], R0 ;  /* 0x03085000030075a7 */ /* 0x0002a6000802017f */
[----:B--2---:R-:W-:Y:S05]  /*b840*/  @!P1 NANOSLEEP.SYNCS 0x989680 ;  /* 0x009896800000995d */ /* 0x004fea0003900000 */
[----:B------:R-:W2:Y:S02]  /*b850*/  @!P1 SYNCS.PHASECHK.TRANS64 P1, [R3+URZ+0x30850], R0 ;  /* 0x03085000030095a7 */ /* 0x000ea4000802007f */
[----:B--2---:R-:W-:Y:S05]  /*b860*/  @!P1 BRA `(.L_x_22) ;  /* 0xfffffffc00ec9947 */ /* 0x004fea000383ffff */
[----:B------:R-:W-:Y:S05]  /*b870*/  BRA `(.L_x_21) ;  /* 0xffffff8800447947 */ /* 0x000fea000383ffff */
.L_x_29:
[----:B-1----:R-:W-:-:S04]  /*b880*/  MOV R7, UR10 ;  /* 0x0000000a00077c02 */ /* 0x002fc80008000f00 */
[----:B------:R1:W2:Y:S03]  /*b890*/  SYNCS.PHASECHK.TRANS64.TRYWAIT P1, [R7+URZ+0x30850], R2 ;  /* 0x03085002070075a7 */ /* 0x0002a6000802017f */
[----:B--2---:R-:W-:Y:S05]  /*b8a0*/  @!P1 NANOSLEEP.SYNCS 0x989680 ;  /* 0x009896800000995d */ /* 0x004fea0003900000 */
[----:B------:R-:W2:Y:S02]  /*b8b0*/  @!P1 SYNCS.PHASECHK.TRANS64 P1, [R7+URZ+0x30850], R2 ;  /* 0x03085002070095a7 */ /* 0x000ea4000802007f */
[----:B--2---:R-:W-:Y:S05]  /*b8c0*/  @!P1 BRA `(.L_x_29) ;  /* 0xfffffffc00ec9947 */ /* 0x004fea000383ffff */
[----:B------:R-:W-:Y:S05]  /*b8d0*/  BRA `(.L_x_28) ;  /* 0xffffffa0005c7947 */ /* 0x000fea000383ffff */
.L_x_44:
[----:B------:R-:W0:Y:S01]  /*b8e0*/  S2R R17, SR_TID.X ;  /* 0x0000000000117919 */ /* 0x000e220000002100 */
[----:B------:R-:W-:Y:S01]  /*b8f0*/  BSSY B0, `(.L_x_90) ;  /* 0x000000a000007945 */ /* 0x000fe20003800000 */
[----:B------:R-:W-:Y:S01]  /*b900*/  IMAD.MOV.U32 R12, RZ, RZ, RZ ;  /* 0x000000ffff0c7224 */ /* 0x000fe200078e00ff */
[----:B------:R-:W-:Y:S01]  /*b910*/  MOV R15, 0xffffffff ;  /* 0xffffffff000f7802 */ /* 0x000fe20000000f00 */
[----:B------:R-:W-:Y:S01]  /*b920*/  IMAD.MOV.U32 R11, RZ, RZ, 0x1f ;  /* 0x0000001fff0b7424 */ /* 0x000fe200078e00ff */
[----:B0-----:R-:W-:-:S04]  /*b930*/  SHF.R.U32.HI R17, RZ, 0x5, R17 ;  /* 0x00000005ff117819 */ /* 0x001fc80000011611 */
[----:B------:R-:W-:-:S05]  /*b940*/  LOP3.LUT R17, R17, 0x3, RZ, 0xc0, !PT ;  /* 0x0000000311117812 */ /* 0x000fca00078ec0ff */
[----:B------:R-:W-:-:S07]  /*b950*/  IMAD.MOV.U32 R13, RZ, RZ, R17 ;  /* 0x000000ffff0d7224 */ /* 0x000fce00078e0011 */
[----:B-1---5:R-:W-:Y:S05]  /*b960*/  WARPSYNC.COLLECTIVE R15, `(.L_x_91) ;  /* 0x000000000f087348 */ /* 0x022fea0003c00000 */
[----:B------:R0:W2:Y:S02]  /*b970*/  SHFL.IDX P6, R14, R13, R12, R11 ;  /* 0x0000000c0d0e7389 */ /* 0x0000a400000c000b */
[----:B012--5:R-:W-:Y:S01]  /*b980*/  ENDCOLLECTIVE ;  /* 0x000000000000791b */ /* 0x027fe20003800000 */
.L_x_91:
[----:B------:R-:W-:Y:S05]  /*b990*/  BSYNC B0 ;  /* 0x0000000000007941 */ /* 0x000fea0003800000 */
.L_x_90:
[----:B------:R-:W-:Y:S05]  /*b9a0*/  BRA `(.L_x_92) ;  /* 0xffffffcc00a47947 */ /* 0x000fea000383ffff */
.L_x_47:
[----:B0-----:R0:W1:Y:S02]  /*b9b0*/  SYNCS.PHASECHK.TRANS64.TRYWAIT P0, [R0+URZ+0x30840], R3 ;  /* 0x03084003000075a7 */ /* 0x001064000800017f */
[----:B-1----:R-:W-:Y:S05]  /*b9c0*/  @!P0 NANOSLEEP.SYNCS 0x989680 ;  /* 0x009896800000895d */ /* 0x002fea0003900000 */
[----:B------:R-:W1:Y:S02]  /*b9d0*/  @!P0 SYNCS.PHASECHK.TRANS64 P0, [R0+URZ+0x30840], R3 ;  /* 0x03084003000085a7 */ /* 0x000e64000800007f */
[----:B-1----:R-:W-:Y:S05]  /*b9e0*/  @!P0 BRA `(.L_x_47) ;  /* 0xfffffffc00f08947 */ /* 0x002fea000383ffff */
[----:B------:R-:W-:Y:S05]  /*b9f0*/  BRA `(.L_x_93) ;  /* 0xffffffd0007c7947 */ /* 0x000fea000383ffff */
.L_x_48:
[----:B------:R-:W-:Y:S01]  /*ba00*/  BSSY B0, `(.L_x_94) ;  /* 0x0000008000007945 */ /* 0x000fe20003800000 */
[----:B------:R-:W-:Y:S01]  /*ba10*/  IMAD.MOV.U32 R13, RZ, RZ, R6 ;  /* 0x000000ffff0d7224 */ /* 0x000fe200078e0006 */
[----:B------:R-:W-:Y:S01]  /*ba20*/  MOV R15, 0xffffffff ;  /* 0xffffffff000f7802 */ /* 0x000fe20000000f00 */
[----:B------:R-:W-:Y:S02]  /*ba30*/  IMAD.MOV.U32 R12, RZ, RZ, RZ ;  /* 0x000000ffff0c7224 */ /* 0x000fe400078e00ff */
[----:B------:R-:W-:-:S07]  /*ba40*/  IMAD.MOV.U32 R11, RZ, RZ, 0x181f ;  /* 0x0000181fff0b7424 */ /* 0x000fce00078e00ff */
[----:B------:R-:W-:Y:S05]  /*ba50*/  WARPSYNC.COLLECTIVE R15, `(.L_x_95) ;  /* 0x000000000f087348 */ /* 0x000fea0003c00000 */
[----:B------:R0:W1:Y:S02]  /*ba60*/  SHFL.IDX P6, R14, R13, R12, R11 ;  /* 0x0000000c0d0e7389 */ /* 0x00006400000c000b */
[----:B01----:R-:W-:Y:S01]  /*ba70*/  ENDCOLLECTIVE ;  /* 0x000000000000791b */ /* 0x003fe20003800000 */
.L_x_95:
[----:B------:R-:W-:Y:S05]  /*ba80*/  BSYNC B0 ;  /* 0x0000000000007941 */ /* 0x000fea0003800000 */
.L_x_94:
[----:B------:R-:W-:Y:S01]  /*ba90*/  IMAD.MOV.U32 R13, RZ, RZ, R4 ;  /* 0x000000ffff0d7224 */ /* 0x000fe200078e0004 */
[----:B------:R-:W-:Y:S01]  /*baa0*/  MOV R11, 0x181f ;  /* 0x0000181f000b7802 */ /* 0x000fe20000000f00 */
[----:B------:R-:W-:Y:S01]  /*bab0*/  IMAD.MOV.U32 R12, RZ, RZ, RZ ;  /* 0x000000ffff0c7224 */ /* 0x000fe200078e00ff */
[----:B------:R-:W-:Y:S01]  /*bac0*/  ISETP.GE.AND P0, PT, R33, 0x1, PT ;  /* 0x000000012100780c */ /* 0x000fe20003f06270 */
[----:B------:R-:W-:Y:S02]  /*bad0*/  IMAD.MOV.U32 R15, RZ, RZ, -0x1 ;  /* 0xffffffffff0f7424 */ /* 0x000fe400078e00ff */
[----:B------:R-:W-:-:S10]  /*bae0*/  IMAD.MOV.U32 R2, RZ, RZ, R14 ;  /* 0x000000ffff027224 */ /* 0x000fd400078e000e */
[----:B------:R-:W-:Y:S05]  /*baf0*/  WARPSYNC.COLLECTIVE R15, `(.L_x_96) ;  /* 0x000000000f087348 */ /* 0x000fea0003c00000 */
[----:B------:R0:W1:Y:S02]  /*bb00*/  SHFL.IDX P6, R14, R13, R12, R11 ;  /* 0x0000000c0d0e7389 */ /* 0x00006400000c000b */
[----:B01----:R-:W-:Y:S01]  /*bb10*/  ENDCOLLECTIVE ;  /* 0x000000000000791b */ /* 0x003fe20003800000 */
.L_x_96:
[----:B------:R-:W-:Y:S02]  /*bb20*/  @P0 LEA R7, R5, UR39, 0x1 ;  /* 0x0000002705070c11 */ /* 0x000fe4000f8e08ff */
[----:B------:R-:W-:Y:S01]  /*bb30*/  MOV R13, R6 ;  /* 0x00000006000d7202 */ /* 0x000fe20000000f00 */
[----:B------:R-:W-:Y:S01]  /*bb40*/  IMAD.MOV.U32 R12, RZ, RZ, 0x1 ;  /* 0x00000001ff0c7424 */ /* 0x000fe200078e00ff */
[----:B------:R-:W-:-:S05]  /*bb50*/  @P0 LEA R14, P1, R37, R14, 0x1 ;  /* 0x0000000e250e0211 */ /* 0x000fca00078208ff */
[----:B------:R-:W-:Y:S02]  /*bb60*/  @P0 IMAD.X R3, RZ, RZ, R2, P1 ;  /* 0x000000ffff030224 */ /* 0x000fe400008e0602 */
[----:B------:R-:W-:-:S07]  /*bb70*/  @P0 IMAD.MOV.U32 R2, RZ, RZ, R14 ;  /* 0x000000ffff020224 */ /* 0x000fce00078e000e */
[----:B------:R-:W-:Y:S05]  /*bb80*/  WARPSYNC.COLLECTIVE R15, `(.L_x_97) ;  /* 0x000000000f087348 */ /* 0x000fea0003c00000 */
[----:B------:R0:W1:Y:S02]  /*bb90*/  SHFL.IDX P6, R14, R13, R12, R11 ;  /* 0x0000000c0d0e7389 */ /* 0x00006400000c000b */
[----:B01----:R-:W-:Y:S01]  /*bba0*/  ENDCOLLECTIVE ;  /* 0x000000000000791b */ /* 0x003fe20003800000 */
.L_x_97:
[----:B------:R-:W-:Y:S01]  /*bbb0*/  @!PT LDS RZ, [RZ] ;  /* 0x00000000fffff984 */ /* 0x000fe20000000800 */
[----:B------:R-:W-:Y:S01]  /*bbc0*/  @!PT LDS RZ, [RZ] ;  /* 0x00000000fffff984 */ /* 0x000fe20000000800 */
[----:B------:R-:W-:Y:S01]  /*bbd0*/  @!PT LDS RZ, [RZ] ;  /* 0x00000000fffff984 */ /* 0x000fe20000000800 */
[----:B------:R0:W-:Y:S04]  /*bbe0*/  @P0 LDGSTS.E.BYPASS.LTC128B.128 [R7+0x1e400], desc[UR36][R2.64], !P4 ;  /* 0x1e40000002070fae */ /* 0x0001e8000e101d64 */
[----:B------:R0:W-:Y:S04]  /*bbf0*/  @P0 LDGSTS.E.BYPASS.LTC128B.128 [R7+0x21400], desc[UR36][R2.64+0x80], !P3 ;  /* 0x2140008002070fae */ /* 0x0001e8000d901d64 */
[----:B------:R0:W-:Y:S01]  /*bc00*/  @P0 LDGSTS.E.BYPASS.LTC128B.128 [R7+0x24400], desc[UR36][R2.64+0x100], !P2 ;  /* 0x2440010002070fae */ /* 0x0001e2000d101d64 */
[----:B------:R-:W-:Y:S01]  /*bc10*/  ISETP.GE.AND P0, PT, R33, 0x11, PT ;  /* 0x000000112100780c */ /* 0x000fe20003f06270 */
[----:B------:R-:W-:-:S02]  /*bc20*/  IMAD.MOV.U32 R13, RZ, RZ, R4 ;  /* 0x000000ffff0d7224 */ /* 0x000fc400078e0004 */
[----:B------:R-:W-:-:S10]  /*bc30*/  IMAD.MOV.U32 R8, RZ, RZ, R14 ;  /* 0x000000ffff087224 */ /* 0x000fd400078e000e */
[----:B0-----:R-:W-:Y:S05]  /*bc40*/  WARPSYNC.COLLECTIVE R15, `(.L_x_98) ;  /* 0x000000000f087348 */ /* 0x001fea0003c00000 */
[----:B------:R1:W2:Y:S02]  /*bc50*/  SHFL.IDX P6, R14, R13, R12, R11 ;  /* 0x0000000c0d0e7389 */ /* 0x0002a400000c000b */
[----:B012---:R-:W-:Y:S01]  /*bc60*/  ENDCOLLECTIVE ;  /* 0x000000000000791b */ /* 0x007fe20003800000 */
.L_x_98:
[----:B------:R-:W-:Y:S01]  /*bc70*/  @P0 LEA R21, R5, UR39, 0x1 ;  /* 0x0000002705150c11 */ /* 0x000fe2000f8e08ff */
[----:B------:R-:W-:Y:S01]  /*bc80*/  IMAD.MOV.U32 R13, RZ, RZ, R6 ;  /* 0x000000ffff0d7224 */ /* 0x000fe200078e0006 */
[----:B------:R-:W-:Y:S02]  /*bc90*/  MOV R12, 0x2 ;  /* 0x00000002000c7802 */ /* 0x000fe40000000f00 */
[----:B------:R-:W-:-:S04]  /*bca0*/  @P0 LEA R14, P1, R37, R14, 0x1 ;  /* 0x0000000e250e0211 */ /* 0x000fc800078208ff */
[----:B------:R-:W-:Y:S01]  /*bcb0*/  @P0 IADD3.X R9, RZ, R8, RZ, P1, !PT ;  /* 0x00000008ff090210 */ /* 0x000fe20000ffe4ff */
[----:B------:R-:W-:-:S08]  /*bcc0*/  @P0 IMAD.MOV.U32 R2, RZ, RZ, R14 ;  /* 0x000000ffff020224 */ /* 0x000fd000078e000e */
[----:B------:R-:W-:Y:S05]  /*bcd0*/  WARPSYNC.COLLECTIVE R15, `(.L_x_99) ;  /* 0x000000000f087348 */ /* 0x000fea0003c00000 */
[----:B------:R0:W1:Y:S02]  /*bce0*/  SHFL.IDX P6, R14, R13, R12, R11 ;  /* 0x0000000c0d0e7389 */ /* 0x00006400000c000b */
[----:B01----:R-:W-:Y:S01]  /*bcf0*/  ENDCOLLECTIVE ;  /* 0x000000000000791b */ /* 0x003fe20003800000 */
.L_x_99:
[----:B------:R-:W-:-:S05]  /*bd00*/  @P0 IMAD.MOV.U32 R3, RZ, RZ, R9 ;  /* 0x000000ffff030224 */ /* 0x000fca00078e0009 */
[----:B------:R-:W-:Y:S01]  /*bd10*/  @!PT LDS RZ, [RZ] ;  /* 0x00000000fffff984 */ /* 0x000fe20000000800 */
[----:B------:R-:W-:Y:S01]  /*bd20*/  @!PT LDS RZ, [RZ] ;  /* 0x00000000fffff984 */ /* 0x000fe20000000800 */
[----:B------:R-:W-:Y:S01]  /*bd30*/  @!PT LDS RZ, [RZ] ;  /* 0x00000000fffff984 */ /* 0x000fe20000000800 */
[----:B------:R0:W-:Y:S04]  /*bd40*/  @P0 LDGSTS.E.BYPASS.LTC128B.128 [R21+0x1ec00], desc[UR36][R2.64], !P4 ;  /* 0x1ec0000002150fae */ /* 0x0001e8000e101d64 */
[----:B------:R0:W-:Y:S01]  /*bd50*/  @P0 LDGSTS.E.BYPASS.LTC128B.128 [R21+0x21c00], desc[UR36][R2.64+0x80], !P3 ;  /* 0x21c0008002150fae */ /* 0x0001e2000d901d64 */
[----:B------:R-:W-:-:S03]  /*bd60*/  IMAD.MOV.U32 R13, RZ, RZ, R4 ;  /* 0x000000ffff0d7224 */ /* 0x000fc600078e0004 */
[----:B------:R0:W-:Y:S01]  /*bd70*/  @P0 LDGSTS.E.BYPASS.LTC128B.128 [R21+0x24c00], desc[UR36][R2.64+0x100], !P2 ;  /* 0x24c0010002150fae */ /* 0x0001e2000d101d64 */
[----:B------:R-:W-:Y:S01]  /*bd80*/  ISETP.GE.AND P0, PT, R33, 0x21, PT ;  /* 0x000000212100780c */ /* 0x000fe20003f06270 */
[----:B------:R-:W-:-:S12]  /*bd90*/  IMAD.MOV.U32 R7, RZ, RZ, R14 ;  /* 0x000000ffff077224 */ /* 0x000fd800078e000e */
[----:B0-----:R-:W-:Y:S05]  /*bda0*/  WARPSYNC.COLLECTIVE R15, `(.L_x_100) ;  /* 0x000000000f087348 */ /* 0x001fea0003c00000 */
[----:B------:R1:W2:Y:S02]  /*bdb0*/  SHFL.IDX P6, R14, R13, R12, R11 ;  /* 0x0000000c0d0e7389 */ /* 0x0002a400000c000b */
[----:B012---:R-:W-:Y:S01]  /*bdc0*/  ENDCOLLECTIVE ;  /* 0x000000000000791b */ /* 0x007fe20003800000 */
.L_x_100:
[----:B------:R-:W-:Y:S01]  /*bdd0*/  @P0 LEA R9, R5, UR39, 0x1 ;  /* 0x0000002705090c11 */ /* 0x000fe2000f8e08ff */
[----:B------:R-:W-:Y:S02]  /*bde0*/  IMAD.MOV.U32 R13, RZ, RZ, R6 ;  /* 0x000000ffff0d7224 */ /* 0x000fe400078e0006 */
[----:B------:R-:W-:Y:S01]  /*bdf0*/  IMAD.MOV.U32 R12, RZ, RZ, 0x3 ;  /* 0x00000003ff0c7424 */ /* 0x000fe200078e00ff */
[----:B------:R-:W-:-:S04]  /*be00*/  @P0 LEA R14, P1, R37, R14, 0x1 ;  /* 0x0000000e250e0211 */ /* 0x000fc800078208ff */
[----:B------:R-:W-:Y:S01]  /*be10*/  @P0 MOV R2, R14 ;  /* 0x0000000e00020202 */ /* 0x000fe20000000f00 */
[----:B------:R-:W-:-:S08]  /*be20*/  @P0 IMAD.X R7, RZ, RZ, R7, P1 ;  /* 0x000000ffff070224 */ /* 0x000fd000008e0607 */
[----:B------:R-:W-:Y:S05]  /*be30*/  WARPSYNC.COLLECTIVE R15, `(.L_x_101) ;  /* 0x000000000f087348 */ /* 0x000fea0003c00000 */
[----:B------:R0:W1:Y:S02]  /*be40*/  SHFL.IDX P6, R14, R13, R12, R11 ;  /* 0x0000000c0d0e7389 */ /* 0x00006400000c000b */
[----:B01----:R-:W-:Y:S01]  /*be50*/  ENDCOLLECTIVE ;  /* 0x000000000000791b */ /* 0x003fe20003800000 */
.L_x_101:
        /* <DEDUP_REMOVED lines=8> */
[----:B------:R-:W-:Y:S02]  /*bee0*/  ISETP.GE.AND P0, PT, R33, 0x31, PT ;  /* 0x000000312100780c */ /* 0x000fe40003f06270 */
[----:B------:R-:W-:-:S11]  /*bef0*/  MOV R7, R14 ;  /* 0x0000000e00077202 */ /* 0x000fd60000000f00 */
[----:B0-----:R-:W-:Y:S05]  /*bf00*/  WARPSYNC.COLLECTIVE R15, `(.L_x_102) ;  /* 0x000000000f087348 */ /* 0x001fea0003c00000 */
[----:B------:R1:W2:Y:S02]  /*bf10*/  SHFL.IDX P6, R14, R13, R12, R11 ;  /* 0x0000000c0d0e7389 */ /* 0x0002a400000c000b */
[----:B012---:R-:W-:Y:S01]  /*bf20*/  ENDCOLLECTIVE ;  /* 0x000000000000791b */ /* 0x007fe20003800000 */
.L_x_102:
[----:B------:R-:W-:Y:S01]  /*bf30*/  @P0 LEA R21, R5, UR39, 0x1 ;  /* 0x0000002705150c11 */ /* 0x000fe2000f8e08ff */
[----:B------:R-:W-:Y:S02]  /*bf40*/  IMAD.MOV.U32 R13, RZ, RZ, R6 ;  /* 0x000000ffff0d7224 */ /* 0x000fe400078e0006 */
[----:B------:R-:W-:Y:S01]  /*bf50*/  IMAD.MOV.U32 R12, RZ, RZ, 0x4 ;  /* 0x00000004ff0c7424 */ /* 0x000fe200078e00ff */
[----:B------:R-:W-:-:S05]  /*bf60*/  @P0 LEA R14, P1, R37, R14, 0x1 ;  /* 0x0000000e250e0211 */ /* 0x000fca00078208ff */
[----:B------:R-:W-:-:S08]  /*bf70*/  @P0 IMAD.MOV.U32 R2, RZ, RZ, R14 ;  /* 0x000000ffff020224 */ /* 0x000fd000078e000e */
[----:B------:R-:W-:Y:S05]  /*bf80*/  WARPSYNC.COLLECTIVE R15, `(.L_x_103) ;  /* 0x000000000f087348 */ /* 0x000fea0003c00000 */
[----:B------:R0:W1:Y:S02]  /*bf90*/  SHFL.IDX P6, R14, R13, R12, R11 ;  /* 0x0000000c0d0e7389 */ /* 0x00006400000c000b */
[----:B01----:R-:W-:Y:S01]  /*bfa0*/  ENDCOLLECTIVE ;  /* 0x000000000000791b */ /* 0x003fe20003800000 */
.L_x_103:
[----:B------:R-:W-:-:S05]  /*bfb0*/  @P0 IMAD.X R7, RZ, RZ, R7, P1 ;  /* 0x000000ffff070224 */ /* 0x000fca00008e0607 */
[----:B------:R-:W-:-:S05]  /*bfc0*/  @P0 MOV R3, R7 ;  /* 0x0000000700030202 */ /* 0x000fca0000000f00 */
[----:B------:R-:W-:Y:S01]  /*bfd0*/  @!PT LDS RZ, [RZ] ;  /* 0x00000000fffff984 */ /* 0x000fe20000000800 */
[----:B------:R-:W-:Y:S01]  /*bfe0*/  @!PT LDS RZ, [RZ] ;  /* 0x00000000fffff984 */ /* 0x000fe20000000800 */
[----:B------:R-:W-:Y:S01]  /*bff0*/  @!PT LDS RZ, [RZ] ;  /* 0x00000000fffff984 */ /* 0x000fe20000000800 */
[----:B------:R0:W-:Y:S01]  /*c000*/  @P0 LDGSTS.E.BYPASS.LTC128B.128 [R21+0x1fc00], desc[UR36][R2.64], !P4 ;  /* 0x1fc0000002150fae */ /* 0x0001e2000e101d64 */
[----:B------:R-:W-:-:S03]  /*c010*/  MOV R13, R4 ;  /* 0x00000004000d7202 */ /* 0x000fc60000000f00 */
[----:B------:R0:W-:Y:S04]  /*c020*/  @P0 LDGSTS.E.BYPASS.LTC128B.128 [R21+0x22c00], desc[UR36][R2.64+0x80], !P3 ;  /* 0x22c0008002150fae */ /* 0x0001e8000d901d64 */
[----:B------:R0:W-:Y:S01]  /*c030*/  @P0 LDGSTS.E.BYPASS.LTC128B.128 [R21+0x25c00], desc[UR36][R2.64+0x100], !P2 ;  /* 0x25c0010002150fae */ /* 0x0001e2000d101d64 */
[----:B------:R-:W-:Y:S01]  /*c040*/  ISETP.GE.AND P0, PT, R33, 0x41, PT ;  /* 0x000000412100780c */ /* 0x000fe20003f06270 */
[----:B------:R-:W-:-:S12]  /*c050*/  IMAD.MOV.U32 R7, RZ, RZ, R14 ;  /* 0x000000ffff077224 */ /* 0x000fd800078e000e */
[----:B0-----:R-:W-:Y:S05]  /*c060*/  WARPSYNC.COLLECTIVE R15, `(.L_x_104) ;  /* 0x000000000f087348 */ /* 0x001fea0003c00000 */
[----:B------:R1:W2:Y:S02]  /*c070*/  SHFL.IDX P6, R14, R13, R12, R11 ;  /* 0x0000000c0d0e7389 */ /* 0x0002a400000c000b */
[----:B012---:R-:W-:Y:S01]  /*c080*/  ENDCOLLECTIVE ;  /* 0x000000000000791b */ /* 0x007fe20003800000 */
.L_x_104:
[----:B------:R-:W-:Y:S02]  /*c090*/  @P0 LEA R9, R5, UR39, 0x1 ;  /* 0x0000002705090c11 */ /* 0x000fe4000f8e08ff */
[----:B------:R-:W-:Y:S01]  /*c0a0*/  MOV R13, R6 ;  /* 0x00000006000d7202 */ /* 0x000fe20000000f00 */
[----:B------:R-:W-:Y:S01]  /*c0b0*/  IMAD.MOV.U32 R12, RZ, RZ, 0x5 ;  /* 0x00000005ff0c7424 */ /* 0x000fe200078e00ff */
[----:B------:R-:W-:-:S05]  /*c0c0*/  @P0 LEA R14, P1, R37, R14, 0x1 ;  /* 0x0000000e250e0211 */ /* 0x000fca00078208ff */
[----:B------:R-:W-:-:S08]  /*c0d0*/  @P0 IMAD.MOV.U32 R2, RZ, RZ, R14 ;  /* 0x000000ffff020224 */ /* 0x000fd000078e000e */
[----:B------:R-:W-:Y:S05]  /*c0e0*/  WARPSYNC.COLLECTIVE R15, `(.L_x_105) ;  /* 0x000000000f087348 */ /* 0x000fea0003c00000 */
[----:B------:R0:W1:Y:S02]  /*c0f0*/  SHFL.IDX P6, R14, R13, R12, R11 ;  /* 0x0000000c0d0e7389 */ /* 0x00006400000c000b */
[----:B01----:R-:W-:Y:S01]  /*c100*/  ENDCOLLECTIVE ;  /* 0x000000000000791b */ /* 0x003fe20003800000 */
.L_x_105:
[----:B------:R-:W-:-:S04]  /*c110*/  @P0 IMAD.X R7, RZ, RZ, R7, P1 ;  /* 0x000000ffff070224 */ /* 0x000fc800008e0607 */
[----:B------:R-:W-:-:S05]  /*c120*/  @P0 IMAD.MOV.U32 R3, RZ, RZ, R7 ;  /* 0x000000ffff030224 */ /* 0x000fca00078e0007 */
[----:B------:R-:W-:Y:S01]  /*c130*/  @!PT LDS RZ, [RZ] ;  /* 0x00000000fffff984 */ /* 0x000fe20000000800 */
[----:B------:R-:W-:Y:S01]  /*c140*/  @!PT LDS RZ, [RZ] ;  /* 0x00000000fffff984 */ /* 0x000fe20000000800 */
[----:B------:R-:W-:Y:S01]  /*c150*/  @!PT LDS RZ, [RZ] ;  /* 0x00000000fffff984 */ /* 0x000fe20000000800 */
[----:B------:R0:W-:Y:S01]  /*c160*/  @P0 LDGSTS.E.BYPASS.LTC128B.128 [R9+0x20400], desc[UR36][R2.64], !P4 ;  /* 0x2040000002090fae */ /* 0x0001e2000e101d64 */
[----:B------:R-:W-:-:S03]  /*c170*/  IMAD.MOV.U32 R13, RZ, RZ, R4 ;  /* 0x000000ffff0d7224 */ /* 0x000fc600078e0004 */
[----:B------:R0:W-:Y:S04]  /*c180*/  @P0 LDGSTS.E.BYPASS.LTC128B.128 [R9+0x23400], desc[UR36][R2.64+0x80], !P3 ;  /* 0x2340008002090fae */ /* 0x0001e8000d901d64 */
[----:B------:R0:W-:Y:S01]  /*c190*/  @P0 LDGSTS.E.BYPASS.LTC128B.128 [R9+0x26400], desc[UR36][R2.64+0x100], !P2 ;  /* 0x2640010002090fae */ /* 0x0001e2000d101d64 */
[----:B------:R-:W-:-:S07]  /*c1a0*/  IMAD.MOV.U32 R7, RZ, RZ, R14 ;  /* 0x000000ffff077224 */ /* 0x000fce00078e000e */
[----:B0-----:R-:W-:Y:S05]  /*c1b0*/  WARPSYNC.COLLECTIVE R15, `(.L_x_106) ;  /* 0x000000000f087348 */ /* 0x001fea0003c00000 */
[----:B------:R1:W2:Y:S02]  /*c1c0*/  SHFL.IDX P6, R14, R13, R12, R11 ;  /* 0x0000000c0d0e7389 */ /* 0x0002a400000c000b */
[----:B012---:R-:W-:Y:S01]  /*c1d0*/  ENDCOLLECTIVE ;  /* 0x000000000000791b */ /* 0x007fe20003800000 */
.L_x_106:
[----:B------:R-:W-:Y:S05]  /*c1e0*/  BRA `(.L_x_107) ;  /* 0xffffffcc00c47947 */ /* 0x000fea000383ffff */
.L_x_52:
[----:B------:R-:W-:Y:S01]  /*c1f0*/  MOV R13, R5 ;  /* 0x00000005000d7202 */ /* 0x000fe20000000f00 */
[----:B------:R-:W-:Y:S02]  /*c200*/  IMAD.MOV.U32 R12, RZ, RZ, RZ ;  /* 0x000000ffff0c7224 */ /* 0x000fe400078e00ff */
[----:B------:R-:W-:Y:S02]  /*c210*/  IMAD.MOV.U32 R11, RZ, RZ, 0x181f ;  /* 0x0000181fff0b7424 */ /* 0x000fe400078e00ff */
[----:B------:R-:W-:Y:S02]  /*c220*/  IMAD.MOV.U32 R15, RZ, RZ, -0x1 ;  /* 0xffffffffff0f7424 */ /* 0x000fe400078e00ff */
[----:B------:R-:W-:-:S07]  /*c230*/  IMAD.IADD R4, R34, 0x1, R4 ;  /* 0x0000000122047824 */ /* 0x000fce00078e0204 */
[----:B------:R-:W-:Y:S05]  /*c240*/  WARPSYNC.COLLECTIVE R15, `(.L_x_108) ;  /* 0x000000000f087348 */ /* 0x000fea0003c00000 */
[----:B------:R0:W1:Y:S02]  /*c250*/  SHFL.IDX P6, R14, R13, R12, R11 ;  /* 0x0000000c0d0e7389 */ /* 0x00006400000c000b */
[----:B01----:R-:W-:Y:S01]  /*c260*/  ENDCOLLECTIVE ;  /* 0x000000000000791b */ /* 0x003fe20003800000 */
.L_x_108:
[C---:B------:R-:W-:Y:S01]  /*c270*/  VIADD R6, R4.reuse, 0x10 ;  /* 0x0000001004067836 */ /* 0x040fe20000000000 */
[----:B------:R-:W-:Y:S01]  /*c280*/  ISETP.GE.AND P0, PT, R4, UR40, PT ;  /* 0x0000002804007c0c */ /* 0x000fe2000bf06270 */
[----:B------:R-:W-:Y:S01]  /*c290*/  IMAD.MOV.U32 R13, RZ, RZ, R0 ;  /* 0x000000ffff0d7224 */ /* 0x000fe200078e0000 */
[----:B------:R-:W-:-:S11]  /*c2a0*/  MOV R2, R14 ;  /* 0x0000000e00027202 */ /* 0x000fd60000000f00 */
[----:B------:R-:W-:Y:S05]  /*c2b0*/  WARPSYNC.COLLECTIVE R15, `(.L_x_109) ;  /* 0x000000000f087348 */ /* 0x000fea0003c00000 */
[----:B------:R0:W1:Y:S02]  /*c2c0*/  SHFL.IDX P6, R14, R13, R12, R11 ;  /* 0x0000000c0d0e7389 */ /* 0x00006400000c000b */
[----:B01----:R-:W-:Y:S01]  /*c2d0*/  ENDCOLLECTIVE ;  /* 0x000000000000791b */ /* 0x003fe20003800000 */
.L_x_109:
[----:B------:R-:W-:Y:S02]  /*c2e0*/  IMAD.MOV.U32 R13, RZ, RZ, R5 ;  /* 0x000000ffff0d7224 */ /* 0x000fe400078e0005 */
[----:B------:R-:W-:Y:S01]  /*c2f0*/  IMAD.MOV.U32 R12, RZ, RZ, 0x1 ;  /* 0x00000001ff0c7424 */ /* 0x000fe200078e00ff */
[----:B------:R-:W-:-:S05]  /*c300*/  @!P0 LEA R14, P1, R37, R14, 0x1 ;  /* 0x0000000e250e8211 */ /* 0x000fca00078208ff */
[----:B------:R-:W-:Y:S01]  /*c310*/  @!P0 IMAD.X R3, RZ, RZ, R2, P1 ;  /* 0x000000ffff038224 */ /* 0x000fe200008e0602 */
[----:B------:R-:W-:-:S07]  /*c320*/  @!P0 MOV R2, R14 ;  /* 0x0000000e00028202 */ /* 0x000fce0000000f00 */
[----:B------:R-:W-:Y:S05]  /*c330*/  WARPSYNC.COLLECTIVE R15, `(.L_x_110) ;  /* 0x000000000f087348 */ /* 0x000fea0003c00000 */
[----:B------:R0:W1:Y:S02]  /*c340*/  SHFL.IDX P6, R14, R13, R12, R11 ;  /* 0x0000000c0d0e7389 */ /* 0x00006400000c000b */
[----:B01----:R-:W-:Y:S01]  /*c350*/  ENDCOLLECTIVE ;  /* 0x000000000000791b */ /* 0x003fe20003800000 */
.L_x_110:
[----:B------:R-:W-:Y:S01]  /*c360*/  @!PT LDS RZ, [RZ] ;  /* 0x00000000fffff984 */ /* 0x000fe20000000800 */
[----:B------:R-:W-:Y:S01]  /*c370*/  @!PT LDS RZ, [RZ] ;  /* 0x00000000fffff984 */ /* 0x000fe20000000800 */
[----:B------:R-:W-:Y:S01]  /*c380*/  @!PT LDS RZ, [RZ] ;  /* 0x00000000fffff984 */ /* 0x000fe20000000800 */
[----:B------:R0:W-:Y:S04]  /*c390*/  @!P0 LDGSTS.E.BYPASS.LTC128B.128 [R20+0x12400], desc[UR36][R2.64], !P3 ;  /* 0x1240000002148fae */ /* 0x0001e8000d901d64 */
[----:B------:R0:W-:Y:S04]  /*c3a0*/  @!P0 LDGSTS.E.BYPASS.LTC128B.128 [R20+0x16400], desc[UR36][R2.64+0x80], !P4 ;  /* 0x1640008002148fae */ /* 0x0001e8000e101d64 */
[----:B------:R0:W-:Y:S01]  /*c3b0*/  @!P0 LDGSTS.E.BYPASS.LTC128B.128 [R20+0x1a400], desc[UR36][R2.64+0x100], !P5 ;  /* 0x1a40010002148fae */ /* 0x0001e2000e901d64 */
[----:B------:R-:W-:Y:S01]  /*c3c0*/  ISETP.GE.AND P0, PT, R6, UR40, PT ;  /* 0x0000002806007c0c */ /* 0x000fe2000bf06270 */
[----:B------:R-:W-:Y:S01]  /*c3d0*/  IMAD.MOV.U32 R13, RZ, RZ, R0 ;  /* 0x000000ffff0d7224 */ /* 0x000fe200078e0000 */
[----:B------:R-:W-:-:S11]  /*c3e0*/  MOV R6, R14 ;  /* 0x0000000e00067202 */ /* 0x000fd60000000f00 */
[----:B0-----:R-:W-:Y:S05]  /*c3f0*/  WARPSYNC.COLLECTIVE R15, `(.L_x_111) ;  /* 0x000000000f087348 */ /* 0x001fea0003c00000 */
[----:B------:R1:W2:Y:S02]  /*c400*/  SHFL.IDX P6, R14, R13, R12, R11 ;  /* 0x0000000c0d0e7389 */ /* 0x0002a400000c000b */
[----:B012---:R-:W-:Y:S01]  /*c410*/  ENDCOLLECTIVE ;  /* 0x000000000000791b */ /* 0x007fe20003800000 */
.L_x_111:
[----:B------:R-:W-:Y:S02]  /*c420*/  IMAD.MOV.U32 R13, RZ, RZ, R5 ;  /* 0x000000ffff0d7224 */ /* 0x000fe400078e0005 */
[----:B------:R-:W-:Y:S01]  /*c430*/  IMAD.MOV.U32 R12, RZ, RZ, 0x2 ;  /* 0x00000002ff0c7424 */ /* 0x000fe200078e00ff */
[----:B------:R-:W-:-:S05]  /*c440*/  @!P0 LEA R14, P1, R37, R14, 0x1 ;  /* 0x0000000e250e8211 */ /* 0x000fca00078208ff */
[----:B------:R-:W-:-:S08]  /*c450*/  @!P0 IMAD.MOV.U32 R2, RZ, RZ, R14 ;  /* 0x000000ffff028224 */ /* 0x000fd000078e000e */
[----:B------:R-:W-:Y:S05]  /*c460*/  WARPSYNC.COLLECTIVE R15, `(.L_x_112) ;  /* 0x000000000f087348 */ /* 0x000fea0003c00000 */
[----:B------:R0:W1:Y:S02]  /*c470*/  SHFL.IDX P6, R14, R13, R12, R11 ;  /* 0x0000000c0d0e7389 */ /* 0x00006400000c000b */
[----:B01----:R-:W-:Y:S01]  /*c480*/  ENDCOLLECTIVE ;  /* 0x000000000000791b */ /* 0x003fe20003800000 */
.L_x_112:
[----:B------:R-:W-:Y:S02]  /*c490*/  @!P0 IMAD.X R7, RZ, RZ, R6, P1 ;  /* 0x000000ffff078224 */ /* 0x000fe400008e0606 */
[----:B------:R-:W-:-:S03]  /*c4a0*/  VIADD R6, R4, 0x20 ;  /* 0x0000002004067836 */ /* 0x000fc60000000000 */
[----:B------:R-:W-:-:S05]  /*c4b0*/  @!P0 MOV R3, R7 ;  /* 0x0000000700038202 */ /* 0x000fca0000000f00 */
[----:B------:R-:W-:Y:S01]  /*c4c0*/  @!PT LDS RZ, [RZ] ;  /* 0x00000000fffff984 */ /* 0x000fe20000000800 */
[----:B------:R-:W-:Y:S01]  /*c4d0*/  @!PT LDS RZ, [RZ] ;  /* 0x00000000fffff984 */ /* 0x000fe20000000800 */
[----:B------:R-:W-:Y:S01]  /*c4e0*/  @!PT LDS RZ, [RZ] ;  /* 0x00000000fffff984 */ /* 0x000fe20000000800 */
[----:B------:R0:W-:Y:S01]  /*c4f0*/  @!P0 LDGSTS.E.BYPASS.LTC128B.128 [R20+0x12c00], desc[UR36][R2.64], !P3 ;  /* 0x12c0000002148fae */ /* 0x0001e2000d901d64 */
[----:B------:R-:W-:-:S03]  /*c500*/  IMAD.MOV.U32 R13, RZ, RZ, R0 ;  /* 0x000000ffff0d7224 */ /* 0x000fc600078e0000 */
[----:B------:R0:W-:Y:S04]  /*c510*/  @!P0 LDGSTS.E.BYPASS.LTC128B.128 [R20+0x16c00], desc[UR36][R2.64+0x80], !P4 ;  /* 0x16c0008002148fae */ /* 0x0001e8000e101d64 */
[----:B------:R0:W-:Y:S01]  /*c520*/  @!P0 LDGSTS.E.BYPASS.LTC128B.128 [R20+0x1ac00], desc[UR36][R2.64+0x100], !P5 ;  /* 0x1ac0010002148fae */ /* 0x0001e2000e901d64 */
[----:B------:R-:W-:Y:S02]  /*c530*/  ISETP.GE.AND P0, PT, R6, UR40, PT ;  /* 0x0000002806007c0c */ /* 0x000fe4000bf06270 */
[----:B------:R-:W-:-:S11]  /*c540*/  MOV R6, R14 ;  /* 0x0000000e00067202 */ /* 0x000fd60000000f00 */
[----:B0-----:R-:W-:Y:S05]  /*c550*/  WARPSYNC.COLLECTIVE R15, `(.L_x_113) ;  /* 0x000000000f087348 */ /* 0x001fea0003c00000 */
[----:B------:R1:W2:Y:S02]  /*c560*/  SHFL.IDX P6, R14, R13, R12, R11 ;  /* 0x0000000c0d0e7389 */ /* 0x0002a400000c000b */
[----:B012---:R-:W-:Y:S01]  /*c570*/  ENDCOLLECTIVE ;  /* 0x000000000000791b */ /* 0x007fe20003800000 */
.L_x_113:
[----:B------:R-:W-:Y:S02]  /*c580*/  IMAD.MOV.U32 R13, RZ, RZ, R5 ;  /* 0x000000ffff0d7224 */ /* 0x000fe400078e0005 */
[----:B------:R-:W-:Y:S01]  /*c590*/  IMAD.MOV.U32 R12, RZ, RZ, 0x3 ;  /* 0x00000003ff0c7424 */ /* 0x000fe200078e00ff */
[----:B------:R-:W-:-:S05]  /*c5a0*/  @!P0 LEA R14, P1, R37, R14, 0x1 ;  /* 0x0000000e250e8211 */ /* 0x000fca00078208ff */
[----:B------:R-:W-:-:S08]  /*c5b0*/  @!P0 IMAD.MOV.U32 R2, RZ, RZ, R14 ;  /* 0x000000ffff028224 */ /* 0x000fd000078e000e */
[----:B------:R-:W-:Y:S05]  /*c5c0*/  WARPSYNC.COLLECTIVE R15, `(.L_x_114) ;  /* 0x000000000f087348 */ /* 0x000fea0003c00000 */
[----:B------:R0:W1:Y:S02]  /*c5d0*/  SHFL.IDX P6, R14, R13, R12, R11 ;  /* 0x0000000c0d0e7389 */ /* 0x00006400000c000b */
[----:B01----:R-:W-:Y:S01]  /*c5e0*/  ENDCOLLECTIVE ;  /* 0x000000000000791b */ /* 0x003fe20003800000 */
.L_x_114:
        /* <DEDUP_REMOVED lines=15> */
.L_x_115:
[----:B------:R-:W-:Y:S02]  /*c6e0*/  IMAD.MOV.U32 R13, RZ, RZ, R5 ;  /* 0x000000ffff0d7224 */ /* 0x000fe400078e0005 */
[----:B------:R-:W-:Y:S01]  /*c6f0*/  IMAD.MOV.U32 R12, RZ, RZ, 0x4 ;  /* 0x00000004ff0c7424 */ /* 0x000fe200078e00ff */
[----:B------:R-:W-:-:S05]  /*c700*/  @!P0 LEA R14, P1, R37, R14, 0x1 ;  /* 0x0000000e250e8211 */ /* 0x000fca00078208ff */
[----:B------:R-:W-:-:S08]  /*c710*/  @!P0 IMAD.MOV.U32 R2, RZ, RZ, R14 ;  /* 0x000000ffff028224 */ /* 0x000fd000078e000e */
[----:B------:R-:W-:Y:S05]  /*c720*/  WARPSYNC.COLLECTIVE R15, `(.L_x_116) ;  /* 0x000000000f087348 */ /* 0x000fea0003c00000 */
[----:B------:R0:W1:Y:S02]  /*c730*/  SHFL.IDX P6, R14, R13, R12, R11 ;  /* 0x0000000c0d0e7389 */ /* 0x00006400000c000b */
[----:B01----:R-:W-:Y:S01]  /*c740*/  ENDCOLLECTIVE ;  /* 0x000000000000791b */ /* 0x003fe20003800000 */
.L_x_116:
        /* <DEDUP_REMOVED lines=15> */
.L_x_117:
[----:B------:R-:W-:Y:S02]  /*c840*/  IMAD.MOV.U32 R13, RZ, RZ, R5 ;  /* 0x000000ffff0d7224 */ /* 0x000fe400078e0005 */
[----:B------:R-:W-:Y:S01]  /*c850*/  IMAD.MOV.U32 R12, RZ, RZ, 0x5 ;  /* 0x00000005ff0c7424 */ /* 0x000fe200078e00ff */
[----:B------:R-:W-:-:S05]  /*c860*/  @!P0 LEA R14, P1, R37, R14, 0x1 ;  /* 0x0000000e250e8211 */ /* 0x000fca00078208ff */
[----:B------:R-:W-:-:S08]  /*c870*/  @!P0 IMAD.MOV.U32 R2, RZ, RZ, R14 ;  /* 0x000000ffff028224 */ /* 0x000fd000078e000e */
[----:B------:R-:W-:Y:S05]  /*c880*/  WARPSYNC.COLLECTIVE R15, `(.L_x_118) ;  /* 0x000000000f087348 */ /* 0x000fea0003c00000 */
[----:B------:R0:W1:Y:S02]  /*c890*/  SHFL.IDX P6, R14, R13, R12, R11 ;  /* 0x0000000c0d0e7389 */ /* 0x00006400000c000b */
[----:B01----:R-:W-:Y:S01]  /*c8a0*/  ENDCOLLECTIVE ;  /* 0x000000000000791b */ /* 0x003fe20003800000 */
.L_x_118:
        /* <DEDUP_REMOVED lines=15> */
.L_x_119:
[----:B------:R-:W-:Y:S02]  /*c9a0*/  IMAD.MOV.U32 R13, RZ, RZ, R5 ;  /* 0x000000ffff0d7224 */ /* 0x000fe400078e0005 */
[----:B------:R-:W-:Y:S01]  /*c9b0*/  IMAD.MOV.U32 R12, RZ, RZ, 0x6 ;  /* 0x00000006ff0c7424 */ /* 0x000fe200078e00ff */
[----:B------:R-:W-:-:S05]  /*c9c0*/  @!P0 LEA R14, P1, R37, R14, 0x1 ;  /* 0x0000000e250e8211 */ /* 0x000fca00078208ff */
[----:B------:R-:W-:-:S08]  /*c9d0*/  @!P0 IMAD.MOV.U32 R2, RZ, RZ, R14 ;  /* 0x000000ffff028224 */ /* 0x000fd000078e000e */
[----:B------:R-:W-:Y:S05]  /*c9e0*/  WARPSYNC.COLLECTIVE R15, `(.L_x_120) ;  /* 0x000000000f087348 */ /* 0x000fea0003c00000 */
[----:B------:R0:W1:Y:S02]  /*c9f0*/  SHFL.IDX P6, R14, R13, R12, R11 ;  /* 0x0000000c0d0e7389 */ /* 0x00006400000c000b */
[----:B01----:R-:W-:Y:S01]  /*ca00*/  ENDCOLLECTIVE ;  /* 0x000000000000791b */ /* 0x003fe20003800000 */
.L_x_120:
        /* <DEDUP_REMOVED lines=15> */
.L_x_121:
[----:B------:R-:W-:Y:S02]  /*cb00*/  IMAD.MOV.U32 R13, RZ, RZ, R5 ;  /* 0x000000ffff0d7224 */ /* 0x000fe400078e0005 */
[----:B------:R-:W-:Y:S01]  /*cb10*/  IMAD.MOV.U32 R12, RZ, RZ, 0x7 ;  /* 0x00000007ff0c7424 */ /* 0x000fe200078e00ff */
[----:B------:R-:W-:-:S05]  /*cb20*/  @!P0 LEA R14, P1, R37, R14, 0x1 ;  /* 0x0000000e250e8211 */ /* 0x000fca00078208ff */
[----:B------:R-:W-:-:S08]  /*cb30*/  @!P0 IMAD.MOV.U32 R2, RZ, RZ, R14 ;  /* 0x000000ffff028224 */ /* 0x000fd000078e000e */
[----:B------:R-:W-:Y:S05]  /*cb40*/  WARPSYNC.COLLECTIVE R15, `(.L_x_122) ;  /* 0x000000000f087348 */ /* 0x000fea0003c00000 */
[----:B------:R0:W1:Y:S02]  /*cb50*/  SHFL.IDX P6, R14, R13, R12, R11 ;  /* 0x0000000c0d0e7389 */ /* 0x00006400000c000b */
[----:B01----:R-:W-:Y:S01]  /*cb60*/  ENDCOLLECTIVE ;  /* 0x000000000000791b */ /* 0x003fe20003800000 */
.L_x_122:
[----:B------:R-:W-:-:S05]  /*cb70*/  @!P0 IMAD.X R7, RZ, RZ, R6, P1 ;  /* 0x000000ffff078224 */ /* 0x000fca00008e0606 */
[----:B------:R-:W-:-:S05]  /*cb80*/  @!P0 MOV R3, R7 ;  /* 0x0000000700038202 */ /* 0x000fca0000000f00 */
[----:B------:R-:W-:Y:S01]  /*cb90*/  @!PT LDS RZ, [RZ] ;  /* 0x00000000fffff984 */ /* 0x000fe20000000800 */
[----:B------:R-:W-:Y:S01]  /*cba0*/  @!PT LDS RZ, [RZ] ;  /* 0x00000000fffff984 */ /* 0x000fe20000000800 */
[----:B------:R-:W-:Y:S01]  /*cbb0*/  @!PT LDS RZ, [RZ] ;  /* 0x00000000fffff984 */ /* 0x000fe20000000800 */
[----:B------:R0:W-:Y:S01]  /*cbc0*/  @!P0 LDGSTS.E.BYPASS.LTC128B.128 [R20+0x15400], desc[UR36][R2.64], !P3 ;  /* 0x1540000002148fae */ /* 0x0001e2000d901d64 */
[----:B------:R-:W-:-:S03]  /*cbd0*/  MOV R13, R0 ;  /* 0x00000000000d7202 */ /* 0x000fc60000000f00 */
[----:B------:R0:W-:Y:S04]  /*cbe0*/  @!P0 LDGSTS.E.BYPASS.LTC128B.128 [R20+0x19400], desc[UR36][R2.64+0x80], !P4 ;  /* 0x1940008002148fae */ /* 0x0001e8000e101d64 */
[----:B------:R0:W-:Y:S01]  /*cbf0*/  @!P0 LDGSTS.E.BYPASS.LTC128B.128 [R20+0x1d400], desc[UR36][R2.64+0x100], !P5 ;  /* 0x1d40010002148fae */ /* 0x0001e2000e901d64 */
[----:B------:R-:W-:-:S07]  /*cc00*/  IMAD.MOV.U32 R6, RZ, RZ, R14 ;  /* 0x000000ffff067224 */ /* 0x000fce00078e000e */
[----:B0-----:R-:W-:Y:S05]  /*cc10*/  WARPSYNC.COLLECTIVE R15, `(.L_x_123) ;  /* 0x000000000f087348 */ /* 0x001fea0003c00000 */
[----:B------:R1:W2:Y:S02]  /*cc20*/  SHFL.IDX P6, R14, R13, R12, R11 ;  /* 0x0000000c0d0e7389 */ /* 0x0002a400000c000b */
[----:B012---:R-:W-:Y:S01]  /*cc30*/  ENDCOLLECTIVE ;  /* 0x000000000000791b */ /* 0x007fe20003800000 */
.L_x_123:
[----:B------:R-:W-:Y:S05]  /*cc40*/  BRA `(.L_x_124) ;  /* 0xffffffcc00d07947 */ /* 0x000fea000383ffff */
.L_x_54:
[----:B0-----:R-:W-:-:S04]  /*cc50*/  IMAD.U32 R3, RZ, RZ, UR39 ;  /* 0x00000027ff037e24 */ /* 0x001fc8000f8e00ff */
[----:B------:R0:W1:Y:S03]  /*cc60*/  SYNCS.PHASECHK.TRANS64.TRYWAIT P0, [R3+URZ+0x30820], R0 ;  /* 0x03082000030075a7 */ /* 0x000066000800017f */
[----:B-1----:R-:W-:Y:S05]  /*cc70*/  @!P0 NANOSLEEP.SYNCS 0x989680 ;  /* 0x009896800000895d */ /* 0x002fea0003900000 */
[----:B------:R-:W1:Y:S02]  /*cc80*/  @!P0 SYNCS.PHASECHK.TRANS64 P0, [R3+URZ+0x30820], R0 ;  /* 0x03082000030085a7 */ /* 0x000e64000800007f */
[----:B-1----:R-:W-:Y:S05]  /*cc90*/  @!P0 BRA `(.L_x_54) ;  /* 0xfffffffc00ec8947 */ /* 0x002fea000383ffff */
[----:B------:R-:W-:Y:S05]  /*cca0*/  BRA `(.L_x_125) ;  /* 0xffffffd0000c7947 */ /* 0x000fea000383ffff */
.L_x_58:
[----:B0-----:R0:W1:Y:S02]  /*ccb0*/  SYNCS.PHASECHK.TRANS64.TRYWAIT P0, [R6+URZ+0x30840], R3 ;  /* 0x03084003060075a7 */ /* 0x001064000800017f */
[----:B-1----:R-:W-:Y:S05]  /*ccc0*/  @!P0 NANOSLEEP.SYNCS 0x989680 ;  /* 0x009896800000895d */ /* 0x002fea0003900000 */
[----:B------:R-:W1:Y:S02]  /*ccd0*/  @!P0 SYNCS.PHASECHK.TRANS64 P0, [R6+URZ+0x30840], R3 ;  /* 0x03084003060085a7 */ /* 0x000e64000800007f */
[----:B-1----:R-:W-:Y:S05]  /*cce0*/  @!P0 BRA `(.L_x_58) ;  /* 0xfffffffc00f08947 */ /* 0x002fea000383ffff */
[----:B------:R-:W-:Y:S05]  /*ccf0*/  BRA `(.L_x_126) ;  /* 0xffffffd000bc7947 */ /* 0x000fea000383ffff */
.L_x_59:
[----:B------:R-:W-:Y:S01]  /*cd00*/  BSSY B1, `(.L_x_127) ;  /* 0x0000008000017945 */ /* 0x000fe20003800000 */
[----:B------:R-:W-:Y:S01]  /*cd10*/  IMAD.MOV.U32 R13, RZ, RZ, R10 ;  /* 0x000000ffff0d7224 */ /* 0x000fe200078e000a */
[----:B------:R-:W-:Y:S01]  /*cd20*/  MOV R11, 0x181f ;  /* 0x0000181f000b7802 */ /* 0x000fe20000000f00 */
[----:B------:R-:W-:Y:S02]  /*cd30*/  IMAD.MOV.U32 R12, RZ, RZ, RZ ;  /* 0x000000ffff0c7224 */ /* 0x000fe400078e00ff */
[----:B------:R-:W-:-:S07]  /*cd40*/  IMAD.MOV.U32 R15, RZ, RZ, -0x1 ;  /* 0xffffffffff0f7424 */ /* 0x000fce00078e00ff */
[----:B------:R-:W-:Y:S05]  /*cd50*/  WARPSYNC.COLLECTIVE R15, `(.L_x_128) ;  /* 0x000000000f087348 */ /* 0x000fea0003c00000 */
[----:B------:R0:W1:Y:S02]  /*cd60*/  SHFL.IDX P6, R14, R13, R12, R11 ;  /* 0x0000000c0d0e7389 */ /* 0x00006400000c000b */
[----:B01----:R-:W-:Y:S01]  /*cd70*/  ENDCOLLECTIVE ;  /* 0x000000000000791b */ /* 0x003fe20003800000 */
.L_x_128:
[----:B------:R-:W-:Y:S05]  /*cd80*/  BSYNC B1 ;  /* 0x0000000000017941 */ /* 0x000fea0003800000 */
.L_x_127:
[----:B------:R-:W-:Y:S01]  /*cd90*/  IMAD.MOV.U32 R13, RZ, RZ, R8 ;  /* 0x000000ffff0d7224 */ /* 0x000fe200078e0008 */
[----:B------:R-:W-:Y:S01]  /*cda0*/  MOV R12, RZ ;  /* 0x000000ff000c7202 */ /* 0x000fe20000000f00 */
[----:B------:R-:W-:Y:S01]  /*cdb0*/  IMAD.MOV.U32 R11, RZ, RZ, 0x181f ;  /* 0x0000181fff0b7424 */ /* 0x000fe200078e00ff */
[----:B------:R-:W-:Y:S01]  /*cdc0*/  LEA R9, R9, UR39, 0x1 ;  /* 0x0000002709097c11 */ /* 0x000fe2000f8e08ff */
[----:B------:R-:W-:Y:S02]  /*cdd0*/  IMAD.MOV.U32 R15, RZ, RZ, -0x1 ;  /* 0xffffffffff0f7424 */ /* 0x000fe400078e00ff */
[----:B------:R-:W-:Y:S02]  /*cde0*/  IMAD.MOV.U32 R3, RZ, RZ, R14 ;  /* 0x000000ffff037224 */ /* 0x000fe400078e000e */
[----:B------:R-:W-:-:S07]  /*cdf0*/  IMAD.SHL.U32 R4, R37, 0x2, RZ ;  /* 0x0000000225047824 */ /* 0x000fce00078e00ff */
[----:B------:R-:W-:Y:S05]  /*ce00*/  WARPSYNC.COLLECTIVE R15, `(.L_x_129) ;  /* 0x000000000f087348 */ /* 0x000fea0003c00000 */
[----:B------:R0:W1:Y:S02]  /*ce10*/  SHFL.IDX P6, R14, R13, R12, R11 ;  /* 0x0000000c0d0e7389 */ /* 0x00006400000c000b */
[----:B01----:R-:W-:Y:S01]  /*ce20*/  ENDCOLLECTIVE ;  /* 0x000000000000791b */ /* 0x003fe20003800000 */
.L_x_129:
[----:B------:R-:W-:Y:S02]  /*ce30*/  IMAD.MOV.U32 R13, RZ, RZ, R10 ;  /* 0x000000ffff0d7224 */ /* 0x000fe400078e000a */
[----:B------:R-:W-:Y:S01]  /*ce40*/  IMAD.MOV.U32 R12, RZ, RZ, 0x1 ;  /* 0x00000001ff0c7424 */ /* 0x000fe200078e00ff */
[----:B------:R-:W-:-:S13]  /*ce50*/  IADD3 R2, P0, R14, R4, RZ ;  /* 0x000000040e027210 */ /* 0x000fda0007f1e0ff */
[----:B------:R-:W-:Y:S05]  /*ce60*/  WARPSYNC.COLLECTIVE R15, `(.L_x_130) ;  /* 0x000000000f087348 */ /* 0x000fea0003c00000 */
[----:B------:R0:W1:Y:S02]  /*ce70*/  SHFL.IDX P6, R14, R13, R12, R11 ;  /* 0x0000000c0d0e7389 */ /* 0x00006400000c000b */
[----:B01----:R-:W-:Y:S01]  /*ce80*/  ENDCOLLECTIVE ;  /* 0x000000000000791b */ /* 0x003fe20003800000 */
.L_x_130:
[----:B------:R-:W-:-:S05]  /*ce90*/  IADD3.X R3, RZ, R3, RZ, P0, !PT ;  /* 0x00000003ff037210 */ /* 0x000fca00007fe4ff */
[----:B------:R-:W-:Y:S01]  /*cea0*/  @!PT LDS RZ, [RZ] ;  /* 0x00000000fffff984 */ /* 0x000fe20000000800 */
[----:B------:R-:W-:Y:S01]  /*ceb0*/  @!PT LDS RZ, [RZ] ;  /* 0x00000000fffff984 */ /* 0x000fe20000000800 */
[----:B------:R-:W-:Y:S01]  /*cec0*/  @!PT LDS RZ, [RZ] ;  /* 0x00000000fffff984 */ /* 0x000fe20000000800 */
[----:B------:R-:W-:Y:S04]  /*ced0*/  LDGSTS.E.BYPASS.LTC128B.128 [R9+0x1e400], desc[UR36][R2.64], !P3 ;  /* 0x1e40000002097fae */ /* 0x000fe8000d901d64 */
[----:B------:R-:W-:Y:S01]  /*cee0*/  LDGSTS.E.BYPASS.LTC128B.128 [R9+0x21400], desc[UR36][R2.64+0x80], !P2 ;  /* 0x2140008002097fae */ /* 0x000fe2000d101d64 */
[----:B------:R-:W-:-:S03]  /*cef0*/  MOV R13, R8 ;  /* 0x00000008000d7202 */ /* 0x000fc60000000f00 */
[----:B------:R0:W-:Y:S02]  /*cf00*/  LDGSTS.E.BYPASS.LTC128B.128 [R9+0x24400], desc[UR36][R2.64+0x100], !P1 ;  /* 0x2440010002097fae */ /* 0x0001e4000c901d64 */
[----:B0-----:R-:W-:-:S07]  /*cf10*/  IMAD.MOV.U32 R3, RZ, RZ, R14 ;  /* 0x000000ffff037224 */ /* 0x001fce00078e000e */
[----:B------:R-:W-:Y:S05]  /*cf20*/  WARPSYNC.COLLECTIVE R15, `(.L_x_131) ;  /* 0x000000000f087348 */ /* 0x000fea0003c00000 */
[----:B------:R0:W1:Y:S02]  /*cf30*/  SHFL.IDX P6, R14, R13, R12, R11 ;  /* 0x0000000c0d0e7389 */ /* 0x00006400000c000b */
[----:B01----:R-:W-:Y:S01]  /*cf40*/  ENDCOLLECTIVE ;  /* 0x000000000000791b */ /* 0x003fe20003800000 */
.L_x_131:
[----:B------:R-:W-:Y:S02]  /*cf50*/  IMAD.MOV.U32 R13, RZ, RZ, R10 ;  /* 0x000000ffff0d7224 */ /* 0x000fe400078e000a */
[----:B------:R-:W-:Y:S01]  /*cf60*/  IMAD.MOV.U32 R12, RZ, RZ, 0x2 ;  /* 0x00000002ff0c7424 */ /* 0x000fe200078e00ff */
[----:B------:R-:W-:-:S13]  /*cf70*/  IADD3 R2, P0, R14, R4, RZ ;  /* 0x000000040e027210 */ /* 0x000fda0007f1e0ff */
[----:B------:R-:W-:Y:S05]  /*cf80*/  WARPSYNC.COLLECTIVE R15, `(.L_x_132) ;  /* 0x000000000f087348 */ /* 0x000fea0003c00000 */
[----:B------:R0:W1:Y:S02]  /*cf90*/  SHFL.IDX P6, R14, R13, R12, R11 ;  /* 0x0000000c0d0e7389 */ /* 0x00006400000c000b */
[----:B01----:R-:W-:Y:S01]  /*cfa0*/  ENDCOLLECTIVE ;  /* 0x000000000000791b */ /* 0x003fe20003800000 */
.L_x_132:
[----:B------:R-:W-:-:S05]  /*cfb0*/  IMAD.X R3, RZ, RZ, R3, P0 ;  /* 0x000000ffff037224 */ /* 0x000fca00000e0603 */
[----:B------:R-:W-:Y:S01]  /*cfc0*/  @!PT LDS RZ, [RZ] ;  /* 0x00000000fffff984 */ /* 0x000fe20000000800 */
[----:B------:R-:W-:Y:S01]  /*cfd0*/  @!PT LDS RZ, [RZ] ;  /* 0x00000000fffff984 */ /* 0x000fe20000000800 */
[----:B------:R-:W-:Y:S01]  /*cfe0*/  @!PT LDS RZ, [RZ] ;  /* 0x00000000fffff984 */ /* 0x000fe20000000800 */
[----:B------:R0:W-:Y:S04]  /*cff0*/  LDGSTS.E.BYPASS.LTC128B.128 [R9+0x1ec00], desc[UR36][R2.64], !P3 ;  /* 0x1ec0000002097fae */ /* 0x0001e8000d901d64 */
[----:B------:R0:W-:Y:S01]  /*d000*/  LDGSTS.E.BYPASS.LTC128B.128 [R9+0x21c00], desc[UR36][R2.64+0x80], !P2 ;  /* 0x21c0008002097fae */ /* 0x0001e2000d101d64 */
[----:B------:R-:W-:-:S03]  /*d010*/  IMAD.MOV.U32 R13, RZ, RZ, R8 ;  /* 0x000000ffff0d7224 */ /* 0x000fc600078e0008 */
[----:B------:R0:W-:Y:S01]  /*d020*/  LDGSTS.E.BYPASS.LTC128B.128 [R9+0x24c00], desc[UR36][R2.64+0x100], !P1 ;  /* 0x24c0010002097fae */ /* 0x0001e2000c901d64 */
[----:B------:R-:W-:-:S07]  /*d030*/  MOV R35, R14 ;  /* 0x0000000e00237202 */ /* 0x000fce0000000f00 */
[----:B0-----:R-:W-:Y:S05]  /*d040*/  WARPSYNC.COLLECTIVE R15, `(.L_x_133) ;  /* 0x000000000f087348 */ /* 0x001fea0003c00000 */
[----:B------:R1:W2:Y:S02]  /*d050*/  SHFL.IDX P6, R14, R13, R12, R11 ;  /* 0x0000000c0d0e7389 */ /* 0x0002a400000c000b */
[----:B012---:R-:W-:Y:S01]  /*d060*/  ENDCOLLECTIVE ;  /* 0x000000000000791b */ /* 0x007fe20003800000 */
.L_x_133:
[----:B------:R-:W-:Y:S01]  /*d070*/  IMAD.MOV.U32 R13, RZ, RZ, R10 ;  /* 0x000000ffff0d7224 */ /* 0x000fe200078e000a */
[----:B------:R-:W-:Y:S02]  /*d080*/  MOV R12, 0x3 ;  /* 0x00000003000c7802 */ /* 0x000fe40000000f00 */
[----:B------:R-:W-:-:S13]  /*d090*/  IADD3 R2, P0, R14, R4, RZ ;  /* 0x000000040e027210 */ /* 0x000fda0007f1e0ff */
[----:B------:R-:W-:Y:S05]  /*d0a0*/  WARPSYNC.COLLECTIVE R15, `(.L_x_134) ;  /* 0x000000000f087348 */ /* 0x000fea0003c00000 */
[----:B------:R0:W1:Y:S02]  /*d0b0*/  SHFL.IDX P6, R14, R13, R12, R11 ;  /* 0x0000000c0d0e7389 */ /* 0x00006400000c000b */
[----:B01----:R-:W-:Y:S01]  /*d0c0*/  ENDCOLLECTIVE ;  /* 0x000000000000791b */ /* 0x003fe20003800000 */
.L_x_134:
        /* <DEDUP_REMOVED lines=8> */
[----:B------:R-:W-:-:S07]  /*d150*/  IMAD.MOV.U32 R35, RZ, RZ, R14 ;  /* 0x000000ffff237224 */ /* 0x000fce00078e000e */
[----:B0-----:R-:W-:Y:S05]  /*d160*/  WARPSYNC.COLLECTIVE R15, `(.L_x_135) ;  /* 0x000000000f087348 */ /* 0x001fea0003c00000 */
[----:B------:R1:W2:Y:S02]  /*d170*/  SHFL.IDX P6, R14, R13, R12, R11 ;  /* 0x0000000c0d0e7389 */ /* 0x0002a400000c000b */
[----:B012---:R-:W-:Y:S01]  /*d180*/  ENDCOLLECTIVE ;  /* 0x000000000000791b */ /* 0x007fe20003800000 */
.L_x_135:
[----:B------:R-:W-:Y:S01]  /*d190*/  MOV R13, R10 ;  /* 0x0000000a000d7202 */ /* 0x000fe20000000f00 */
[----:B------:R-:W-:Y:S01]  /*d1a0*/  IMAD.MOV.U32 R12, RZ, RZ, 0x4 ;  /* 0x00000004ff0c7424 */ /* 0x000fe200078e00ff */
[----:B------:R-:W-:-:S13]  /*d1b0*/  IADD3 R2, P0, R14, R4, RZ ;  /* 0x000000040e027210 */ /* 0x000fda0007f1e0ff */
[----:B------:R-:W-:Y:S05]  /*d1c0*/  WARPSYNC.COLLECTIVE R15, `(.L_x_136) ;  /* 0x000000000f087348 */ /* 0x000fea0003c00000 */
[----:B------:R0:W1:Y:S02]  /*d1d0*/  SHFL.IDX P6, R14, R13, R12, R11 ;  /* 0x0000000c0d0e7389 */ /* 0x00006400000c000b */
[----:B01----:R-:W-:Y:S01]  /*d1e0*/  ENDCOLLECTIVE ;  /* 0x000000000000791b */ /* 0x003fe20003800000 */
.L_x_136:
        /* <DEDUP_REMOVED lines=12> */
.L_x_137:
[----:B------:R-:W-:Y:S02]  /*d2b0*/  IMAD.MOV.U32 R13, RZ, RZ, R10 ;  /* 0x000000ffff0d7224 */ /* 0x000fe400078e000a */
[----:B------:R-:W-:Y:S01]  /*d2c0*/  IMAD.MOV.U32 R12, RZ, RZ, 0x5 ;  /* 0x00000005ff0c7424 */ /* 0x000fe200078e00ff */
[----:B------:R-:W-:-:S13]  /*d2d0*/  IADD3 R2, P0, R14, R4, RZ ;  /* 0x000000040e027210 */ /* 0x000fda0007f1e0ff */
[----:B------:R-:W-:Y:S05]  /*d2e0*/  WARPSYNC.COLLECTIVE R15, `(.L_x_138) ;  /* 0x000000000f087348 */ /* 0x000fea0003c00000 */
[----:B------:R0:W1:Y:S02]  /*d2f0*/  SHFL.IDX P6, R14, R13, R12, R11 ;  /* 0x0000000c0d0e7389 */ /* 0x00006400000c000b */
[----:B01----:R-:W-:Y:S01]  /*d300*/  ENDCOLLECTIVE ;  /* 0x000000000000791b */ /* 0x003fe20003800000 */
.L_x_138:
[----:B------:R-:W-:-:S05]  /*d310*/  IADD3.X R3, RZ, R35, RZ, P0, !PT ;  /* 0x00000023ff037210 */ /* 0x000fca00007fe4ff */
[----:B------:R-:W-:Y:S01]  /*d320*/  @!PT LDS RZ, [RZ] ;  /* 0x00000000fffff984 */ /* 0x000fe20000000800 */
[----:B------:R-:W-:Y:S01]  /*d330*/  @!PT LDS RZ, [RZ] ;  /* 0x00000000fffff984 */ /* 0x000fe20000000800 */
[----:B------:R-:W-:Y:S01]  /*d340*/  @!PT LDS RZ, [RZ] ;  /* 0x00000000fffff984 */ /* 0x000fe20000000800 */
[----:B------:R0:W-:Y:S04]  /*d350*/  LDGSTS.E.BYPASS.LTC128B.128 [R9+0x20400], desc[UR36][R2.64], !P3 ;  /* 0x2040000002097fae */ /* 0x0001e8000d901d64 */
[----:B------:R0:W-:Y:S01]  /*d360*/  LDGSTS.E.BYPASS.LTC128B.128 [R9+0x23400], desc[UR36][R2.64+0x80], !P2 ;  /* 0x2340008002097fae */ /* 0x0001e2000d101d64 */
[----:B------:R-:W-:-:S03]  /*d370*/  MOV R13, R8 ;  /* 0x00000008000d7202 */ /* 0x000fc60000000f00 */
[----:B------:R0:W-:Y:S01]  /*d380*/  LDGSTS.E.BYPASS.LTC128B.128 [R9+0x26400], desc[UR36][R2.64+0x100], !P1 ;  /* 0x2640010002097fae */ /* 0x0001e2000c901d64 */
[----:B------:R-:W-:-:S07]  /*d390*/  IMAD.MOV.U32 R35, RZ, RZ, R14 ;  /* 0x000000ffff237224 */ /* 0x000fce00078e000e */
[----:B0-----:R-:W-:Y:S05]  /*d3a0*/  WARPSYNC.COLLECTIVE R15, `(.L_x_139) ;  /* 0x000000000f087348 */ /* 0x001fea0003c00000 */
[----:B------:R1:W2:Y:S02]  /*d3b0*/  SHFL.IDX P6, R14, R13, R12, R11 ;  /* 0x0000000c0d0e7389 */ /* 0x0002a400000c000b */
[----:B012---:R-:W-:Y:S01]  /*d3c0*/  ENDCOLLECTIVE ;  /* 0x000000000000791b */ /* 0x007fe20003800000 */
.L_x_139:
[----:B------:R-:W-:Y:S05]  /*d3d0*/  BRA `(.L_x_140) ;  /* 0xffffffd0000c7947 */ /* 0x000fea000383ffff */
.L_x_64:
[----:B0-----:R0:W1:Y:S02]  /*d3e0*/  SYNCS.PHASECHK.TRANS64.TRYWAIT P0, [R6+URZ+0x30860], R9 ;  /* 0x03086009060075a7 */ /* 0x001064000800017f */
[----:B-1----:R-:W-:Y:S05]  /*d3f0*/  @!P0 NANOSLEEP.SYNCS 0x989680 ;  /* 0x009896800000895d */ /* 0x002fea0003900000 */
[----:B------:R-:W1:Y:S02]  /*d400*/  @!P0 SYNCS.PHASECHK.TRANS64 P0, [R6+URZ+0x30860], R9 ;  /* 0x03086009060085a7 */ /* 0x000e64000800007f */
[----:B-1----:R-:W-:Y:S05]  /*d410*/  @!P0 BRA `(.L_x_64) ;  /* 0xfffffffc00f08947 */ /* 0x002fea000383ffff */
[----:B------:R-:W-:Y:S05]  /*d420*/  BRA `(.L_x_141) ;  /* 0xffffffd000707947 */ /* 0x000fea000383ffff */
.L_x_65:
[----:B------:R-:W-:Y:S01]  /*d430*/  BSSY B1, `(.L_x_142) ;  /* 0x0000008000017945 */ /* 0x000fe20003800000 */
[----:B------:R-:W-:Y:S01]  /*d440*/  IMAD.MOV.U32 R13, RZ, RZ, R18 ;  /* 0x000000ffff0d7224 */ /* 0x000fe200078e0012 */
[----:B------:R-:W-:Y:S01]  /*d450*/  MOV R15, 0xffffffff ;  /* 0xffffffff000f7802 */ /* 0x000fe20000000f00 */
[----:B------:R-:W-:Y:S02]  /*d460*/  IMAD.MOV.U32 R12, RZ, RZ, RZ ;  /* 0x000000ffff0c7224 */ /* 0x000fe400078e00ff */
[----:B------:R-:W-:-:S07]  /*d470*/  IMAD.MOV.U32 R11, RZ, RZ, 0x181f ;  /* 0x0000181fff0b7424 */ /* 0x000fce00078e00ff */
[----:B0-----:R-:W-:Y:S05]  /*d480*/  WARPSYNC.COLLECTIVE R15, `(.L_x_143) ;  /* 0x000000000f087348 */ /* 0x001fea0003c00000 */
[----:B------:R1:W2:Y:S02]  /*d490*/  SHFL.IDX P6, R14, R13, R12, R11 ;  /* 0x0000000c0d0e7389 */ /* 0x0002a400000c000b */
[----:B012---:R-:W-:Y:S01]  /*d4a0*/  ENDCOLLECTIVE ;  /* 0x000000000000791b */ /* 0x007fe20003800000 */
.L_x_143:
[----:B------:R-:W-:Y:S05]  /*d4b0*/  BSYNC B1 ;  /* 0x0000000000017941 */ /* 0x000fea0003800000 */
.L_x_142:
[----:B------:R-:W-:Y:S01]  /*d4c0*/  IMAD.MOV.U32 R13, RZ, RZ, R17 ;  /* 0x000000ffff0d7224 */ /* 0x000fe200078e0011 */
[----:B------:R-:W-:Y:S01]  /*d4d0*/  MOV R11, 0x181f ;  /* 0x0000181f000b7802 */ /* 0x000fe20000000f00 */
[----:B------:R-:W-:Y:S01]  /*d4e0*/  IMAD.MOV.U32 R12, RZ, RZ, RZ ;  /* 0x000000ffff0c7224 */ /* 0x000fe200078e00ff */
[----:B------:R-:W-:Y:S01]  /*d4f0*/  LEA R7, R7, UR39, 0x1 ;  /* 0x0000002707077c11 */ /* 0x000fe2000f8e08ff */
[----:B------:R-:W-:Y:S02]  /*d500*/  IMAD.MOV.U32 R15, RZ, RZ, -0x1 ;  /* 0xffffffffff0f7424 */ /* 0x000fe400078e00ff */
[----:B------:R-:W-:-:S07]  /*d510*/  IMAD.MOV.U32 R3, RZ, RZ, R14 ;  /* 0x000000ffff037224 */ /* 0x000fce00078e000e */
[----:B------:R-:W-:Y:S05]  /*d520*/  WARPSYNC.COLLECTIVE R15, `(.L_x_144) ;  /* 0x000000000f087348 */ /* 0x000fea0003c00000 */
[----:B------:R0:W1:Y:S02]  /*d530*/  SHFL.IDX P6, R14, R13, R12, R11 ;  /* 0x0000000c0d0e7389 */ /* 0x00006400000c000b */
[----:B01----:R-:W-:Y:S01]  /*d540*/  ENDCOLLECTIVE ;  /* 0x000000000000791b */ /* 0x003fe20003800000 */
.L_x_144:
[----:B------:R-:W-:Y:S01]  /*d550*/  IMAD.MOV.U32 R13, RZ, RZ, R18 ;  /* 0x000000ffff0d7224 */ /* 0x000fe200078e0012 */
[----:B------:R-:W-:Y:S02]  /*d560*/  MOV R12, 0x1 ;  /* 0x00000001000c7802 */ /* 0x000fe40000000f00 */
[----:B------:R-:W-:-:S13]  /*d570*/  IADD3 R2, P0, R14, R4, RZ ;  /* 0x000000040e027210 */ /* 0x000fda0007f1e0ff */
[----:B------:R-:W-:Y:S05]  /*d580*/  WARPSYNC.COLLECTIVE R15, `(.L_x_145) ;  /* 0x000000000f087348 */ /* 0x000fea0003c00000 */
[----:B------:R0:W1:Y:S02]  /*d590*/  SHFL.IDX P6, R14, R13, R12, R11 ;  /* 0x0000000c0d0e7389 */ /* 0x00006400000c000b */
[----:B01----:R-:W-:Y:S01]  /*d5a0*/  ENDCOLLECTIVE ;  /* 0x000000000000791b */ /* 0x003fe20003800000 */
.L_x_145:
[----:B------:R-:W-:Y:S01]  /*d5b0*/  IMAD.X R3, RZ, RZ, R3, P0 ;  /* 0x000000ffff037224 */ /* 0x000fe200000e0603 */
[----:B------:R-:W-:Y:S01]  /*d5c0*/  ISETP.LT.OR P0, PT, R8, 0x1, P3 ;  /* 0x000000010800780c */ /* 0x000fe20001f01670 */
[----:B------:R-:W-:-:S12]  /*d5d0*/  IMAD.MOV.U32 R13, RZ, RZ, R17 ;  /* 0x000000ffff0d7224 */ /* 0x000fd800078e0011 */
        /* <DEDUP_REMOVED lines=8> */
[----:B0-----:R-:W-:-:S07]  /*d660*/  IMAD.MOV.U32 R3, RZ, RZ, R14 ;  /* 0x000000ffff037224 */ /* 0x001fce00078e000e */
[----:B------:R-:W-:Y:S05]  /*d670*/  WARPSYNC.COLLECTIVE R15, `(.L_x_146) ;  /* 0x000000000f087348 */ /* 0x000fea0003c00000 */
[----:B------:R0:W1:Y:S02]  /*d680*/  SHFL.IDX P6, R14, R13, R12, R11 ;  /* 0x0000000c0d0e7389 */ /* 0x00006400000c000b */
[----:B01----:R-:W-:Y:S01]  /*d690*/  ENDCOLLECTIVE ;  /* 0x000000000000791b */ /* 0x003fe20003800000 */
.L_x_146:
[----:B------:R-:W-:Y:S01]  /*d6a0*/  MOV R13, R18 ;  /* 0x00000012000d7202 */ /* 0x000fe20000000f00 */
[----:B------:R-:W-:Y:S01]  /*d6b0*/  IMAD.MOV.U32 R12, RZ, RZ, 0x2 ;  /* 0x00000002ff0c7424 */ /* 0x000fe200078e00ff */
[----:B------:R-:W-:-:S13]  /*d6c0*/  IADD3 R2, P0, R14, R4, RZ ;  /* 0x000000040e027210 */ /* 0x000fda0007f1e0ff */
[----:B------:R-:W-:Y:S05]  /*d6d0*/  WARPSYNC.COLLECTIVE R15, `(.L_x_147) ;  /* 0x000000000f087348 */ /* 0x000fea0003c00000 */
[----:B------:R0:W1:Y:S02]  /*d6e0*/  SHFL.IDX P6, R14, R13, R12, R11 ;  /* 0x0000000c0d0e7389 */ /* 0x00006400000c000b */
[----:B01----:R-:W-:Y:S01]  /*d6f0*/  ENDCOLLECTIVE ;  /* 0x000000000000791b */ /* 0x003fe20003800000 */
.L_x_147:
        /* <DEDUP_REMOVED lines=15> */
.L_x_148:
[----:B------:R-:W-:Y:S02]  /*d7f0*/  IMAD.MOV.U32 R13, RZ, RZ, R18 ;  /* 0x000000ffff0d7224 */ /* 0x000fe400078e0012 */
[----:B------:R-:W-:Y:S01]  /*d800*/  IMAD.MOV.U32 R12, RZ, RZ, 0x3 ;  /* 0x00000003ff0c7424 */ /* 0x000fe200078e00ff */
[----:B------:R-:W-:-:S13]  /*d810*/  IADD3 R2, P0, R14, R4, RZ ;  /* 0x000000040e027210 */ /* 0x000fda0007f1e0ff */
[----:B------:R-:W-:Y:S05]  /*d820*/  WARPSYNC.COLLECTIVE R15, `(.L_x_149) ;  /* 0x000000000f087348 */ /* 0x000fea0003c00000 */
[----:B------:R0:W1:Y:S02]  /*d830*/  SHFL.IDX P6, R14, R13, R12, R11 ;  /* 0x0000000c0d0e7389 */ /* 0x00006400000c000b */
[----:B01----:R-:W-:Y:S01]  /*d840*/  ENDCOLLECTIVE ;  /* 0x000000000000791b */ /* 0x003fe20003800000 */
.L_x_149:
[----:B------:R-:W-:Y:S02]  /*d850*/  IADD3.X R3, RZ, R3, RZ, P0, !PT ;  /* 0x00000003ff037210 */ /* 0x000fe400007fe4ff */
[----:B------:R-:W-:Y:S02]  /*d860*/  ISETP.LT.OR P0, PT, R8, 0x21, P3 ;  /* 0x000000210800780c */ /* 0x000fe40001f01670 */
[----:B------:R-:W-:-:S11]  /*d870*/  MOV R13, R17 ;  /* 0x00000011000d7202 */ /* 0x000fd60000000f00 */
        /* <DEDUP_REMOVED lines=12> */
.L_x_150:
[----:B------:R-:W-:Y:S02]  /*d940*/  IMAD.MOV.U32 R13, RZ, RZ, R18 ;  /* 0x000000ffff0d7224 */ /* 0x000fe400078e0012 */
[----:B------:R-:W-:Y:S01]  /*d950*/  IMAD.MOV.U32 R12, RZ, RZ, 0x4 ;  /* 0x00000004ff0c7424 */ /* 0x000fe200078e00ff */
[----:B------:R-:W-:-:S13]  /*d960*/  IADD3 R2, P0, R14, R4, RZ ;  /* 0x000000040e027210 */ /* 0x000fda0007f1e0ff */
[----:B------:R-:W-:Y:S05]  /*d970*/  WARPSYNC.COLLECTIVE R15, `(.L_x_151) ;  /* 0x000000000f087348 */ /* 0x000fea0003c00000 */
[----:B------:R0:W1:Y:S02]  /*d980*/  SHFL.IDX P6, R14, R13, R12, R11 ;  /* 0x0000000c0d0e7389 */ /* 0x00006400000c000b */
[----:B01----:R-:W-:Y:S01]  /*d990*/  ENDCOLLECTIVE ;  /* 0x000000000000791b */ /* 0x003fe20003800000 */
.L_x_151:
        /* <DEDUP_REMOVED lines=11> */
[----:B0-----:R-:W-:-:S07]  /*da50*/  MOV R3, R14 ;  /* 0x0000000e00037202 */ /* 0x001fce0000000f00 */
[----:B------:R-:W-:Y:S05]  /*da60*/  WARPSYNC.COLLECTIVE R15, `(.L_x_152) ;  /* 0x000000000f087348 */ /* 0x000fea0003c00000 */
[----:B------:R0:W1:Y:S02]  /*da70*/  SHFL.IDX P6, R14, R13, R12, R11 ;  /* 0x0000000c0d0e7389 */ /* 0x00006400000c000b */
[----:B01----:R-:W-:Y:S01]  /*da80*/  ENDCOLLECTIVE ;  /* 0x000000000000791b */ /* 0x003fe20003800000 */
.L_x_152:
[----:B------:R-:W-:Y:S01]  /*da90*/  IMAD.MOV.U32 R13, RZ, RZ, R18 ;  /* 0x000000ffff0d7224 */ /* 0x000fe200078e0012 */
[----:B------:R-:W-:Y:S02]  /*daa0*/  MOV R12, 0x5 ;  /* 0x00000005000c7802 */ /* 0x000fe40000000f00 */
[----:B------:R-:W-:-:S13]  /*dab0*/  IADD3 R2, P0, R14, R4, RZ ;  /* 0x000000040e027210 */ /* 0x000fda0007f1e0ff */
[----:B------:R-:W-:Y:S05]  /*dac0*/  WARPSYNC.COLLECTIVE R15, `(.L_x_153) ;  /* 0x000000000f087348 */ /* 0x000fea0003c00000 */
[----:B------:R0:W1:Y:S02]  /*dad0*/  SHFL.IDX P6, R14, R13, R12, R11 ;  /* 0x0000000c0d0e7389 */ /* 0x00006400000c000b */
[----:B01----:R-:W-:Y:S01]  /*dae0*/  ENDCOLLECTIVE ;  /* 0x000000000000791b */ /* 0x003fe20003800000 */
.L_x_153:
[----:B------:R-:W-:Y:S01]  /*daf0*/  IMAD.X R3, RZ, RZ, R3, P0 ;  /* 0x000000ffff037224 */ /* 0x000fe200000e0603 */
[----:B------:R-:W-:Y:S01]  /*db00*/  ISETP.LT.OR P0, PT, R8, 0x41, P3 ;  /* 0x000000410800780c */ /* 0x000fe20001f01670 */
[----:B------:R-:W-:-:S12]  /*db10*/  IMAD.MOV.U32 R13, RZ, RZ, R17 ;  /* 0x000000ffff0d7224 */ /* 0x000fd800078e0011 */
[----:B------:R-:W-:Y:S01]  /*db20*/  @!PT LDS RZ, [RZ] ;  /* 0x00000000fffff984 */ /* 0x000fe20000000800 */
[----:B------:R-:W-:Y:S01]  /*db30*/  @!PT LDS RZ, [RZ] ;  /* 0x00000000fffff984 */ /* 0x000fe20000000800 */
[----:B------:R-:W-:Y:S01]  /*db40*/  @!PT LDS RZ, [RZ] ;  /* 0x00000000fffff984 */ /* 0x000fe20000000800 */
[----:B------:R0:W-:Y:S01]  /*db50*/  LDGSTS.E.BYPASS.LTC128B.128 [R7+0x2400], desc[UR36][R2.64], !P0 ;  /* 0x0240000002077fae */ /* 0x0001e2000c101d64 */
[----:B------:R-:W-:Y:S01]  /*db60*/  ISETP.LT.OR P0, PT, R8, 0x41, P2 ;  /* 0x000000410800780c */ /* 0x000fe20001701670 */
[----:B------:R-:W-:-:S12]  /*db70*/  IMAD.MOV.U32 R18, RZ, RZ, R14 ;  /* 0x000000ffff127224 */ /* 0x000fd800078e000e */
[----:B0-----:R-:W-:Y:S05]  /*db80*/  WARPSYNC.COLLECTIVE R15, `(.L_x_154) ;  /* 0x000000000f087348 */ /* 0x001fea0003c00000 */
[----:B------:R1:W2:Y:S02]  /*db90*/  SHFL.IDX P6, R14, R13, R12, R11 ;  /* 0x0000000c0d0e7389 */ /* 0x0002a400000c000b */
[----:B012---:R-:W-:Y:S01]  /*dba0*/  ENDCOLLECTIVE ;  /* 0x000000000000791b */ /* 0x007fe20003800000 */
.L_x_154:
[----:B------:R-:W-:Y:S01]  /*dbb0*/  @!PT LDS RZ, [RZ] ;  /* 0x00000000fffff984 */ /* 0x000fe20000000800 */
[----:B------:R-:W-:Y:S01]  /*dbc0*/  @!PT LDS RZ, [RZ] ;  /* 0x00000000fffff984 */ /* 0x000fe20000000800 */
[----:B------:R-:W-:Y:S01]  /*dbd0*/  @!PT LDS RZ, [RZ] ;  /* 0x00000000fffff984 */ /* 0x000fe20000000800 */
[----:B------:R0:W-:Y:S01]  /*dbe0*/  LDGSTS.E.BYPASS.LTC128B.128 [R7+0x5400], desc[UR36][R2.64+0x80], !P0 ;  /* 0x0540008002077fae */ /* 0x0001e2000c101d64 */
[----:B------:R-:W-:-:S13]  /*dbf0*/  ISETP.LT.OR P0, PT, R8, 0x41, P1 ;  /* 0x000000410800780c */ /* 0x000fda0000f01670 */
[----:B------:R0:W-:Y:S01]  /*dc00*/  LDGSTS.E.BYPASS.LTC128B.128 [R7+0x8400], desc[UR36][R2.64+0x100], !P0 ;  /* 0x0840010002077fae */ /* 0x0001e2000c101d64 */
[----:B------:R-:W-:Y:S05]  /*dc10*/  BRA `(.L_x_155) ;  /* 0xffffffcc00687947 */ /* 0x000fea000383ffff */
.L_x_71:
[----:B0-----:R0:W1:Y:S02]  /*dc20*/  SYNCS.PHASECHK.TRANS64.TRYWAIT P0, [R4+URZ+0x30860], R3 ;  /* 0x03086003040075a7 */ /* 0x001064000800017f */
[----:B-1----:R-:W-:Y:S05]  /*dc30*/  @!P0 NANOSLEEP.SYNCS 0x989680 ;  /* 0x009896800000895d */ /* 0x002fea0003900000 */
[----:B------:R-:W1:Y:S02]  /*dc40*/  @!P0 SYNCS.PHASECHK.TRANS64 P0, [R4+URZ+0x30860], R3 ;  /* 0x03086003040085a7 */ /* 0x000e64000800007f */
[----:B-1----:R-:W-:Y:S05]  /*dc50*/  @!P0 BRA `(.L_x_71) ;  /* 0xfffffffc00f08947 */ /* 0x002fea000383ffff */
[----:B------:R-:W-:Y:S05]  /*dc60*/  BRA `(.L_x_156) ;  /* 0xffffffd000407947 */ /* 0x000fea000383ffff */
.L_x_72:
[----:B------:R-:W-:Y:S01]  /*dc70*/  BSSY B0, `(.L_x_157) ;  /* 0x0000008000007945 */ /* 0x000fe20003800000 */
[----:B------:R-:W-:Y:S01]  /*dc80*/  IMAD.MOV.U32 R13, RZ, RZ, R18 ;  /* 0x000000ffff0d7224 */ /* 0x000fe200078e0012 */
[----:B------:R-:W-:Y:S01]  /*dc90*/  MOV R12, RZ ;  /* 0x000000ff000c7202 */ /* 0x000fe20000000f00 */
[----:B------:R-:W-:Y:S02]  /*dca0*/  IMAD.MOV.U32 R11, RZ, RZ, 0x181f ;  /* 0x0000181fff0b7424 */ /* 0x000fe400078e00ff */
[----:B------:R-:W-:-:S07]  /*dcb0*/  IMAD.MOV.U32 R15, RZ, RZ, -0x1 ;  /* 0xffffffffff0f7424 */ /* 0x000fce00078e00ff */
[----:B0-----:R-:W-:Y:S05]  /*dcc0*/  WARPSYNC.COLLECTIVE R15, `(.L_x_158) ;  /* 0x000000000f087348 */ /* 0x001fea0003c00000 */
[----:B------:R1:W2:Y:S02]  /*dcd0*/  SHFL.IDX P6, R14, R13, R12, R11 ;  /* 0x0000000c0d0e7389 */ /* 0x0002a400000c000b */
[----:B012---:R-:W-:Y:S01]  /*dce0*/  ENDCOLLECTIVE ;  /* 0x000000000000791b */ /* 0x007fe20003800000 */
.L_x_158:
[----:B------:R-:W-:Y:S05]  /*dcf0*/  BSYNC B0 ;  /* 0x0000000000007941 */ /* 0x000fea0003800000 */
.L_x_157:
[----:B------:R-:W-:Y:S01]  /*dd00*/  MOV R13, R17 ;  /* 0x00000011000d7202 */ /* 0x000fe20000000f00 */
[----:B------:R-:W-:Y:S01]  /*dd10*/  IMAD.MOV.U32 R12, RZ, RZ, RZ ;  /* 0x000000ffff0c7224 */ /* 0x000fe200078e00ff */
[----:B------:R-:W-:Y:S01]  /*dd20*/  SHF.L.U32 R6, R37, 0x1, RZ ;  /* 0x0000000125067819 */ /* 0x000fe200000006ff */
[----:B------:R-:W-:Y:S02]  /*dd30*/  IMAD.MOV.U32 R11, RZ, RZ, 0x181f ;  /* 0x0000181fff0b7424 */ /* 0x000fe400078e00ff */
[----:B------:R-:W-:Y:S02]  /*dd40*/  IMAD.MOV.U32 R15, RZ, RZ, -0x1 ;  /* 0xffffffffff0f7424 */ /* 0x000fe400078e00ff */
[----:B------:R-:W-:-:S07]  /*dd50*/  IMAD.MOV.U32 R0, RZ, RZ, R14 ;  /* 0x000000ffff007224 */ /* 0x000fce00078e000e */
[----:B------:R-:W-:Y:S05]  /*dd60*/  WARPSYNC.COLLECTIVE R15, `(.L_x_159) ;  /* 0x000000000f087348 */ /* 0x000fea0003c00000 */
[----:B------:R0:W1:Y:S02]  /*dd70*/  SHFL.IDX P6, R14, R13, R12, R11 ;  /* 0x0000000c0d0e7389 */ /* 0x00006400000c000b */
[----:B01----:R-:W-:Y:S01]  /*dd80*/  ENDCOLLECTIVE ;  /* 0x000000000000791b */ /* 0x003fe20003800000 */
.L_x_159:
[----:B------:R-:W-:Y:S02]  /*dd90*/  IMAD.MOV.U32 R13, RZ, RZ, R18 ;  /* 0x000000ffff0d7224 */ /* 0x000fe400078e0012 */
[----:B------:R-:W-:Y:S01]  /*dda0*/  IMAD.MOV.U32 R12, RZ, RZ, 0x1 ;  /* 0x00000001ff0c7424 */ /* 0x000fe200078e00ff */
[----:B------:R-:W-:-:S13]  /*ddb0*/  IADD3 R2, P0, R14, R6, RZ ;  /* 0x000000060e027210 */ /* 0x000fda0007f1e0ff */
[----:B------:R-:W-:Y:S05]  /*ddc0*/  WARPSYNC.COLLECTIVE R15, `(.L_x_160) ;  /* 0x000000000f087348 */ /* 0x000fea0003c00000 */
[----:B------:R0:W1:Y:S02]  /*ddd0*/  SHFL.IDX P6, R14, R13, R12, R11 ;  /* 0x0000000c0d0e7389 */ /* 0x00006400000c000b */
[----:B01----:R-:W-:Y:S01]  /*dde0*/  ENDCOLLECTIVE ;  /* 0x000000000000791b */ /* 0x003fe20003800000 */
.L_x_160:
[----:B------:R-:W-:Y:S01]  /*ddf0*/  IMAD.X R3, RZ, RZ, R0, P0 ;  /* 0x000000ffff037224 */ /* 0x000fe200000e0600 */
[----:B------:R-:W-:Y:S02]  /*de00*/  ISETP.LT.OR P0, PT, R5, 0x1, P3 ;  /* 0x000000010500780c */ /* 0x000fe40001f01670 */
[----:B------:R-:W-:Y:S01]  /*de10*/  LEA R0, R7, UR39, 0x1 ;  /* 0x0000002707007c11 */ /* 0x000fe2000f8e08ff */
[----:B------:R-:W-:-:S10]  /*de20*/  IMAD.MOV.U32 R13, RZ, RZ, R17 ;  /* 0x000000ffff0d7224 */ /* 0x000fd400078e0011 */
[----:B------:R-:W-:Y:S01]  /*de30*/  @!PT LDS RZ, [RZ] ;  /* 0x00000000fffff984 */ /* 0x000fe20000000800 */
[----:B------:R-:W-:Y:S01]  /*de40*/  @!PT LDS RZ, [RZ] ;  /* 0x00000000fffff984 */ /* 0x000fe20000000800 */
[----:B------:R-:W-:Y:S01]  /*de50*/  @!PT LDS RZ, [RZ] ;  /* 0x00000000fffff984 */ /* 0x000fe20000000800 */
[----:B------:R0:W-:Y:S01]  /*de60*/  LDGSTS.E.BYPASS.LTC128B.128 [R0+0x400], desc[UR36][R2.64], !P0 ;  /* 0x0040000002007fae */ /* 0x0001e2000c101d64 */
[----:B------:R-:W-:Y:S02]  /*de70*/  ISETP.LT.OR P0, PT, R5, 0x1, P2 ;  /* 0x000000010500780c */ /* 0x000fe40001701670 */
[----:B------:R-:W-:-:S11]  /*de80*/  MOV R7, R14 ;  /* 0x0000000e00077202 */ /* 0x000fd60000000f00 */
[----:B0-----:R-:W-:Y:S05]  /*de90*/  WARPSYNC.COLLECTIVE R15, `(.L_x_161) ;  /* 0x000000000f087348 */ /* 0x001fea0003c00000 */
[----:B------:R1:W2:Y:S02]  /*dea0*/  SHFL.IDX P6, R14, R13, R12, R11 ;  /* 0x0000000c0d0e7389 */ /* 0x0002a400000c000b */
[----:B012---:R-:W-:Y:S01]  /*deb0*/  ENDCOLLECTIVE ;  /* 0x000000000000791b */ /* 0x007fe20003800000 */
.L_x_161:
[----:B------:R-:W-:Y:S01]  /*dec0*/  @!PT LDS RZ, [RZ] ;  /* 0x00000000fffff984 */ /* 0x000fe20000000800 */
[----:B------:R-:W-:Y:S01]  /*ded0*/  @!PT LDS RZ, [RZ] ;  /* 0x00000000fffff984 */ /* 0x000fe20000000800 */
[----:B------:R-:W-:Y:S01]  /*dee0*/  @!PT LDS RZ, [RZ] ;  /* 0x00000000fffff984 */ /* 0x000fe20000000800 */
[----:B------:R-:W-:Y:S01]  /*def0*/  LDGSTS.E.BYPASS.LTC128B.128 [R0+0x3400], desc[UR36][R2.64+0x80], !P0 ;  /* 0x0340008002007fae */ /* 0x000fe2000c101d64 */
[----:B------:R-:W-:Y:S01]  /*df00*/  ISETP.LT.OR P0, PT, R5, 0x1, P1 ;  /* 0x000000010500780c */ /* 0x000fe20000f01670 */
[----:B------:R-:W-:Y:S01]  /*df10*/  IMAD.MOV.U32 R13, RZ, RZ, R18 ;  /* 0x000000ffff0d7224 */ /* 0x000fe200078e0012 */
[----:B------:R-:W-:-:S11]  /*df20*/  MOV R12, 0x2 ;  /* 0x00000002000c7802 */ /* 0x000fd60000000f00 */
[----:B------:R0:W-:Y:S02]  /*df30*/  LDGSTS.E.BYPASS.LTC128B.128 [R0+0x6400], desc[UR36][R2.64+0x100], !P0 ;  /* 0x0640010002007fae */ /* 0x0001e4000c101d64 */
[----:B0-----:R-:W-:-:S13]  /*df40*/  IADD3 R2, P0, R14, R6, RZ ;  /* 0x000000060e027210 */ /* 0x001fda0007f1e0ff */
[----:B------:R-:W-:Y:S05]  /*df50*/  WARPSYNC.COLLECTIVE R15, `(.L_x_162) ;  /* 0x000000000f087348 */ /* 0x000fea0003c00000 */
[----:B------:R0:W1:Y:S02]  /*df60*/  SHFL.IDX P6, R14, R13, R12, R11 ;  /* 0x0000000c0d0e7389 */ /* 0x00006400000c000b */
[----:B01----:R-:W-:Y:S01]  /*df70*/  ENDCOLLECTIVE ;  /* 0x000000000000791b */ /* 0x003fe20003800000 */
.L_x_162:
        /* <DEDUP_REMOVED lines=12> */
.L_x_163:
[----:B------:R-:W-:Y:S01]  /*e040*/  @!PT LDS RZ, [RZ] ;  /* 0x00000000fffff984 */ /* 0x000fe20000000800 */
[----:B------:R-:W-:Y:S01]  /*e050*/  @!PT LDS RZ, [RZ] ;  /* 0x00000000fffff984 */ /* 0x000fe20000000800 */
[----:B------:R-:W-:Y:S01]  /*e060*/  @!PT LDS RZ, [RZ] ;  /* 0x00000000fffff984 */ /* 0x000fe20000000800 */
[----:B------:R-:W-:Y:S01]  /*e070*/  LDGSTS.E.BYPASS.LTC128B.128 [R0+0x3c00], desc[UR36][R2.64+0x80], !P0 ;  /* 0x03c0008002007fae */ /* 0x000fe2000c101d64 */
[----:B------:R-:W-:Y:S02]  /*e080*/  ISETP.LT.OR P0, PT, R5, 0x11, P1 ;  /* 0x000000110500780c */ /* 0x000fe40000f01670 */
[----:B------:R-:W-:Y:S01]  /*e090*/  MOV R13, R18 ;  /* 0x00000012000d7202 */ /* 0x000fe20000000f00 */
[----:B------:R-:W-:-:S10]  /*e0a0*/  IMAD.MOV.U32 R12, RZ, RZ, 0x3 ;  /* 0x00000003ff0c7424 */ /* 0x000fd400078e00ff */
[----:B------:R0:W-:Y:S02]  /*e0b0*/  LDGSTS.E.BYPASS.LTC128B.128 [R0+0x6c00], desc[UR36][R2.64+0x100], !P0 ;  /* 0x06c0010002007fae */ /* 0x0001e4000c101d64 */
[----:B0-----:R-:W-:-:S13]  /*e0c0*/  IADD3 R2, P0, R14, R6, RZ ;  /* 0x000000060e027210 */ /* 0x001fda0007f1e0ff */
[----:B------:R-:W-:Y:S05]  /*e0d0*/  WARPSYNC.COLLECTIVE R15, `(.L_x_164) ;  /* 0x000000000f087348 */ /* 0x000fea0003c00000 */
[----:B------:R0:W1:Y:S02]  /*e0e0*/  SHFL.IDX P6, R14, R13, R12, R11 ;  /* 0x0000000c0d0e7389 */ /* 0x00006400000c000b */
[----:B01----:R-:W-:Y:S01]  /*e0f0*/  ENDCOLLECTIVE ;  /* 0x000000000000791b */ /* 0x003fe20003800000 */
.L_x_164:
        /* <DEDUP_REMOVED lines=12> */
.L_x_165:
[----:B------:R-:W-:Y:S01]  /*e1c0*/  @!PT LDS RZ, [RZ] ;  /* 0x00000000fffff984 */ /* 0x000fe20000000800 */
[----:B------:R-:W-:Y:S01]  /*e1d0*/  @!PT LDS RZ, [RZ] ;  /* 0x00000000fffff984 */ /* 0x000fe20000000800 */
[----:B------:R-:W-:Y:S01]  /*e1e0*/  @!PT LDS RZ, [RZ] ;  /* 0x00000000fffff984 */ /* 0x000fe20000000800 */
[----:B------:R-:W-:Y:S01]  /*e1f0*/  LDGSTS.E.BYPASS.LTC128B.128 [R0+0x4400], desc[UR36][R2.64+0x80], !P0 ;  /* 0x0440008002007fae */ /* 0x000fe2000c101d64 */
[----:B------:R-:W-:Y:S01]  /*e200*/  ISETP.LT.OR P0, PT, R5, 0x21, P1 ;  /* 0x000000210500780c */ /* 0x000fe20000f01670 */
[----:B------:R-:W-:Y:S02]  /*e210*/  IMAD.MOV.U32 R13, RZ, RZ, R18 ;  /* 0x000000ffff0d7224 */ /* 0x000fe400078e0012 */
[----:B------:R-:W-:-:S10]  /*e220*/  IMAD.MOV.U32 R12, RZ, RZ, 0x4 ;  /* 0x00000004ff0c7424 */ /* 0x000fd400078e00ff */
[----:B------:R0:W-:Y:S02]  /*e230*/  LDGSTS.E.BYPASS.LTC128B.128 [R0+0x7400], desc[UR36][R2.64+0x100], !P0 ;  /* 0x0740010002007fae */ /* 0x0001e4000c101d64 */
[----:B0-----:R-:W-:-:S13]  /*e240*/  IADD3 R2, P0, R14, R6, RZ ;  /* 0x000000060e027210 */ /* 0x001fda0007f1e0ff */
[----:B------:R-:W-:Y:S05]  /*e250*/  WARPSYNC.COLLECTIVE R15, `(.L_x_166) ;  /* 0x000000000f087348 */ /* 0x000fea0003c00000 */
[----:B------:R0:W1:Y:S02]  /*e260*/  SHFL.IDX P6, R14, R13, R12, R11 ;  /* 0x0000000c0d0e7389 */ /* 0x00006400000c000b */
[----:B01----:R-:W-:Y:S01]  /*e270*/  ENDCOLLECTIVE ;  /* 0x000000000000791b */ /* 0x003fe20003800000 */
.L_x_166:
[----:B------:R-:W-:Y:S02]  /*e280*/  IADD3.X R3, RZ, R7, RZ, P0, !PT ;  /* 0x00000007ff037210 */ /* 0x000fe400007fe4ff */
[----:B------:R-:W-:Y:S02]  /*e290*/  ISETP.LT.OR P0, PT, R5, 0x31, P3 ;  /* 0x000000310500780c */ /* 0x000fe40001f01670 */
[----:B------:R-:W-:-:S11]  /*e2a0*/  MOV R13, R17 ;  /* 0x00000011000d7202 */ /* 0x000fd60000000f00 */
        /* <DEDUP_REMOVED lines=9> */
.L_x_167:
        /* <DEDUP_REMOVED lines=12> */
.L_x_168:
[----:B------:R-:W-:Y:S01]  /*e400*/  IMAD.X R3, RZ, RZ, R7, P0 ;  /* 0x000000ffff037224 */ /* 0x000fe200000e0607 */
[----:B------:R-:W-:Y:S01]  /*e410*/  ISETP.LT.OR P0, PT, R5, 0x41, P3 ;  /* 0x000000410500780c */ /* 0x000fe20001f01670 */
[----:B------:R-:W-:-:S12]  /*e420*/  IMAD.MOV.U32 R13, RZ, RZ, R17 ;  /* 0x000000ffff0d7224 */ /* 0x000fd800078e0011 */
        /* <DEDUP_REMOVED lines=9> */
.L_x_169:
[----:B------:R-:W-:Y:S01]  /*e4c0*/  @!PT LDS RZ, [RZ] ;  /* 0x00000000fffff984 */ /* 0x000fe20000000800 */
[----:B------:R-:W-:Y:S01]  /*e4d0*/  @!PT LDS RZ, [RZ] ;  /* 0x00000000fffff984 */ /* 0x000fe20000000800 */
[----:B------:R-:W-:Y:S01]  /*e4e0*/  @!PT LDS RZ, [RZ] ;  /* 0x00000000fffff984 */ /* 0x000fe20000000800 */
[----:B------:R0:W-:Y:S01]  /*e4f0*/  LDGSTS.E.BYPASS.LTC128B.128 [R0+0x5400], desc[UR36][R2.64+0x80], !P0 ;  /* 0x0540008002007fae */ /* 0x0001e2000c101d64 */
[----:B------:R-:W-:-:S13]  /*e500*/  ISETP.LT.OR P0, PT, R5, 0x41, P1 ;  /* 0x000000410500780c */ /* 0x000fda0000f01670 */
[----:B------:R0:W-:Y:S01]  /*e510*/  LDGSTS.E.BYPASS.LTC128B.128 [R0+0x8400], desc[UR36][R2.64+0x100], !P0 ;  /* 0x0840010002007fae */ /* 0x0001e2000c101d64 */
[----:B------:R-:W-:Y:S05]  /*e520*/  BRA `(.L_x_170) ;  /* 0xffffffcc00087947 */ /* 0x000fea000383ffff */
.L_x_77:
[----:B0-----:R0:W1:Y:S02]  /*e530*/  SYNCS.PHASECHK.TRANS64.TRYWAIT P0, [R5+URZ+0x30820], R0 ;  /* 0x03082000050075a7 */ /* 0x001064000800017f */
[----:B-1----:R-:W-:Y:S05]  /*e540*/  @!P0 NANOSLEEP.SYNCS 0x989680 ;  /* 0x009896800000895d */ /* 0x002fea0003900000 */
[----:B------:R-:W1:Y:S02]  /*e550*/  @!P0 SYNCS.PHASECHK.TRANS64 P0, [R5+URZ+0x30820], R0 ;  /* 0x03082000050085a7 */ /* 0x000e64000800007f */
[----:B-1----:R-:W-:Y:S05]  /*e560*/  @!P0 BRA `(.L_x_77) ;  /* 0xfffffffc00f08947 */ /* 0x002fea000383ffff */
[----:B------:R-:W-:Y:S05]  /*e570*/  BRA `(.L_x_171) ;  /* 0xffffffcc00a47947 */ /* 0x000fea000383ffff */
.L_x_78:
[----:B------:R-:W1:Y:S01]  /*e580*/  S2R R2, SR_TID.X ;  /* 0x0000000000027919 */ /* 0x000e620000002100 */
[----:B------:R-:W-:Y:S01]  /*e590*/  BSSY B0, `(.L_x_172) ;  /* 0x000000a000007945 */ /* 0x000fe20003800000 */
[----:B------:R-:W-:Y:S01]  /*e5a0*/  IMAD.MOV.U32 R12, RZ, RZ, RZ ;  /* 0x000000ffff0c7224 */ /* 0x000fe200078e00ff */
[----:B------:R-:W-:Y:S01]  /*e5b0*/  MOV R11, 0x1f ;  /* 0x0000001f000b7802 */ /* 0x000fe20000000f00 */
[----:B------:R-:W-:Y:S01]  /*e5c0*/  IMAD.MOV.U32 R15, RZ, RZ, -0x1 ;  /* 0xffffffffff0f7424 */ /* 0x000fe200078e00ff */
[----:B-1----:R-:W-:-:S04]  /*e5d0*/  SHF.R.U32.HI R2, RZ, 0x5, R2 ;  /* 0x00000005ff027819 */ /* 0x002fc80000011602 */
[----:B------:R-:W-:-:S05]  /*e5e0*/  LOP3.LUT R2, R2, 0x3, RZ, 0xc0, !PT ;  /* 0x0000000302027812 */ /* 0x000fca00078ec0ff */
[----:B------:R-:W-:-:S07]  /*e5f0*/  IMAD.MOV.U32 R13, RZ, RZ, R2 ;  /* 0x000000ffff0d7224 */ /* 0x000fce00078e0002 */
[----:B0-----:R-:W-:Y:S05]  /*e600*/  WARPSYNC.COLLECTIVE R15, `(.L_x_173) ;  /* 0x000000000f087348 */ /* 0x001fea0003c00000 */
[----:B------:R1:W2:Y:S02]  /*e610*/  SHFL.IDX P6, R14, R13, R12, R11 ;  /* 0x0000000c0d0e7389 */ /* 0x0002a400000c000b */
[----:B012---:R-:W-:Y:S01]  /*e620*/  ENDCOLLECTIVE ;  /* 0x000000000000791b */ /* 0x007fe20003800000 */
.L_x_173:
[----:B------:R-:W-:Y:S05]  /*e630*/  BSYNC B0 ;  /* 0x0000000000007941 */ /* 0x000fea0003800000 */
.L_x_172:
[----:B------:R-:W-:Y:S05]  /*e640*/  BRA `(.L_x_174) ;  /* 0xffffffcc008c7947 */ /* 0x000fea000383ffff */
.L_x_81:
[----:B------:R-:W-:Y:S01]  /*e650*/  BSSY B1, `(.L_x_175) ;  /* 0x0000006000017945 */ /* 0x000fe20003800000 */
[----:B------:R-:W-:-:S07]  /*e660*/  IMAD.MOV.U32 R15, RZ, RZ, -0x1 ;  /* 0xffffffffff0f7424 */ /* 0x000fce00078e00ff */
[----:B0-----:R-:W-:Y:S05]  /*e670*/  WARPSYNC.COLLECTIVE R15, `(.L_x_176) ;  /* 0x000000000f0c7348 */ /* 0x001fea0003c00000 */
[----:B------:R-:W-:Y:S02]  /*e680*/  ELECT P6, UR62, PT ;  /* 0x00000000003e782f */ /* 0x000fe400038c0000 */
[----:B------:R-:W-:Y:S01]  /*e690*/  MOV R14, UR62 ;  /* 0x0000003e000e7c02 */ /* 0x000fe20008000f00 */
[----:B0-----:R-:W-:Y:S10]  /*e6a0*/  ENDCOLLECTIVE ;  /* 0x000000000000791b */ /* 0x001ff40003800000 */
.L_x_176:
[----:B------:R-:W-:Y:S05]  /*e6b0*/  BSYNC B1 ;  /* 0x0000000000017941 */ /* 0x000fea0003800000 */
.L_x_175:
[----:B------:R-:W-:Y:S05]  /*e6c0*/  BRA `(.L_x_177) ;  /* 0xffffffcc00847947 */ /* 0x000fea000383ffff */
.L_x_83:
[----:B0-----:R0:W1:Y:S02]  /*e6d0*/  SYNCS.PHASECHK.TRANS64.TRYWAIT P1, [R3+URZ+0x30840], R2 ;  /* 0x03084002030075a7 */ /* 0x001064000802017f */
[----:B-1----:R-:W-:Y:S05]  /*e6e0*/  @!P1 NANOSLEEP.SYNCS 0x989680 ;  /* 0x009896800000995d */ /* 0x002fea0003900000 */
[----:B------:R-:W1:Y:S02]  /*e6f0*/  @!P1 SYNCS.PHASECHK.TRANS64 P1, [R3+URZ+0x30840], R2 ;  /* 0x03084002030095a7 */ /* 0x000e64000802007f */
[----:B-1----:R-:W-:Y:S05]  /*e700*/  @!P1 BRA `(.L_x_83) ;  /* 0xfffffffc00f09947 */ /* 0x002fea000383ffff */
[----:B------:R-:W-:Y:S05]  /*e710*/  BRA `(.L_x_178) ;  /* 0xffffffcc00ac7947 */ /* 0x000fea000383ffff */
.L_x_85:
[----:B-1----:R1:W2:Y:S02]  /*e720*/  SYNCS.PHASECHK.TRANS64.TRYWAIT P1, [R5+URZ+0x30840], R0 ;  /* 0x03084000050075a7 */ /* 0x0022a4000802017f */
[----:B--2---:R-:W-:Y:S05]  /*e730*/  @!P1 NANOSLEEP.SYNCS 0x989680 ;  /* 0x009896800000995d */ /* 0x004fea0003900000 */
[----:B------:R-:W2:Y:S02]  /*e740*/  @!P1 SYNCS.PHASECHK.TRANS64 P1, [R5+URZ+0x30840], R0 ;  /* 0x03084000050095a7 */ /* 0x000ea4000802007f */
[----:B--2---:R-:W-:Y:S05]  /*e750*/  @!P1 BRA `(.L_x_85) ;  /* 0xfffffffc00f09947 */ /* 0x004fea000383ffff */
[----:B------:R-:W-:Y:S05]  /*e760*/  BRA `(.L_x_179) ;  /* 0xffffffcc00b87947 */ /* 0x000fea000383ffff */
.L_x_87:
[----:B--2---:R2:W3:Y:S02]  /*e770*/  SYNCS.PHASECHK.TRANS64.TRYWAIT P1, [R3+URZ+0x30860], R2 ;  /* 0x03086002030075a7 */ /* 0x0044e4000802017f */
[----:B---3--:R-:W-:Y:S05]  /*e780*/  @!P1 NANOSLEEP.SYNCS 0x989680 ;  /* 0x009896800000995d */ /* 0x008fea0003900000 */
[----:B------:R-:W3:Y:S02]  /*e790*/  @!P1 SYNCS.PHASECHK.TRANS64 P1, [R3+URZ+0x30860], R2 ;  /* 0x03086002030095a7 */ /* 0x000ee4000802007f */
[----:B---3--:R-:W-:Y:S05]  /*e7a0*/  @!P1 BRA `(.L_x_87) ;  /* 0xfffffffc00f09947 */ /* 0x008fea000383ffff */
[----:B------:R-:W-:Y:S05]  /*e7b0*/  BRA `(.L_x_180) ;  /* 0xffffffcc00b47947 */ /* 0x000fea000383ffff */
.L_x_181:
[----:B------:R-:W-:-:S00]  /*e7c0*/  BRA `(.L_x_181) ;  /* 0xfffffffc00fc7947 */ /* 0x000fc0000383ffff */
[----:B------:R-:W-:-:S00]  /*e7d0*/  NOP ;  /* 0x0000000000007918 */ /* 0x000fc00000000000 */
        /* <DEDUP_REMOVED lines=10> */
.L_x_3232:


//--------------------- .text._ZN7cutlass13device_kernelIN5flash11enable_sm90INS1_16FlashAttnFwdSm90INS1_25CollectiveMainloopFwdSm90ILi2EN4cute5tupleIJNS5_1CILi1EEES8_S8_EEENS6_IJNS7_ILi128EEENS7_ILi96EEENS7_ILi192EEEEEELi192ENS_6half_tEfNS_4arch4Sm90ELb0ELb0ELb0ELb1ELb1ELb0ELb0ELb1ELb1ELb1ELb0ELb0EEENS1_21CollectiveEpilogueFwdINS6_IJSA_SC_SB_EEES9_SE_SG_Li256ELb1ELb1ELb0ELb0EEENS1_36VarlenDynamicPersistentTileSchedulerILi128ELi96ELi256ELi128ELb0ELb1ELb1ELb0ELb1ELb1EEEEEEEEEvNT_6ParamsE --------------------------
	.section	.text._ZN7cutlass13device_kernelIN5flash11enable_sm90INS1_16FlashAttnFwdSm90INS1_25CollectiveMainloopFwdSm90ILi2EN4cute5tupleIJNS5_1CILi1EEES8_S8_EEENS6_IJNS7_ILi128EEENS7_ILi96EEENS7_ILi192EEEEEELi192ENS_6half_tEfNS_4arch4Sm90ELb0ELb0ELb0ELb1ELb1ELb0ELb0ELb1ELb1ELb1ELb0ELb0EEENS1_21CollectiveEpilogueFwdINS6_IJSA_SC_SB_EEES9_SE_SG_Li256ELb1ELb1ELb0ELb0EEENS1_36VarlenDynamicPersistentTileSchedulerILi128ELi96ELi256ELi128ELb0ELb1ELb1ELb0ELb1ELb1EEEEEEEEEvNT_6ParamsE,"ax",@progbits
	.align	128
.text._ZN7cutlass13device_kernelIN5flash11enable_sm90INS1_16FlashAttnFwdSm90INS1_25CollectiveMainloopFwdSm90ILi2EN4cute5tupleIJNS5_1CILi1EEES8_S8_EEENS6_IJNS7_ILi128EEENS7_ILi96EEENS7_ILi192EEEEEELi192ENS_6half_tEfNS_4arch4Sm90ELb0ELb0ELb0ELb1ELb1ELb0ELb0ELb1ELb1ELb1ELb0ELb0EEENS1_21CollectiveEpilogueFwdINS6_IJSA_SC_SB_EEES9_SE_SG_Li256ELb1ELb1ELb0ELb0EEENS1_36VarlenDynamicPersistentTileSchedulerILi128ELi96ELi256ELi128ELb0ELb1ELb1ELb0ELb1ELb1EEEEEEEEEvNT_6ParamsE:
        .type           _ZN7cutlass13device_kernelIN5flash11enable_sm90INS1_16FlashAttnFwdSm90INS1_25CollectiveMainloopFwdSm90ILi2EN4cute5tupleIJNS5_1CILi1EEES8_S8_EEENS6_IJNS7_ILi128EEENS7_ILi96EEENS7_ILi192EEEEEELi192ENS_6half_tEfNS_4arch4Sm90ELb0ELb0ELb0ELb1ELb1ELb0ELb0ELb1ELb1ELb1ELb0ELb0EEENS1_21CollectiveEpilogueFwdINS6_IJSA_SC_SB_EEES9_SE_SG_Li256ELb1ELb1ELb0ELb0EEENS1_36VarlenDynamicPersistentTileSchedulerILi128ELi96ELi256ELi128ELb0ELb1ELb1ELb0ELb1ELb1EEEEEEEEEvNT_6ParamsE,@function
        .size           _ZN7cutlass13device_kernelIN5flash11enable_sm90INS1_16FlashAttnFwdSm90INS1_25CollectiveMainloopFwdSm90ILi2EN4cute5tupleIJNS5_1CILi1EEES8_S8_EEENS6_IJNS7_ILi128EEENS7_ILi96EEENS7_ILi192EEEEEELi192ENS_6half_tEfNS_4arch4Sm90ELb0ELb0ELb0ELb1ELb1ELb0ELb0ELb1ELb1ELb1ELb0ELb0EEENS1_21CollectiveEpilogueFwdINS6_IJSA_SC_SB_EEES9_SE_SG_Li256ELb1ELb1ELb0ELb0EEENS1_36VarlenDynamicPersistentTileSchedulerILi128ELi96ELi256ELi128ELb0ELb1ELb1ELb0ELb1ELb1EEEEEEEEEvNT_6ParamsE,(.L_x_3233 - _ZN7cutlass13device_kernelIN5flash11enable_sm90INS1_16FlashAttnFwdSm90INS1_25CollectiveMainloopFwdSm90ILi2EN4cute5tupleIJNS5_1CILi1EEES8_S8_EEENS6_IJNS7_ILi128EEENS7_ILi96EEENS7_ILi192EEEEEELi192ENS_6half_tEfNS_4arch4Sm90ELb0ELb0ELb0ELb1ELb1ELb0ELb0ELb1ELb1ELb1ELb0ELb0EEENS1_21CollectiveEpilogueFwdINS6_IJSA_SC_SB_EEES9_SE_SG_Li256ELb1ELb1ELb0ELb0EEENS1_36VarlenDynamicPersistentTileSchedulerILi128ELi96ELi256ELi128ELb0ELb1ELb1ELb0ELb1ELb1EEEEEEEEEvNT_6ParamsE)
        .other          _ZN7cutlass13device_kernelIN5flash11enable_sm90INS1_16FlashAttnFwdSm90INS1_25CollectiveMainloopFwdSm90ILi2EN4cute5tupleIJNS5_1CILi1EEES8_S8_EEENS6_IJNS7_ILi128EEENS7_ILi96EEENS7_ILi192EEEEEELi192ENS_6half_tEfNS_4arch4Sm90ELb0ELb0ELb0ELb1ELb1ELb0ELb0ELb1ELb1ELb1ELb0ELb0EEENS1_21CollectiveEpilogueFwdINS6_IJSA_SC_SB_EEES9_SE_SG_Li256ELb1ELb1ELb0ELb0EEENS1_36VarlenDynamicPersistentTileSchedulerILi128ELi96ELi256ELi128ELb0ELb1ELb1ELb0ELb1ELb1EEEEEEEEEvNT_6ParamsE,@"STO_CUDA_ENTRY STV_DEFAULT"
_ZN7cutlass13device_kernelIN5flash11enable_sm90INS1_16FlashAttnFwdSm90INS1_25CollectiveMainloopFwdSm90ILi2EN4cute5tupleIJNS5_1CILi1EEES8_S8_EEENS6_IJNS7_ILi128EEENS7_ILi96EEENS7_ILi192EEEEEELi192ENS_6half_tEfNS_4arch4Sm90ELb0ELb0ELb0ELb1ELb1ELb0ELb0ELb1ELb1ELb1ELb0ELb0EEENS1_21CollectiveEpilogueFwdINS6_IJSA_SC_SB_EEES9_SE_SG_Li256ELb1ELb1ELb0ELb0EEENS1_36VarlenDynamicPersistentTileSchedulerILi128ELi96ELi256ELi128ELb0ELb1ELb1ELb0ELb1ELb1EEEEEEEEEvNT_6ParamsE:
        /* <DEDUP_REMOVED lines=45> */
.L_x_182:
        /* <DEDUP_REMOVED lines=22> */
.L_x_183:
        /* <DEDUP_REMOVED lines=18> */
.L_x_184:
        /* <DEDUP_REMOVED lines=22> */
.L_x_185:
        /* <DEDUP_REMOVED lines=23> */
.L_x_186:
        /* <DEDUP_REMOVED lines=10> */
.L_x_188:
[----:B------:R-:W-:-:S08]  /*08c0*/  NOP ;  /* 0x0000000000007918 */ /* 0x000fd00000000000 */
[----:B------:R-:W1:Y:S02]  /*08d0*/  USETMAXREG.TRY_ALLOC.CTAPOOL UP0, 0xe8 ;  /* 0x000000e8000079c8 */ /* 0x000e640008000600 */
[----:B-1----:R-:W-:-:S13]  /*08e0*/  PLOP3.LUT P0, PT, PT, PT, UP0, 0x80, 0x0 ;  /* 0x000000000000781c */ /* 0x002fda0003f0f008 */
[----:B------:R-:W-:Y:S05]  /*08f0*/  @!P0 BRA `(.L_x_188) ;  /* 0xfffffffc00f08947 */ /* 0x000fea000383ffff */
[----:B------:R-:W1:Y:S08]  /*0900*/  S2UR UR5, SR_CgaCtaId ;  /* 0x00000000000579c3 */ /* 0x000e700000008800 */
[----:B------:R-:W-:Y:S06]  /*0910*/  BAR.ARV 0x8, 0x180 ;  /* 0x0206000000007b1d */ /* 0x000fec0000002000 */
[----:B------:R-:W-:-:S02]  /*0920*/  UMOV UR4, 0x400 ;  /* 0x0000040000047882 */ /* 0x000fc40000000000 */
[----:B------:R-:W-:Y:S01]  /*0930*/  BAR.SYNC.DEFER_BLOCKING 0x5, 0x180 ;  /* 0x0146000000007b1d */ /* 0x000fe20000010000 */
[----:B-1----:R-:W-:-:S09]  /*0940*/  ULEA UR4, UR5, UR4, 0x18 ;  /* 0x0000000405047291 */ /* 0x002fd2000f8ec03f */
[----:B------:R-:W1:Y:S01]  /*0950*/  LDS.128 R40, [UR4+0x308d0] ;  /* 0x0308d004ff287984 */ /* 0x000e620008000c00 */
[----:B------:R-:W-:Y:S01]  /*0960*/  ULDC UR4, c[0x0][0xc3c] ;  /* 0x00030f0000047ab9 */ /* 0x000fe20000000800 */
[----:B------:R-:W-:Y:S06]  /*0970*/  BAR.ARV 0x4, 0x180 ;  /* 0x0106000000007b1d */ /* 0x000fec0000002000 */
[----:B-1----:R-:W-:-:S13]  /*0980*/  ISETP.GE.AND P0, PT, R43, UR4, PT ;  /* 0x000000042b007c0c */ /* 0x002fda000bf06270 */
[----:B------:R-:W-:Y:S05]  /*0990*/  @P0 EXIT ;  /* 0x000000000000094d */ /* 0x000fea0003800000 */
[----:B0-----:R-:W2:Y:S01]  /*09a0*/  LDL R2, [R1+0x28] ;  /* 0x0000280001027983 */ /* 0x001ea20000100800 */
[----:B------:R-:W-:Y:S01]  /*09b0*/  R2UR UR5, R41 ;  /* 0x00000000290572ca */ /* 0x000fe200000e0000 */
[----:B------:R-:W-:Y:S01]  /*09c0*/  UMOV UR39, URZ ;  /* 0x0000003f00277c82 */ /* 0x000fe20008000000 */
[----:B------:R-:W-:Y:S01]  /*09d0*/  R2UR UR6, R42 ;  /* 0x000000002a0672ca */ /* 0x000fe200000e0000 */
[----:B------:R-:W0:Y:S01]  /*09e0*/  S2R R0, SR_TID.X ;  /* 0x0000000000007919 */ /* 0x000e220000002100 */
[----:B------:R-:W-:Y:S01]  /*09f0*/  UMOV UR38, URZ ;  /* 0x0000003f00267c82 */ /* 0x000fe20008000000 */
[----:B0-----:R-:W-:-:S05]  /*0a00*/  VIADD R204, R0, 0xffffff80 ;  /* 0xffffff8000cc7836 */ /* 0x001fca0000000000 */
[----:B------:R-:W-:-:S04]  /*0a10*/  SHF.R.S32.HI R3, RZ, 0x1f, R204 ;  /* 0x0000001fff037819 */ /* 0x000fc800000114cc */
[CC--:B------:R-:W-:Y:S02]  /*0a20*/  LEA.HI R0, R3.reuse, R204.reuse, RZ, 0x7 ;  /* 0x000000cc03007211 */ /* 0x0c0fe400078f38ff */
[----:B------:R-:W-:Y:S02]  /*0a30*/  LEA.HI R4, R3, R204, RZ, 0x5 ;  /* 0x000000cc03047211 */ /* 0x000fe400078f28ff */
[----:B------:R-:W-:Y:S02]  /*0a40*/  LOP3.LUT R5, R0, 0xffffff80, RZ, 0xc0, !PT ;  /* 0xffffff8000057812 */ /* 0x000fe400078ec0ff */
[----:B------:R-:W-:Y:S01]  /*0a50*/  SHF.R.S32.HI R195, RZ, 0x7, R0 ;  /* 0x00000007ffc37819 */ /* 0x000fe20000011400 */
[----:B------:R-:W-:Y:S02]  /*0a60*/  IMAD.SHL.U32 R4, R4, 0x20, RZ ;  /* 0x0000002004047824 */ /* 0x000fe400078e00ff */
[----:B------:R-:W-:Y:S01]  /*0a70*/  IMAD.IADD R194, R204, 0x1, -R5 ;  /* 0x00000001ccc27824 */ /* 0x000fe200078e0a05 */
[----:B------:R-:W-:-:S02]  /*0a80*/  LEA.HI R0, R0, R195, RZ, 0x1 ;  /* 0x000000c300007211 */ /* 0x000fc400078f08ff */
[----:B------:R-:W-:Y:S02]  /*0a90*/  LOP3.LUT R4, R4, 0xfffffc00, RZ, 0xc0, !PT ;  /* 0xfffffc0004047812 */ /* 0x000fe400078ec0ff */
[----:B------:R-:W-:Y:S02]  /*0aa0*/  SHF.R.S32.HI R9, RZ, 0x1f, R194 ;  /* 0x0000001fff097819 */ /* 0x000fe400000114c2 */
[----:B------:R-:W-:Y:S02]  /*0ab0*/  LOP3.LUT R0, R0, 0x3fffffe, RZ, 0xc0, !PT ;  /* 0x03fffffe00007812 */ /* 0x000fe400078ec0ff */
[CC--:B------:R-:W-:Y:S02]  /*0ac0*/  LEA.HI R6, R9.reuse, R194.reuse, RZ, 0x2 ;  /* 0x000000c209067211 */ /* 0x0c0fe400078f10ff */
[----:B------:R-:W-:Y:S01]  /*0ad0*/  LEA.HI R9, R9, R194, RZ, 0x5 ;  /* 0x000000c209097211 */ /* 0x000fe200078f28ff */
[----:B------:R-:W-:Y:S01]  /*0ae0*/  IMAD.IADD R0, R195, 0x1, -R0 ;  /* 0x00000001c3007824 */ /* 0x000fe200078e0a00 */
[----:B------:R-:W-:-:S02]  /*0af0*/  SHF.R.S32.HI R8, RZ, 0x2, R6 ;  /* 0x00000002ff087819 */ /* 0x000fc40000011406 */
[----:B------:R-:W-:Y:S02]  /*0b00*/  SHF.R.S32.HI R11, RZ, 0x1f, R6 ;  /* 0x0000001fff0b7819 */ /* 0x000fe40000011406 */
[----:B------:R-:W-:Y:S02]  /*0b10*/  SHF.R.S32.HI R9, RZ, 0x5, R9 ;  /* 0x00000005ff097819 */ /* 0x000fe40000011409 */
[----:B------:R-:W-:-:S04]  /*0b20*/  LEA.HI R11, R11, R8, RZ, 0x3 ;  /* 0x000000080b0b7211 */ /* 0x000fc800078f18ff */
[----:B------:R-:W-:-:S05]  /*0b30*/  LOP3.LUT R11, R11, 0xfffffff8, RZ, 0xc0, !PT ;  /* 0xfffffff80b0b7812 */ /* 0x000fca00078ec0ff */
[----:B------:R-:W-:-:S05]  /*0b40*/  IMAD.IADD R8, R8, 0x1, -R11 ;  /* 0x0000000108087824 */ /* 0x000fca00078e0a0b */
[----:B------:R-:W-:-:S05]  /*0b50*/  LEA R9, R9, R8, 0x4 ;  /* 0x0000000809097211 */ /* 0x000fca00078e20ff */
[----:B------:R-:W-:Y:S01]  /*0b60*/  IMAD R196, R0, 0x40, R9 ;  /* 0x0000004000c47824 */ /* 0x000fe200078e0209 */
[----:B--2---:R-:W-:Y:S02]  /*0b70*/  R2UR UR4, R2 ;  /* 0x00000000020472ca */ /* 0x004fe400000e0000 */
[----:B------:R-:W-:-:S04]  /*0b80*/  LEA.HI R2, R3, R204, RZ, 0x4 ;  /* 0x000000cc03027211 */ /* 0x000fc800078f20ff */
[----:B------:R-:W-:Y:S02]  /*0b90*/  SHF.R.S32.HI R7, RZ, 0x4, R2 ;  /* 0x00000004ff077819 */ /* 0x000fe40000011402 */
[C---:B------:R-:W-:Y:S02]  /*0ba0*/  LOP3.LUT R5, R2.reuse, 0x3fffff0, RZ, 0xc0, !PT ;  /* 0x03fffff002057812 */ /* 0x040fe400078ec0ff */
[----:B------:R-:W-:-:S03]  /*0bb0*/  LEA.HI R2, R2, R7, RZ, 0x1 ;  /* 0x0000000702027211 */ /* 0x000fc600078f08ff */
[----:B------:R-:W-:Y:S01]  /*0bc0*/  IMAD.IADD R5, R204, 0x1, -R5 ;  /* 0x00000001cc057824 */ /* 0x000fe200078e0a05 */
[----:B------:R-:W-:Y:S01]  /*0bd0*/  LOP3.LUT R2, R2, 0x1ffffffe, RZ, 0xc0, !PT ;  /* 0x1ffffffe02027812 */ /* 0x000fe200078ec0ff */
[----:B------:R-:W-:-:S03]  /*0be0*/  ULOP3.LUT UR7, UR4, 0x1, URZ, 0xfc, !UPT ;  /* 0x0000000104077892 */ /* 0x000fc6000f8efc3f */
[----:B------:R-:W-:Y:S01]  /*0bf0*/  LEA R5, R5, R4, 0x6 ;  /* 0x0000000405057211 */ /* 0x000fe200078e30ff */
[----:B------:R-:W-:Y:S01]  /*0c00*/  IMAD.IADD R2, R7, 0x1, -R2 ;  /* 0x0000000107027824 */ /* 0x000fe200078e0a02 */
[CC--:B------:R-:W-:Y:S01]  /*0c10*/  LEA.HI R4, R3.reuse, R204.reuse, RZ, 0x2 ;  /* 0x000000cc03047211 */ /* 0x0c0fe200078f10ff */
[----:B------:R-:W-:Y:S01]  /*0c20*/  UMOV UR4, URZ ;  /* 0x0000003f00047c82 */ /* 0x000fe20008000000 */
[----:B------:R-:W-:Y:S01]  /*0c30*/  LEA.HI R3, R3, R204, RZ, 0x3 ;  /* 0x000000cc03037211 */ /* 0x000fe200078f18ff */
[----:B------:R-:W-:Y:S01]  /*0c40*/  IMAD R199, R2, 0x8, R5 ;  /* 0x0000000802c77824 */ /* 0x000fe200078e0205 */
[----:B------:R-:W-:Y:S01]  /*0c50*/  LOP3.LUT R5, R4, 0xfffffffc, RZ, 0xc0, !PT ;  /* 0xfffffffc04057812 */ /* 0x000fe200078ec0ff */
[----:B------:R-:W-:Y:S01]  /*0c60*/  IMAD.MOV.U32 R4, RZ, RZ, -0x2 ;  /* 0xfffffffeff047424 */ /* 0x000fe200078e00ff */
[----:B------:R-:W-:Y:S01]  /*0c70*/  LOP3.LUT R19, R3, 0xfffffff8, RZ, 0xc0, !PT ;  /* 0xfffffff803137812 */ /* 0x000fe200078ec0ff */
[----:B------:R-:W-:Y:S01]  /*0c80*/  IMAD.U32 R193, RZ, RZ, UR4 ;  /* 0x00000004ffc17e24 */ /* 0x000fe2000f8e00ff */
[----:B------:R-:W-:Y:S01]  /*0c90*/  LOP3.LUT R7, R6, 0x7ffffffc, RZ, 0xc0, !PT ;  /* 0x7ffffffc06077812 */ /* 0x000fe200078ec0ff */
[C---:B------:R-:W-:Y:S01]  /*0ca0*/  IMAD.IADD R5, R204.reuse, 0x1, -R5 ;  /* 0x00000001cc057824 */ /* 0x040fe200078e0a05 */
[----:B------:R-:W-:Y:S01]  /*0cb0*/  MOV R200, UR7 ;  /* 0x0000000700c87c02 */ /* 0x000fe20008000f00 */
[----:B------:R-:W-:Y:S01]  /*0cc0*/  IMAD.IADD R19, R204, 0x1, -R19 ;  /* 0x00000001cc137824 */ /* 0x000fe200078e0a13 */
[----:B------:R-:W-:Y:S01]  /*0cd0*/  SHF.R.S32.HI R23, RZ, 0x3, R3 ;  /* 0x00000003ff177819 */ /* 0x000fe20000011403 */
[----:B------:R-:W-:Y:S01]  /*0ce0*/  IMAD.IADD R7, R194, 0x1, -R7 ;  /* 0x00000001c2077824 */ /* 0x000fe200078e0a07 */
[----:B------:R-:W-:Y:S01]  /*0cf0*/  LEA.HI R2, R5, R5, RZ, 0x1 ;  /* 0x0000000505027211 */ /* 0x000fe200078f08ff */
[----:B------:R-:W-:-:S02]  /*0d00*/  IMAD.SHL.U32 R16, R19, 0x8, RZ ;  /* 0x0000000813107824 */ /* 0x000fc400078e00ff */
[----:B------:R-:W-:Y:S01]  /*0d10*/  IMAD R197, R7, R4, 0x60 ;  /* 0x0000006007c57424 */ /* 0x000fe200078e0204 */
[----:B------:R-:W-:Y:S01]  /*0d20*/  LOP3.LUT R2, R2, 0x1ffffffe, RZ, 0xc0, !PT ;  /* 0x1ffffffe02027812 */ /* 0x000fe200078ec0ff */
[C---:B------:R-:W-:Y:S01]  /*0d30*/  VIADD R17, R16.reuse, 0x40 ;  /* 0x0000004010117836 */ /* 0x040fe20000000000 */
[----:B------:R-:W-:Y:S01]  /*0d40*/  SHF.R.S32.HI R203, RZ, 0x1f, R16 ;  /* 0x0000001fffcb7819 */ /* 0x000fe20000011410 */
[----:B------:R-:W-:Y:S02]  /*0d50*/  VIADD R18, R16, 0x80 ;  /* 0x0000008010127836 */ /* 0x000fe40000000000 */
[----:B------:R-:W-:Y:S01]  /*0d60*/  IMAD.IADD R5, R5, 0x1, -R2 ;  /* 0x0000000105057824 */ /* 0x000fe200078e0a02 */
[----:B------:R-:W-:Y:S02]  /*0d70*/  SHF.R.S32.HI R202, RZ, 0x1f, R17 ;  /* 0x0000001fffca7819 */ /* 0x000fe40000011411 */
[----:B------:R-:W-:Y:S01]  /*0d80*/  SHF.R.S32.HI R201, RZ, 0x1f, R18 ;  /* 0x0000001fffc97819 */ /* 0x000fe20000011412 */
[----:B------:R-:W-:-:S07]  /*0d90*/  IMAD R198, R5, 0x8, R196 ;  /* 0x0000000805c67824 */ /* 0x000fce00078e02c4 */
.L_x_234:
[----:B012---:R-:W0:Y:S01]  /*0da0*/  LDC.64 R2, c[0x0][0xc88] ;  /* 0x00032200ff027b82 */ /* 0x007e220000000a00 */
[----:B------:R-:W-:Y:S01]  /*0db0*/  ULDC.64 UR8, c[0x0][0xa28] ;  /* 0x00028a0000087ab9 */ /* 0x000fe20000000a00 */
[----:B------:R-:W-:Y:S01]  /*0dc0*/  ULDC.64 UR10, c[0x0][0xa20] ;  /* 0x00028800000a7ab9 */ /* 0x000fe20000000a00 */
[----:B0-----:R-:W-:-:S06]  /*0dd0*/  IMAD.WIDE R2, R43, 0x4, R2 ;  /* 0x000000042b027825 */ /* 0x001fcc00078e0202 */
[----:B------:R-:W2:Y:S01]  /*0de0*/  LDG.E R2, desc[UR36][R2.64] ;  /* 0x0000002402027981 */ /* 0x000ea2000c1e1900 */
[----:B------:R-:W-:Y:S02]  /*0df0*/  UISETP.NE.U32.AND UP0, UPT, UR8, URZ, UPT ;  /* 0x0000003f0800728c */ /* 0x000fe4000bf05070 */
[----:B------:R-:W-:Y:S02]  /*0e00*/  UISETP.NE.U32.AND UP1, UPT, UR10, URZ, UPT ;  /* 0x0000003f0a00728c */ /* 0x000fe4000bf25070 */
[----:B------:R-:W-:Y:S02]  /*0e10*/  UISETP.NE.AND.EX UP0, UPT, UR9, URZ, UPT, UP0 ;  /* 0x0000003f0900728c */ /* 0x000fe4000bf05300 */
[----:B------:R-:W-:-:S04]  /*0e20*/  UISETP.NE.AND.EX UP1, UPT, UR11, URZ, UPT, UP1 ;  /* 0x0000003f0b00728c */ /* 0x000fc8000bf25310 */
[----:B------:R-:W-:Y:S02]  /*0e30*/  PLOP3.LUT P0, PT, PT, PT, UP0, 0x80, 0x0 ;  /* 0x000000000000781c */ /* 0x000fe40003f0f008 */
[----:B------:R-:W-:Y:S02]  /*0e40*/  PLOP3.LUT P1, PT, PT, PT, UP1, 0x80, 0x0 ;  /* 0x000000000000781c */ /* 0x000fe40003f2f018 */
[----:B--2---:R-:W-:-:S13]  /*0e50*/  R2UR UR60, R2 ;  /* 0x00000000023c72ca */ /* 0x004fda00000e0000 */
[----:B------:R-:W-:Y:S02]  /*0e60*/  USHF.R.S32.HI UR4, URZ, 0x1f, UR60 ;  /* 0x0000001f3f047899 */ /* 0x000fe4000801143c */
[----:B------:R-:W-:Y:S02]  /*0e70*/  @UP0 ULEA UR8, UP2, UR60, UR8, 0x2 ;  /* 0x000000083c080291 */ /* 0x000fe4000f84103f */
[----:B------:R-:W-:Y:S02]  /*0e80*/  @UP1 ULEA UR10, UP3, UR60, UR10, 0x2 ;  /* 0x0000000a3c0a1291 */ /* 0x000fe4000f86103f */
[----:B------:R-:W-:Y:S02]  /*0e90*/  @UP0 ULEA.HI.X UR9, UR60, UR9, UR4, 0x2, UP2 ;  /* 0x000000093c090291 */ /* 0x000fe400090f1404 */
[----:B------:R-:W-:Y:S01]  /*0ea0*/  IMAD.U32 R192, RZ, RZ, UR4 ;  /* 0x00000004ffc07e24 */ /* 0x000fe2000f8e00ff */
[----:B------:R-:W-:Y:S01]  /*0eb0*/  @UP1 ULEA.HI.X UR11, UR60, UR11, UR4, 0x2, UP3 ;  /* 0x0000000b3c0b1291 */ /* 0x000fe200098f1404 */
[----:B------:R-:W-:Y:S01]  /*0ec0*/  IMAD.U32 R2, RZ, RZ, UR8 ;  /* 0x00000008ff027e24 */ /* 0x000fe2000f8e00ff */
[----:B------:R-:W-:Y:S01]  /*0ed0*/  MOV R4, UR10 ;  /* 0x0000000a00047c02 */ /* 0x000fe20008000f00 */
[----:B------:R-:W-:Y:S01]  /*0ee0*/  ULDC UR4, c[0x0][0x424] ;  /* 0x0001090000047ab9 */ /* 0x000fe20000000800 */
[----:B------:R-:W-:Y:S01]  /*0ef0*/  IMAD.U32 R3, RZ, RZ, UR9 ;  /* 0x00000009ff037e24 */ /* 0x000fe2000f8e00ff */
[----:B------:R-:W-:Y:S01]  /*0f00*/  ULDC.64 UR8, c[0x0][0x418] ;  /* 0x0001060000087ab9 */ /* 0x000fe20000000a00 */
[----:B------:R-:W-:-:S03]  /*0f10*/  IMAD.U32 R5, RZ, RZ, UR11 ;  /* 0x0000000bff057e24 */ /* 0x000fc6000f8e00ff */
[----:B------:R-:W2:Y:S04]  /*0f20*/  @P0 LDG.E R2, desc[UR36][R2.64] ;  /* 0x0000002402020981 */ /* 0x000ea8000c1e1900 */
[----:B---3--:R-:W3:Y:S01]  /*0f30*/  @P1 LDG.E R4, desc[UR36][R4.64] ;  /* 0x0000002404041981 */ /* 0x008ee2000c1e1900 */
[----:B------:R-:W-:Y:S01]  /*0f40*/  UISETP.NE.U32.AND UP0, UPT, UR8, URZ, UPT ;  /* 0x0000003f0800728c */ /* 0x000fe2000bf05070 */
[----:B------:R-:W-:Y:S01]  /*0f50*/  IMAD.U32 R22, RZ, RZ, UR5 ;  /* 0x00000005ff167e24 */ /* 0x000fe2000f8e00ff */
[----:B------:R-:W-:Y:S01]  /*0f60*/  ULDC UR5, c[0x0][0x2f0] ;  /* 0x0000bc0000057ab9 */ /* 0x000fe20000000800 */
[----:B------:R-:W-:Y:S01]  /*0f70*/  UMOV UR40, URZ ;  /* 0x0000003f00287c82 */ /* 0x000fe20008000000 */
[----:B------:R-:W-:Y:S01]  /*0f80*/  UISETP.NE.AND.EX UP0, UPT, UR9, URZ, UPT, UP0 ;  /* 0x0000003f0900728c */ /* 0x000fe2000bf05300 */
[----:B------:R-:W-:Y:S01]  /*0f90*/  IMAD.MOV.U32 R20, RZ, RZ, RZ ;  /* 0x000000ffff147224 */ /* 0x000fe200078e00ff */
[----:B------:R-:W-:Y:S01]  /*0fa0*/  UMOV UR61, UR6 ;  /* 0x00000006003d7c82 */ /* 0x000fe20008000000 */
[----:B------:R-:W-:Y:S01]  /*0fb0*/  CS2R R118, SRZ ;  /* 0x0000000000767805 */ /* 0x000fe2000001ff00 */
[----:B------:R-:W-:Y:S01]  /*0fc0*/  USEL UR4, UR4, 0x1, UP0 ;  /* 0x0000000104047887 */ /* 0x000fe20008000000 */
[----:B------:R-:W-:-:S02]  /*0fd0*/  CS2R R116, SRZ ;  /* 0x0000000000747805 */ /* 0x000fc4000001ff00 */
[----:B------:R-:W-:Y:S02]  /*0fe0*/  CS2R R114, SRZ ;  /* 0x0000000000727805 */ /* 0x000fe4000001ff00 */
[----:B------:R-:W-:Y:S01]  /*0ff0*/  CS2R R112, SRZ ;  /* 0x0000000000707805 */ /* 0x000fe2000001ff00 */
[----:B------:R-:W-:Y:S01]  /*1000*/  UIMAD UR4, UR4, UR5, URZ ;  /* 0x00000005040472a4 */ /* 0x000fe2000f8e023f */
[----:B------:R-:W-:Y:S02]  /*1010*/  CS2R R110, SRZ ;  /* 0x00000000006e7805 */ /* 0x000fe4000001ff00 */
[----:B------:R-:W-:Y:S02]  /*1020*/  CS2R R108, SRZ ;  /* 0x00000000006c7805 */ /* 0x000fe4000001ff00 */
[----:B------:R-:W-:Y:S02]  /*1030*/  CS2R R106, SRZ ;  /* 0x00000000006a7805 */ /* 0x000fe4000001ff00 */
[----:B------:R-:W-:Y:S01]  /*1040*/  CS2R R104, SRZ ;  /* 0x0000000000687805 */ /* 0x000fe2000001ff00 */
[----:B------:R-:W-:Y:S01]  /*1050*/  IMAD.MOV.U32 R50, RZ, RZ, RZ ;  /* 0x000000ffff327224 */ /* 0x000fe200078e00ff */
[----:B------:R-:W-:-:S02]  /*1060*/  CS2R R98, SRZ ;  /* 0x0000000000627805 */ /* 0x000fc4000001ff00 */
[----:B------:R-:W-:Y:S01]  /*1070*/  CS2R R100, SRZ ;  /* 0x0000000000647805 */ /* 0x000fe2000001ff00 */
[----:B------:R-:W-:Y:S01]  /*1080*/  IMAD.MOV.U32 R47, RZ, RZ, RZ ;  /* 0x000000ffff2f7224 */ /* 0x000fe200078e00ff */
        /* <DEDUP_REMOVED lines=24> */
[----:B------:R-:W-:Y:S02]  /*1210*/  MOV R125, RZ ;  /* 0x000000ff007d7202 */ /* 0x000fe40000000f00 */
[----:B------:R-:W-:Y:S02]  /*1220*/  CS2R R48, SRZ ;  /* 0x0000000000307805 */ /* 0x000fe4000001ff00 */
[----:B------:R-:W-:Y:S02]  /*1230*/  CS2R R126, SRZ ;  /* 0x00000000007e7805 */ /* 0x000fe4000001ff00 */
[----:B------:R-:W-:Y:S01]  /*1240*/  CS2R R44, SRZ ;  /* 0x00000000002c7805 */ /* 0x000fe2000001ff00 */
[----:B------:R-:W-:Y:S02]  /*1250*/  IMAD.MOV.U32 R130, RZ, RZ, RZ ;  /* 0x000000ffff827224 */ /* 0x000fe400078e00ff */
[----:B------:R-:W-:Y:S01]  /*1260*/  IMAD.MOV.U32 R121, RZ, RZ, RZ ;  /* 0x000000ffff797224 */ /* 0x000fe200078e00ff */
[----:B--2---:R-:W-:Y:S01]  /*1270*/  @P0 R2UR UR40, R2 ;  /* 0x00000000022802ca */ /* 0x004fe200000e0000 */
[----:B------:R-:W-:Y:S01]  /*1280*/  IMAD.MOV.U32 R2, RZ, RZ, RZ ;  /* 0x000000ffff027224 */ /* 0x000fe200078e00ff */
[----:B------:R-:W-:-:S02]  /*1290*/  PLOP3.LUT P0, PT, PT, PT, PT, 0x80, 0x0 ;  /* 0x000000000000781c */ /* 0x000fc40003f0f070 */
[----:B---3--:R-:W-:Y:S01]  /*12a0*/  @P1 R2UR UR4, R4 ;  /* 0x00000000040412ca */ /* 0x008fe200000e0000 */
[----:B----4-:R-:W-:-:S14]  /*12b0*/  @P1 BRA `(.L_x_189) ;  /* 0x0000000000341947 */ /* 0x010fdc0003800000 */
[----:B------:R-:W-:Y:S02]  /*12c0*/  ULDC.64 UR6, c[0x0][0xa08] ;  /* 0x0002820000067ab9 */ /* 0x000fe40000000a00 */
[----:B------:R-:W-:-:S04]  /*12d0*/  ISETP.NE.U32.AND P1, PT, RZ, UR6, PT ;  /* 0x00000006ff007c0c */ /* 0x000fc8000bf25070 */
[----:B------:R-:W-:-:S13]  /*12e0*/  ISETP.NE.AND.EX P1, PT, RZ, UR7, PT, P1 ;  /* 0x00000007ff007c0c */ /* 0x000fda000bf25310 */
[----:B------:R-:W-:Y:S05]  /*12f0*/  @!P1 BRA `(.L_x_189) ;  /* 0x0000000000249947 */ /* 0x000fea0003800000 */
[----:B------:R-:W-:Y:S02]  /*1300*/  ULDC.64 UR4, c[0x0][0xa08] ;  /* 0x0002820000047ab9 */ /* 0x000fe40000000a00 */
[----:B------:R-:W-:-:S06]  /*1310*/  UIMAD.WIDE UR4, UR60, 0x4, UR4 ;  /* 0x000000043c0478a5 */ /* 0x000fcc000f8e0204 */
[----:B------:R-:W-:Y:S02]  /*1320*/  IMAD.U32 R4, RZ, RZ, UR4 ;  /* 0x00000004ff047e24 */ /* 0x000fe4000f8e00ff */
[----:B------:R-:W-:-:S05]  /*1330*/  IMAD.U32 R5, RZ, RZ, UR5 ;  /* 0x00000005ff057e24 */ /* 0x000fca000f8e00ff */
[----:B------:R-:W2:Y:S04]  /*1340*/  LDG.E R3, desc[UR36][R4.64] ;  /* 0x0000002404037981 */ /* 0x000ea8000c1e1900 */
[----:B------:R-:W3:Y:S01]  /*1350*/  LDG.E R0, desc[UR36][R4.64+0x4] ;  /* 0x0000042404007981 */ /* 0x000ee2000c1e1900 */
[----:B--2---:R-:W-:Y:S02]  /*1360*/  R2UR UR4, R3 ;  /* 0x00000000030472ca */ /* 0x004fe400000e0000 */
[----:B---3--:R-:W-:-:S13]  /*1370*/  R2UR UR5, R0 ;  /* 0x00000000000572ca */ /* 0x008fda00000e0000 */
[----:B------:R-:W-:-:S12]  /*1380*/  UIADD3 UR4, -UR4, UR5, URZ ;  /* 0x0000000504047290 */ /* 0x000fd8000fffe13f */
.L_x_189:
[----:B------:R-:W-:Y:S01]  /*1390*/  UIADD3 UR40, -UR40, UR4, URZ ;  /* 0x0000000428287290 */ /* 0x000fe2000fffe13f */
[----:B------:R-:W-:Y:S01]  /*13a0*/  IMAD.MOV.U32 R0, RZ, RZ, RZ ;  /* 0x000000ffff007224 */ /* 0x000fe200078e00ff */
[----:B------:R-:W-:Y:S01]  /*13b0*/  CS2R R134, SRZ ;  /* 0x0000000000867805 */ /* 0x000fe2000001ff00 */
[----:B------:R-:W-:Y:S01]  /*13c0*/  IMAD.MOV.U32 R131, RZ, RZ, RZ ;  /* 0x000000ffff837224 */ /* 0x000fe200078e00ff */
[----:B------:R-:W-:Y:S01]  /*13d0*/  UISETP.GE.AND UP0, UPT, UR40, 0x1, UPT ;  /* 0x000000012800788c */ /* 0x000fe2000bf06270 */
[----:B------:R-:W-:Y:S01]  /*13e0*/  MOV R120, RZ ;  /* 0x000000ff00787202 */ /* 0x000fe20000000f00 */
[----:B------:R-:W-:Y:S01]  /*13f0*/  UIADD3 UR4, UR40, 0x5f, URZ ;  /* 0x0000005f28047890 */ /* 0x000fe2000fffe03f */
[----:B------:R-:W-:Y:S01]  /*1400*/  IMAD.MOV.U32 R3, RZ, RZ, RZ ;  /* 0x000000ffff037224 */ /* 0x000fe200078e00ff */
[----:B------:R-:W-:Y:S02]  /*1410*/  CS2R R132, SRZ ;  /* 0x0000000000847805 */ /* 0x000fe4000001ff00 */
[----:B------:R-:W-:-:S02]  /*1420*/  CS2R R122, SRZ ;  /* 0x00000000007a7805 */ /* 0x000fc4000001ff00 */
[----:B------:R-:W-:Y:S01]  /*1430*/  PLOP3.LUT P1, PT, PT, PT, UP0, 0x80, 0x0 ;  /* 0x000000000000781c */ /* 0x000fe20003f2f008 */
[----:B------:R-:W-:Y:S01]  /*1440*/  UIMAD.WIDE UR4, UR4, 0x2aaaaaab, URZ ;  /* 0x2aaaaaab040478a5 */ /* 0x000fe2000f8e023f */
[----:B------:R-:W-:Y:S01]  /*1450*/  IMAD.MOV.U32 R21, RZ, RZ, RZ ;  /* 0x000000ffff157224 */ /* 0x000fe200078e00ff */
[----:B------:R-:W-:Y:S01]  /*1460*/  CS2R R6, SRZ ;  /* 0x0000000000067805 */ /* 0x000fe2000001ff00 */
[----:B------:R-:W-:Y:S01]  /*1470*/  IMAD.MOV.U32 R28, RZ, RZ, RZ ;  /* 0x000000ffff1c7224 */ /* 0x000fe200078e00ff */
[----:B------:R-:W-:Y:S01]  /*1480*/  USHF.R.U32.HI UR41, URZ, 0x1f, UR5 ;  /* 0x0000001f3f297899 */ /* 0x000fe20008011605 */
[----:B------:R-:W-:Y:S01]  /*1490*/  CS2R R136, SRZ ;  /* 0x0000000000887805 */ /* 0x000fe2000001ff00 */
[----:B------:R-:W-:Y:S02]  /*14a0*/  IMAD.MOV.U32 R124, RZ, RZ, RZ ;  /* 0x000000ffff7c7224 */ /* 0x000fe400078e00ff */
[----:B------:R-:W-:-:S04]  /*14b0*/  ULEA.HI.SX32 UR41, UR5, UR41, 0x1c ;  /* 0x0000002905297291 */ /* 0x000fc8000f8fe23f */
[----:B------:R-:W-:Y:S08]  /*14c0*/  @!P1 BRA `(.L_x_190) ;  /* 0x0000005400ac9947 */ /* 0x000ff00003800000 */
[----:B------:R-:W0:Y:S01]  /*14d0*/  SHFL.IDX PT, R0, R195, RZ, 0x1f ;  /* 0x00001fffc3007589 */ /* 0x000e2200000e0000 */
[----:B------:R-:W1:Y:S01]  /*14e0*/  S2UR UR42, SR_CgaCtaId ;  /* 0x00000000002a79c3 */ /* 0x000e620000008800 */
[----:B------:R-:W-:Y:S01]  /*14f0*/  UMOV UR43, 0x400 ;  /* 0x00000400002b7882 */ /* 0x000fe20000000000 */
[----:B0-----:R-:W-:Y:S01]  /*1500*/  R2UR UR4, R0 ;  /* 0x00000000000472ca */ /* 0x001fe200000e0000 */
[----:B-1----:R-:W-:-:S04]  /*1510*/  ULEA UR43, UR42, UR43, 0x18 ;  /* 0x0000002b2a2b7291 */ /* 0x002fc8000f8ec03f */
[----:B------:R-:W-:-:S04]  /*1520*/  UIADD3 UR6, UR43, 0x12400, URZ ;  /* 0x000124002b067890 */ /* 0x000fc8000fffe03f */
[----:B------:R-:W-:-:S04]  /*1530*/  ULOP3.LUT UP0, URZ, UR6, 0x1bf, URZ, 0xc0, !UPT ;  /* 0x000001bf063f7892 */ /* 0x000fc8000f80c03f */
[----:B------:R-:W-:Y:S02]  /*1540*/  ULEA.HI UR5, UR4, UR4, URZ, 0x1 ;  /* 0x0000000404057291 */ /* 0x000fe4000f8f083f */
[----:B------:R-:W-:Y:S02]  /*1550*/  PLOP3.LUT P0, PT, PT, PT, UP0, 0x80, 0x0 ;  /* 0x000000000000781c */ /* 0x000fe40003f0f008 */
[----:B------:R-:W-:-:S04]  /*1560*/  ULOP3.LUT UR5, UR5, 0x1e, URZ, 0xc0, !UPT ;  /* 0x0000001e05057892 */ /* 0x000fc8000f8ec03f */
[----:B------:R-:W-:-:S04]  /*1570*/  UIADD3 UR5, UR4, -UR5, URZ ;  /* 0x8000000504057290 */ /* 0x000fc8000fffe03f */
[----:B------:R-:W-:-:S04]  /*1580*/  ULEA UR5, UR5, UR6, 0xd ;  /* 0x0000000605057291 */ /* 0x000fc8000f8e683f */
[----:B------:R-:W-:-:S04]  /*1590*/  USHF.R.U32.HI UR5, URZ, 0x4, UR5 ;  /* 0x000000043f057899 */ /* 0x000fc80008011605 */
[----:B------:R-:W-:Y:S01]  /*15a0*/  ULOP3.LUT UR44, UR5, 0x3fff, URZ, 0xc0, !UPT ;  /* 0x00003fff052c7892 */ /* 0x000fe2000f8ec03f */
[----:B------:R-:W-:Y:S11]  /*15b0*/  @!P0 BRA `(.L_x_191) ;  /* 0x0000000000408947 */ /* 0x000ff60003800000 */
[----:B------:R-:W-:Y:S01]  /*15c0*/  MOV R0, 0x0 ;  /* 0x0000000000007802 */ /* 0x000fe20000000f00 */
[----:B------:R-:W-:Y:S01]  /*15d0*/  ULDC.64 UR4, c[0x4][0x88] ;  /* 0x0100220000047ab9 */ /* 0x000fe20000000a00 */
[----:B------:R-:W-:Y:S01]  /*15e0*/  ULDC.64 UR6, c[0x4][0x28] ;  /* 0x01000a0000067ab9 */ /* 0x000fe20000000a00 */
[----:B------:R-:W-:Y:S01]  /*15f0*/  IMAD.U32 R4, RZ, RZ, UR4 ;  /* 0x00000004ff047e24 */ /* 0x000fe2000f8e00ff */
[----:B------:R0:W1:Y:S01]  /*1600*/  LDC.64 R2, c[0x4][R0] ;  /* 0x0100000000027b82 */ /* 0x0000620000000a00 */
[----:B------:R-:W-:Y:S01]  /*1610*/  IMAD.U32 R5, RZ, RZ, UR5 ;  /* 0x00000005ff057e24 */ /* 0x000fe2000f8e00ff */
        /* <DEDUP_REMOVED lines=10> */
.L_x_191:
[----:B------:R-:W-:Y:S02]  /*16c0*/  R2UR UR6, R193 ;  /* 0x00000000c10672ca */ /* 0x000fe400000e0000 */
[----:B------:R-:W-:-:S11]  /*16d0*/  R2UR UR5, R200 ;  /* 0x00000000c80572ca */ /* 0x000fd600000e0000 */
[----:B------:R-:W-:Y:S02]  /*16e0*/  ULEA.HI UR4, UR6, UR6, URZ, 0x1 ;  /* 0x0000000606047291 */ /* 0x000fe4000f8f083f */
[----:B------:R-:W-:Y:S02]  /*16f0*/  IMAD.U32 R2, RZ, RZ, UR5 ;  /* 0x00000005ff027e24 */ /* 0x000fe4000f8e00ff */
[----:B------:R-:W-:-:S03]  /*1700*/  ULOP3.LUT UR4, UR4, 0xfffffffe, URZ, 0xc0, !UPT ;  /* 0xfffffffe04047892 */ /* 0x000fc6000f8ec03f */
[----:B------:R-:W-:Y:S01]  /*1710*/  ISETP.NE.AND P0, PT, R2, 0x3, PT ;  /* 0x000000030200780c */ /* 0x000fe20003f05270 */
[----:B------:R-:W-:-:S06]  /*1720*/  UIADD3 UR4, UR6, -UR4, URZ ;  /* 0x8000000406047290 */ /* 0x000fcc000fffe03f */
[----:B------:R-:W-:-:S04]  /*1730*/  MOV R0, UR4 ;  /* 0x0000000400007c02 */ /* 0x000fc80008000f00 */
[----:B------:R-:W-:-:S04]  /*1740*/  SHF.L.U32 R0, R0, 0x1f, RZ ;  /* 0x0000001f00007819 */ /* 0x000fc800000006ff */
[----:B------:R-:W0:Y:S02]  /*1750*/  SYNCS.PHASECHK.TRANS64.TRYWAIT P1, [UR43+0x30800], R0 ;  /* 0x03080000ff0075a7 */ /* 0x000e24000802016b */
[----:B0-----:R-:W-:Y:S05]  /*1760*/  @!P1 BRA `(.L_x_192) ;  /* 0x000000d000289947 */ /* 0x001fea0003800000 */
.L_x_321:
[----:B------:R-:W-:Y:S05]  /*1770*/  @!P0 BRA `(.L_x_193) ;  /* 0x0000000000048947 */ /* 0x000fea0003800000 */
[----:B------:R-:W-:Y:S01]  /*1780*/  BPT.TRAP 0x1 ;  /* 0x000000040000795c */ /* 0x000fe20000300000 */
.L_x_193:
[----:B------:R-:W-:Y:S02]  /*1790*/  IMAD.U32 R2, RZ, RZ, UR38 ;  /* 0x00000026ff027e24 */ /* 0x000fe4000f8e00ff */
[----:B0-----:R-:W-:-:S03]  /*17a0*/  IMAD.U32 R3, RZ, RZ, UR39 ;  /* 0x00000027ff037e24 */ /* 0x001fc6000f8e00ff */
[----:B------:R-:W-:Y:S02]  /*17b0*/  LEA R2, R2, UR43, 0x3 ;  /* 0x0000002b02027c11 */ /* 0x000fe4000f8e18ff */
[----:B------:R-:W-:-:S04]  /*17c0*/  SHF.L.U32 R3, R3, 0x1f, RZ ;  /* 0x0000001f03037819 */ /* 0x000fc800000006ff */
[----:B------:R0:W1:Y:S01]  /*17d0*/  SYNCS.PHASECHK.TRANS64.TRYWAIT P1, [R2+URZ+0x30830], R3 ;  /* 0x03083003020075a7 */ /* 0x000062000802017f */
[----:B------:R-:W-:Y:S05]  /*17e0*/  @!P0 BRA `(.L_x_194) ;  /* 0x0000000000048947 */ /* 0x000fea0003800000 */
[----:B------:R-:W-:Y:S01]  /*17f0*/  BPT.TRAP 0x1 ;  /* 0x000000040000795c */ /* 0x000fe20000300000 */
.L_x_194:
[----:B------:R-:W-:Y:S01]  /*1800*/  IMAD.MOV.U32 R119, RZ, RZ, RZ ;  /* 0x000000ffff777224 */ /* 0x000fe200078e00ff */
[----:B-1----:R-:W-:Y:S06]  /*1810*/  @P1 BRA `(.L_x_195) ;  /* 0x0000000000081947 */ /* 0x002fec0003800000 */
[----:B------:R-:W1:Y:S02]  /*1820*/  SYNCS.PHASECHK.TRANS64.TRYWAIT P1, [R2+URZ+0x30830], R3 ;  /* 0x03083003020075a7 */ /* 0x000e64000802017f */
[----:B-1----:R-:W-:Y:S05]  /*1830*/  @!P1 BRA `(.L_x_196) ;  /* 0x000000d0000c9947 */ /* 0x002fea0003800000 */
.L_x_195:
        /* <DEDUP_REMOVED lines=27> */
[----:B------:R-:W-:Y:S01]  /*19f0*/  MOV R6, UR12 ;  /* 0x0000000c00067c02 */ /* 0x000fe20008000f00 */
[----:B------:R-:W-:Y:S01]  /*1a00*/  UMOV UR53, 0x40000040 ;  /* 0x4000004000357882 */ /* 0x000fe20000000000 */
[----:B------:R-:W-:Y:S01]  /*1a10*/  UMOV UR55, 0x40000040 ;  /* 0x4000004000377882 */ /* 0x000fe20000000000 */
[----:B------:R-:W-:Y:S01]  /*1a20*/  UIADD3 UR48, UR4, 0x400, URZ ;  /* 0x0000040004307890 */ /* 0x000fe2000fffe03f */
[----:B------:R-:W-:Y:S01]  /*1a30*/  IMAD.U32 R7, RZ, RZ, UR13 ;  /* 0x0000000dff077e24 */ /* 0x000fe2000f8e00ff */
        /* <DEDUP_REMOVED lines=67> */
.L_x_197:
[----:B------:R-:W-:Y:S01]  /*1e70*/  VIADD R0, R197, UR40 ;  /* 0x00000028c5007c36 */ /* 0x000fe20008000000 */
[----:B------:R-:W-:Y:S01]  /*1e80*/  ULDC UR4, c[0x0][0x988] ;  /* 0x0002620000047ab9 */ /* 0x000fe20000000800 */
[----:B01----:R-:W-:Y:S01]  /*1e90*/  IMAD.U32 R3, RZ, RZ, UR41 ;  /* 0x00000029ff037e24 */ /* 0x003fe2000f8e00ff */
[----:B------:R-:W-:Y:S01]  /*1ea0*/  P2R R20, PR, RZ, 0x1 ;  /* 0x00000001ff147803 */ /* 0x000fe20000000000 */
[----:B------:R-:W-:Y:S01]  /*1eb0*/  UISETP.GE.AND UP0, UPT, UR40, 0x61, UPT ;  /* 0x000000612800788c */ /* 0x000fe2000bf06270 */
        /* <DEDUP_REMOVED lines=36> */
[C---:B------:R-:W-:Y:S01]  /*2100*/  ISETP.GT.AND P6, PT, R0.reuse, 0x18, PT ;  /* 0x000000180000780c */ /* 0x040fe20003fc4270 */
        /* <DEDUP_REMOVED lines=29> */
[----:B------:R-:W-:Y:S01]  /*22e0*/  FSEL R81, R44, -INF , P2 ;  /* 0xff8000002c517808 */ /* 0x000fe20001000000 */
[----:B------:R-:W-:Y:S01]  /*22f0*/  IMAD.MOV.U32 R44, RZ, RZ, R119 ;  /* 0x000000ffff2c7224 */ /* 0x000fe200078e0077 */
[----:B------:R-:W-:-:S02]  /*2300*/  FMNMX.FTZ R4, R79, R4, !PT ;  /* 0x000000044f047209 */ /* 0x000fc40007810000 */
[----:B------:R-:W-:Y:S02]  /*2310*/  FSEL R37, R38, -INF , P6 ;  /* 0xff80000026257808 */ /* 0x000fe40003000000 */
[C---:B------:R-:W-:Y:S02]  /*2320*/  ISETP.GT.AND P6, PT, R0.reuse, 0x30, PT ;  /* 0x000000300000780c */ /* 0x040fe40003fc4270 */
[----:B------:R-:W-:Y:S02]  /*2330*/  FSEL R83, R45, -INF , P1 ;  /* 0xff8000002d537808 */ /* 0x000fe40000800000 */
[----:B------:R-:W-:Y:S02]  /*2340*/  FMNMX.FTZ R4, R81, R4, !PT ;  /* 0x0000000451047209 */ /* 0x000fe40007810000 */
[----:B------:R-:W-:Y:S02]  /*2350*/  FSEL R39, R39, -INF , P5 ;  /* 0xff80000027277808 */ /* 0x000fe40002800000 */
[----:B------:R-:W-:-:S02]  /*2360*/  ISETP.GT.AND P5, PT, R0, 0x31, PT ;  /* 0x000000310000780c */ /* 0x000fc40003fa4270 */
[----:B------:R-:W-:Y:S02]  /*2370*/  FSEL R85, R48, -INF , P6 ;  /* 0xff80000030557808 */ /* 0x000fe40003000000 */
[----:B------:R-:W-:Y:S02]  /*2380*/  FMNMX.FTZ R4, R83, R4, !PT ;  /* 0x0000000453047209 */ /* 0x000fe40007810000 */
[----:B------:R-:W-:Y:S02]  /*2390*/  FSEL R41, R42, -INF , P4 ;  /* 0xff8000002a297808 */ /* 0x000fe40002000000 */
[----:B------:R-:W-:Y:S02]  /*23a0*/  ISETP.GT.AND P4, PT, R0, 0x38, PT ;  /* 0x000000380000780c */ /* 0x000fe40003f84270 */
[----:B------:R-:W-:Y:S02]  /*23b0*/  FSEL R87, R49, -INF , P5 ;  /* 0xff80000031577808 */ /* 0x000fe40002800000 */
[----:B------:R-:W-:-:S02]  /*23c0*/  FMNMX.FTZ R4, R85, R4, !PT ;  /* 0x0000000455047209 */ /* 0x000fc40007810000 */
[----:B------:R-:W-:Y:S02]  /*23d0*/  FSEL R43, R43, -INF , P3 ;  /* 0xff8000002b2b7808 */ /* 0x000fe40001800000 */
[----:B------:R-:W-:Y:S02]  /*23e0*/  ISETP.GT.AND P3, PT, R0, 0x39, PT ;  /* 0x000000390000780c */ /* 0x000fe40003f64270 */
[----:B------:R-:W-:Y:S01]  /*23f0*/  FSEL R89, R52, -INF , P4 ;  /* 0xff80000034597808 */ /* 0x000fe20002000000 */
[--C-:B------:R-:W-:Y:S01]  /*2400*/  IMAD.MOV.U32 R52, RZ, RZ, R119.reuse ;  /* 0x000000ffff347224 */ /* 0x100fe200078e0077 */
        /* <DEDUP_REMOVED lines=8> */
[----:B------:R-:W-:Y:S01]  /*2490*/  FSEL R93, R56, -INF , P2 ;  /* 0xff800000385d7808 */ /* 0x000fe20001000000 */
[----:B------:R-:W-:Y:S01]  /*24a0*/  IMAD.MOV.U32 R56, RZ, RZ, R119 ;  /* 0x000000ffff387224 */ /* 0x000fe200078e0077 */
[----:B------:R-:W-:-:S02]  /*24b0*/  FMNMX.FTZ R4, R91, R4, !PT ;  /* 0x000000045b047209 */ /* 0x000fc40007810000 */
[----:B------:R-:W-:Y:S01]  /*24c0*/  FSEL R49, R50, -INF , P6 ;  /* 0xff80000032317808 */ /* 0x000fe20003000000 */
[----:B------:R-:W-:Y:S01]  /*24d0*/  IMAD.MOV.U32 R50, RZ, RZ, R119 ;  /* 0x000000ffff327224 */ /* 0x000fe200078e0077 */
[C---:B------:R-:W-:Y:S02]  /*24e0*/  ISETP.GT.AND P6, PT, R0.reuse, 0x48, PT ;  /* 0x000000480000780c */ /* 0x040fe40003fc4270 */
[----:B------:R-:W-:Y:S02]  /*24f0*/  FSEL R95, R57, -INF , P1 ;  /* 0xff800000395f7808 */ /* 0x000fe40000800000 */
[----:B------:R-:W-:Y:S02]  /*2500*/  FMNMX.FTZ R4, R93, R4, !PT ;  /* 0x000000045d047209 */ /* 0x000fe40007810000 */
[----:B------:R-:W-:Y:S02]  /*2510*/  FSEL R51, R51, -INF , P5 ;  /* 0xff80000033337808 */ /* 0x000fe40002800000 */
[----:B------:R-:W-:-:S02]  /*2520*/  ISETP.GT.AND P5, PT, R0, 0x49, PT ;  /* 0x000000490000780c */ /* 0x000fc40003fa4270 */
[----:B------:R-:W-:Y:S01]  /*2530*/  FSEL R97, R60, -INF , P6 ;  /* 0xff8000003c617808 */ /* 0x000fe20003000000 */
[--C-:B------:R-:W-:Y:S01]  /*2540*/  IMAD.MOV.U32 R60, RZ, RZ, R119.reuse ;  /* 0x000000ffff3c7224 */ /* 0x100fe200078e0077 */
[----:B------:R-:W-:Y:S02]  /*2550*/  FMNMX.FTZ R4, R95, R4, !PT ;  /* 0x000000045f047209 */ /* 0x000fe40007810000 */
[----:B------:R-:W-:Y:S01]  /*2560*/  FSEL R53, R54, -INF , P4 ;  /* 0xff80000036357808 */ /* 0x000fe20002000000 */
[----:B------:R-:W-:Y:S01]  /*2570*/  IMAD.MOV.U32 R54, RZ, RZ, R119 ;  /* 0x000000ffff367224 */ /* 0x000fe200078e0077 */
        /* <DEDUP_REMOVED lines=14> */
[----:B------:R-:W-:Y:S01]  /*2660*/  ISETP.GT.AND P1, PT, R0, 0x59, PT ;  /* 0x000000590000780c */ /* 0x000fe20003f24270 */
[----:B------:R-:W-:Y:S01]  /*2670*/  IMAD.U32 R0, RZ, RZ, UR4 ;  /* 0x00000004ff007e24 */ /* 0x000fe2000f8e00ff */
[----:B------:R-:W-:Y:S01]  /*2680*/  FSEL R101, R68, -INF , P2 ;  /* 0xff80000044657808 */ /* 0x000fe20001000000 */
[----:B------:R-:W-:Y:S01]  /*2690*/  IMAD.MOV.U32 R68, RZ, RZ, R119 ;  /* 0x000000ffff447224 */ /* 0x000fe200078e0077 */
[----:B------:R-:W-:-:S02]  /*26a0*/  FMNMX.FTZ R4, R65, R4, !PT ;  /* 0x0000000441047209 */ /* 0x000fc40007810000 */
[----:B------:R-:W-:Y:S02]  /*26b0*/  FSEL R69, R69, -INF , P1 ;  /* 0xff80000045457808 */ /* 0x000fe40000800000 */
[----:B------:R-:W-:Y:S02]  /*26c0*/  FMNMX.FTZ R4, R101, R4, !PT ;  /* 0x0000000465047209 */ /* 0x000fe40007810000 */
[----:B------:R-:W-:Y:S02]  /*26d0*/  FSEL R63, R63, -INF , P5 ;  /* 0xff8000003f3f7808 */ /* 0x000fe40002800000 */
[----:B------:R-:W-:Y:S02]  /*26e0*/  FMNMX.FTZ R12, R69, R4, !PT ;  /* 0x00000004450c7209 */ /* 0x000fe40007810000 */
[----:B------:R-:W-:Y:S02]  /*26f0*/  FSEL R67, R67, -INF , P3 ;  /* 0xff80000043437808 */ /* 0x000fe40001800000 */
[----:B------:R-:W-:Y:S01]  /*2700*/  FSEL R71, R71, -INF , P1 ;  /* 0xff80000047477808 */ /* 0x000fe20000800000 */
[----:B------:R-:W0:Y:S01]  /*2710*/  SHFL.BFLY PT, R103, R12, 0x2, 0x1f ;  /* 0x0c401f000c677f89 */ /* 0x000e2200000e0000 */
[----:B------:R-:W-:-:S02]  /*2720*/  R2UR UR4, R2 ;  /* 0x00000000020472ca */ /* 0x000fc400000e0000 */
[-C--:B------:R-:W-:Y:S02]  /*2730*/  MOV R90, R119.reuse ;  /* 0x00000077005a7202 */ /* 0x080fe40000000f00 */
[-C--:B------:R-:W-:Y:S02]  /*2740*/  MOV R76, R119.reuse ;  /* 0x00000077004c7202 */ /* 0x080fe40000000f00 */
[----:B------:R-:W-:-:S07]  /*2750*/  MOV R48, R119 ;  /* 0x0000007700307202 */ /* 0x000fce0000000f00 */
[----:B------:R-:W-:-:S04]  /*2760*/  UIADD3 UR4, UR4, 0x30840, URZ ;  /* 0x0003084004047890 */ /* 0x000fc8000fffe03f */
[----:B------:R-:W-:Y:S01]  /*2770*/  UPRMT UR4, UR42, 0x654, UR4 ;  /* 0x000006542a047896 */ /* 0x000fe20008000004 */
[----:B0-----:R-:W-:-:S08]  /*2780*/  FMNMX.FTZ R103, R12, R103, !PT ;  /* 0x000000670c677209 */ /* 0x001fd00007810000 */
[----:B------:R-:W-:Y:S01]  /*2790*/  SYNCS.ARRIVE.TRANS64.RED.A1T0 RZ, [UR4], RZ ;  /* 0x000000ffffff79a7 */ /* 0x000fe20008100404 */
[----:B------:R-:W0:Y:S02]  /*27a0*/  SHFL.BFLY PT, R4, R103, 0x1, 0x1f ;  /* 0x0c201f0067047f89 */ /* 0x000e2400000e0000 */
        /* <DEDUP_REMOVED lines=52> */
[----:B------:R-:W-:Y:S01]  /*2af0*/  IMAD.MOV.U32 R66, RZ, RZ, R119 ;  /* 0x000000ffff427224 */ /* 0x000fe200078e0077 */
[----:B------:R-:W-:-:S02]  /*2b00*/  MOV R69, R119 ;  /* 0x0000007700457202 */ /* 0x000fc40000000f00 */
[----:B------:R-:W-:Y:S02]  /*2b10*/  FMNMX.FTZ R10, R53, R10, !PT ;  /* 0x0000000a350a7209 */ /* 0x000fe40007810000 */
[----:B------:R-:W-:Y:S01]  /*2b20*/  MOV R62, R119 ;  /* 0x00000077003e7202 */ /* 0x000fe20000000f00 */
        /* <DEDUP_REMOVED lines=19> */
[----:B---3--:R-:W-:-:S07]  /*2c60*/  MOV R83, R119 ;  /* 0x0000007700537202 */ /* 0x008fce0000000f00 */
        /* <DEDUP_REMOVED lines=109> */
[----:B0-----:R-:W-:-:S02]  /*3340*/  IMAD.MOV.U32 R47, RZ, RZ, R119 ;  /* 0x000000ffff2f7224 */ /* 0x001fc400078e0077 */
[----:B------:R-:W-:-:S04]  /*3350*/  IMAD.MOV.U32 R28, RZ, RZ, R119 ;  /* 0x000000ffff1c7224 */ /* 0x000fc800078e0077 */
[----:B------:R0:W2:Y:S01]  /*3360*/  MUFU.EX2 R32, R51 ;  /* 0x0000003300207308 */ /* 0x0000a20000000800 */
[C---:B---3--:R-:W-:Y:S01]  /*3370*/  FADD.FTZ R38, R30.reuse, R27 ;  /* 0x0000001b1e267221 */ /* 0x048fe20000010000 */
[----:B------:R-:W-:Y:S01]  /*3380*/  F2FP.F16.F32.PACK_AB R183, R30, R45 ;  /* 0x0000002d1eb7723e */ /* 0x000fe200000000ff */
[----:B------:R-:W-:Y:S01]  /*3390*/  IMAD.MOV.U32 R45, RZ, RZ, R119 ;  /* 0x000000ffff2d7224 */ /* 0x000fe200078e0077 */
[----:B------:R-:W-:-:S04]  /*33a0*/  MOV R30, R119 ;  /* 0x00000077001e7202 */ /* 0x000fc80000000f00 */
        /* <DEDUP_REMOVED lines=14> */
[-C--:B------:R-:W-:Y:S01]  /*3490*/  MOV R97, R119.reuse ;  /* 0x0000007700617202 */ /* 0x080fe20000000f00 */
[----:B------:R-:W2:Y:S01]  /*34a0*/  MUFU.EX2 R57, R57 ;  /* 0x0000003900397308 */ /* 0x000ea20000000800 */
[----:B---3--:R-:W-:Y:S01]  /*34b0*/  FADD.FTZ R27, R53, R10 ;  /* 0x0000000a351b7221 */ /* 0x008fe20000010000 */
[----:B0-----:R-:W-:Y:S01]  /*34c0*/  MOV R55, R119 ;  /* 0x0000007700377202 */ /* 0x001fe20000000f00 */
[----:B------:R-:W-:-:S05]  /*34d0*/  IMAD.MOV.U32 R32, RZ, RZ, R119 ;  /* 0x000000ffff207224 */ /* 0x000fca00078e0077 */
        /* <DEDUP_REMOVED lines=28> */
[----:B------:R-:W-:Y:S02]  /*36a0*/  IMAD.MOV.U32 R2, RZ, RZ, 0x3f800000 ;  /* 0x3f800000ff027424 */ /* 0x000fe400078e00ff */
[----:B------:R-:W-:-:S03]  /*36b0*/  IMAD.MOV.U32 R27, RZ, RZ, R119 ;  /* 0x000000ffff1b7224 */ /* 0x000fc600078e0077 */
[----:B------:R-:W3:Y:S01]  /*36c0*/  MUFU.EX2 R25, R25 ;  /* 0x0000001900197308 */ /* 0x000ee20000000800 */
[----:B0-----:R-:W-:Y:S01]  /*36d0*/  FADD.FTZ R5, R21, R42 ;  /* 0x0000002a15057221 */ /* 0x001fe20000010000 */
[----:B-1----:R-:W-:Y:S01]  /*36e0*/  IMAD.MOV.U32 R67, RZ, RZ, R119 ;  /* 0x000000ffff437224 */ /* 0x002fe200078e0077 */
[----:B------:R-:W-:-:S05]  /*36f0*/  MOV R42, R119 ;  /* 0x00000077002a7202 */ /* 0x000fca0000000f00 */
        /* <DEDUP_REMOVED lines=13> */
[----:B------:R-:W-:-:S02]  /*37d0*/  IMAD.MOV.U32 R40, RZ, RZ, R119 ;  /* 0x000000ffff287224 */ /* 0x000fc400078e0077 */
[----:B------:R-:W-:Y:S01]  /*37e0*/  IMAD.MOV.U32 R25, RZ, RZ, R119 ;  /* 0x000000ffff197224 */ /* 0x000fe200078e0077 */
        /* <DEDUP_REMOVED lines=55> */
.L_x_209:
[----:B------:R-:W-:-:S04]  /*3b60*/  UISETP.NE.AND UP0, UPT, UR6, 0x1, UPT ;  /* 0x000000010600788c */ /* 0x000fc8000bf05270 */
[----:B------:R-:W-:-:S04]  /*3b70*/  USEL UR39, URZ, 0x1, UP0 ;  /* 0x000000013f277887 */ /* 0x000fc80008000000 */
[----:B------:R-:W-:Y:S01]  /*3b80*/  ULOP3.LUT UR39, UR5, UR39, URZ, 0x3c, !UPT ;  /* 0x0000002705277292 */ /* 0x000fe2000f8e3c3f */
[----:B------:R-:W-:Y:S11]  /*3b90*/  @!P0 BRA `(.L_x_199) ;  /* 0x0000000000048947 */ /* 0x000ff60003800000 */
[----:B------:R-:W-:Y:S01]  /*3ba0*/  BPT.TRAP 0x1 ;  /* 0x000000040000795c */ /* 0x000fe20000300000 */
.L_x_199:
[----:B------:R-:W0:Y:S01]  /*3bb0*/  S2UR UR11, SR_CgaCtaId ;  /* 0x00000000000b79c3 */ /* 0x000e220000008800 */
[----:B------:R-:W-:Y:S01]  /*3bc0*/  UIADD3 UR38, UR6, 0x1, URZ ;  /* 0x0000000106267890 */ /* 0x000fe2000fffe03f */
[----:B------:R-:W-:Y:S01]  /*3bd0*/  IMAD.U32 R0, RZ, RZ, UR39 ;  /* 0x00000027ff007e24 */ /* 0x000fe2000f8e00ff */
[----:B------:R-:W-:Y:S02]  /*3be0*/  UMOV UR7, 0x400 ;  /* 0x0000040000077882 */ /* 0x000fe40000000000 */
[----:B------:R-:W-:Y:S02]  /*3bf0*/  UISETP.NE.AND UP0, UPT, UR38, 0x2, UPT ;  /* 0x000000022600788c */ /* 0x000fe4000bf05270 */
[----:B------:R-:W-:Y:S02]  /*3c00*/  SHF.L.U32 R0, R0, 0x1f, RZ ;  /* 0x0000001f00007819 */ /* 0x000fe400000006ff */
[----:B------:R-:W-:Y:S02]  /*3c10*/  USEL UR38, UR38, URZ, UP0 ;  /* 0x0000003f26267287 */ /* 0x000fe40008000000 */
[----:B0-----:R-:W-:-:S04]  /*3c20*/  ULEA UR7, UR11, UR7, 0x18 ;  /* 0x000000070b077291 */ /* 0x001fc8000f8ec03f */
[----:B------:R-:W-:-:S09]  /*3c30*/  ULEA UR8, UR38, UR7, 0x3 ;  /* 0x0000000726087291 */ /* 0x000fd2000f8e183f */
[----:B------:R0:W1:Y:S01]  /*3c40*/  SYNCS.PHASECHK.TRANS64.TRYWAIT P1, [UR8+0x30830], R0 ;  /* 0x03083000ff0075a7 */ /* 0x0000620008020148 */
[----:B------:R-:W-:Y:S05]  /*3c50*/  @!P0 BRA `(.L_x_200) ;  /* 0x0000000000048947 */ /* 0x000fea0003800000 */
[----:B------:R-:W-:Y:S01]  /*3c60*/  BPT.TRAP 0x1 ;  /* 0x000000040000795c */ /* 0x000fe20000300000 */
.L_x_200:
[----:B-1----:R-:W-:Y:S05]  /*3c70*/  @P1 BRA `(.L_x_201) ;  /* 0x0000000000081947 */ /* 0x002fea0003800000 */
[----:B------:R-:W1:Y:S02]  /*3c80*/  SYNCS.PHASECHK.TRANS64.TRYWAIT P1, [UR8+0x30830], R0 ;  /* 0x03083000ff0075a7 */ /* 0x000e640008020148 */
[----:B-1----:R-:W-:Y:S05]  /*3c90*/  @!P1 BRA `(.L_x_202) ;  /* 0x000000ac00089947 */ /* 0x002fea0003800000 */
.L_x_201:
        /* <DEDUP_REMOVED lines=171> */
.L_x_203:
[----:B------:R-:W-:Y:S01]  /*4750*/  ULEA UR9, UR6, UR7, 0x3 ;  /* 0x0000000706097291 */ /* 0x000fe2000f8e183f */
[----:B01----:R-:W-:-:S05]  /*4760*/  IMAD.U32 R0, RZ, RZ, UR5 ;  /* 0x00000005ff007e24 */ /* 0x003fca000f8e00ff */
[----:B------:R-:W-:-:S04]  /*4770*/  SHF.L.U32 R0, R0, 0x1f, RZ ;  /* 0x0000001f00007819 */ /* 0x000fc800000006ff */
[----:B------:R0:W1:Y:S01]  /*4780*/  SYNCS.PHASECHK.TRANS64.TRYWAIT P1, [UR9+0x30850], R0 ;  /* 0x03085000ff0075a7 */ /* 0x0000620008020149 */
[----:B------:R-:W-:Y:S05]  /*4790*/  @!P0 BRA `(.L_x_204) ;  /* 0x0000000000048947 */ /* 0x000fea0003800000 */
[----:B------:R-:W-:Y:S01]  /*47a0*/  BPT.TRAP 0x1 ;  /* 0x000000040000795c */ /* 0x000fe20000300000 */
.L_x_204:
[----:B-1----:R-:W-:Y:S05]  /*47b0*/  @P1 BRA `(.L_x_205) ;  /* 0x0000000000081947 */ /* 0x002fea0003800000 */
[----:B------:R-:W1:Y:S02]  /*47c0*/  SYNCS.PHASECHK.TRANS64.TRYWAIT P1, [UR9+0x30850], R0 ;  /* 0x03085000ff0075a7 */ /* 0x000e640008020149 */
[----:B-1----:R-:W-:Y:S05]  /*47d0*/  @!P1 BRA `(.L_x_206) ;  /* 0x000000a000509947 */ /* 0x002fea0003800000 */
.L_x_205:
        /* <DEDUP_REMOVED lines=37> */
.L_x_207:
        /* <DEDUP_REMOVED lines=111> */
[-C--:B------:R-:W-:Y:S01]  /*5120*/  FFMA.FTZ R175, R158, R0.reuse, -R157 ;  /* 0x000000009eaf7223 */ /* 0x080fe2000001089d */
[-C--:B------:R-:W-:Y:S01]  /*5130*/  FFMA.FTZ R168, R160, R0.reuse, -R169 ;  /* 0x00000000a0a87223 */ /* 0x080fe200000108a9 */
[-C--:B------:R-:W-:Y:S01]  /*5140*/  FFMA.FTZ R162, R162, R0.reuse, -R157 ;  /* 0x00000000a2a27223 */ /* 0x080fe2000001089d */
[----:B------:R-:W0:Y:S01]  /*5150*/  MUFU.EX2 R190, R190 ;  /* 0x000000be00be7308 */ /* 0x000e220000000800 */
[----:B-1----:R-:W-:Y:S01]  /*5160*/  FADD.FTZ R123, R13, R10 ;  /* 0x0000000a0d7b7221 */ /* 0x002fe20000010000 */
[-C--:B------:R-:W-:Y:S01]  /*5170*/  FFMA.FTZ R149, R161, R0.reuse, -R169 ;  /* 0x00000000a1957223 */ /* 0x080fe200000108a9 */
[-C--:B------:R-:W-:Y:S01]  /*5180*/  FFMA.FTZ R163, R163, R0.reuse, -R157 ;  /* 0x00000000a3a37223 */ /* 0x080fe2000001089d */
[-C--:B------:R-:W-:Y:S01]  /*5190*/  FFMA.FTZ R170, R164, R0.reuse, -R169 ;  /* 0x00000000a4aa7223 */ /* 0x080fe200000108a9 */
[-C--:B------:R-:W-:Y:S01]  /*51a0*/  FFMA.FTZ R166, R166, R0.reuse, -R157 ;  /* 0x00000000a6a67223 */ /* 0x080fe2000001089d */
[----:B------:R-:W-:-:S02]  /*51b0*/  FFMA.FTZ R153, R165, R0, -R169 ;  /* 0x00000000a5997223 */ /* 0x000fc400000108a9 */
        /* <DEDUP_REMOVED lines=16> */
[----:B------:R-:W-:-:S06]  /*52c0*/  FFMA.FTZ R130, R155, R0, -R157 ;  /* 0x000000009b827223 */ /* 0x000fcc000001089d */
        /* <DEDUP_REMOVED lines=16> */
[-CC-:B------:R-:W-:Y:S01]  /*53d0*/  FFMA.FTZ R132, R159, R0.reuse, -R157.reuse ;  /* 0x000000009f847223 */ /* 0x180fe2000001089d */
[----:B------:R-:W-:-:S05]  /*53e0*/  FFMA.FTZ R157, R167, R0, -R157 ;  /* 0x00000000a79d7223 */ /* 0x000fca000001089d */
        /* <DEDUP_REMOVED lines=58> */
.L_x_208:
        /* <DEDUP_REMOVED lines=10> */
[----:B------:R-:W-:-:S02]  /*5830*/  F2FP.F16.F32.PACK_AB R191, R14, R191 ;  /* 0x000000bf0ebf723e */ /* 0x000fc400000000ff */
[----:B------:R-:W-:Y:S01]  /*5840*/  F2FP.F16.F32.PACK_AB R184, R21, R184 ;  /* 0x000000b815b8723e */ /* 0x000fe200000000ff */
[----:B------:R-:W-:Y:S01]  /*5850*/  SYNCS.ARRIVE.TRANS64.RED.A1T0 RZ, [UR9], RZ ;  /* 0x000000ffffff79a7 */ /* 0x000fe20008100409 */
        /* <DEDUP_REMOVED lines=19> */
[----:B------:R-:W-:Y:S01]  /*5990*/  MOV R12, R3 ;  /* 0x00000003000c7202 */ /* 0x000fe20000000f00 */
[----:B------:R-:W-:Y:S06]  /*59a0*/  @P1 BRA `(.L_x_209) ;  /* 0xffffffe0006c1947 */ /* 0x000fec000383ffff */
.L_x_198:
        /* <DEDUP_REMOVED lines=99> */
.L_x_210:
[----:B------:R-:W0:Y:S01]  /*5fe0*/  S2UR UR7, SR_CgaCtaId ;  /* 0x00000000000779c3 */ /* 0x000e220000008800 */
[----:B------:R-:W-:Y:S01]  /*5ff0*/  UMOV UR4, 0x400 ;  /* 0x0000040000047882 */ /* 0x000fe20000000000 */
[----:B------:R-:W-:-:S05]  /*6000*/  IMAD.U32 R2, RZ, RZ, UR39 ;  /* 0x00000027ff027e24 */ /* 0x000fca000f8e00ff */
[----:B------:R-:W-:Y:S01]  /*6010*/  SHF.L.U32 R2, R2, 0x1f, RZ ;  /* 0x0000001f02027819 */ /* 0x000fe200000006ff */
[----:B0-----:R-:W-:-:S04]  /*6020*/  ULEA UR4, UR7, UR4, 0x18 ;  /* 0x0000000407047291 */ /* 0x001fc8000f8ec03f */
[----:B------:R-:W-:-:S09]  /*6030*/  ULEA UR5, UR38, UR4, 0x3 ;  /* 0x0000000426057291 */ /* 0x000fd2000f8e183f */
[----:B------:R0:W1:Y:S01]  /*6040*/  SYNCS.PHASECHK.TRANS64.TRYWAIT P1, [UR5+0x30850], R2 ;  /* 0x03085002ff0075a7 */ /* 0x0000620008020145 */
[----:B------:R-:W-:Y:S05]  /*6050*/  @!P0 BRA `(.L_x_211) ;  /* 0x0000000000048947 */ /* 0x000fea0003800000 */
[----:B------:R-:W-:Y:S01]  /*6060*/  BPT.TRAP 0x1 ;  /* 0x000000040000795c */ /* 0x000fe20000300000 */
.L_x_211:
[----:B-1----:R-:W-:Y:S05]  /*6070*/  @P1 BRA `(.L_x_212) ;  /* 0x0000000000081947 */ /* 0x002fea0003800000 */
[----:B------:R-:W1:Y:S02]  /*6080*/  SYNCS.PHASECHK.TRANS64.TRYWAIT P1, [UR5+0x30850], R2 ;  /* 0x03085002ff0075a7 */ /* 0x000e640008020145 */
[----:B-1----:R-:W-:Y:S05]  /*6090*/  @!P1 BRA `(.L_x_213) ;  /* 0x0000008800389947 */ /* 0x002fea0003800000 */
.L_x_212:
[----:B------:R-:W-:Y:S01]  /*60a0*/  UIADD3 UR4, UR4, 0x400, URZ ;  /* 0x0000040004047890 */ /* 0x000fe2000fffe03f */
[----:B------:R-:W-:Y:S01]  /*60b0*/  WARPGROUP.ARRIVE ;  /* 0x00000000000079c5 */ /* 0x000fe20000000000 */
[----:B------:R-:W-:Y:S01]  /*60c0*/  UMOV UR11, 0x40000040 ;  /* 0x40000040000b7882 */ /* 0x000fe20000000000 */
[----:B-1----:R-:W1:Y:S01]  /*60d0*/  SHFL.BFLY PT, R7, R10, 0x2, 0x1f ;  /* 0x0c401f000a077f89 */ /* 0x002e6200000e0000 */
[----:B------:R-:W-:Y:S01]  /*60e0*/  USHF.R.U32.HI UR4, URZ, 0x4, UR4 ;  /* 0x000000043f047899 */ /* 0x000fe20008011604 */
[----:B------:R-:W-:Y:S02]  /*60f0*/  MOV R20, 0xff800000 ;  /* 0xff80000000147802 */ /* 0x000fe40000000f00 */
[----:B0-----:R-:W0:Y:S01]  /*6100*/  SHFL.BFLY PT, R2, R5, 0x2, 0x1f ;  /* 0x0c401f0005027f89 */ /* 0x001e2200000e0000 */
[----:B------:R-:W-:-:S04]  /*6110*/  ULOP3.LUT UR4, UR4, 0x3fff, URZ, 0xc0, !UPT ;  /* 0x00003fff04047892 */ /* 0x000fc8000f8ec03f */
[----:B------:R-:W-:-:S04]  /*6120*/  ULOP3.LUT UR4, UR4, 0x3000000, URZ, 0xfc, !UPT ;  /* 0x0300000004047892 */ /* 0x000fc8000f8efc3f */
[----:B------:R-:W-:-:S04]  /*6130*/  UIMAD UR4, UR38, 0x900, UR4 ;  /* 0x00000900260478a4 */ /* 0x000fc8000f8e0204 */
[----:B------:R-:W-:-:S03]  /*6140*/  UIADD3 UR6, UR4, 0x80, URZ ;  /* 0x0000008004067890 */ /* 0x000fc6000fffe03f */
[----:B------:R-:W-:Y:S02]  /*6150*/  UMOV UR10, UR4 ;  /* 0x00000004000a7c82 */ /* 0x000fe40008000000 */
[----:B------:R-:W-:Y:S01]  /*6160*/  HGMMA.64x192x16.F32 R24, R188, gdesc[UR8].tnspB, R24, gsb0 ;  /* 0x42e00008bc187df0 */ /* 0x000fe20008000818 */
[----:B------:R-:W-:Y:S01]  /*6170*/  UMOV UR11, 0x40000040 ;  /* 0x40000040000b7882 */ /* 0x000fe20000000000 */
[----:B------:R-:W-:Y:S01]  /*6180*/  UMOV UR10, UR6 ;  /* 0x00000006000a7c82 */ /* 0x000fe20008000000 */
[----:B------:R-:W-:Y:S01]  /*6190*/  UIADD3 UR6, UR4, 0x100, URZ ;  /* 0x0000010004067890 */ /* 0x000fe2000fffe03f */
[----:B-1----:R-:W-:Y:S01]  /*61a0*/  FADD.FTZ R7, R7, R10 ;  /* 0x0000000a07077221 */ /* 0x002fe20000010000 */
[----:B0-----:R-:W-:Y:S01]  /*61b0*/  FADD.FTZ R6, R2, R5 ;  /* 0x0000000502067221 */ /* 0x001fe20000010000 */
[----:B------:R-:W-:-:S03]  /*61c0*/  IMAD.MOV.U32 R5, RZ, RZ, RZ ;  /* 0x000000ffff057224 */ /* 0x000fc600078e00ff */
[----:B------:R-:W0:Y:S04]  /*61d0*/  SHFL.BFLY PT, R2, R7, 0x1, 0x1f ;  /* 0x0c201f0007027f89 */ /* 0x000e2800000e0000 */
[----:B------:R-:W1:Y:S01]  /*61e0*/  SHFL.BFLY PT, R9, R6, 0x1, 0x1f ;  /* 0x0c201f0006097f89 */ /* 0x000e6200000e0000 */
[----:B0-----:R-:W-:Y:S01]  /*61f0*/  FADD.FTZ R11, R7, R2 ;  /* 0x00000002070b7221 */ /* 0x001fe20000010000 */
[----:B------:R-:W-:Y:S02]  /*6200*/  IMAD.MOV.U32 R2, RZ, RZ, -0x800000 ;  /* 0xff800000ff027424 */ /* 0x000fe400078e00ff */
[----:B-1----:R-:W-:Y:S02]  /*6210*/  FADD.FTZ R12, R6, R9 ;  /* 0x00000009060c7221 */ /* 0x002fe40000010000 */
[----:B------:R-:W-:Y:S01]  /*6220*/  FSETP.NE.FTZ.AND P1, PT, R11, RZ, PT ;  /* 0x000000ff0b00720b */ /* 0x000fe20003f35000 */
[----:B------:R-:W-:-:S02]  /*6230*/  IMAD.MOV.U32 R9, RZ, RZ, RZ ;  /* 0x000000ffff097224 */ /* 0x000fc400078e00ff */
[----:B------:R-:W-:-:S10]  /*6240*/  FSETP.NE.FTZ.AND P2, PT, R12, RZ, PT ;  /* 0x000000ff0c00720b */ /* 0x000fd40003f55000 */
[----:B------:R-:W0:Y:S01]  /*6250*/  @P1 MUFU.LG2 R8, R11 ;  /* 0x0000000b00081308 */ /* 0x000e220000000c00 */
[C---:B------:R-:W-:Y:S02]  /*6260*/  @P1 FMUL.FTZ R7, R0.reuse, 0.69314718246459960938 ;  /* 0x3f31721800071820 */ /* 0x040fe40000410000 */
[----:B------:R-:W-:-:S05]  /*6270*/  @P2 FMUL.FTZ R13, R0, 0.69314718246459960938 ;  /* 0x3f317218000d2820 */ /* 0x000fca0000410000 */
        /* <DEDUP_REMOVED lines=27> */
[----:B------:R-:W-:Y:S01]  /*6430*/  HGMMA.64x192x16.F32 R24, R172, gdesc[UR8].tnspB, R24, gsb0 ;  /* 0x42e00008ac187df0 */ /* 0x000fe20008000818 */
[----:B------:R-:W-:Y:S01]  /*6440*/  UMOV UR10, UR4 ;  /* 0x00000004000a7c82 */ /* 0x000fe20008000000 */
[----:B------:R-:W-:Y:S01]  /*6450*/  UMOV UR11, 0x40000040 ;  /* 0x40000040000b7882 */ /* 0x000fe20000000000 */
[----:B------:R-:W-:Y:S02]  /*6460*/  WARPGROUP.DEPBAR.LE gsb0, 0x0 ;  /* 0x00008000000079c5 */ /* 0x000fe40000010000 */
[----:B------:R-:W-:-:S15]  /*6470*/  WARPGROUP.ARRIVE ;  /* 0x00000000000079c5 */ /* 0x000fde0000000000 */
[----:B------:R-:W-:Y:S03]  /*6480*/  HGMMA.64x192x16.F32 R24, R168, gdesc[UR8].tnspB, R24, gsb0 ;  /* 0x42e00008a8187df0 */ /* 0x000fe60008000818 */
[----:B------:R-:W-:Y:S02]  /*6490*/  WARPGROUP.DEPBAR.LE gsb0, 0x0 ;  /* 0x00008000000079c5 */ /* 0x000fe40000010000 */
[----:B0-23--:R-:W-:Y:S05]  /*64a0*/  @!P0 BRA `(.L_x_214) ;  /* 0x0000000000048947 */ /* 0x00dfea0003800000 */
[----:B------:R-:W-:Y:S01]  /*64b0*/  BPT.TRAP 0x1 ;  /* 0x000000040000795c */ /* 0x000fe20000300000 */
.L_x_214:
[----:B------:R-:W-:Y:S01]  /*64c0*/  R2UR UR6, R193 ;  /* 0x00000000c10672ca */ /* 0x000fe200000e0000 */
[----:B------:R-:W-:Y:S01]  /*64d0*/  UIADD3 UR4, UR5, 0x30860, URZ ;  /* 0x0003086005047890 */ /* 0x000fe2000fffe03f */
[----:B------:R-:W-:Y:S01]  /*64e0*/  FMUL.FTZ R129, R47, R9 ;  /* 0x000000092f817220 */ /* 0x000fe20000410000 */
[----:B------:R-:W-:Y:S01]  /*64f0*/  UIADD3 UR38, UR38, 0x1, URZ ;  /* 0x0000000126267890 */ /* 0x000fe2000fffe03f */
[----:B------:R-:W-:Y:S01]  /*6500*/  FMUL.FTZ R6, R28, R5 ;  /* 0x000000051c067220 */ /* 0x000fe20000410000 */
[----:B------:R-:W-:Y:S01]  /*6510*/  UPRMT UR4, UR7, 0x654, UR4 ;  /* 0x0000065407047896 */ /* 0x000fe20008000004 */
[-C--:B------:R-:W-:Y:S01]  /*6520*/  FMUL.FTZ R125, R50, R9.reuse ;  /* 0x00000009327d7220 */ /* 0x080fe20000410000 */
[----:B------:R-:W-:Y:S01]  /*6530*/  UISETP.NE.AND UP0, UPT, UR38, 0x2, UPT ;  /* 0x000000022600788c */ /* 0x000fe2000bf05270 */
[----:B------:R-:W-:Y:S01]  /*6540*/  FMUL.FTZ R47, R99, R9 ;  /* 0x00000009632f7220 */ /* 0x000fe20000410000 */
[-C--:B------:R-:W-:Y:S01]  /*6550*/  FMUL.FTZ R7, R24, R5.reuse ;  /* 0x0000000518077220 */ /* 0x080fe20000410000 */
[-C--:B------:R-:W-:Y:S01]  /*6560*/  FMUL.FTZ R124, R25, R5.reuse ;  /* 0x00000005197c7220 */ /* 0x080fe20000410000 */
[-C--:B------:R-:W-:Y:S01]  /*6570*/  FMUL.FTZ R123, R29, R5.reuse ;  /* 0x000000051d7b7220 */ /* 0x080fe20000410000 */
[-C--:B------:R-:W-:Y:S01]  /*6580*/  FMUL.FTZ R21, R32, R5.reuse ;  /* 0x0000000520157220 */ /* 0x080fe20000410000 */
[----:B------:R-:W-:Y:S01]  /*6590*/  UIADD3 UR6, UR6, 0x1, URZ ;  /* 0x0000000106067890 */ /* 0x000fe2000fffe03f */
[----:B------:R-:W-:Y:S01]  /*65a0*/  SYNCS.ARRIVE.TRANS64.RED.A1T0 RZ, [UR4], RZ ;  /* 0x000000ffffff79a7 */ /* 0x000fe20008100404 */
[----:B------:R-:W-:Y:S01]  /*65b0*/  USEL UR4, URZ, 0x1, UP0 ;  /* 0x000000013f047887 */ /* 0x000fe20008000000 */
        /* <DEDUP_REMOVED lines=83> */
[----:B------:R-:W-:Y:S01]  /*6af0*/  IMAD.U32 R193, RZ, RZ, UR6 ;  /* 0x00000006ffc17e24 */ /* 0x000fe2000f8e00ff */
[----:B------:R-:W-:Y:S01]  /*6b00*/  PLOP3.LUT P0, PT, PT, PT, PT, 0x8, 0x0 ;  /* 0x000000000000781c */ /* 0x000fe20003f0e170 */
[-C--:B------:R-:W-:Y:S01]  /*6b10*/  FMUL.FTZ R111, R111, R9.reuse ;  /* 0x000000096f6f7220 */ /* 0x080fe20000410000 */
[-C--:B------:R-:W-:Y:S01]  /*6b20*/  FMUL.FTZ R114, R114, R9.reuse ;  /* 0x0000000972727220 */ /* 0x080fe20000410000 */
[-C--:B------:R-:W-:Y:S01]  /*6b30*/  FMUL.FTZ R115, R115, R9.reuse ;  /* 0x0000000973737220 */ /* 0x080fe20000410000 */
[-C--:B------:R-:W-:Y:S01]  /*6b40*/  FMUL.FTZ R118, R118, R9.reuse ;  /* 0x0000000976767220 */ /* 0x080fe20000410000 */
[----:B------:R-:W-:Y:S01]  /*6b50*/  FMUL.FTZ R119, R119, R9 ;  /* 0x0000000977777220 */ /* 0x000fe20000410000 */
[----:B------:R-:W-:-:S02]  /*6b60*/  USEL UR38, UR38, URZ, UP0 ;  /* 0x0000003f26267287 */ /* 0x000fc40008000000 */
[----:B------:R-:W-:-:S12]  /*6b70*/  ULOP3.LUT UR39, UR39, UR4, URZ, 0x3c, !UPT ;  /* 0x0000000427277292 */ /* 0x000fd8000f8e3c3f */
.L_x_190:
[----:B------:R-:W0:Y:S01]  /*6b80*/  S2R R5, SR_CgaCtaId ;  /* 0x0000000000057919 */ /* 0x000e220000008800 */
[----:B------:R-:W-:Y:S01]  /*6b90*/  MOV R46, 0x400 ;  /* 0x00000400002e7802 */ /* 0x000fe20000000f00 */
[----:B------:R-:W-:Y:S01]  /*6ba0*/  BSSY B0, `(.L_x_215) ;  /* 0x000027f000007945 */ /* 0x000fe20003800000 */
[----:B------:R-:W-:Y:S02]  /*6bb0*/  BAR.SYNC.DEFER_BLOCKING 0x5, 0x180 ;  /* 0x0146000000007b1d */ /* 0x000fe40000010000 */
[----:B0-----:R-:W-:-:S05]  /*6bc0*/  LEA R46, R5, R46, 0x18 ;  /* 0x0000002e052e7211 */ /* 0x001fca00078ec0ff */
[----:B------:R-:W0:Y:S02]  /*6bd0*/  LDS.128 R40, [R46+0x308d0] ;  /* 0x0308d0002e287984 */ /* 0x000e240000000c00 */
[----:B0-----:R-:W-:Y:S02]  /*6be0*/  R2UR UR5, R41 ;  /* 0x00000000290572ca */ /* 0x001fe400000e0000 */
[----:B------:R-:W-:Y:S01]  /*6bf0*/  R2UR UR6, R42 ;  /* 0x000000002a0672ca */ /* 0x000fe200000e0000 */
[----:B------:R-:W-:Y:S06]  /*6c00*/  BAR.ARV 0x4, 0x180 ;  /* 0x0106000000007b1d */ /* 0x000fec0000002000 */
[----:B------:R-:W-:Y:S08]  /*6c10*/  @P0 BRA `(.L_x_216) ;  /* 0x0000001800a80947 */ /* 0x000ff00003800000 */
[----:B------:R-:W0:Y:S01]  /*6c20*/  S2R R5, SR_SWINHI ;  /* 0x0000000000057919 */ /* 0x000e220000002f00 */
[----:B------:R-:W-:Y:S01]  /*6c30*/  F2FP.F16.F32.PACK_AB R6, R123, R6 ;  /* 0x000000067b06723e */ /* 0x000fe200000000ff */
[----:B------:R-:W-:Y:S01]  /*6c40*/  ULDC.64 UR8, c[0x0][0xc00] ;  /* 0x0003000000087ab9 */ /* 0x000fe20000000a00 */
[----:B------:R-:W-:Y:S01]  /*6c50*/  F2FP.F16.F32.PACK_AB R96, R97, R96 ;  /* 0x000000606160723e */ /* 0x000fe200000000ff */
[----:B------:R-:W-:Y:S01]  /*6c60*/  UISETP.NE.U32.AND UP0, UPT, UR8, URZ, UPT ;  /* 0x0000003f0800728c */ /* 0x000fe2000bf05070 */
[----:B------:R-:W-:Y:S01]  /*6c70*/  F2FP.F16.F32.PACK_AB R97, R47, R98 ;  /* 0x000000622f61723e */ /* 0x000fe200000000ff */
[----:B------:R-:W-:Y:S01]  /*6c80*/  USHF.L.U32 UR10, UR60, 0x2, URZ ;  /* 0x000000023c0a7899 */ /* 0x000fe2000800063f */
[----:B------:R-:W-:Y:S01]  /*6c90*/  F2FP.F16.F32.PACK_AB R104, R105, R104 ;  /* 0x000000686968723e */ /* 0x000fe200000000ff */
[----:B------:R-:W-:Y:S01]  /*6ca0*/  UISETP.NE.AND.EX UP0, UPT, UR9, URZ, UPT, UP0 ;  /* 0x0000003f0900728c */ /* 0x000fe2000bf05300 */
[----:B------:R-:W-:Y:S01]  /*6cb0*/  F2FP.F16.F32.PACK_AB R98, R101, R100 ;  /* 0x000000646562723e */ /* 0x000fe200000000ff */
[----:B------:R-:W1:Y:S01]  /*6cc0*/  LDC R47, c[0x0][0xbe8] ;  /* 0x0002fa00ff2f7b82 */ /* 0x000e620000000800 */
        /* <DEDUP_REMOVED lines=8> */
[----:B------:R-:W-:Y:S02]  /*6d50*/  R2UR UR4, R192 ;  /* 0x00000000c00472ca */ /* 0x000fe400000e0000 */
[----:B------:R-:W-:Y:S02]  /*6d60*/  R2UR UR12, R22 ;  /* 0x00000000160c72ca */ /* 0x000fe400000e0000 */
[----:B------:R-:W-:Y:S02]  /*6d70*/  MOV R36, R46 ;  /* 0x0000002e00247202 */ /* 0x000fe40000000f00 */
[----:B0-----:R-:W-:-:S03]  /*6d80*/  MOV R37, R5 ;  /* 0x0000000500257202 */ /* 0x001fc60000000f00 */
[----:B------:R-:W-:-:S04]  /*6d90*/  IMAD.WIDE R4, R199, 0x2, R36 ;  /* 0x00000002c7047825 */ /* 0x000fc800078e0224 */
[----:B------:R-:W-:Y:S01]  /*6da0*/  USHF.L.U64.HI UR11, UR60, 0x2, UR4 ;  /* 0x000000023c0b7899 */ /* 0x000fe20008010204 */
[C---:B------:R-:W-:Y:S01]  /*6db0*/  LOP3.LUT R29, R4.reuse, 0x380, RZ, 0xc0, !PT ;  /* 0x00000380041d7812 */ /* 0x040fe200078ec0ff */
[----:B------:R-:W-:Y:S01]  /*6dc0*/  UIADD3 UR4, UP1, UR10, UR8, URZ ;  /* 0x000000080a047290 */ /* 0x000fe2000ff3e03f */
[C---:B------:R-:W-:Y:S02]  /*6dd0*/  IADD3 R41, P2, R4.reuse, 0x20, RZ ;  /* 0x0000002004297810 */ /* 0x040fe40007f5e0ff */
[C---:B------:R-:W-:Y:S01]  /*6de0*/  IADD3 R51, P1, R4.reuse, 0x40, RZ ;  /* 0x0000004004337810 */ /* 0x040fe20007f3e0ff */
[----:B------:R-:W-:Y:S01]  /*6df0*/  UIADD3.X UR7, UR11, UR9, URZ, UP1, !UPT ;  /* 0x000000090b077290 */ /* 0x000fe20008ffe43f */
[C---:B------:R-:W-:Y:S01]  /*6e00*/  IADD3 R103, P6, R4.reuse, 0x60, RZ ;  /* 0x0000006004677810 */ /* 0x040fe20007fde0ff */
[--C-:B------:R-:W-:Y:S01]  /*6e10*/  IMAD.X R9, RZ, RZ, R5.reuse, P2 ;  /* 0x000000ffff097224 */ /* 0x100fe200010e0605 */
[C---:B------:R-:W-:Y:S01]  /*6e20*/  IADD3 R139, P5, R4.reuse, 0x4000, RZ ;  /* 0x00004000048b7810 */ /* 0x040fe20007fbe0ff */
[--C-:B------:R-:W-:Y:S01]  /*6e30*/  IMAD.X R11, RZ, RZ, R5.reuse, P1 ;  /* 0x000000ffff0b7224 */ /* 0x100fe200008e0605 */
[----:B------:R-:W-:Y:S01]  /*6e40*/  SHF.R.U64 R29, R29, 0x3, RZ ;  /* 0x000000031d1d7819 */ /* 0x000fe200000012ff */
[--C-:B------:R-:W-:Y:S01]  /*6e50*/  IMAD.X R13, RZ, RZ, R5.reuse, P6 ;  /* 0x000000ffff0d7224 */ /* 0x100fe200030e0605 */
[C---:B------:R-:W-:Y:S01]  /*6e60*/  IADD3 R141, P0, R4.reuse, 0x4020, RZ ;  /* 0x00004020048d7810 */ /* 0x040fe20007f1e0ff */
[----:B------:R-:W-:Y:S01]  /*6e70*/  IMAD.X R15, RZ, RZ, R5, P5 ;  /* 0x000000ffff0f7224 */ /* 0x000fe200028e0605 */
[C---:B------:R-:W-:Y:S01]  /*6e80*/  IADD3 R143, P4, R4.reuse, 0x4040, RZ ;  /* 0x00004040048f7810 */ /* 0x040fe20007f9e0ff */
[----:B------:R-:W-:Y:S01]  /*6e90*/  ULDC.64 UR8, c[0x0][0xc08] ;  /* 0x0003020000087ab9 */ /* 0x000fe20000000a00 */
[----:B------:R-:W-:-:S02]  /*6ea0*/  IADD3 R145, P3, R4, 0x4060, RZ ;  /* 0x0000406004917810 */ /* 0x000fc40007f7e0ff */
[C---:B------:R-:W-:Y:S01]  /*6eb0*/  IADD3 R147, P2, R4.reuse, 0x8000, RZ ;  /* 0x0000800004937810 */ /* 0x040fe20007f5e0ff */
[--C-:B------:R-:W-:Y:S01]  /*6ec0*/  IMAD.X R27, RZ, RZ, R5.reuse, P4 ;  /* 0x000000ffff1b7224 */ /* 0x100fe200020e0605 */
[C---:B------:R-:W-:Y:S01]  /*6ed0*/  IADD3 R149, P1, R4.reuse, 0x8020, RZ ;  /* 0x0000802004957810 */ /* 0x040fe20007f3e0ff */
[--C-:B------:R-:W-:Y:S01]  /*6ee0*/  IMAD.X R31, RZ, RZ, R5.reuse, P3 ;  /* 0x000000ffff1f7224 */ /* 0x100fe200018e0605 */
[C---:B------:R-:W-:Y:S01]  /*6ef0*/  IADD3 R151, P6, R4.reuse, 0x8040, RZ ;  /* 0x0000804004977810 */ /* 0x040fe20007fde0ff */
[--C-:B------:R-:W-:Y:S01]  /*6f00*/  IMAD.X R33, RZ, RZ, R5.reuse, P2 ;  /* 0x000000ffff217224 */ /* 0x100fe200010e0605 */
[----:B------:R-:W-:Y:S01]  /*6f10*/  IADD3 R153, P5, R4, 0x8060, RZ ;  /* 0x0000806004997810 */ /* 0x000fe20007fbe0ff */
[--C-:B------:R-:W-:Y:S01]  /*6f20*/  IMAD.X R35, RZ, RZ, R5.reuse, P1 ;  /* 0x000000ffff237224 */ /* 0x100fe200008e0605 */
[----:B------:R-:W-:Y:S01]  /*6f30*/  LOP3.LUT R4, R29, R4, RZ, 0x3c, !PT ;  /* 0x000000041d047212 */ /* 0x000fe200078e3cff */
[----:B------:R-:W-:Y:S01]  /*6f40*/  IMAD.X R39, RZ, RZ, R5, P6 ;  /* 0x000000ffff277224 */ /* 0x000fe200030e0605 */
[----:B------:R-:W-:-:S02]  /*6f50*/  LOP3.LUT R8, R41, 0x380, RZ, 0xc0, !PT ;  /* 0x0000038029087812 */ /* 0x000fc400078ec0ff */
[----:B------:R-:W-:Y:S02]  /*6f60*/  LOP3.LUT R10, R51, 0x380, RZ, 0xc0, !PT ;  /* 0x00000380330a7812 */ /* 0x000fe400078ec0ff */
[----:B------:R-:W-:Y:S02]  /*6f70*/  LOP3.LUT R12, R103, 0x380, RZ, 0xc0, !PT ;  /* 0x00000380670c7812 */ /* 0x000fe400078ec0ff */
[----:B------:R-:W-:Y:S02]  /*6f80*/  LOP3.LUT R14, R139, 0x380, RZ, 0xc0, !PT ;  /* 0x000003808b0e7812 */ /* 0x000fe400078ec0ff */
[----:B------:R-:W-:Y:S02]  /*6f90*/  LOP3.LUT R24, R141, 0x380, RZ, 0xc0, !PT ;  /* 0x000003808d187812 */ /* 0x000fe400078ec0ff */
[----:B------:R-:W-:Y:S02]  /*6fa0*/  LOP3.LUT R26, R143, 0x380, RZ, 0xc0, !PT ;  /* 0x000003808f1a7812 */ /* 0x000fe400078ec0ff */
[----:B------:R-:W-:-:S02]  /*6fb0*/  LOP3.LUT R30, R145, 0x380, RZ, 0xc0, !PT ;  /* 0x00000380911e7812 */ /* 0x000fc400078ec0ff */
[----:B------:R-:W-:Y:S02]  /*6fc0*/  LOP3.LUT R40, R153, 0x380, RZ, 0xc0, !PT ;  /* 0x0000038099287812 */ /* 0x000fe400078ec0ff */
[----:B------:R-:W-:Y:S02]  /*6fd0*/  SHF.R.U64 R8, R8, 0x3, RZ ;  /* 0x0000000308087819 */ /* 0x000fe400000012ff */
[----:B------:R-:W-:Y:S02]  /*6fe0*/  SHF.R.U64 R10, R10, 0x3, RZ ;  /* 0x000000030a0a7819 */ /* 0x000fe400000012ff */
[----:B------:R-:W-:Y:S02]  /*6ff0*/  LOP3.LUT R32, R147, 0x380, RZ, 0xc0, !PT ;  /* 0x0000038093207812 */ /* 0x000fe400078ec0ff */
[----:B------:R-:W-:Y:S02]  /*7000*/  MOV R138, R4 ;  /* 0x00000004008a7202 */ /* 0x000fe40000000f00 */
[----:B------:R-:W-:-:S02]  /*7010*/  LOP3.LUT R34, R149, 0x380, RZ, 0xc0, !PT ;  /* 0x0000038095227812 */ /* 0x000fc400078ec0ff */
[-C--:B------:R-:W-:Y:S02]  /*7020*/  IADD3.X R25, RZ, R5.reuse, RZ, P0, !PT ;  /* 0x00000005ff197210 */ /* 0x080fe400007fe4ff */
[----:B------:R-:W-:Y:S02]  /*7030*/  IADD3.X R29, RZ, R5, RZ, P5, !PT ;  /* 0x00000005ff1d7210 */ /* 0x000fe40002ffe4ff */
[----:B------:R-:W-:Y:S02]  /*7040*/  SHF.R.U64 R12, R12, 0x3, RZ ;  /* 0x000000030c0c7819 */ /* 0x000fe400000012ff */
[----:B------:R-:W-:Y:S02]  /*7050*/  SHF.R.U64 R14, R14, 0x3, RZ ;  /* 0x000000030e0e7819 */ /* 0x000fe400000012ff */
[----:B------:R-:W-:Y:S02]  /*7060*/  F2FP.F16.F32.PACK_AB R4, R124, R7 ;  /* 0x000000077c04723e */ /* 0x000fe400000000ff */
[----:B------:R-:W-:-:S02]  /*7070*/  SHF.R.U64 R24, R24, 0x3, RZ ;  /* 0x0000000318187819 */ /* 0x000fc400000012ff */
[----:B------:R-:W-:Y:S02]  /*7080*/  SHF.R.U64 R26, R26, 0x3, RZ ;  /* 0x000000031a1a7819 */ /* 0x000fe400000012ff */
[----:B------:R-:W-:Y:S02]  /*7090*/  F2FP.F16.F32.PACK_AB R5, R137, R136 ;  /* 0x000000888905723e */ /* 0x000fe400000000ff */
[----:B------:R-:W-:Y:S01]  /*70a0*/  F2FP.F16.F32.PACK_AB R7, R135, R28 ;  /* 0x0000001c8707723e */ /* 0x000fe200000000ff */
[----:B------:R-:W-:Y:S01]  /*70b0*/  BAR.SYNC.DEFER_BLOCKING 0x1, 0x100 ;  /* 0x0044000000007b1d */ /* 0x000fe20000010000 */
[----:B------:R-:W-:Y:S02]  /*70c0*/  SHF.R.U64 R30, R30, 0x3, RZ ;  /* 0x000000031e1e7819 */ /* 0x000fe400000012ff */
[----:B------:R-:W-:Y:S02]  /*70d0*/  SHF.R.U64 R40, R40, 0x3, RZ ;  /* 0x0000000328287819 */ /* 0x000fe400000012ff */
[----:B------:R-:W-:-:S02]  /*70e0*/  LOP3.LUT R8, R8, R41, RZ, 0x3c, !PT ;  /* 0x0000002908087212 */ /* 0x000fc400078e3cff */
[----:B------:R-:W-:Y:S02]  /*70f0*/  LOP3.LUT R10, R10, R51, RZ, 0x3c, !PT ;  /* 0x000000330a0a7212 */ /* 0x000fe400078e3cff */
[----:B------:R-:W-:Y:S02]  /*7100*/  SHF.R.U64 R32, R32, 0x3, RZ ;  /* 0x0000000320207819 */ /* 0x000fe400000012ff */
[----:B------:R-:W-:Y:S02]  /*7110*/  SHF.R.U64 R34, R34, 0x3, RZ ;  /* 0x0000000322227819 */ /* 0x000fe400000012ff */
[----:B------:R-:W-:Y:S02]  /*7120*/  LOP3.LUT R12, R12, R103, RZ, 0x3c, !PT ;  /* 0x000000670c0c7212 */ /* 0x000fe400078e3cff */
[----:B------:R-:W-:Y:S02]  /*7130*/  LOP3.LUT R14, R14, R139, RZ, 0x3c, !PT ;  /* 0x0000008b0e0e7212 */ /* 0x000fe400078e3cff */
[----:B------:R-:W-:-:S02]  /*7140*/  LOP3.LUT R38, R151, 0x380, RZ, 0xc0, !PT ;  /* 0x0000038097267812 */ /* 0x000fc400078ec0ff */
[----:B------:R-:W-:Y:S02]  /*7150*/  LOP3.LUT R24, R24, R141, RZ, 0x3c, !PT ;  /* 0x0000008d18187212 */ /* 0x000fe400078e3cff */
[----:B------:R-:W-:Y:S02]  /*7160*/  LOP3.LUT R26, R26, R143, RZ, 0x3c, !PT ;  /* 0x0000008f1a1a7212 */ /* 0x000fe400078e3cff */
[----:B------:R-:W-:Y:S01]  /*7170*/  LOP3.LUT R30, R30, R145, RZ, 0x3c, !PT ;  /* 0x000000911e1e7212 */ /* 0x000fe200078e3cff */
[----:B------:R0:W-:Y:S01]  /*7180*/  STSM.16.M88.4 [R138], R4 ;  /* 0x000000048a007844 */ /* 0x0001e20000000200 */
[----:B------:R-:W-:Y:S02]  /*7190*/  LOP3.LUT R28, R40, R153, RZ, 0x3c, !PT ;  /* 0x00000099281c7212 */ /* 0x000fe400078e3cff */
[----:B------:R-:W-:Y:S02]  /*71a0*/  LOP3.LUT R32, R32, R147, RZ, 0x3c, !PT ;  /* 0x0000009320207212 */ /* 0x000fe400078e3cff */
[----:B------:R-:W-:-:S02]  /*71b0*/  LOP3.LUT R34, R34, R149, RZ, 0x3c, !PT ;  /* 0x0000009522227212 */ /* 0x000fc400078e3cff */
[----:B------:R-:W-:Y:S02]  /*71c0*/  MOV R135, R8 ;  /* 0x0000000800877202 */ /* 0x000fe40000000f00 */
[----:B------:R-:W-:Y:S02]  /*71d0*/  MOV R124, R10 ;  /* 0x0000000a007c7202 */ /* 0x000fe40000000f00 */
[----:B------:R-:W-:Y:S02]  /*71e0*/  SHF.R.U64 R38, R38, 0x3, RZ ;  /* 0x0000000326267819 */ /* 0x000fe400000012ff */
[----:B------:R-:W-:Y:S02]  /*71f0*/  MOV R123, R12 ;  /* 0x0000000c007b7202 */ /* 0x000fe40000000f00 */
[----:B------:R-:W-:Y:S02]  /*7200*/  MOV R103, R14 ;  /* 0x0000000e00677202 */ /* 0x000fe40000000f00 */
[----:B0-----:R-:W-:-:S02]  /*7210*/  F2FP.F16.F32.PACK_AB R4, R122, R21 ;  /* 0x000000157a04723e */ /* 0x001fc400000000ff */
[----:B------:R-:W-:Y:S02]  /*7220*/  F2FP.F16.F32.PACK_AB R5, R133, R132 ;  /* 0x000000848505723e */ /* 0x000fe400000000ff */
[----:B------:R-:W-:Y:S02]  /*7230*/  F2FP.F16.F32.PACK_AB R6, R120, R3 ;  /* 0x000000037806723e */ /* 0x000fe400000000ff */
[----:B------:R-:W-:Y:S02]  /*7240*/  F2FP.F16.F32.PACK_AB R7, R134, R131 ;  /* 0x000000838607723e */ /* 0x000fe400000000ff */
[----:B------:R-:W-:Y:S02]  /*7250*/  F2FP.F16.F32.PACK_AB R8, R121, R0 ;  /* 0x000000007908723e */ /* 0x000fe400000000ff */
[----:B------:R-:W-:Y:S01]  /*7260*/  F2FP.F16.F32.PACK_AB R9, R130, R127 ;  /* 0x0000007f8209723e */ /* 0x000fe200000000ff */
[----:B------:R0:W-:Y:S01]  /*7270*/  STSM.16.M88.4 [R135], R4 ;  /* 0x0000000487007844 */ /* 0x0001e20000000200 */
[----:B------:R-:W-:-:S02]  /*7280*/  F2FP.F16.F32.PACK_AB R10, R45, R44 ;  /* 0x0000002c2d0a723e */ /* 0x000fc400000000ff */
[----:B------:R-:W-:Y:S02]  /*7290*/  F2FP.F16.F32.PACK_AB R11, R129, R126 ;  /* 0x0000007e810b723e */ /* 0x000fe400000000ff */
[----:B------:R-:W-:Y:S02]  /*72a0*/  MOV R102, R24 ;  /* 0x0000001800667202 */ /* 0x000fe40000000f00 */
[----:B------:R-:W-:Y:S01]  /*72b0*/  MOV R51, R26 ;  /* 0x0000001a00337202 */ /* 0x000fe20000000f00 */
[----:B------:R2:W-:Y:S01]  /*72c0*/  STSM.16.M88.4 [R124], R8 ;  /* 0x000000087c007844 */ /* 0x0005e20000000200 */
[----:B------:R-:W-:Y:S02]  /*72d0*/  F2FP.F16.F32.PACK_AB R12, R49, R48 ;  /* 0x00000030310c723e */ /* 0x000fe400000000ff */
[----:B------:R-:W-:Y:S02]  /*72e0*/  F2FP.F16.F32.PACK_AB R13, R128, R125 ;  /* 0x0000007d800d723e */ /* 0x000fe400000000ff */
[----:B------:R-:W-:-:S02]  /*72f0*/  F2FP.F16.F32.PACK_AB R14, R53, R52 ;  /* 0x00000034350e723e */ /* 0x000fc400000000ff */
[----:B------:R-:W-:Y:S02]  /*7300*/  F2FP.F16.F32.PACK_AB R15, R55, R54 ;  /* 0x00000036370f723e */ /* 0x000fe400000000ff */
[----:B------:R-:W-:Y:S02]  /*7310*/  MOV R42, R30 ;  /* 0x0000001e002a7202 */ /* 0x000fe40000000f00 */
[----:B------:R-:W-:Y:S01]  /*7320*/  F2FP.F16.F32.PACK_AB R24, R57, R56 ;  /* 0x000000383918723e */ /* 0x000fe200000000ff */
[----:B------:R-:W-:Y:S01]  /*7330*/  STSM.16.M88.4 [R123], R12 ;  /* 0x0000000c7b007844 */ /* 0x000fe20000000200 */
[----:B------:R-:W-:Y:S02]  /*7340*/  F2FP.F16.F32.PACK_AB R25, R59, R58 ;  /* 0x0000003a3b19723e */ /* 0x000fe400000000ff */
[----:B------:R-:W-:Y:S02]  /*7350*/  F2FP.F16.F32.PACK_AB R26, R61, R60 ;  /* 0x0000003c3d1a723e */ /* 0x000fe400000000ff */
[----:B------:R-:W-:-:S02]  /*7360*/  F2FP.F16.F32.PACK_AB R27, R63, R62 ;  /* 0x0000003e3f1b723e */ /* 0x000fc400000000ff */
[----:B------:R-:W-:Y:S02]  /*7370*/  MOV R3, R28 ;  /* 0x0000001c00037202 */ /* 0x000fe40000000f00 */
[----:B------:R-:W-:Y:S01]  /*7380*/  MOV R41, R32 ;  /* 0x0000002000297202 */ /* 0x000fe20000000f00 */
[----:B------:R-:W-:Y:S01]  /*7390*/  STSM.16.M88.4 [R103], R24 ;  /* 0x0000001867007844 */ /* 0x000fe20000000200 */
[----:B------:R-:W-:Y:S02]  /*73a0*/  MOV R40, R34 ;  /* 0x0000002200287202 */ /* 0x000fe40000000f00 */
[----:B------:R-:W-:Y:S02]  /*73b0*/  F2FP.F16.F32.PACK_AB R28, R65, R64 ;  /* 0x00000040411c723e */ /* 0x000fe400000000ff */
[----:B------:R-:W-:Y:S02]  /*73c0*/  F2FP.F16.F32.PACK_AB R29, R67, R66 ;  /* 0x00000042431d723e */ /* 0x000fe400000000ff */
[----:B------:R-:W-:-:S02]  /*73d0*/  F2FP.F16.F32.PACK_AB R30, R69, R68 ;  /* 0x00000044451e723e */ /* 0x000fc400000000ff */
[----:B------:R-:W-:Y:S02]  /*73e0*/  F2FP.F16.F32.PACK_AB R31, R71, R70 ;  /* 0x00000046471f723e */ /* 0x000fe400000000ff */
[----:B------:R-:W-:Y:S02]  /*73f0*/  LOP3.LUT R38, R38, R151, RZ, 0x3c, !PT ;  /* 0x0000009726267212 */ /* 0x000fe400078e3cff */
[----:B------:R-:W-:Y:S01]  /*7400*/  F2FP.F16.F32.PACK_AB R32, R73, R72 ;  /* 0x000000484920723e */ /* 0x000fe200000000ff */
[----:B------:R-:W-:Y:S01]  /*7410*/  STSM.16.M88.4 [R102], R28 ;  /* 0x0000001c66007844 */ /* 0x000fe20000000200 */
[----:B------:R-:W-:Y:S02]  /*7420*/  F2FP.F16.F32.PACK_AB R33, R75, R74 ;  /* 0x0000004a4b21723e */ /* 0x000fe400000000ff */
[----:B------:R-:W-:Y:S02]  /*7430*/  F2FP.F16.F32.PACK_AB R34, R77, R76 ;  /* 0x0000004c4d22723e */ /* 0x000fe400000000ff */
[----:B------:R-:W-:-:S02]  /*7440*/  F2FP.F16.F32.PACK_AB R35, R79, R78 ;  /* 0x0000004e4f23723e */ /* 0x000fc400000000ff */
[----:B0-----:R-:W-:Y:S02]  /*7450*/  F2FP.F16.F32.PACK_AB R4, R81, R80 ;  /* 0x000000505104723e */ /* 0x001fe400000000ff */
[----:B------:R-:W-:Y:S01]  /*7460*/  F2FP.F16.F32.PACK_AB R5, R83, R82 ;  /* 0x000000525305723e */ /* 0x000fe200000000ff */
[----:B------:R-:W-:Y:S01]  /*7470*/  STSM.16.M88.4 [R51], R32 ;  /* 0x0000002033007844 */ /* 0x000fe20000000200 */
[----:B------:R-:W-:Y:S02]  /*7480*/  F2FP.F16.F32.PACK_AB R6, R85, R84 ;  /* 0x000000545506723e */ /* 0x000fe400000000ff */
[----:B------:R-:W-:Y:S02]  /*7490*/  F2FP.F16.F32.PACK_AB R7, R87, R86 ;  /* 0x000000565707723e */ /* 0x000fe400000000ff */
[----:B--2---:R-:W-:Y:S02]  /*74a0*/  F2FP.F16.F32.PACK_AB R8, R89, R88 ;  /* 0x000000585908723e */ /* 0x004fe400000000ff */
[----:B------:R-:W-:Y:S01]  /*74b0*/  F2FP.F16.F32.PACK_AB R9, R91, R90 ;  /* 0x0000005a5b09723e */ /* 0x000fe200000000ff */
[----:B------:R0:W-:Y:S01]  /*74c0*/  STSM.16.M88.4 [R42], R4 ;  /* 0x000000042a007844 */ /* 0x0001e20000000200 */
[----:B------:R-:W-:-:S02]  /*74d0*/  F2FP.F16.F32.PACK_AB R10, R93, R92 ;  /* 0x0000005c5d0a723e */ /* 0x000fc400000000ff */
[----:B------:R-:W-:Y:S02]  /*74e0*/  F2FP.F16.F32.PACK_AB R11, R95, R94 ;  /* 0x0000005e5f0b723e */ /* 0x000fe400000000ff */
[----:B------:R-:W-:Y:S02]  /*74f0*/  MOV R38, R38 ;  /* 0x0000002600267202 */ /* 0x000fe40000000f00 */
[----:B------:R-:W-:Y:S01]  /*7500*/  PLOP3.LUT P0, PT, PT, PT, UP0, 0x80, 0x0 ;  /* 0x000000000000781c */ /* 0x000fe20003f0f008 */
[----:B------:R2:W-:Y:S04]  /*7510*/  STSM.16.M88.4 [R41], R8 ;  /* 0x0000000829007844 */ /* 0x0005e80000000200 */
[----:B------:R3:W-:Y:S04]  /*7520*/  STSM.16.M88.4 [R40], R96 ;  /* 0x0000006028007844 */ /* 0x0007e80000000200 */
[----:B------:R3:W-:Y:S01]  /*7530*/  STSM.16.M88.4 [R38], R104 ;  /* 0x0000006826007844 */ /* 0x0007e20000000200 */
[----:B0-----:R-:W-:-:S02]  /*7540*/  IMAD.U32 R4, RZ, RZ, UR4 ;  /* 0x00000004ff047e24 */ /* 0x001fc4000f8e00ff */
[----:B------:R-:W-:Y:S01]  /*7550*/  IMAD.U32 R5, RZ, RZ, UR7 ;  /* 0x00000007ff057e24 */ /* 0x000fe2000f8e00ff */
[----:B------:R3:W-:Y:S01]  /*7560*/  STSM.16.M88.4 [R3], R112 ;  /* 0x0000007003007844 */ /* 0x0007e20000000200 */
[----:B------:R-:W-:Y:S06]  /*7570*/  BAR.SYNC.DEFER_BLOCKING 0x1, 0x100 ;  /* 0x0044000000007b1d */ /* 0x000fec0000010000 */
[----:B------:R-:W4:Y:S01]  /*7580*/  @P0 LDG.E R0, desc[UR36][R4.64] ;  /* 0x0000002404000981 */ /* 0x000f22000c1e1900 */
[----:B------:R-:W-:Y:S01]  /*7590*/  UISETP.NE.U32.AND UP1, UPT, UR8, URZ, UPT ;  /* 0x0000003f0800728c */ /* 0x000fe2000bf25070 */
[----:B-1----:R-:W-:Y:S01]  /*75a0*/  ISETP.NE.AND P1, PT, R47, 0x1, PT ;  /* 0x000000012f00780c */ /* 0x002fe20003f25270 */
[----:B------:R-:W-:Y:S01]  /*75b0*/  ULDC UR7, c[0x0][0xa88] ;  /* 0x0002a20000077ab9 */ /* 0x000fe20000000800 */
[----:B------:R-:W-:Y:S01]  /*75c0*/  UMOV UR4, URZ ;  /* 0x0000003f00047c82 */ /* 0x000fe20008000000 */
[----:B------:R-:W-:Y:S01]  /*75d0*/  UISETP.NE.AND.EX UP1, UPT, UR9, URZ, UPT, UP1 ;  /* 0x0000003f0900728c */ /* 0x000fe2000bf25310 */
[----:B------:R-:W-:-:S05]  /*75e0*/  MOV R7, UR12 ;  /* 0x0000000c00077c02 */ /* 0x000fca0008000f00 */
[----:B------:R-:W-:-:S04]  /*75f0*/  PLOP3.LUT P2, PT, PT, PT, UP1, 0x80, 0x0 ;  /* 0x000000000000781c */ /* 0x000fc80003f4f018 */
[----:B------:R-:W0:Y:S01]  /*7600*/  @P1 LDC R6, c[0x0][0xbec] ;  /* 0x0002fb00ff061b82 */ /* 0x000e220000000800 */
[----:B------:R-:W-:-:S04]  /*7610*/  @UP1 UIADD3 UR8, UP2, UR10, UR8, URZ ;  /* 0x000000080a081290 */ /* 0x000fc8000ff5e03f */
[----:B------:R-:W-:Y:S02]  /*7620*/  @UP1 UIADD3.X UR9, UR11, UR9, URZ, UP2, !UPT ;  /* 0x000000090b091290 */ /* 0x000fe400097fe43f */
[----:B--2---:R-:W-:Y:S01]  /*7630*/  IMAD.U32 R10, RZ, RZ, UR8 ;  /* 0x00000008ff0a7e24 */ /* 0x004fe2000f8e00ff */
[----:B------:R-:W1:Y:S03]  /*7640*/  @P1 LDC R8, c[0x0][0xbf0] ;  /* 0x0002fc00ff081b82 */ /* 0x000e660000000800 */
[----:B------:R-:W-:Y:S01]  /*7650*/  IMAD.U32 R11, RZ, RZ, UR9 ;  /* 0x00000009ff0b7e24 */ /* 0x000fe2000f8e00ff */
[----:B----4-:R-:W-:Y:S01]  /*7660*/  @P0 R2UR UR4, R0 ;  /* 0x00000000000402ca */ /* 0x010fe200000e0000 */
[----:B------:R-:W-:-:S06]  /*7670*/  IMAD.U32 R0, RZ, RZ, UR7 ;  /* 0x00000007ff007e24 */ /* 0x000fcc000f8e00ff */
[----:B------:R3:W5:Y:S01]  /*7680*/  @P2 LDG.E R0, desc[UR36][R10.64] ;  /* 0x000000240a002981 */ /* 0x000762000c1e1900 */
[----:B01----:R-:W-:Y:S07]  /*7690*/  @P2 BRA `(.L_x_217) ;  /* 0x0000000000102947 */ /* 0x003fee0003800000 */
[----:B------:R-:W-:Y:S05]  /*76a0*/  @!P0 BRA `(.L_x_217) ;  /* 0x00000000000c8947 */ /* 0x000fea0003800000 */
[----:B---3--:R-:W2:Y:S04]  /*76b0*/  LDG.E R3, desc[UR36][R4.64] ;  /* 0x0000002404037981 */ /* 0x008ea8000c1e1900 */
[----:B-----5:R-:W2:Y:S02]  /*76c0*/  LDG.E R0, desc[UR36][R4.64+0x4] ;  /* 0x0000042404007981 */ /* 0x020ea4000c1e1900 */
[----:B--2---:R-:W-:-:S07]  /*76d0*/  IMAD.IADD R0, R0, 0x1, -R3 ;  /* 0x0000000100007824 */ /* 0x004fce00078e0a03 */
.L_x_217:
[----:B------:R-:W-:Y:S01]  /*76e0*/  R2UR UR15, R192 ;  /* 0x00000000c00f72ca */ /* 0x000fe200000e0000 */
[----:B------:R-:W-:Y:S01]  /*76f0*/  USHF.R.S32.HI UR14, URZ, 0x1f, UR61 ;  /* 0x0000001f3f0e7899 */ /* 0x000fe2000801143d */
[----:B------:R-:W-:Y:S01]  /*7700*/  IMAD R5, R7, 0x80, R198 ;  /* 0x0000008007057824 */ /* 0x000fe200078e02c6 */
[----:B------:R-:W-:Y:S01]  /*7710*/  ULDC.64 UR12, c[0x0][0xb90] ;  /* 0x0002e400000c7ab9 */ /* 0x000fe20000000a00 */
[----:B------:R-:W-:Y:S01]  /*7720*/  USHF.R.S32.HI UR11, URZ, 0x1f, UR4 ;  /* 0x0000001f3f0b7899 */ /* 0x000fe20008011404 */
[----:B------:R-:W-:Y:S01]  /*7730*/  R2UR UR16, R22 ;  /* 0x00000000161072ca */ /* 0x000fe200000e0000 */
[----:B------:R-:W-:Y:S01]  /*7740*/  UIMAD UR7, UR14, UR12, URZ ;  /* 0x0000000c0e0772a4 */ /* 0x000fe2000f8e023f */
[----:B---3--:R-:W-:Y:S01]  /*7750*/  @P1 IMAD.HI.U32 R3, R5, R6, RZ ;  /* 0x0000000605031227 */ /* 0x008fe200078e00ff */
[----:B------:R-:W-:Y:S01]  /*7760*/  UMOV UR10, UR4 ;  /* 0x00000004000a7c82 */ /* 0x000fe20008000000 */
[----:B------:R-:W-:Y:S02]  /*7770*/  USEL UR60, UR60, URZ, !UP0 ;  /* 0x0000003f3c3c7287 */ /* 0x000fe4000c000000 */
[----:B------:R-:W-:Y:S01]  /*7780*/  UIMAD.WIDE.U32 UR8, UR61, UR12, UR10 ;  /* 0x0000000c3d0872a5 */ /* 0x000fe2000f8e000a */
[----:B------:R-:W-:Y:S01]  /*7790*/  IMAD.MOV.U32 R4, RZ, RZ, R5 ;  /* 0x000000ffff047224 */ /* 0x000fe200078e0005 */
[----:B------:R-:W-:Y:S01]  /*77a0*/  UIMAD UR7, UR61, UR13, UR7 ;  /* 0x0000000d3d0772a4 */ /* 0x000fe2000f8e0207 */
[----:B------:R-:W-:Y:S01]  /*77b0*/  @P1 SHF.R.U32.HI R4, RZ, R8, R3 ;  /* 0x00000008ff041219 */ /* 0x000fe20000011603 */
[----:B------:R-:W-:Y:S01]  /*77c0*/  USEL UR15, UR15, URZ, !UP0 ;  /* 0x0000003f0f0f7287 */ /* 0x000fe2000c000000 */
[----:B------:R-:W-:Y:S01]  /*77d0*/  IMAD R3, R23, 0x40, R16 ;  /* 0x0000004017037824 */ /* 0x000fe200078e0210 */
[----:B------:R-:W-:Y:S01]  /*77e0*/  ULDC.64 UR12, c[0x0][0xb98] ;  /* 0x0002e600000c7ab9 */ /* 0x000fe20000000a00 */
[----:B------:R-:W-:Y:S01]  /*77f0*/  UIADD3 UR9, UR9, UR7, URZ ;  /* 0x0000000709097290 */ /* 0x000fe2000fffe03f */
[----:B------:R-:W-:Y:S01]  /*7800*/  IMAD.MOV R6, RZ, RZ, -R4 ;  /* 0x000000ffff067224 */ /* 0x000fe200078e0a04 */
[----:B------:R-:W-:Y:S01]  /*7810*/  UIMAD UR7, UR15, UR12, URZ ;  /* 0x0000000c0f0772a4 */ /* 0x000fe2000f8e023f */
[----:B------:R-:W-:Y:S01]  /*7820*/  IMAD.WIDE R36, R3, 0x2, R36 ;  /* 0x0000000203247825 */ /* 0x000fe200078e0224 */
[----:B------:R-:W-:-:S02]  /*7830*/  UIMAD.WIDE.U32 UR8, UR60, UR12, UR8 ;  /* 0x0000000c3c0872a5 */ /* 0x000fc4000f8e0008 */
[----:B------:R-:W-:Y:S01]  /*7840*/  UIMAD UR7, UR60, UR13, UR7 ;  /* 0x0000000d3c0772a4 */ /* 0x000fe2000f8e0207 */
[----:B------:R-:W-:Y:S01]  /*7850*/  IMAD R3, R47, R6, R5 ;  /* 0x000000062f037224 */ /* 0x000fe200078e0205 */
[----:B------:R-:W-:Y:S01]  /*7860*/  SHF.R.S32.HI R5, RZ, 0x1f, R4 ;  /* 0x0000001fff057819 */ /* 0x000fe20000011404 */
[----:B-----5:R-:W-:Y:S01]  /*7870*/  IMAD R69, R0, R47, RZ ;  /* 0x0000002f00457224 */ /* 0x020fe200078e02ff */
[----:B------:R-:W-:Y:S01]  /*7880*/  IADD3 R4, P0, R4, UR8, RZ ;  /* 0x0000000804047c10 */ /* 0x000fe2000ff1e0ff */
[----:B------:R-:W-:Y:S01]  /*7890*/  ULDC.64 UR12, c[0x0][0xaa0] ;  /* 0x0002a800000c7ab9 */ /* 0x000fe20000000a00 */
[----:B------:R-:W-:Y:S02]  /*78a0*/  MOV R6, UR7 ;  /* 0x0000000700067c02 */ /* 0x000fe40008000f00 */
[----:B------:R-:W-:Y:S02]  /*78b0*/  IADD3 R9, P6, R36, 0x2000, RZ ;  /* 0x0000200024097810 */ /* 0x000fe40007fde0ff */
[----:B------:R-:W-:Y:S01]  /*78c0*/  IADD3.X R5, R5, UR9, R6, P0, !PT ;  /* 0x0000000905057c10 */ /* 0x000fe200087fe406 */
[----:B------:R-:W-:Y:S01]  /*78d0*/  ULDC.64 UR8, c[0x0][0xb88] ;  /* 0x0002e20000087ab9 */ /* 0x000fe20000000a00 */
[----:B------:R-:W-:-:S02]  /*78e0*/  LOP3.LUT R8, R9, 0x380, RZ, 0xc0, !PT ;  /* 0x0000038009087812 */ /* 0x000fc400078ec0ff */
[----:B------:R-:W-:Y:S01]  /*78f0*/  SHF.R.S32.HI R6, RZ, 0x1f, R3 ;  /* 0x0000001fff067819 */ /* 0x000fe20000011403 */
[----:B------:R-:W-:Y:S01]  /*7900*/  IMAD.WIDE.U32 R4, R3, UR8, R4 ;  /* 0x0000000803047c25 */ /* 0x000fe2000f8e0004 */
[----:B------:R-:W-:Y:S02]  /*7910*/  SHF.R.U64 R8, R8, 0x3, RZ ;  /* 0x0000000308087819 */ /* 0x000fe400000012ff */
[----:B------:R-:W-:Y:S01]  /*7920*/  IADD3 R13, P2, R36, 0x1000, RZ ;  /* 0x00001000240d7810 */ /* 0x000fe20007f5e0ff */
[----:B------:R-:W-:Y:S01]  /*7930*/  IMAD R10, R6, UR8, RZ ;  /* 0x00000008060a7c24 */ /* 0x000fe2000f8e02ff */
[----:B------:R-:W-:Y:S02]  /*7940*/  LOP3.LUT R8, R8, R9, RZ, 0x3c, !PT ;  /* 0x0000000908087212 */ /* 0x000fe400078e3cff */
[----:B------:R-:W-:Y:S01]  /*7950*/  LOP3.LUT R12, R13, 0x380, RZ, 0xc0, !PT ;  /* 0x000003800d0c7812 */ /* 0x000fe200078ec0ff */
[----:B------:R-:W-:Y:S01]  /*7960*/  IMAD R9, R3, UR9, R10 ;  /* 0x0000000903097c24 */ /* 0x000fe2000f8e020a */
[----:B------:R-:W-:Y:S01]  /*7970*/  ULDC.64 UR8, c[0x0][0xb50] ;  /* 0x0002d40000087ab9 */ /* 0x000fe20000000a00 */
[----:B------:R-:W-:-:S02]  /*7980*/  IADD3 R39, P0, R36, 0x5000, RZ ;  /* 0x0000500024277810 */ /* 0x000fc40007f1e0ff */
[----:B------:R-:W-:Y:S01]  /*7990*/  IMAD.IADD R3, R5, 0x1, R9 ;  /* 0x0000000105037824 */ /* 0x000fe200078e0209 */
[----:B------:R-:W-:Y:S01]  /*79a0*/  SHF.R.U64 R12, R12, 0x3, RZ ;  /* 0x000000030c0c7819 */ /* 0x000fe200000012ff */
[----:B------:R-:W-:Y:S01]  /*79b0*/  UIMAD UR7, UR11, UR12, URZ ;  /* 0x0000000c0b0772a4 */ /* 0x000fe2000f8e023f */
[----:B------:R-:W-:Y:S01]  /*79c0*/  LEA R10, P3, R4, UR8, 0x2 ;  /* 0x00000008040a7c11 */ /* 0x000fe2000f8610ff */
[--C-:B------:R-:W-:Y:S01]  /*79d0*/  IMAD.X R9, RZ, RZ, R37.reuse, P6 ;  /* 0x000000ffff097224 */ /* 0x100fe200030e0625 */
[----:B------:R-:W-:Y:S01]  /*79e0*/  LOP3.LUT R12, R12, R13, RZ, 0x3c, !PT ;  /* 0x0000000d0c0c7212 */ /* 0x000fe200078e3cff */
[----:B------:R-:W-:Y:S01]  /*79f0*/  IMAD.X R13, RZ, RZ, R37, P2 ;  /* 0x000000ffff0d7224 */ /* 0x000fe200010e0625 */
[----:B------:R-:W-:Y:S01]  /*7a00*/  LEA.HI.X R4, R4, UR9, R3, 0x2, P3 ;  /* 0x0000000904047c11 */ /* 0x000fe200098f1403 */
[----:B------:R-:W-:Y:S01]  /*7a10*/  SHFL.IDX PT, R40, R10, RZ, 0x1c1f ;  /* 0x001c1fff0a287589 */ /* 0x000fe200000e0000 */
[----:B------:R-:W-:Y:S01]  /*7a20*/  LOP3.LUT R38, R39, 0x380, RZ, 0xc0, !PT ;  /* 0x0000038027267812 */ /* 0x000fe200078ec0ff */
[----:B------:R-:W-:Y:S01]  /*7a30*/  ULDC.64 UR10, c[0x0][0xae8] ;  /* 0x0002ba00000a7ab9 */ /* 0x000fe20000000a00 */
[----:B------:R-:W-:Y:S01]  /*7a40*/  IADD3 R25, P2, R36, 0x7000, RZ ;  /* 0x0000700024197810 */ /* 0x000fe20007f5e0ff */
[----:B------:R-:W0:Y:S01]  /*7a50*/  SHFL.IDX PT, R41, R4, RZ, 0x1c1f ;  /* 0x001c1fff04297589 */ /* 0x000e2200000e0000 */
[----:B------:R-:W-:-:S02]  /*7a60*/  SHF.R.U64 R38, R38, 0x3, RZ ;  /* 0x0000000326267819 */ /* 0x000fc400000012ff */
[----:B------:R-:W-:Y:S01]  /*7a70*/  LOP3.LUT R24, R25, 0x380, RZ, 0xc0, !PT ;  /* 0x0000038019187812 */ /* 0x000fe200078ec0ff */
[----:B------:R-:W-:Y:S01]  /*7a80*/  SHFL.IDX PT, R44, R10, 0x1, 0x1c1f ;  /* 0x003c1f000a2c7f89 */ /* 0x000fe200000e0000 */
[----:B------:R-:W-:Y:S02]  /*7a90*/  MOV R3, UR16 ;  /* 0x0000001000037c02 */ /* 0x000fe40008000f00 */
[----:B------:R-:W-:Y:S01]  /*7aa0*/  LOP3.LUT R38, R38, R39, RZ, 0x3c, !PT ;  /* 0x0000002726267212 */ /* 0x000fe200078e3cff */
[--C-:B------:R-:W-:Y:S01]  /*7ab0*/  IMAD.X R39, RZ, RZ, R37.reuse, P0 ;  /* 0x000000ffff277224 */ /* 0x100fe200000e0625 */
[----:B------:R-:W-:Y:S01]  /*7ac0*/  SHF.R.U64 R24, R24, 0x3, RZ ;  /* 0x0000000318187819 */ /* 0x000fe200000012ff */
[----:B------:R-:W-:Y:S01]  /*7ad0*/  IMAD R14, R3, 0x80, R196 ;  /* 0x00000080030e7824 */ /* 0x000fe200078e02c4 */
[----:B------:R-:W-:Y:S01]  /*7ae0*/  LOP3.LUT P0, RZ, R194, 0x3, RZ, 0xc0, !PT ;  /* 0x00000003c2ff7812 */ /* 0x000fe2000780c0ff */
[----:B------:R-:W1:Y:S01]  /*7af0*/  SHFL.IDX PT, R45, R4, 0x1, 0x1c1f ;  /* 0x003c1f00042d7f89 */ /* 0x000e6200000e0000 */
[----:B------:R-:W-:Y:S01]  /*7b00*/  IADD3 R33, P3, R36, 0x6000, RZ ;  /* 0x0000600024217810 */ /* 0x000fe20007f7e0ff */
[----:B------:R-:W-:Y:S01]  /*7b10*/  VIADD R3, R14, 0x8 ;  /* 0x000000080e037836 */ /* 0x000fe20000000000 */
[----:B------:R-:W-:Y:S01]  /*7b20*/  LOP3.LUT R24, R24, R25, RZ, 0x3c, !PT ;  /* 0x0000001918187212 */ /* 0x000fe200078e3cff */
[----:B------:R-:W-:Y:S01]  /*7b30*/  IMAD.X R25, RZ, RZ, R37, P2 ;  /* 0x000000ffff197224 */ /* 0x000fe200010e0625 */
[----:B------:R-:W-:-:S02]  /*7b40*/  ISETP.GE.OR P2, PT, R14, R69, P0 ;  /* 0x000000450e00720c */ /* 0x000fc40000746670 */
[----:B------:R-:W-:Y:S02]  /*7b50*/  LOP3.LUT R32, R33, 0x380, RZ, 0xc0, !PT ;  /* 0x0000038021207812 */ /* 0x000fe400078ec0ff */
[----:B------:R-:W-:Y:S02]  /*7b60*/  ISETP.GE.OR P0, PT, R3, R69, P0 ;  /* 0x000000450300720c */ /* 0x000fe40000706670 */
[----:B------:R-:W-:Y:S01]  /*7b70*/  SHF.R.U64 R32, R32, 0x3, RZ ;  /* 0x0000000320207819 */ /* 0x000fe200000012ff */
[----:B------:R-:W2:Y:S01]  /*7b80*/  @P1 LDC R3, c[0x0][0xbec] ;  /* 0x0002fb00ff031b82 */ /* 0x000ea20000000800 */
[----:B------:R-:W-:Y:S02]  /*7b90*/  IADD3 R7, P5, R36, 0x3000, RZ ;  /* 0x0000300024077810 */ /* 0x000fe40007fbe0ff */
[----:B------:R-:W-:Y:S01]  /*7ba0*/  LOP3.LUT R32, R32, R33, RZ, 0x3c, !PT ;  /* 0x0000002120207212 */ /* 0x000fe200078e3cff */
[----:B------:R-:W-:Y:S01]  /*7bb0*/  IMAD.X R33, RZ, RZ, R37, P3 ;  /* 0x000000ffff217224 */ /* 0x000fe200018e0625 */
[C---:B------:R-:W-:Y:S01]  /*7bc0*/  IADD3 R5, P3, R36.reuse, 0xb000, RZ ;  /* 0x0000b00024057810 */ /* 0x040fe20007f7e0ff */
[----:B0-----:R0:W-:Y:S01]  /*7bd0*/  @!P2 ST.E desc[UR36][R40.64], R2 ;  /* 0x000000022800a985 */ /* 0x0011e2000c101924 */
[----:B------:R-:W-:-:S02]  /*7be0*/  IADD3 R53, P4, R36, 0x4000, RZ ;  /* 0x0000400024357810 */ /* 0x000fc40007f9e0ff */
[----:B------:R-:W-:Y:S01]  /*7bf0*/  LOP3.LUT R0, R5, 0x380, RZ, 0xc0, !PT ;  /* 0x0000038005007812 */ /* 0x000fe200078ec0ff */
[----:B------:R-:W-:Y:S01]  /*7c00*/  UIMAD.WIDE.U32 UR8, UR4, UR12, URZ ;  /* 0x0000000c040872a5 */ /* 0x000fe2000f8e003f */
[----:B------:R-:W-:Y:S01]  /*7c10*/  LOP3.LUT R6, R7, 0x380, RZ, 0xc0, !PT ;  /* 0x0000038007067812 */ /* 0x000fe200078ec0ff */
[----:B------:R-:W-:Y:S01]  /*7c20*/  UIMAD UR7, UR4, UR13, UR7 ;  /* 0x0000000d040772a4 */ /* 0x000fe2000f8e0207 */
[----:B------:R-:W-:Y:S01]  /*7c30*/  SHF.R.U64 R0, R0, 0x3, RZ ;  /* 0x0000000300007819 */ /* 0x000fe200000012ff */
[----:B-1----:R1:W-:Y:S01]  /*7c40*/  @!P0 ST.E desc[UR36][R44.64], R20 ;  /* 0x000000142c008985 */ /* 0x0023e2000c101924 */
[----:B------:R-:W-:Y:S01]  /*7c50*/  LOP3.LUT R52, R53, 0x380, RZ, 0xc0, !PT ;  /* 0x0000038035347812 */ /* 0x000fe200078ec0ff */
[----:B------:R-:W-:Y:S01]  /*7c60*/  IMAD.X R49, RZ, RZ, R37, P3 ;  /* 0x000000ffff317224 */ /* 0x000fe200018e0625 */
[----:B------:R-:W-:Y:S01]  /*7c70*/  LOP3.LUT R48, R0, R5, RZ, 0x3c, !PT ;  /* 0x0000000500307212 */ /* 0x000fe200078e3cff */
[----:B0-----:R-:W0:Y:S01]  /*7c80*/  @P1 LDC R41, c[0x0][0xbf0] ;  /* 0x0002fc00ff291b82 */ /* 0x001e220000000800 */
[----:B------:R-:W-:Y:S01]  /*7c90*/  MOV R21, UR16 ;  /* 0x0000001000157c02 */ /* 0x000fe20008000f00 */
[----:B------:R-:W-:Y:S01]  /*7ca0*/  IMAD R0, R19, 0x20, R23 ;  /* 0x0000002013007824 */ /* 0x000fe200078e0217 */
[----:B------:R-:W-:Y:S01]  /*7cb0*/  SHF.R.U64 R6, R6, 0x3, RZ ;  /* 0x0000000306067819 */ /* 0x000fe200000012ff */
[----:B------:R-:W-:Y:S01]  /*7cc0*/  UIADD3 UR9, UR9, UR7, URZ ;  /* 0x0000000709097290 */ /* 0x000fe2000fffe03f */
[----:B------:R-:W-:Y:S01]  /*7cd0*/  SHF.R.U64 R52, R52, 0x3, RZ ;  /* 0x0000000334347819 */ /* 0x000fe200000012ff */
[----:B------:R-:W-:Y:S01]  /*7ce0*/  UIMAD UR4, UR14, UR10, URZ ;  /* 0x0000000a0e0472a4 */ /* 0x000fe2000f8e023f */
[----:B------:R-:W-:Y:S01]  /*7cf0*/  LOP3.LUT R6, R6, R7, RZ, 0x3c, !PT ;  /* 0x0000000706067212 */ /* 0x000fe200078e3cff */
[----:B------:R-:W-:Y:S01]  /*7d00*/  IMAD R22, R21, 0x80, R0 ;  /* 0x0000008015167824 */ /* 0x000fe200078e0200 */
[----:B------:R-:W-:Y:S01]  /*7d10*/  LOP3.LUT R52, R52, R53, RZ, 0x3c, !PT ;  /* 0x0000003534347212 */ /* 0x000fe200078e3cff */
[--C-:B------:R-:W-:Y:S01]  /*7d20*/  IMAD.X R7, RZ, RZ, R37.reuse, P5 ;  /* 0x000000ffff077224 */ /* 0x100fe200028e0625 */
[----:B------:R-:W-:Y:S01]  /*7d30*/  UIMAD UR4, UR61, UR11, UR4 ;  /* 0x0000000b3d0472a4 */ /* 0x000fe2000f8e0204 */
[----:B------:R-:W-:Y:S01]  /*7d40*/  IMAD.X R53, RZ, RZ, R37, P4 ;  /* 0x000000ffff357224 */ /* 0x000fe200020e0625 */
[----:B------:R-:W-:Y:S01]  /*7d50*/  UIMAD.WIDE.U32 UR8, UR61, UR10, UR8 ;  /* 0x0000000a3d0872a5 */ /* 0x000fe2000f8e0008 */
[C---:B------:R-:W-:Y:S01]  /*7d60*/  IADD3 R65, P6, R36.reuse, 0x8000, RZ ;  /* 0x0000800024417810 */ /* 0x040fe20007fde0ff */
[----:B------:R-:W5:Y:S01]  /*7d70*/  LD.E.128 R12, desc[UR36][R12.64] ;  /* 0x000000240c0c7980 */ /* 0x000f62000c101d00 */
[C---:B------:R-:W-:Y:S01]  /*7d80*/  IADD3 R61, P5, R36.reuse, 0x9000, RZ ;  /* 0x00009000243d7810 */ /* 0x040fe20007fbe0ff */
[----:B------:R-:W-:Y:S01]  /*7d90*/  ULDC.64 UR10, c[0x0][0xaf0] ;  /* 0x0002bc00000a7ab9 */ /* 0x000fe20000000a00 */
[----:B------:R-:W-:Y:S01]  /*7da0*/  IADD3 R57, P4, R36, 0xa000, RZ ;  /* 0x0000a00024397810 */ /* 0x000fe20007f9e0ff */
[----:B--2---:R-:W-:Y:S01]  /*7db0*/  @P1 IMAD.HI.U32 R0, R22, R3, RZ ;  /* 0x0000000316001227 */ /* 0x004fe200078e00ff */
[----:B------:R-:W-:Y:S01]  /*7dc0*/  UIADD3 UR9, UR9, UR4, URZ ;  /* 0x0000000409097290 */ /* 0x000fe2000fffe03f */
[----:B------:R-:W-:Y:S01]  /*7dd0*/  LOP3.LUT R64, R65, 0x380, RZ, 0xc0, !PT ;  /* 0x0000038041407812 */ /* 0x000fe200078ec0ff */
[----:B------:R-:W-:Y:S01]  /*7de0*/  UIMAD UR4, UR15, UR10, URZ ;  /* 0x0000000a0f0472a4 */ /* 0x000fe2000f8e023f */
[----:B------:R-:W-:-:S02]  /*7df0*/  LOP3.LUT R60, R61, 0x380, RZ, 0xc0, !PT ;  /* 0x000003803d3c7812 */ /* 0x000fc400078ec0ff */
[----:B------:R-:W-:Y:S01]  /*7e00*/  LOP3.LUT R29, R36, 0x380, RZ, 0xc0, !PT ;  /* 0x00000380241d7812 */ /* 0x000fe200078ec0ff */
[----:B------:R-:W-:Y:S01]  /*7e10*/  IMAD.MOV.U32 R21, RZ, RZ, R22 ;  /* 0x000000ffff157224 */ /* 0x000fe200078e0016 */
[----:B------:R-:W-:Y:S01]  /*7e20*/  LOP3.LUT R56, R57, 0x380, RZ, 0xc0, !PT ;  /* 0x0000038039387812 */ /* 0x000fe200078ec0ff */
[----:B------:R-:W-:Y:S01]  /*7e30*/  UIMAD.WIDE.U32 UR8, UR60, UR10, UR8 ;  /* 0x0000000a3c0872a5 */ /* 0x000fe2000f8e0008 */
[----:B0-----:R-:W-:Y:S01]  /*7e40*/  @P1 SHF.R.U32.HI R21, RZ, R41, R0 ;  /* 0x00000029ff151219 */ /* 0x001fe20000011600 */
[----:B------:R-:W-:Y:S01]  /*7e50*/  UIMAD UR4, UR60, UR11, UR4 ;  /* 0x0000000b3c0472a4 */ /* 0x000fe2000f8e0204 */
[----:B------:R-:W-:Y:S01]  /*7e60*/  SHF.R.U64 R64, R64, 0x3, RZ ;  /* 0x0000000340407819 */ /* 0x000fe200000012ff */
[----:B------:R-:W5:Y:S01]  /*7e70*/  LD.E.128 R8, desc[UR36][R8.64] ;  /* 0x0000002408087980 */ /* 0x000f62000c101d00 */
[----:B------:R-:W-:Y:S02]  /*7e80*/  SHF.R.U64 R60, R60, 0x3, RZ ;  /* 0x000000033c3c7819 */ /* 0x000fe400000012ff */
[----:B------:R-:W-:Y:S01]  /*7e90*/  SHF.R.U64 R56, R56, 0x3, RZ ;  /* 0x0000000338387819 */ /* 0x000fe200000012ff */
[----:B------:R-:W5:Y:S01]  /*7ea0*/  LD.E.128 R4, desc[UR36][R6.64] ;  /* 0x0000002406047980 */ /* 0x000f62000c101d00 */
[----:B------:R-:W-:Y:S01]  /*7eb0*/  SHF.R.U64 R29, R29, 0x3, RZ ;  /* 0x000000031d1d7819 */ /* 0x000fe200000012ff */
[----:B------:R-:W-:Y:S01]  /*7ec0*/  UIADD3 UR4, UR9, UR4, URZ ;  /* 0x0000000409047290 */ /* 0x000fe2000fffe03f */
[----:B------:R-:W-:Y:S01]  /*7ed0*/  SHF.R.S32.HI R0, RZ, 0x1f, R21 ;  /* 0x0000001fff007819 */ /* 0x000fe20000011415 */
[----:B------:R-:W5:Y:S01]  /*7ee0*/  LD.E.128 R52, desc[UR36][R52.64] ;  /* 0x0000002434347980 */ /* 0x000f62000c101d00 */
[----:B-1----:R-:W-:Y:S01]  /*7ef0*/  IADD3 R20, -R21, RZ, RZ ;  /* 0x000000ff15147210 */ /* 0x002fe20007ffe1ff */
[----:B------:R-:W-:Y:S01]  /*7f00*/  IMAD.U32 R2, RZ, RZ, UR8 ;  /* 0x00000008ff027e24 */ /* 0x000fe2000f8e00ff */
[----:B------:R-:W-:Y:S01]  /*7f10*/  LOP3.LUT R64, R64, R65, RZ, 0x3c, !PT ;  /* 0x0000004140407212 */ /* 0x000fe200078e3cff */
[----:B------:R-:W-:Y:S01]  /*7f20*/  IMAD.U32 R3, RZ, RZ, UR9 ;  /* 0x00000009ff037e24 */ /* 0x000fe2000f8e00ff */
[----:B------:R-:W-:Y:S01]  /*7f30*/  LOP3.LUT R60, R60, R61, RZ, 0x3c, !PT ;  /* 0x0000003d3c3c7212 */ /* 0x000fe200078e3cff */
[--C-:B------:R-:W-:Y:S01]  /*7f40*/  IMAD.X R61, RZ, RZ, R37.reuse, P5 ;  /* 0x000000ffff3d7224 */ /* 0x100fe200028e0625 */
[----:B------:R-:W-:Y:S01]  /*7f50*/  LOP3.LUT R56, R56, R57, RZ, 0x3c, !PT ;  /* 0x0000003938387212 */ /* 0x000fe200078e3cff */
[--C-:B------:R-:W-:Y:S01]  /*7f60*/  IMAD.X R57, RZ, RZ, R37.reuse, P4 ;  /* 0x000000ffff397224 */ /* 0x100fe200020e0625 */
[----:B------:R-:W-:Y:S01]  /*7f70*/  LOP3.LUT R28, R29, R36, RZ, 0x3c, !PT ;  /* 0x000000241d1c7212 */ /* 0x000fe200078e3cff */
[----:B------:R-:W-:Y:S01]  /*7f80*/  IMAD.MOV.U32 R29, RZ, RZ, R37 ;  /* 0x000000ffff1d7224 */ /* 0x000fe200078e0025 */
[----:B------:R-:W-:Y:S01]  /*7f90*/  IADD3.X R65, RZ, R37, RZ, P6, !PT ;  /* 0x00000025ff417210 */ /* 0x000fe200037fe4ff */
[----:B------:R-:W-:Y:S01]  /*7fa0*/  ULDC.64 UR8, c[0x0][0xae0] ;  /* 0x0002b80000087ab9 */ /* 0x000fe20000000a00 */
[----:B------:R-:W-:Y:S01]  /*7fb0*/  IMAD R41, R47, R20, R22 ;  /* 0x000000142f297224 */ /* 0x000fe200078e0216 */
[----:B------:R-:W5:Y:S01]  /*7fc0*/  LD.E.128 R36, desc[UR36][R38.64] ;  /* 0x0000002426247980 */ /* 0x000f62000c101d00 */
[----:B------:R-:W-:-:S02]  /*7fd0*/  IMAD R0, R0, UR8, RZ ;  /* 0x0000000800007c24 */ /* 0x000fc4000f8e02ff */
[----:B------:R-:W-:Y:S01]  /*7fe0*/  IMAD.U32 R3, RZ, RZ, UR4 ;  /* 0x00000004ff037e24 */ /* 0x000fe2000f8e00ff */
[----:B------:R-:W5:Y:S01]  /*7ff0*/  LD.E.128 R28, desc[UR36][R28.64] ;  /* 0x000000241c1c7980 */ /* 0x000f62000c101d00 */
[C---:B------:R-:W-:Y:S01]  /*8000*/  IMAD R45, R21.reuse, UR9, R0 ;  /* 0x00000009152d7c24 */ /* 0x040fe2000f8e0200 */
[----:B------:R-:W-:Y:S02]  /*8010*/  SHF.R.S32.HI R0, RZ, 0x1f, R41 ;  /* 0x0000001fff007819 */ /* 0x000fe40000011429 */
[----:B------:R-:W5:Y:S01]  /*8020*/  LD.E.128 R32, desc[UR36][R32.64] ;  /* 0x0000002420207980 */ /* 0x000f62000c101d00 */
[----:B------:R-:W-:Y:S01]  /*8030*/  IMAD.WIDE.U32 R2, R21, UR8, R2 ;  /* 0x0000000815027c25 */ /* 0x000fe2000f8e0002 */
[----:B------:R-:W-:Y:S02]  /*8040*/  ULDC.64 UR8, c[0x0][0xad8] ;  /* 0x0002b60000087ab9 */ /* 0x000fe40000000a00 */
[----:B------:R-:W5:Y:S04]  /*8050*/  LD.E.128 R24, desc[UR36][R24.64] ;  /* 0x0000002418187980 */ /* 0x000f68000c101d00 */
[----:B------:R-:W5:Y:S04]  /*8060*/  LD.E.128 R64, desc[UR36][R64.64] ;  /* 0x0000002440407980 */ /* 0x000f68000c101d00 */
[----:B------:R-:W5:Y:S04]  /*8070*/  LD.E.128 R60, desc[UR36][R60.64] ;  /* 0x000000243c3c7980 */ /* 0x000f68000c101d00 */
[----:B------:R-:W5:Y:S04]  /*8080*/  LD.E.128 R56, desc[UR36][R56.64] ;  /* 0x0000002438387980 */ /* 0x000f68000c101d00 */
[----:B------:R-:W5:Y:S01]  /*8090*/  LD.E.128 R48, desc[UR36][R48.64] ;  /* 0x0000002430307980 */ /* 0x000f62000c101d00 */
[----:B------:R-:W-:Y:S01]  /*80a0*/  IMAD.U32 R44, RZ, RZ, UR16 ;  /* 0x00000010ff2c7e24 */ /* 0x000fe2000f8e00ff */
[----:B------:R-:W-:Y:S01]  /*80b0*/  @!PT LDS RZ, [RZ] ;  /* 0x00000000fffff984 */ /* 0x000fe20000000800 */
[----:B------:R-:W-:Y:S01]  /*80c0*/  @!PT LDS RZ, [RZ] ;  /* 0x00000000fffff984 */ /* 0x000fe20000000800 */
[----:B------:R-:W-:Y:S01]  /*80d0*/  @!PT LDS RZ, [RZ] ;  /* 0x00000000fffff984 */ /* 0x000fe20000000800 */
[----:B------:R-:W-:Y:S01]  /*80e0*/  @!PT LDS RZ, [RZ] ;  /* 0x00000000fffff984 */ /* 0x000fe20000000800 */
[----:B------:R0:W-:Y:S06]  /*80f0*/  MEMBAR.ALL.CTA ;  /* 0x0000000000007992 */ /* 0x0001ec0000008000 */
[----:B0-----:R-:W0:Y:S01]  /*8100*/  FENCE.VIEW.ASYNC.S ;  /* 0x00000000000073c6 */ /* 0x001e220000000000 */
[----:B------:R-:W-:-:S02]  /*8110*/  IMAD.IADD R3, R3, 0x1, R45 ;  /* 0x0000000103037824 */ /* 0x000fc400078e022d */
[----:B------:R-:W-:Y:S02]  /*8120*/  IMAD R20, R0, UR8, RZ ;  /* 0x0000000800147c24 */ /* 0x000fe4000f8e02ff */
[----:B------:R-:W-:Y:S02]  /*8130*/  IMAD R44, R44, 0x80, R23 ;  /* 0x000000802c2c7824 */ /* 0x000fe400078e0217 */
[C---:B------:R-:W-:Y:S02]  /*8140*/  IMAD R21, R41.reuse, UR9, R20 ;  /* 0x0000000929157c24 */ /* 0x040fe4000f8e0214 */
[----:B------:R-:W-:Y:S01]  /*8150*/  IMAD.WIDE.U32 R2, R41, UR8, R2 ;  /* 0x0000000829027c25 */ /* 0x000fe2000f8e0002 */
[C---:B------:R-:W-:Y:S01]  /*8160*/  ISETP.GE.AND P2, PT, R44.reuse, R69, PT ;  /* 0x000000452c00720c */ /* 0x040fe20003f46270 */
[----:B------:R-:W-:Y:S02]  /*8170*/  ULDC.64 UR8, c[0x0][0xa80] ;  /* 0x0002a00000087ab9 */ /* 0x000fe40000000a00 */
[----:B------:R-:W-:Y:S01]  /*8180*/  VIADD R0, R44, 0x20 ;  /* 0x000000202c007836 */ /* 0x000fe20000000000 */
[----:B------:R-:W-:Y:S01]  /*8190*/  LEA R22, P3, R2, UR8, 0x1 ;  /* 0x0000000802167c11 */ /* 0x000fe2000f8608ff */
[----:B------:R-:W-:-:S02]  /*81a0*/  IMAD.IADD R3, R3, 0x1, R21 ;  /* 0x0000000103037824 */ /* 0x000fc400078e0215 */
[----:B------:R-:W-:Y:S01]  /*81b0*/  VIADD R46, R46, 0x30820 ;  /* 0x000308202e2e7836 */ /* 0x000fe20000000000 */
[-C--:B------:R-:W-:Y:S02]  /*81c0*/  ISETP.GE.AND P1, PT, R0, R69.reuse, PT ;  /* 0x000000450000720c */ /* 0x080fe40003f26270 */
[----:B------:R-:W-:Y:S02]  /*81d0*/  IADD3 R0, R44, 0x40, RZ ;  /* 0x000000402c007810 */ /* 0x000fe40007ffe0ff */
[----:B------:R-:W-:Y:S02]  /*81e0*/  LEA.HI.X R42, R2, UR9, R3, 0x1, P3 ;  /* 0x00000009022a7c11 */ /* 0x000fe400098f0c03 */
[----:B------:R-:W-:Y:S01]  /*81f0*/  PRMT R46, RZ, 0x654, R46 ;  /* 0x00000654ff2e7816 */ /* 0x000fe2000000002e */
[----:B0-----:R0:W1:Y:S01]  /*8200*/  SHFL.IDX PT, R41, R22, RZ, 0x181f ;  /* 0x00181fff16297589 */ /* 0x00106200000e0000 */
[----:B------:R-:W-:Y:S01]  /*8210*/  ISETP.GE.AND P0, PT, R0, R69, PT ;  /* 0x000000450000720c */ /* 0x000fe20003f06270 */
[----:B------:R-:W-:Y:S01]  /*8220*/  BSSY B1, `(.L_x_218) ;  /* 0x0000011000017945 */ /* 0x000fe20003800000 */
[----:B------:R0:W-:Y:S01]  /*8230*/  SYNCS.ARRIVE.TRANS64.RED.A1T0 RZ, [R46+URZ], RZ ;  /* 0x000000ff2eff79a7 */ /* 0x0001e2000810043f */
[----:B------:R0:W2:Y:S02]  /*8240*/  SHFL.IDX PT, R0, R42, RZ, 0x181f ;  /* 0x00181fff2a007589 */ /* 0x0000a400000e0000 */
[----:B------:R-:W-:Y:S08]  /*8250*/  @P2 BRA `(.L_x_219) ;  /* 0x0000000000342947 */ /* 0x000ff00003800000 */
[----:B------:R-:W-:Y:S02]  /*8260*/  ULDC UR4, c[0x0][0xac8] ;  /* 0x0002b20000047ab9 */ /* 0x000fe40000000800 */
[----:B------:R-:W-:Y:S02]  /*8270*/  ISETP.GE.AND P4, PT, R16, UR4, PT ;  /* 0x0000000410007c0c */ /* 0x000fe4000bf86270 */
[----:B------:R-:W-:Y:S02]  /*8280*/  ISETP.GE.AND P3, PT, R17, UR4, PT ;  /* 0x0000000411007c0c */ /* 0x000fe4000bf66270 */
[----:B------:R-:W-:-:S09]  /*8290*/  ISETP.GE.AND P2, PT, R18, UR4, PT ;  /* 0x0000000412007c0c */ /* 0x000fd2000bf46270 */
[CC--:B-1----:R-:W-:Y:S02]  /*82a0*/  @!P4 LEA R2, P6, R16.reuse, R41.reuse, 0x1 ;  /* 0x000000291002c211 */ /* 0x0c2fe400078c08ff */
[CC--:B------:R-:W-:Y:S02]  /*82b0*/  @!P3 LEA R20, P5, R17.reuse, R41.reuse, 0x1 ;  /* 0x000000291114b211 */ /* 0x0c0fe400078a08ff */
[-C--:B--2---:R-:W-:Y:S02]  /*82c0*/  @!P4 LEA.HI.X R3, R16, R0.reuse, R203, 0x1, P6 ;  /* 0x000000001003c211 */ /* 0x084fe400030f0ccb */
[C---:B------:R-:W-:Y:S02]  /*82d0*/  @!P2 LEA R40, P6, R18.reuse, R41, 0x1 ;  /* 0x000000291228a211 */ /* 0x040fe400078c08ff */
[-C--:B------:R-:W-:Y:S01]  /*82e0*/  @!P3 LEA.HI.X R21, R17, R0.reuse, R202, 0x1, P5 ;  /* 0x000000001115b211 */ /* 0x080fe200028f0cca */
[----:B-----5:R3:W-:Y:S01]  /*82f0*/  @!P4 ST.E.128 desc[UR36][R2.64], R28 ;  /* 0x0000001c0200c985 */ /* 0x0207e2000c101d24 */
[----:B------:R-:W-:-:S03]  /*8300*/  @!P2 LEA.HI.X R41, R18, R0, R201, 0x1, P6 ;  /* 0x000000001229a211 */ /* 0x000fc600030f0cc9 */
[----:B------:R3:W-:Y:S04]  /*8310*/  @!P3 ST.E.128 desc[UR36][R20.64], R52 ;  /* 0x000000341400b985 */ /* 0x0007e8000c101d24 */
[----:B------:R3:W-:Y:S02]  /*8320*/  @!P2 ST.E.128 desc[UR36][R40.64], R64 ;  /* 0x000000402800a985 */ /* 0x0007e4000c101d24 */
.L_x_219:
[----:B------:R-:W-:Y:S05]  /*8330*/  BSYNC B1 ;  /* 0x0000000000017941 */ /* 0x000fea0003800000 */
.L_x_218:
[----:B--2---:R2:W4:Y:S01]  /*8340*/  SHFL.IDX PT, R0, R42, 0x1, 0x181f ;  /* 0x00381f002a007f89 */ /* 0x00452200000e0000 */
[----:B------:R-:W-:Y:S03]  /*8350*/  BSSY B1, `(.L_x_220) ;  /* 0x0000010000017945 */ /* 0x000fe60003800000 */
[----:B---3-5:R2:W3:Y:S01]  /*8360*/  SHFL.IDX PT, R29, R22, 0x1, 0x181f ;  /* 0x00381f00161d7f89 */ /* 0x0284e200000e0000 */
[----:B------:R-:W-:Y:S05]  /*8370*/  @P1 BRA `(.L_x_221) ;  /* 0x0000000000341947 */ /* 0x000fea0003800000 */
[----:B------:R-:W-:Y:S02]  /*8380*/  ULDC UR4, c[0x0][0xac8] ;  /* 0x0002b20000047ab9 */ /* 0x000fe40000000800 */
[----:B------:R-:W-:Y:S02]  /*8390*/  ISETP.GE.AND P4, PT, R16, UR4, PT ;  /* 0x0000000410007c0c */ /* 0x000fe4000bf86270 */
[----:B------:R-:W-:Y:S02]  /*83a0*/  ISETP.GE.AND P5, PT, R17, UR4, PT ;  /* 0x0000000411007c0c */ /* 0x000fe4000bfa6270 */
[----:B------:R-:W-:-:S09]  /*83b0*/  ISETP.GE.AND P6, PT, R18, UR4, PT ;  /* 0x0000000412007c0c */ /* 0x000fd2000bfc6270 */
[-C--:B---3--:R-:W-:Y:S02]  /*83c0*/  @!P4 LEA R2, P1, R16, R29.reuse, 0x1 ;  /* 0x0000001d1002c211 */ /* 0x088fe400078208ff */
[CC--:B------:R-:W-:Y:S02]  /*83d0*/  @!P5 LEA R20, P2, R17.reuse, R29.reuse, 0x1 ;  /* 0x0000001d1114d211 */ /* 0x0c0fe400078408ff */
[----:B------:R-:W-:Y:S02]  /*83e0*/  @!P6 LEA R28, P3, R18, R29, 0x1 ;  /* 0x0000001d121ce211 */ /* 0x000fe400078608ff */
[-C--:B----4-:R-:W-:Y:S02]  /*83f0*/  @!P4 LEA.HI.X R3, R16, R0.reuse, R203, 0x1, P1 ;  /* 0x000000001003c211 */ /* 0x090fe400008f0ccb */
[-C--:B------:R-:W-:Y:S02]  /*8400*/  @!P5 LEA.HI.X R21, R17, R0.reuse, R202, 0x1, P2 ;  /* 0x000000001115d211 */ /* 0x080fe400010f0cca */
[----:B------:R-:W-:Y:S01]  /*8410*/  @!P6 LEA.HI.X R29, R18, R0, R201, 0x1, P3 ;  /* 0x00000000121de211 */ /* 0x000fe200018f0cc9 */
[----:B------:R3:W-:Y:S04]  /*8420*/  @!P4 ST.E.128 desc[UR36][R2.64], R12 ;  /* 0x0000000c0200c985 */ /* 0x0007e8000c101d24 */
[----:B------:R3:W-:Y:S04]  /*8430*/  @!P5 ST.E.128 desc[UR36][R20.64], R36 ;  /* 0x000000241400d985 */ /* 0x0007e8000c101d24 */
[----:B------:R3:W-:Y:S02]  /*8440*/  @!P6 ST.E.128 desc[UR36][R28.64], R60 ;  /* 0x0000003c1c00e985 */ /* 0x0007e4000c101d24 */
.L_x_221:
[----:B------:R-:W-:Y:S05]  /*8450*/  BSYNC B1 ;  /* 0x0000000000017941 */ /* 0x000fea0003800000 */
.L_x_220:
[----:B----4-:R4:W0:Y:S01]  /*8460*/  SHFL.IDX PT, R0, R42, 0x2, 0x181f ;  /* 0x00581f002a007f89 */ /* 0x01082200000e0000 */
[----:B------:R-:W-:Y:S03]  /*8470*/  BSSY B1, `(.L_x_222) ;  /* 0x0000010000017945 */ /* 0x000fe60003800000 */
[----:B---3--:R4:W3:Y:S01]  /*8480*/  SHFL.IDX PT, R15, R22, 0x2, 0x181f ;  /* 0x00581f00160f7f89 */ /* 0x0088e200000e0000 */
        /* <DEDUP_REMOVED lines=8> */
[-C--:B0-----:R-:W-:Y:S02]  /*8510*/  @!P3 LEA.HI.X R3, R16, R0.reuse, R203, 0x1, P0 ;  /* 0x000000001003b211 */ /* 0x081fe400000f0ccb */
[-C--:B------:R-:W-:Y:S02]  /*8520*/  @!P4 LEA.HI.X R13, R17, R0.reuse, R202, 0x1, P1 ;  /* 0x00000000110dc211 */ /* 0x080fe400008f0cca */
[----:B------:R-:W-:Y:S01]  /*8530*/  @!P5 LEA.HI.X R15, R18, R0, R201, 0x1, P2 ;  /* 0x00000000120fd211 */ /* 0x000fe200010f0cc9 */
[----:B------:R0:W-:Y:S04]  /*8540*/  @!P3 ST.E.128 desc[UR36][R2.64], R8 ;  /* 0x000000080200b985 */ /* 0x0001e8000c101d24 */
[----:B------:R0:W-:Y:S04]  /*8550*/  @!P4 ST.E.128 desc[UR36][R12.64], R32 ;  /* 0x000000200c00c985 */ /* 0x0001e8000c101d24 */
[----:B------:R0:W-:Y:S02]  /*8560*/  @!P5 ST.E.128 desc[UR36][R14.64], R56 ;  /* 0x000000380e00d985 */ /* 0x0001e4000c101d24 */
.L_x_223:
[----:B------:R-:W-:Y:S05]  /*8570*/  BSYNC B1 ;  /* 0x0000000000017941 */ /* 0x000fea0003800000 */
.L_x_222:
[----:B0-----:R-:W-:Y:S01]  /*8580*/  VIADD R0, R44, 0x60 ;  /* 0x000000602c007836 */ /* 0x001fe20000000000 */
[----:B--2-4-:R-:W4:Y:S04]  /*8590*/  SHFL.IDX PT, R42, R42, 0x3, 0x181f ;  /* 0x00781f002a2a7f89 */ /* 0x014f2800000e0000 */
[----:B------:R-:W-:Y:S01]  /*85a0*/  ISETP.GE.AND P0, PT, R0, R69, PT ;  /* 0x000000450000720c */ /* 0x000fe20003f06270 */
[----:B------:R0:W2:-:S12]  /*85b0*/  SHFL.IDX PT, R11, R22, 0x3, 0x181f ;  /* 0x00781f00160b7f89 */ /* 0x00009800000e0000 */
[----:B0-----:R-:W-:Y:S05]  /*85c0*/  @P0 BRA `(.L_x_224) ;  /* 0x0000000c00700947 */ /* 0x001fea0003800000 */
[----:B------:R-:W-:Y:S02]  /*85d0*/  ULDC UR4, c[0x0][0xac8] ;  /* 0x0002b20000047ab9 */ /* 0x000fe40000000800 */
[----:B------:R-:W-:Y:S02]  /*85e0*/  ISETP.GE.AND P2, PT, R16, UR4, PT ;  /* 0x0000000410007c0c */ /* 0x000fe4000bf46270 */
[----:B------:R-:W-:-:S11]  /*85f0*/  ISETP.GE.AND P3, PT, R17, UR4, PT ;  /* 0x0000000411007c0c */ /* 0x000fd6000bf66270 */
[CC--:B--2---:R-:W-:Y:S02]  /*8600*/  @!P2 LEA R2, P0, R16.reuse, R11.reuse, 0x1 ;  /* 0x0000000b1002a211 */ /* 0x0c4fe400078008ff */
[C---:B------:R-:W-:Y:S02]  /*8610*/  @!P3 LEA R8, P1, R17.reuse, R11, 0x1 ;  /* 0x0000000b1108b211 */ /* 0x040fe400078208ff */
[-C--:B----4-:R-:W-:Y:S02]  /*8620*/  @!P2 LEA.HI.X R3, R16, R42.reuse, R203, 0x1, P0 ;  /* 0x0000002a1003a211 */ /* 0x090fe400000f0ccb */
[----:B------:R-:W-:Y:S02]  /*8630*/  @!P3 LEA.HI.X R9, R17, R42, R202, 0x1, P1 ;  /* 0x0000002a1109b211 */ /* 0x000fe400008f0cca */
[----:B------:R-:W-:Y:S01]  /*8640*/  ISETP.GE.AND P0, PT, R18, UR4, PT ;  /* 0x0000000412007c0c */ /* 0x000fe2000bf06270 */
[----:B------:R0:W-:Y:S04]  /*8650*/  @!P2 ST.E.128 desc[UR36][R2.64], R4 ;  /* 0x000000040200a985 */ /* 0x0001e8000c101d24 */
[----:B------:R0:W-:Y:S08]  /*8660*/  @!P3 ST.E.128 desc[UR36][R8.64], R24 ;  /* 0x000000180800b985 */ /* 0x0001f0000c101d24 */
[----:B------:R-:W-:Y:S05]  /*8670*/  @P0 BRA `(.L_x_224) ;  /* 0x0000000c00440947 */ /* 0x000fea0003800000 */
[----:B0-----:R-:W-:-:S04]  /*8680*/  LEA R2, P0, R18, R11, 0x1 ;  /* 0x0000000b12027211 */ /* 0x001fc800078008ff */
[----:B------:R-:W-:-:S05]  /*8690*/  LEA.HI.X R3, R18, R42, R201, 0x1, P0 ;  /* 0x0000002a12037211 */ /* 0x000fca00000f0cc9 */
[----:B------:R0:W-:Y:S01]  /*86a0*/  ST.E.128 desc[UR36][R2.64], R48 ;  /* 0x0000003002007985 */ /* 0x0001e2000c101d24 */
[----:B------:R-:W-:Y:S05]  /*86b0*/  BRA `(.L_x_224) ;  /* 0x0000000c00347947 */ /* 0x000fea0003800000 */
.L_x_216:
[----:B------:R-:W-:Y:S01]  /*86c0*/  ULDC.64 UR8, c[0x0][0xc00] ;  /* 0x0003000000087ab9 */ /* 0x000fe20000000a00 */
[----:B------:R-:W-:Y:S01]  /*86d0*/  ULDC UR4, c[0x0][0xa88] ;  /* 0x0002a20000047ab9 */ /* 0x000fe20000000800 */
[----:B------:R-:W-:Y:S01]  /*86e0*/  UISETP.NE.U32.AND UP0, UPT, UR8, URZ, UPT ;  /* 0x0000003f0800728c */ /* 0x000fe2000bf05070 */
[----:B------:R-:W0:Y:S03]  /*86f0*/  LDC R11, c[0x0][0xbe8] ;  /* 0x0002fa00ff0b7b82 */ /* 0x000e260000000800 */
[----:B------:R-:W-:-:S03]  /*8700*/  UISETP.NE.AND.EX UP0, UPT, UR9, URZ, UPT, UP0 ;  /* 0x0000003f0900728c */ /* 0x000fc6000bf05300 */
[----:B------:R-:W-:Y:S02]  /*8710*/  ULDC.64 UR8, c[0x0][0xc00] ;  /* 0x0003000000087ab9 */ /* 0x000fe40000000a00 */
[----:B------:R-:W-:Y:S01]  /*8720*/  UIMAD.WIDE UR8, UR60, 0x4, UR8 ;  /* 0x000000043c0878a5 */ /* 0x000fe2000f8e0208 */
[----:B------:R-:W-:-:S05]  /*8730*/  PLOP3.LUT P2, PT, PT, PT, UP0, 0x80, 0x0 ;  /* 0x000000000000781c */ /* 0x000fca0003f4f008 */
[----:B------:R-:W-:Y:S02]  /*8740*/  IMAD.U32 R2, RZ, RZ, UR8 ;  /* 0x00000008ff027e24 */ /* 0x000fe4000f8e00ff */
[----:B------:R-:W-:Y:S01]  /*8750*/  IMAD.U32 R3, RZ, RZ, UR9 ;  /* 0x00000009ff037e24 */ /* 0x000fe2000f8e00ff */
[----:B------:R-:W-:Y:S02]  /*8760*/  ULDC.64 UR8, c[0x0][0xc08] ;  /* 0x0003020000087ab9 */ /* 0x000fe40000000a00 */
[----:B------:R-:W-:-:S03]  /*8770*/  UISETP.NE.U32.AND UP1, UPT, UR8, URZ, UPT ;  /* 0x0000003f0800728c */ /* 0x000fc6000bf25070 */
[----:B------:R-:W2:Y:S01]  /*8780*/  @P2 LDG.E R6, desc[UR36][R2.64] ;  /* 0x0000002402062981 */ /* 0x000ea2000c1e1900 */
[----:B------:R-:W-:Y:S01]  /*8790*/  UISETP.NE.AND.EX UP1, UPT, UR9, URZ, UPT, UP1 ;  /* 0x0000003f0900728c */ /* 0x000fe2000bf25310 */
[----:B------:R-:W-:-:S05]  /*87a0*/  IMAD.U32 R0, RZ, RZ, UR4 ;  /* 0x00000004ff007e24 */ /* 0x000fca000f8e00ff */
[----:B------:R-:W-:-:S05]  /*87b0*/  PLOP3.LUT P3, PT, PT, PT, UP1, 0x80, 0x0 ;  /* 0x000000000000781c */ /* 0x000fca0003f6f018 */
[----:B------:R-:W-:Y:S02]  /*87c0*/  @UP1 ULDC.64 UR8, c[0x0][0xc08] ;  /* 0x0003020000081ab9 */ /* 0x000fe40000000a00 */
[----:B------:R-:W-:-:S06]  /*87d0*/  @UP1 UIMAD.WIDE UR8, UR60, 0x4, UR8 ;  /* 0x000000043c0818a5 */ /* 0x000fcc000f8e0208 */
[----:B------:R-:W-:Y:S01]  /*87e0*/  MOV R4, UR8 ;  /* 0x0000000800047c02 */ /* 0x000fe20008000f00 */
[----:B------:R-:W-:-:S05]  /*87f0*/  IMAD.U32 R5, RZ, RZ, UR9 ;  /* 0x00000009ff057e24 */ /* 0x000fca000f8e00ff */
[----:B------:R1:W5:Y:S01]  /*8800*/  @P3 LDG.E R0, desc[UR36][R4.64] ;  /* 0x0000002404003981 */ /* 0x000362000c1e1900 */
[----:B0-----:R-:W-:Y:S01]  /*8810*/  ISETP.NE.AND P0, PT, R11, 0x1, PT ;  /* 0x000000010b00780c */ /* 0x001fe20003f05270 */
[----:B------:R-:W-:Y:S01]  /*8820*/  UMOV UR4, URZ ;  /* 0x0000003f00047c82 */ /* 0x000fe20008000000 */
[----:B------:R-:W-:Y:S01]  /*8830*/  USHF.R.S32.HI UR11, URZ, 0x1f, UR61 ;  /* 0x0000001f3f0b7899 */ /* 0x000fe2000801143d */
[----:B------:R-:W-:-:S10]  /*8840*/  ISETP.GE.AND P1, PT, R204, 0x80, PT ;  /* 0x00000080cc00780c */ /* 0x000fd40003f26270 */
[----:B------:R-:W0:Y:S01]  /*8850*/  @P0 LDC R9, c[0x0][0xbec] ;  /* 0x0002fb00ff090b82 */ /* 0x000e220000000800 */
[----:B--2---:R-:W-:-:S13]  /*8860*/  @P2 R2UR UR4, R6 ;  /* 0x00000000060422ca */ /* 0x004fda00000e0000 */
[----:B------:R-:W-:Y:S01]  /*8870*/  USHF.R.S32.HI UR10, URZ, 0x1f, UR4 ;  /* 0x0000001f3f0a7899 */ /* 0x000fe20008011404 */
[----:B01----:R-:W-:Y:S11]  /*8880*/  @P3 BRA `(.L_x_225) ;  /* 0x0000000000103947 */ /* 0x003ff60003800000 */
[----:B------:R-:W-:Y:S05]  /*8890*/  @!P2 BRA `(.L_x_225) ;  /* 0x00000000000ca947 */ /* 0x000fea0003800000 */
[----:B------:R-:W2:Y:S04]  /*88a0*/  LDG.E R5, desc[UR36][R2.64] ;  /* 0x0000002402057981 */ /* 0x000ea8000c1e1900 */
[----:B-----5:R-:W2:Y:S02]  /*88b0*/  LDG.E R0, desc[UR36][R2.64+0x4] ;  /* 0x0000042402007981 */ /* 0x020ea4000c1e1900 */
[----:B--2---:R-:W-:-:S07]  /*88c0*/  IMAD.IADD R0, R0, 0x1, -R5 ;  /* 0x0000000100007824 */ /* 0x004fce00078e0a05 */
.L_x_225:
[----:B------:R-:W-:Y:S01]  /*88d0*/  R2UR UR7, R192 ;  /* 0x00000000c00772ca */ /* 0x000fe200000e0000 */
[----:B------:R-:W-:Y:S01]  /*88e0*/  USEL UR60, UR60, URZ, !UP0 ;  /* 0x0000003f3c3c7287 */ /* 0x000fe2000c000000 */
[----:B------:R-:W-:Y:S11]  /*88f0*/  BSSY B1, `(.L_x_226) ;  /* 0x000002e000017945 */ /* 0x000ff60003800000 */
[----:B------:R-:W-:Y:S01]  /*8900*/  USEL UR12, UR7, URZ, !UP0 ;  /* 0x0000003f070c7287 */ /* 0x000fe2000c000000 */
[----:B------:R-:W-:Y:S11]  /*8910*/  @P1 BRA `(.L_x_227) ;  /* 0x0000000000ac1947 */ /* 0x000ff60003800000 */
[----:B------:R-:W0:Y:S01]  /*8920*/  S2R R3, SR_TID.X ;  /* 0x0000000000037919 */ /* 0x000e220000002100 */
[----:B------:R-:W1:Y:S01]  /*8930*/  LDC R7, c[0x0][0xbe8] ;  /* 0x0002fa00ff077b82 */ /* 0x000e620000000800 */
[----:B------:R-:W-:-:S13]  /*8940*/  R2UR UR7, R22 ;  /* 0x00000000160772ca */ /* 0x000fda00000e0000 */
[----:B------:R-:W-:-:S04]  /*8950*/  IMAD.U32 R2, RZ, RZ, UR7 ;  /* 0x00000007ff027e24 */ /* 0x000fc8000f8e00ff */
[----:B0-----:R-:W-:Y:S02]  /*8960*/  IMAD R2, R2, 0x80, R3 ;  /* 0x0000008002027824 */ /* 0x001fe400078e0203 */
[----:B-1---5:R-:W-:Y:S02]  /*8970*/  IMAD R3, R0, R7, RZ ;  /* 0x0000000700037224 */ /* 0x022fe400078e02ff */
[----:B------:R-:W-:-:S05]  /*8980*/  VIADD R4, R2, 0xffffff80 ;  /* 0xffffff8002047836 */ /* 0x000fca0000000000 */
[----:B------:R-:W-:-:S13]  /*8990*/  ISETP.GE.AND P1, PT, R4, R3, PT ;  /* 0x000000030400720c */ /* 0x000fda0003f26270 */
[----:B------:R-:W-:Y:S05]  /*89a0*/  @P1 BRA `(.L_x_227) ;  /* 0x0000000000881947 */ /* 0x000fea0003800000 */
[----:B------:R-:W-:Y:S01]  /*89b0*/  ISETP.NE.AND P1, PT, R7, 0x1, PT ;  /* 0x000000010700780c */ /* 0x000fe20003f25270 */
[----:B------:R-:W-:Y:S01]  /*89c0*/  ULDC.64 UR14, c[0x0][0xb90] ;  /* 0x0002e400000e7ab9 */ /* 0x000fe20000000a00 */
[----:B------:R-:W-:Y:S01]  /*89d0*/  UMOV UR8, UR4 ;  /* 0x0000000400087c82 */ /* 0x000fe20008000000 */
[----:B------:R-:W-:Y:S01]  /*89e0*/  UIMAD UR7, UR11, UR14, URZ ;  /* 0x0000000e0b0772a4 */ /* 0x000fe2000f8e023f */
[----:B------:R-:W-:Y:S01]  /*89f0*/  MOV R2, R4 ;  /* 0x0000000400027202 */ /* 0x000fe20000000f00 */
[----:B------:R-:W-:Y:S02]  /*8a00*/  UMOV UR9, UR10 ;  /* 0x0000000a00097c82 */ /* 0x000fe40008000000 */
[----:B------:R-:W-:Y:S02]  /*8a10*/  UIMAD.WIDE.U32 UR8, UR61, UR14, UR8 ;  /* 0x0000000e3d0872a5 */ /* 0x000fe4000f8e0008 */
[----:B------:R-:W-:-:S03]  /*8a20*/  UIMAD UR7, UR61, UR15, UR7 ;  /* 0x0000000f3d0772a4 */ /* 0x000fc6000f8e0207 */
[----:B------:R-:W-:Y:S01]  /*8a30*/  ULDC.64 UR14, c[0x0][0xb98] ;  /* 0x0002e600000e7ab9 */ /* 0x000fe20000000a00 */
[----:B------:R-:W0:Y:S01]  /*8a40*/  @P1 LDC R3, c[0x0][0xbec] ;  /* 0x0002fb00ff031b82 */ /* 0x000e220000000800 */
[----:B------:R-:W-:Y:S02]  /*8a50*/  UIADD3 UR9, UR9, UR7, URZ ;  /* 0x0000000709097290 */ /* 0x000fe4000fffe03f */
[----:B------:R-:W-:Y:S02]  /*8a60*/  UIMAD UR7, UR12, UR14, URZ ;  /* 0x0000000e0c0772a4 */ /* 0x000fe4000f8e023f */
[----:B------:R-:W-:Y:S02]  /*8a70*/  UIMAD.WIDE.U32 UR8, UR60, UR14, UR8 ;  /* 0x0000000e3c0872a5 */ /* 0x000fe4000f8e0008 */
[----:B------:R-:W-:Y:S01]  /*8a80*/  UIMAD UR7, UR60, UR15, UR7 ;  /* 0x0000000f3c0772a4 */ /* 0x000fe2000f8e0207 */
[----:B------:R-:W1:Y:S02]  /*8a90*/  @P1 LDC R6, c[0x0][0xbf0] ;  /* 0x0002fc00ff061b82 */ /* 0x000e640000000800 */
[----:B------:R-:W-:Y:S01]  /*8aa0*/  ULDC.64 UR14, c[0x0][0xb88] ;  /* 0x0002e200000e7ab9 */ /* 0x000fe20000000a00 */
[----:B0-----:R-:W-:-:S05]  /*8ab0*/  @P1 IMAD.HI.U32 R3, R4, R3, RZ ;  /* 0x0000000304031227 */ /* 0x001fca00078e00ff */
[----:B-1----:R-:W-:Y:S01]  /*8ac0*/  @P1 SHF.R.U32.HI R2, RZ, R6, R3 ;  /* 0x00000006ff021219 */ /* 0x002fe20000011603 */
[----:B------:R-:W-:-:S03]  /*8ad0*/  IMAD.U32 R6, RZ, RZ, UR7 ;  /* 0x00000007ff067e24 */ /* 0x000fc6000f8e00ff */
[--C-:B------:R-:W-:Y:S01]  /*8ae0*/  SHF.R.S32.HI R3, RZ, 0x1f, R2.reuse ;  /* 0x0000001fff037819 */ /* 0x100fe20000011402 */
[----:B------:R-:W-:Y:S01]  /*8af0*/  IMAD.MOV R5, RZ, RZ, -R2 ;  /* 0x000000ffff057224 */ /* 0x000fe200078e0a02 */
[----:B------:R-:W-:-:S03]  /*8b00*/  IADD3 R2, P1, R2, UR8, RZ ;  /* 0x0000000802027c10 */ /* 0x000fc6000ff3e0ff */
[----:B------:R-:W-:Y:S01]  /*8b10*/  IMAD R5, R7, R5, R4 ;  /* 0x0000000507057224 */ /* 0x000fe200078e0204 */
[----:B------:R-:W-:Y:S01]  /*8b20*/  IADD3.X R3, R3, UR9, R6, P1, !PT ;  /* 0x0000000903037c10 */ /* 0x000fe20008ffe406 */
[----:B------:R-:W-:-:S03]  /*8b30*/  ULDC.64 UR8, c[0x0][0xb50] ;  /* 0x0002d40000087ab9 */ /* 0x000fc60000000a00 */
[----:B------:R-:W-:Y:S01]  /*8b40*/  SHF.R.S32.HI R4, RZ, 0x1f, R5 ;  /* 0x0000001fff047819 */ /* 0x000fe20000011405 */
[----:B------:R-:W-:-:S04]  /*8b50*/  IMAD.WIDE.U32 R2, R5, UR14, R2 ;  /* 0x0000000e05027c25 */ /* 0x000fc8000f8e0002 */
[----:B------:R-:W-:-:S04]  /*8b60*/  IMAD R4, R4, UR14, RZ ;  /* 0x0000000e04047c24 */ /* 0x000fc8000f8e02ff */
[----:B------:R-:W-:Y:S01]  /*8b70*/  IMAD R7, R5, UR15, R4 ;  /* 0x0000000f05077c24 */ /* 0x000fe2000f8e0204 */
[----:B------:R-:W-:-:S03]  /*8b80*/  LEA R4, P1, R2, UR8, 0x2 ;  /* 0x0000000802047c11 */ /* 0x000fc6000f8210ff */
[----:B------:R-:W-:-:S05]  /*8b90*/  IMAD.IADD R3, R3, 0x1, R7 ;  /* 0x0000000103037824 */ /* 0x000fca00078e0207 */
[----:B------:R-:W-:Y:S01]  /*8ba0*/  LEA.HI.X R5, R2, UR9, R3, 0x2, P1 ;  /* 0x0000000902057c11 */ /* 0x000fe200088f1403 */
[----:B------:R-:W-:-:S05]  /*8bb0*/  IMAD.MOV.U32 R3, RZ, RZ, -0x800000 ;  /* 0xff800000ff037424 */ /* 0x000fca00078e00ff */
[----:B------:R0:W-:Y:S02]  /*8bc0*/  STG.E desc[UR36][R4.64], R3 ;  /* 0x0000000304007986 */ /* 0x0001e4000c101924 */
.L_x_227:
[----:B------:R-:W-:Y:S05]  /*8bd0*/  BSYNC B1 ;  /* 0x0000000000017941 */ /* 0x000fea0003800000 */
.L_x_226:
[----:B------:R-:W-:Y:S01]  /*8be0*/  R2UR UR13, R22 ;  /* 0x00000000160d72ca */ /* 0x000fe200000e0000 */
[----:B0-----:R-:W0:Y:S01]  /*8bf0*/  @P0 LDC R3, c[0x0][0xbf0] ;  /* 0x0002fc00ff030b82 */ /* 0x001e220000000800 */
[----:B------:R-:W-:Y:S01]  /*8c00*/  ULDC.64 UR14, c[0x0][0xaa0] ;  /* 0x0002a800000e7ab9 */ /* 0x000fe20000000a00 */
[----:B------:R-:W-:Y:S01]  /*8c10*/  IMAD R2, R19, 0x20, R23 ;  /* 0x0000002013027824 */ /* 0x000fe200078e0217 */
[----:B------:R-:W-:Y:S01]  /*8c20*/  UIMAD UR7, UR10, UR14, URZ ;  /* 0x0000000e0a0772a4 */ /* 0x000fe2000f8e023f */
[----:B------:R-:W-:Y:S01]  /*8c30*/  BSSY B1, `(.L_x_228) ;  /* 0x000003f000017945 */ /* 0x000fe20003800000 */
[----:B------:R-:W-:Y:S02]  /*8c40*/  UIMAD.WIDE.U32 UR8, UR4, UR14, URZ ;  /* 0x0000000e040872a5 */ /* 0x000fe4000f8e003f */
[----:B------:R-:W-:-:S03]  /*8c50*/  UIMAD UR7, UR4, UR15, UR7 ;  /* 0x0000000f040772a4 */ /* 0x000fc6000f8e0207 */
[----:B------:R-:W-:Y:S01]  /*8c60*/  ULDC.64 UR14, c[0x0][0xae8] ;  /* 0x0002ba00000e7ab9 */ /* 0x000fe20000000a00 */
[----:B------:R-:W-:Y:S01]  /*8c70*/  UIADD3 UR9, UR9, UR7, URZ ;  /* 0x0000000709097290 */ /* 0x000fe2000fffe03f */
[----:B------:R-:W-:Y:S01]  /*8c80*/  MOV R5, UR13 ;  /* 0x0000000d00057c02 */ /* 0x000fe20008000f00 */
[----:B------:R-:W-:Y:S02]  /*8c90*/  UIMAD UR4, UR11, UR14, URZ ;  /* 0x0000000e0b0472a4 */ /* 0x000fe4000f8e023f */
[----:B------:R-:W-:Y:S02]  /*8ca0*/  UIMAD.WIDE.U32 UR8, UR61, UR14, UR8 ;  /* 0x0000000e3d0872a5 */ /* 0x000fe4000f8e0008 */
[----:B------:R-:W-:Y:S01]  /*8cb0*/  IMAD R6, R5, 0x80, R2 ;  /* 0x0000008005067824 */ /* 0x000fe200078e0202 */
[----:B------:R-:W-:Y:S01]  /*8cc0*/  UIMAD UR4, UR61, UR15, UR4 ;  /* 0x0000000f3d0472a4 */ /* 0x000fe2000f8e0204 */
[----:B------:R-:W-:Y:S02]  /*8cd0*/  ULDC.64 UR10, c[0x0][0xaf0] ;  /* 0x0002bc00000a7ab9 */ /* 0x000fe40000000a00 */
[----:B------:R-:W-:Y:S01]  /*8ce0*/  @P0 IMAD.HI.U32 R2, R6, R9, RZ ;  /* 0x0000000906020227 */ /* 0x000fe200078e00ff */
[----:B------:R-:W-:-:S02]  /*8cf0*/  UIADD3 UR9, UR9, UR4, URZ ;  /* 0x0000000409097290 */ /* 0x000fc4000fffe03f */
[----:B------:R-:W-:Y:S01]  /*8d00*/  UIMAD UR4, UR12, UR10, URZ ;  /* 0x0000000a0c0472a4 */ /* 0x000fe2000f8e023f */
[----:B------:R-:W-:Y:S01]  /*8d10*/  IMAD.MOV.U32 R5, RZ, RZ, R6 ;  /* 0x000000ffff057224 */ /* 0x000fe200078e0006 */
[----:B0-----:R-:W-:Y:S01]  /*8d20*/  @P0 SHF.R.U32.HI R5, RZ, R3, R2 ;  /* 0x00000003ff050219 */ /* 0x001fe20000011602 */
[----:B------:R-:W-:Y:S02]  /*8d30*/  UIMAD.WIDE.U32 UR8, UR60, UR10, UR8 ;  /* 0x0000000a3c0872a5 */ /* 0x000fe4000f8e0008 */
[----:B------:R-:W-:Y:S01]  /*8d40*/  UIMAD UR4, UR60, UR11, UR4 ;  /* 0x0000000b3c0472a4 */ /* 0x000fe2000f8e0204 */
[--C-:B------:R-:W-:Y:S01]  /*8d50*/  SHF.R.S32.HI R2, RZ, 0x1f, R5.reuse ;  /* 0x0000001fff027819 */ /* 0x100fe20000011405 */
[----:B------:R-:W-:Y:S01]  /*8d60*/  IMAD.MOV R7, RZ, RZ, -R5 ;  /* 0x000000ffff077224 */ /* 0x000fe200078e0a05 */
[----:B------:R-:W-:Y:S01]  /*8d70*/  ULDC.64 UR10, c[0x0][0xae0] ;  /* 0x0002b800000a7ab9 */ /* 0x000fe20000000a00 */
[----:B------:R-:W-:Y:S02]  /*8d80*/  UIADD3 UR4, UR9, UR4, URZ ;  /* 0x0000000409047290 */ /* 0x000fe4000fffe03f */
[----:B------:R-:W-:-:S02]  /*8d90*/  IMAD.U32 R3, RZ, RZ, UR9 ;  /* 0x00000009ff037e24 */ /* 0x000fc4000f8e00ff */
[----:B------:R-:W-:Y:S02]  /*8da0*/  IMAD R4, R2, UR10, RZ ;  /* 0x0000000a02047c24 */ /* 0x000fe4000f8e02ff */
[----:B------:R-:W-:Y:S01]  /*8db0*/  IMAD R7, R11, R7, R6 ;  /* 0x000000070b077224 */ /* 0x000fe200078e0206 */
[----:B------:R-:W-:Y:S01]  /*8dc0*/  MOV R3, UR4 ;  /* 0x0000000400037c02 */ /* 0x000fe20008000f00 */
[----:B------:R-:W-:Y:S01]  /*8dd0*/  IMAD.U32 R2, RZ, RZ, UR8 ;  /* 0x00000008ff027e24 */ /* 0x000fe2000f8e00ff */
[----:B------:R-:W-:Y:S01]  /*8de0*/  ULDC.64 UR8, c[0x0][0xad8] ;  /* 0x0002b60000087ab9 */ /* 0x000fe20000000a00 */
[C---:B------:R-:W-:Y:S01]  /*8df0*/  IMAD R9, R5.reuse, UR11, R4 ;  /* 0x0000000b05097c24 */ /* 0x040fe2000f8e0204 */
[----:B------:R-:W-:Y:S01]  /*8e00*/  SHF.R.S32.HI R4, RZ, 0x1f, R7 ;  /* 0x0000001fff047819 */ /* 0x000fe20000011407 */
[----:B------:R-:W-:-:S04]  /*8e10*/  IMAD.WIDE.U32 R2, R5, UR10, R2 ;  /* 0x0000000a05027c25 */ /* 0x000fc8000f8e0002 */
[----:B------:R-:W-:Y:S02]  /*8e20*/  IMAD.U32 R6, RZ, RZ, UR13 ;  /* 0x0000000dff067e24 */ /* 0x000fe4000f8e00ff */
[----:B------:R-:W-:Y:S02]  /*8e30*/  IMAD.IADD R3, R3, 0x1, R9 ;  /* 0x0000000103037824 */ /* 0x000fe400078e0209 */
[----:B------:R-:W-:Y:S02]  /*8e40*/  IMAD R4, R4, UR8, RZ ;  /* 0x0000000804047c24 */ /* 0x000fe4000f8e02ff */
[----:B------:R-:W-:Y:S02]  /*8e50*/  IMAD R6, R6, 0x80, R23 ;  /* 0x0000008006067824 */ /* 0x000fe400078e0217 */
[----:B-----5:R-:W-:Y:S02]  /*8e60*/  IMAD R11, R0, R11, RZ ;  /* 0x0000000b000b7224 */ /* 0x020fe400078e02ff */
[----:B------:R-:W-:-:S02]  /*8e70*/  IMAD R5, R7, UR9, R4 ;  /* 0x0000000907057c24 */ /* 0x000fc4000f8e0204 */
[----:B------:R-:W-:Y:S01]  /*8e80*/  IMAD.WIDE.U32 R2, R7, UR8, R2 ;  /* 0x0000000807027c25 */ /* 0x000fe2000f8e0002 */
[C---:B------:R-:W-:Y:S01]  /*8e90*/  ISETP.GE.AND P2, PT, R6.reuse, R11, PT ;  /* 0x0000000b0600720c */ /* 0x040fe20003f46270 */
[----:B------:R-:W-:Y:S02]  /*8ea0*/  ULDC.64 UR8, c[0x0][0xa80] ;  /* 0x0002a00000087ab9 */ /* 0x000fe40000000a00 */
[----:B------:R-:W-:Y:S01]  /*8eb0*/  VIADD R0, R6, 0x20 ;  /* 0x0000002006007836 */ /* 0x000fe20000000000 */
[----:B------:R-:W-:Y:S02]  /*8ec0*/  IADD3 R3, R3, R5, RZ ;  /* 0x0000000503037210 */ /* 0x000fe40007ffe0ff */
[----:B------:R-:W-:Y:S02]  /*8ed0*/  LEA R4, P3, R2, UR8, 0x1 ;  /* 0x0000000802047c11 */ /* 0x000fe4000f8608ff */
[----:B------:R-:W-:Y:S01]  /*8ee0*/  ISETP.GE.AND P1, PT, R0, R11, PT ;  /* 0x0000000b0000720c */ /* 0x000fe20003f26270 */
[----:B------:R-:W-:Y:S01]  /*8ef0*/  VIADD R0, R6, 0x40 ;  /* 0x0000004006007836 */ /* 0x000fe20000000000 */
[----:B------:R-:W-:-:S02]  /*8f00*/  LEA.HI.X R5, R2, UR9, R3, 0x1, P3 ;  /* 0x0000000902057c11 */ /* 0x000fc400098f0c03 */
[----:B------:R0:W1:Y:S02]  /*8f10*/  SHFL.IDX PT, R3, R4, RZ, 0x181f ;  /* 0x00181fff04037589 */ /* 0x00006400000e0000 */
[----:B------:R-:W-:Y:S02]  /*8f20*/  ISETP.GE.AND P0, PT, R0, R11, PT ;  /* 0x0000000b0000720c */ /* 0x000fe40003f06270 */
[----:B------:R0:W2:Y:S01]  /*8f30*/  SHFL.IDX PT, R0, R5, RZ, 0x181f ;  /* 0x00181fff05007589 */ /* 0x0000a200000e0000 */
[----:B------:R-:W-:Y:S10]  /*8f40*/  @P2 BRA `(.L_x_229) ;  /* 0x0000000000342947 */ /* 0x000ff40003800000 */
        /* <DEDUP_REMOVED lines=9> */
[----:B------:R3:W-:Y:S01]  /*8fe0*/  @!P4 ST.E.128 desc[UR36][R8.64], RZ ;  /* 0x000000ff0800c985 */ /* 0x0007e2000c101d24 */
[----:B------:R-:W-:-:S03]  /*8ff0*/  @!P2 LEA.HI.X R3, R18, R0, R201, 0x1, P6 ;  /* 0x000000001203a211 */ /* 0x000fc600030f0cc9 */
[----:B------:R3:W-:Y:S04]  /*9000*/  @!P3 ST.E.128 desc[UR36][R12.64], RZ ;  /* 0x000000ff0c00b985 */ /* 0x0007e8000c101d24 */
[----:B------:R3:W-:Y:S02]  /*9010*/  @!P2 ST.E.128 desc[UR36][R2.64], RZ ;  /* 0x000000ff0200a985 */ /* 0x0007e4000c101d24 */
.L_x_229:
[----:B------:R-:W-:Y:S05]  /*9020*/  BSYNC B1 ;  /* 0x0000000000017941 */ /* 0x000fea0003800000 */
.L_x_228:
[----:B--2---:R2:W4:Y:S01]  /*9030*/  SHFL.IDX PT, R0, R5, 0x1, 0x181f ;  /* 0x00381f0005007f89 */ /* 0x00452200000e0000 */
[----:B------:R-:W-:Y:S03]  /*9040*/  BSSY B1, `(.L_x_230) ;  /* 0x0000010000017945 */ /* 0x000fe60003800000 */
[----:B-1-3--:R2:W1:Y:S01]  /*9050*/  SHFL.IDX PT, R3, R4, 0x1, 0x181f ;  /* 0x00381f0004037f89 */ /* 0x00a46200000e0000 */
[----:B------:R-:W-:Y:S05]  /*9060*/  @P1 BRA `(.L_x_231) ;  /* 0x0000000000341947 */ /* 0x000fea0003800000 */
[----:B------:R-:W-:Y:S02]  /*9070*/  ULDC UR4, c[0x0][0xac8] ;  /* 0x0002b20000047ab9 */ /* 0x000fe40000000800 */
[----:B------:R-:W-:Y:S02]  /*9080*/  ISETP.GE.AND P4, PT, R16, UR4, PT ;  /* 0x0000000410007c0c */ /* 0x000fe4000bf86270 */
[----:B------:R-:W-:Y:S02]  /*9090*/  ISETP.GE.AND P5, PT, R17, UR4, PT ;  /* 0x0000000411007c0c */ /* 0x000fe4000bfa6270 */
[----:B------:R-:W-:-:S09]  /*90a0*/  ISETP.GE.AND P6, PT, R18, UR4, PT ;  /* 0x0000000412007c0c */ /* 0x000fd2000bfc6270 */
[-C--:B-1----:R-:W-:Y:S02]  /*90b0*/  @!P4 LEA R8, P1, R16, R3.reuse, 0x1 ;  /* 0x000000031008c211 */ /* 0x082fe400078208ff */
[CC--:B------:R-:W-:Y:S02]  /*90c0*/  @!P5 LEA R12, P2, R17.reuse, R3.reuse, 0x1 ;  /* 0x00000003110cd211 */ /* 0x0c0fe400078408ff */
[----:B------:R-:W-:Y:S02]  /*90d0*/  @!P6 LEA R2, P3, R18, R3, 0x1 ;  /* 0x000000031202e211 */ /* 0x000fe400078608ff */
[-C--:B----4-:R-:W-:Y:S02]  /*90e0*/  @!P4 LEA.HI.X R9, R16, R0.reuse, R203, 0x1, P1 ;  /* 0x000000001009c211 */ /* 0x090fe400008f0ccb */
[-C--:B------:R-:W-:Y:S02]  /*90f0*/  @!P5 LEA.HI.X R13, R17, R0.reuse, R202, 0x1, P2 ;  /* 0x00000000110dd211 */ /* 0x080fe400010f0cca */
[----:B------:R-:W-:Y:S01]  /*9100*/  @!P6 LEA.HI.X R3, R18, R0, R201, 0x1, P3 ;  /* 0x000000001203e211 */ /* 0x000fe200018f0cc9 */
[----:B------:R3:W-:Y:S04]  /*9110*/  @!P4 ST.E.128 desc[UR36][R8.64], RZ ;  /* 0x000000ff0800c985 */ /* 0x0007e8000c101d24 */
[----:B------:R3:W-:Y:S04]  /*9120*/  @!P5 ST.E.128 desc[UR36][R12.64], RZ ;  /* 0x000000ff0c00d985 */ /* 0x0007e8000c101d24 */
[----:B------:R3:W-:Y:S02]  /*9130*/  @!P6 ST.E.128 desc[UR36][R2.64], RZ ;  /* 0x000000ff0200e985 */ /* 0x0007e4000c101d24 */
.L_x_231:
[----:B------:R-:W-:Y:S05]  /*9140*/  BSYNC B1 ;  /* 0x0000000000017941 */ /* 0x000fea0003800000 */
.L_x_230:
[----:B----4-:R4:W0:Y:S01]  /*9150*/  SHFL.IDX PT, R0, R5, 0x2, 0x181f ;  /* 0x00581f0005007f89 */ /* 0x01082200000e0000 */
        /* <DEDUP_REMOVED lines=10> */
[-C--:B0-----:R-:W-:Y:S02]  /*9200*/  @!P3 LEA.HI.X R9, R16, R0.reuse, R203, 0x1, P0 ;  /* 0x000000001009b211 */ /* 0x081fe400000f0ccb */
[-C--:B------:R-:W-:Y:S02]  /*9210*/  @!P4 LEA.HI.X R13, R17, R0.reuse, R202, 0x1, P1 ;  /* 0x00000000110dc211 */ /* 0x080fe400008f0cca */
[----:B------:R-:W-:Y:S01]  /*9220*/  @!P5 LEA.HI.X R3, R18, R0, R201, 0x1, P2 ;  /* 0x000000001203d211 */ /* 0x000fe200010f0cc9 */
[----:B------:R3:W-:Y:S04]  /*9230*/  @!P3 ST.E.128 desc[UR36][R8.64], RZ ;  /* 0x000000ff0800b985 */ /* 0x0007e8000c101d24 */
[----:B------:R3:W-:Y:S04]  /*9240*/  @!P4 ST.E.128 desc[UR36][R12.64], RZ ;  /* 0x000000ff0c00c985 */ /* 0x0007e8000c101d24 */
[----:B------:R3:W-:Y:S02]  /*9250*/  @!P5 ST.E.128 desc[UR36][R2.64], RZ ;  /* 0x000000ff0200d985 */ /* 0x0007e4000c101d24 */
.L_x_233:
[----:B------:R-:W-:Y:S05]  /*9260*/  BSYNC B1 ;  /* 0x0000000000017941 */ /* 0x000fea0003800000 */
.L_x_232:
[----:B0-----:R-:W-:Y:S01]  /*9270*/  VIADD R0, R6, 0x60 ;  /* 0x0000006006007836 */ /* 0x001fe20000000000 */
[----:B--2-4-:R-:W0:Y:S04]  /*9280*/  SHFL.IDX PT, R5, R5, 0x3, 0x181f ;  /* 0x00781f0005057f89 */ /* 0x014e2800000e0000 */
[----:B------:R-:W-:Y:S01]  /*9290*/  ISETP.GE.AND P0, PT, R0, R11, PT ;  /* 0x0000000b0000720c */ /* 0x000fe20003f06270 */
[----:B-1-3--:R1:W2:-:S12]  /*92a0*/  SHFL.IDX PT, R3, R4, 0x3, 0x181f ;  /* 0x00781f0004037f89 */ /* 0x00a29800000e0000 */
[----:B-1----:R-:W-:Y:S05]  /*92b0*/  @P0 BRA `(.L_x_224) ;  /* 0x0000000000340947 */ /* 0x002fea0003800000 */
[----:B------:R-:W-:Y:S02]  /*92c0*/  ULDC UR4, c[0x0][0xac8] ;  /* 0x0002b20000047ab9 */ /* 0x000fe40000000800 */
[----:B------:R-:W-:Y:S02]  /*92d0*/  ISETP.GE.AND P3, PT, R16, UR4, PT ;  /* 0x0000000410007c0c */ /* 0x000fe4000bf66270 */
[----:B------:R-:W-:Y:S02]  /*92e0*/  ISETP.GE.AND P4, PT, R17, UR4, PT ;  /* 0x0000000411007c0c */ /* 0x000fe4000bf86270 */
[----:B------:R-:W-:-:S09]  /*92f0*/  ISETP.GE.AND P5, PT, R18, UR4, PT ;  /* 0x0000000412007c0c */ /* 0x000fd2000bfa6270 */
[-C--:B--2---:R-:W-:Y:S02]  /*9300*/  @!P3 LEA R6, P0, R16, R3.reuse, 0x1 ;  /* 0x000000031006b211 */ /* 0x084fe400078008ff */
        /* <DEDUP_REMOVED lines=8> */
.L_x_224:
[----:B------:R-:W-:Y:S05]  /*9390*/  BSYNC B0 ;  /* 0x0000000000007941 */ /* 0x000fea0003800000 */
.L_x_215:
[----:B------:R-:W-:Y:S02]  /*93a0*/  ULDC UR4, c[0x0][0xc3c] ;  /* 0x00030f0000047ab9 */ /* 0x000fe40000000800 */
[----:B------:R-:W-:-:S13]  /*93b0*/  ISETP.GE.AND P0, PT, R43, UR4, PT ;  /* 0x000000042b007c0c */ /* 0x000fda000bf06270 */
[----:B------:R-:W-:Y:S05]  /*93c0*/  @!P0 BRA `(.L_x_234) ;  /* 0xffffff7800748947 */ /* 0x000fea000383ffff */
[----:B------:R-:W-:Y:S05]  /*93d0*/  EXIT ;  /* 0x000000000000794d */ /* 0x000fea0003800000 */
.L_x_187:
[----:B------:R-:W-:-:S08]  /*93e0*/  NOP ;  /* 0x0000000000007918 */ /* 0x000fd00000000000 */
[----:B0-----:R-:W0:-:S00]  /*93f0*/  USETMAXREG.DEALLOC.CTAPOOL 0x28 ;  /* 0x00000028000079c8 */ /* 0x001e0000080e0500 */
[----:B0-----:R-:W-:Y:S02]  /*9400*/  LOP3.LUT R0, R0, 0x3, RZ, 0xc0, !PT ;  /* 0x0000000300007812 */ /* 0x001fe400078ec0ff */
[----:B------:R-:W-:-:S04]  /*9410*/  LOP3.LUT R23, R23, 0xffffff7f, RZ, 0xc0, !PT ;  /* 0xffffff7f17177812 */ /* 0x000fc800078ec0ff */
[----:B------:R-:W0:Y:S02]  /*9420*/  SHFL.IDX PT, R0, R0, RZ, 0x1f ;  /* 0x00001fff00007589 */ /* 0x000e2400000e0000 */
[----:B0-----:R-:W-:Y:S01]  /*9430*/  ISETP.NE.AND P0, PT, R0, RZ, PT ;  /* 0x000000ff0000720c */ /* 0x001fe20003f05270 */
[----:B------:R-:W-:-:S12]  /*9440*/  IMAD.MOV.U32 R0, RZ, RZ, RZ ;  /* 0x000000ffff007224 */ /* 0x000fd800078e00ff */
[----:B------:R-:W-:Y:S01]  /*9450*/  @P0 LOP3.LUT R23, R23, 0x80, RZ, 0xfc, !PT ;  /* 0x0000008017170812 */ /* 0x000fe200078efcff */
[----:B------:R-:W-:Y:S06]  /*9460*/  @!P0 BRA `(.L_x_235) ;  /* 0x00000000001c8947 */ /* 0x000fec0003800000 */
[----:B------:R-:W0:Y:S08]  /*9470*/  S2UR UR5, SR_CgaCtaId ;  /* 0x00000000000579c3 */ /* 0x000e300000008800 */
[----:B------:R-:W-:Y:S06]  /*9480*/  BAR.SYNC.DEFER_BLOCKING 0x5, 0x180 ;  /* 0x0146000000007b1d */ /* 0x000fec0000010000 */
[----:B------:R-:W-:-:S02]  /*9490*/  UMOV UR4, 0x400 ;  /* 0x0000040000047882 */ /* 0x000fc40000000000 */
[----:B0-----:R-:W-:-:S09]  /*94a0*/  ULEA UR4, UR5, UR4, 0x18 ;  /* 0x0000000405047291 */ /* 0x001fd2000f8ec03f */
[----:B------:R-:W1:Y:S01]  /*94b0*/  LDS.128 R16, [UR4+0x308d0] ;  /* 0x0308d004ff107984 */ /* 0x000e620008000c00 */
[----:B------:R-:W-:Y:S06]  /*94c0*/  BAR.ARV 0x4, 0x180 ;  /* 0x0106000000007b1d */ /* 0x000fec0000002000 */
[----:B------:R-:W-:Y:S05]  /*94d0*/  BRA `(.L_x_236) ;  /* 0x0000000800007947 */ /* 0x000fea0003800000 */
.L_x_235:
[----:B------:R-:W0:Y:S01]  /*94e0*/  S2R R2, SR_TID.X ;  /* 0x0000000000027919 */ /* 0x000e220000002100 */
[----:B------:R-:W-:Y:S01]  /*94f0*/  ULDC UR4, c[0x0][0xc3c] ;  /* 0x00030f0000047ab9 */ /* 0x000fe20000000800 */
[----:B------:R-:W1:Y:S01]  /*9500*/  S2UR UR6, SR_CTAID.X ;  /* 0x00000000000679c3 */ /* 0x000e620000002500 */
[----:B------:R-:W-:Y:S01]  /*9510*/  ULDC UR5, c[0x0][0xc38] ;  /* 0x00030e0000057ab9 */ /* 0x000fe20000000800 */
[----:B0-----:R-:W-:-:S04]  /*9520*/  LOP3.LUT R5, R2, 0x1f, RZ, 0xc0, !PT ;  /* 0x0000001f02057812 */ /* 0x001fc800078ec0ff */
[----:B------:R-:W-:-:S04]  /*9530*/  ISETP.NE.AND P0, PT, R5, 0x1f, PT ;  /* 0x0000001f0500780c */ /* 0x000fc80003f05270 */
[----:B------:R-:W-:-:S13]  /*9540*/  ISETP.GE.OR P1, PT, R5, UR4, !P0 ;  /* 0x0000000405007c0c */ /* 0x000fda000c726670 */
[----:B------:R-:W0:Y:S02]  /*9550*/  @!P1 LDC.64 R2, c[0x0][0xc80] ;  /* 0x00032000ff029b82 */ /* 0x000e240000000a00 */
[----:B0-----:R-:W-:-:S05]  /*9560*/  @!P1 IMAD.WIDE.U32 R2, R5, 0x4, R2 ;  /* 0x0000000405029825 */ /* 0x001fca00078e0002 */
[----:B------:R-:W2:Y:S01]  /*9570*/  @!P1 LDG.E R0, desc[UR36][R2.64] ;  /* 0x0000002402009981 */ /* 0x000ea2000c1e1900 */
[C---:B------:R-:W-:Y:S01]  /*9580*/  ISETP.NE.AND P1, PT, R5.reuse, RZ, PT ;  /* 0x000000ff0500720c */ /* 0x040fe20003f25270 */
[----:B------:R-:W-:Y:S01]  /*9590*/  UMOV UR4, URZ ;  /* 0x0000003f00047c82 */ /* 0x000fe20008000000 */
[C---:B------:R-:W-:Y:S01]  /*95a0*/  ISETP.GE.U32.AND P2, PT, R5.reuse, 0x2, PT ;  /* 0x000000020500780c */ /* 0x040fe20003f46070 */
[----:B------:R-:W-:Y:S01]  /*95b0*/  IMAD.MOV.U32 R16, RZ, RZ, RZ ;  /* 0x000000ffff107224 */ /* 0x000fe200078e00ff */
[C---:B------:R-:W-:Y:S02]  /*95c0*/  ISETP.GE.U32.AND P3, PT, R5.reuse, 0x4, PT ;  /* 0x000000040500780c */ /* 0x040fe40003f66070 */
[C---:B------:R-:W-:Y:S02]  /*95d0*/  ISETP.GE.U32.AND P4, PT, R5.reuse, 0x8, PT ;  /* 0x000000080500780c */ /* 0x040fe40003f86070 */
[----:B------:R-:W-:Y:S01]  /*95e0*/  ISETP.GE.U32.AND P5, PT, R5, 0x10, PT ;  /* 0x000000100500780c */ /* 0x000fe20003fa6070 */
[----:B--2---:R-:W0:Y:S02]  /*95f0*/  SHFL.UP PT, R4, R0, 0x1, RZ ;  /* 0x0420000000047989 */ /* 0x004e2400000e00ff */
[----:B0-----:R-:W-:-:S05]  /*9600*/  SEL R7, R4, RZ, P1 ;  /* 0x000000ff04077207 */ /* 0x001fca0000800000 */
[----:B------:R-:W-:-:S05]  /*9610*/  IMAD.IADD R7, R0, 0x1, R7 ;  /* 0x0000000100077824 */ /* 0x000fca00078e0207 */
[----:B------:R-:W0:Y:S02]  /*9620*/  SHFL.UP PT, R4, R7, 0x2, RZ ;  /* 0x0440000007047989 */ /* 0x000e2400000e00ff */
[----:B0-----:R-:W-:-:S05]  /*9630*/  SEL R4, R4, RZ, P2 ;  /* 0x000000ff04047207 */ /* 0x001fca0001000000 */
[----:B------:R-:W-:-:S05]  /*9640*/  IMAD.IADD R4, R7, 0x1, R4 ;  /* 0x0000000107047824 */ /* 0x000fca00078e0204 */
[----:B------:R-:W0:Y:S02]  /*9650*/  SHFL.UP PT, R6, R4, 0x4, RZ ;  /* 0x0480000004067989 */ /* 0x000e2400000e00ff */
[----:B0-----:R-:W-:-:S05]  /*9660*/  SEL R3, R6, RZ, P3 ;  /* 0x000000ff06037207 */ /* 0x001fca0001800000 */
[----:B------:R-:W-:-:S05]  /*9670*/  IMAD.IADD R3, R4, 0x1, R3 ;  /* 0x0000000104037824 */ /* 0x000fca00078e0203 */
[----:B------:R-:W0:Y:S02]  /*9680*/  SHFL.UP PT, R2, R3, 0x8, RZ ;  /* 0x0500000003027989 */ /* 0x000e2400000e00ff */
[----:B0-----:R-:W-:-:S04]  /*9690*/  SEL R2, R2, RZ, P4 ;  /* 0x000000ff02027207 */ /* 0x001fc80002000000 */
[----:B------:R-:W-:-:S05]  /*96a0*/  IADD3 R2, R3, R2, RZ ;  /* 0x0000000203027210 */ /* 0x000fca0007ffe0ff */
[----:B------:R-:W0:Y:S02]  /*96b0*/  SHFL.UP PT, R6, R2, 0x10, RZ ;  /* 0x0600000002067989 */ /* 0x000e2400000e00ff */
[----:B0-----:R-:W-:-:S05]  /*96c0*/  SEL R7, R6, RZ, P5 ;  /* 0x000000ff06077207 */ /* 0x001fca0002800000 */
[----:B------:R-:W-:-:S05]  /*96d0*/  IMAD.IADD R7, R2, 0x1, R7 ;  /* 0x0000000102077824 */ /* 0x000fca00078e0207 */
[----:B------:R-:W0:Y:S02]  /*96e0*/  SHFL.IDX PT, R4, R7, 0x1f, 0x1f ;  /* 0x03e01f0007047f89 */ /* 0x000e2400000e0000 */
[----:B0-----:R-:W-:-:S04]  /*96f0*/  IMAD R4, R4, UR5, RZ ;  /* 0x0000000504047c24 */ /* 0x001fc8000f8e02ff */
[----:B------:R-:W-:Y:S01]  /*9700*/  IMAD.MOV.U32 R3, RZ, RZ, R4 ;  /* 0x000000ffff037224 */ /* 0x000fe200078e0004 */
[----:B-1----:R-:W-:-:S13]  /*9710*/  ISETP.GT.AND P6, PT, R4, UR6, PT ;  /* 0x0000000604007c0c */ /* 0x002fda000bfc4270 */
[----:B------:R-:W-:Y:S05]  /*9720*/  @P6 BRA `(.L_x_237) ;  /* 0x0000000000946947 */ /* 0x000fea0003800000 */
[----:B------:R-:W-:Y:S01]  /*9730*/  IMAD.MOV.U32 R4, RZ, RZ, R3 ;  /* 0x000000ffff047224 */ /* 0x000fe200078e0003 */
[----:B------:R-:W-:Y:S01]  /*9740*/  UMOV UR4, URZ ;  /* 0x0000003f00047c82 */ /* 0x000fe20008000000 */
[----:B------:R-:W-:-:S05]  /*9750*/  ULDC UR5, c[0x0][0xc38] ;  /* 0x00030e0000057ab9 */ /* 0x000fca0000000800 */
.L_x_241:
[----:B------:R-:W0:Y:S01]  /*9760*/  LDC R2, c[0x0][0xc3c] ;  /* 0x00030f00ff027b82 */ /* 0x000e220000000800 */
[----:B------:R-:W-:-:S06]  /*9770*/  UIADD3 UR4, UR4, 0x1f, URZ ;  /* 0x0000001f04047890 */ /* 0x000fcc000fffe03f */
[----:B0-----:R-:W-:-:S13]  /*9780*/  ISETP.LE.AND P6, PT, R2, UR4, PT ;  /* 0x0000000402007c0c */ /* 0x001fda000bfc3270 */
[----:B------:R-:W-:Y:S05]  /*9790*/  @P6 BRA `(.L_x_238) ;  /* 0x0000000400246947 */ /* 0x000fea0003800000 */
[----:B------:R-:W-:Y:S01]  /*97a0*/  VIADD R7, R5, UR4 ;  /* 0x0000000405077c36 */ /* 0x000fe20008000000 */
[----:B------:R-:W-:Y:S01]  /*97b0*/  BSSY B0, `(.L_x_239) ;  /* 0x0000007000007945 */ /* 0x000fe20003800000 */
[----:B------:R-:W-:-:S03]  /*97c0*/  MOV R0, RZ ;  /* 0x000000ff00007202 */ /* 0x000fc60000000f00 */
[----:B------:R-:W-:-:S13]  /*97d0*/  ISETP.GE.OR P6, PT, R7, R2, !P0 ;  /* 0x000000020700720c */ /* 0x000fda00047c6670 */
[----:B------:R-:W-:Y:S05]  /*97e0*/  @P6 BRA `(.L_x_240) ;  /* 0x00000000000c6947 */ /* 0x000fea0003800000 */
[----:B------:R-:W0:Y:S02]  /*97f0*/  LDC.64 R2, c[0x0][0xc80] ;  /* 0x00032000ff027b82 */ /* 0x000e240000000a00 */
[----:B0-----:R-:W-:-:S05]  /*9800*/  IMAD.WIDE R2, R7, 0x4, R2 ;  /* 0x0000000407027825 */ /* 0x001fca00078e0202 */
[----:B------:R0:W5:Y:S02]  /*9810*/  LDG.E R0, desc[UR36][R2.64] ;  /* 0x0000002402007981 */ /* 0x000164000c1e1900 */
.L_x_240:
[----:B------:R-:W-:Y:S05]  /*9820*/  BSYNC B0 ;  /* 0x0000000000007941 */ /* 0x000fea0003800000 */
.L_x_239:
[----:B0----5:R-:W0:Y:S02]  /*9830*/  SHFL.UP PT, R2, R0, 0x1, RZ ;  /* 0x0420000000027989 */ /* 0x021e2400000e00ff */
        /* <DEDUP_REMOVED lines=14> */
[----:B------:R-:W0:Y:S02]  /*9920*/  SHFL.IDX PT, R3, R9, 0x1f, 0x1f ;  /* 0x03e01f0009037f89 */ /* 0x000e2400000e0000 */
[----:B0-----:R-:W-:-:S05]  /*9930*/  IMAD R3, R3, UR5, RZ ;  /* 0x0000000503037c24 */ /* 0x001fca000f8e02ff */
[----:B------:R-:W-:-:S04]  /*9940*/  IADD3 R4, R3, R4, RZ ;  /* 0x0000000403047210 */ /* 0x000fc80007ffe0ff */
[----:B------:R-:W-:-:S13]  /*9950*/  ISETP.GT.AND P6, PT, R4, UR6, PT ;  /* 0x0000000604007c0c */ /* 0x000fda000bfc4270 */
[----:B------:R-:W-:Y:S05]  /*9960*/  @!P6 BRA `(.L_x_241) ;  /* 0xfffffffc007ce947 */ /* 0x000fea000383ffff */
[----:B------:R-:W-:-:S07]  /*9970*/  IMAD.MOV.U32 R7, RZ, RZ, R9 ;  /* 0x000000ffff077224 */ /* 0x000fce00078e0009 */
.L_x_237:
[----:B------:R-:W-:-:S04]  /*9980*/  IMAD.IADD R8, R4, 0x1, -R3 ;  /* 0x0000000104087824 */ /* 0x000fc800078e0a03 */
[----:B------:R-:W-:-:S05]  /*9990*/  IMAD R2, R7, UR5, R8 ;  /* 0x0000000507027c24 */ /* 0x000fca000f8e0208 */
[----:B------:R-:W-:-:S13]  /*99a0*/  ISETP.GT.AND P0, PT, R2, UR6, PT ;  /* 0x0000000602007c0c */ /* 0x000fda000bf04270 */
[----:B------:R-:W-:-:S04]  /*99b0*/  VOTE.ANY R4, PT, !P0 ;  /* 0x0000000000047806 */ /* 0x000fc800040e0100 */
[----:B------:R-:W0:Y:S01]  /*99c0*/  POPC R19, R4 ;  /* 0x0000000400137309 */ /* 0x000e220000000000 */
[----:B------:R-:W-:Y:S01]  /*99d0*/  ISETP.NE.AND P0, PT, R4, RZ, PT ;  /* 0x000000ff0400720c */ /* 0x000fe20003f05270 */
[----:B0-----:R-:W0:Y:S02]  /*99e0*/  SHFL.IDX PT, R10, R0, R19, 0x1f ;  /* 0x00001f13000a7589 */ /* 0x001e2400000e0000 */
[----:B0-----:R-:W-:-:S04]  /*99f0*/  IABS R9, R10 ;  /* 0x0000000a00097213 */ /* 0x001fc80000000000 */
[----:B------:R-:W0:Y:S08]  /*9a00*/  I2F.RP R6, R9 ;  /* 0x0000000900067306 */ /* 0x000e300000209400 */
[----:B0-----:R-:W0:Y:S02]  /*9a10*/  MUFU.RCP R6, R6 ;  /* 0x0000000600067308 */ /* 0x001e240000001000 */
[----:B0-----:R-:W-:-:S06]  /*9a20*/  VIADD R2, R6, 0xffffffe ;  /* 0x0ffffffe06027836 */ /* 0x001fcc0000000000 */
[----:B------:R0:W1:Y:S01]  /*9a30*/  F2I.FTZ.U32.TRUNC.NTZ R3, R2 ;  /* 0x0000000200037305 */ /* 0x000062000021f000 */
[----:B------:R-:W-:Y:S05]  /*9a40*/  @!P0 BRA `(.L_x_242) ;  /* 0x0000000000088947 */ /* 0x000fea0003800000 */
[----:B------:R-:W-:-:S06]  /*9a50*/  VIADD R16, R19, 0xffffffff ;  /* 0xffffffff13107836 */ /* 0x000fcc0000000000 */
[----:B------:R2:W3:Y:S02]  /*9a60*/  SHFL.IDX PT, R16, R7, R16, 0x1f ;  /* 0x00001f1007107589 */ /* 0x0004e400000e0000 */
.L_x_242:
[----:B---3--:R-:W-:Y:S01]  /*9a70*/  IMAD R16, R16, UR5, R8 ;  /* 0x0000000510107c24 */ /* 0x008fe2000f8e0208 */
[----:B0-----:R-:W-:Y:S01]  /*9a80*/  IABS R2, R10 ;  /* 0x0000000a00027213 */ /* 0x001fe20000000000 */
[----:B-1----:R-:W-:Y:S02]  /*9a90*/  IMAD.MOV R0, RZ, RZ, -R3 ;  /* 0x000000ffff007224 */ /* 0x002fe400078e0a03 */
[----:B------:R-:W-:Y:S01]  /*9aa0*/  VIADD R19, R19, UR4 ;  /* 0x0000000413137c36 */ /* 0x000fe20008000000 */
[----:B------:R-:W-:Y:S01]  /*9ab0*/  IADD3 R11, -R16, UR6, RZ ;  /* 0x00000006100b7c10 */ /* 0x000fe2000fffe1ff */
[----:B--2---:R-:W-:Y:S01]  /*9ac0*/  IMAD R7, R0, R9, RZ ;  /* 0x0000000900077224 */ /* 0x004fe200078e02ff */
[----:B------:R-:W-:Y:S01]  /*9ad0*/  IADD3 R4, RZ, -R2, RZ ;  /* 0x80000002ff047210 */ /* 0x000fe20007ffe0ff */
[----:B------:R-:W-:Y:S01]  /*9ae0*/  IMAD.MOV.U32 R2, RZ, RZ, RZ ;  /* 0x000000ffff027224 */ /* 0x000fe200078e00ff */
[----:B------:R-:W-:-:S03]  /*9af0*/  IABS R0, R11 ;  /* 0x0000000b00007213 */ /* 0x000fc60000000000 */
[----:B------:R-:W-:-:S04]  /*9b00*/  IMAD.HI.U32 R2, R3, R7, R2 ;  /* 0x0000000703027227 */ /* 0x000fc800078e0002 */
[----:B------:R-:W-:Y:S02]  /*9b10*/  IMAD.MOV.U32 R3, RZ, RZ, R0 ;  /* 0x000000ffff037224 */ /* 0x000fe400078e0000 */
[----:B------:R-:W-:Y:S02]  /*9b20*/  IMAD.MOV.U32 R0, RZ, RZ, R4 ;  /* 0x000000ffff007224 */ /* 0x000fe400078e0004 */
[----:B------:R-:W-:-:S04]  /*9b30*/  IMAD.HI.U32 R2, R2, R3, RZ ;  /* 0x0000000302027227 */ /* 0x000fc800078e00ff */
[----:B------:R-:W-:-:S05]  /*9b40*/  IMAD R0, R2, R0, R3 ;  /* 0x0000000002007224 */ /* 0x000fca00078e0203 */
[----:B------:R-:W-:-:S13]  /*9b50*/  ISETP.GT.U32.AND P1, PT, R9, R0, PT ;  /* 0x000000000900720c */ /* 0x000fda0003f24070 */
[----:B------:R-:W-:Y:S02]  /*9b60*/  @!P1 IMAD.IADD R0, R0, 0x1, -R9 ;  /* 0x0000000100009824 */ /* 0x000fe400078e0a09 */
[----:B------:R-:W-:Y:S01]  /*9b70*/  @!P1 VIADD R2, R2, 0x1 ;  /* 0x0000000102029836 */ /* 0x000fe20000000000 */
[----:B------:R-:W-:Y:S02]  /*9b80*/  ISETP.NE.AND P1, PT, R10, RZ, PT ;  /* 0x000000ff0a00720c */ /* 0x000fe40003f25270 */
[----:B------:R-:W-:Y:S02]  /*9b90*/  ISETP.GE.U32.AND P0, PT, R0, R9, PT ;  /* 0x000000090000720c */ /* 0x000fe40003f06070 */
[----:B------:R-:W-:-:S04]  /*9ba0*/  LOP3.LUT R0, R11, R10, RZ, 0x3c, !PT ;  /* 0x0000000a0b007212 */ /* 0x000fc800078e3cff */
[----:B------:R-:W-:-:S07]  /*9bb0*/  ISETP.GE.AND P2, PT, R0, RZ, PT ;  /* 0x000000ff0000720c */ /* 0x000fce0003f46270 */
[----:B------:R-:W-:-:S06]  /*9bc0*/  @P0 IADD3 R2, R2, 0x1, RZ ;  /* 0x0000000102020810 */ /* 0x000fcc0007ffe0ff */
[----:B------:R-:W-:Y:S01]  /*9bd0*/  @!P2 IMAD.MOV R2, RZ, RZ, -R2 ;  /* 0x000000ffff02a224 */ /* 0x000fe200078e0a02 */
[----:B------:R-:W-:-:S05]  /*9be0*/  @!P1 LOP3.LUT R2, RZ, R10, RZ, 0x33, !PT ;  /* 0x0000000aff029212 */ /* 0x000fca00078e33ff */
[--C-:B------:R-:W-:Y:S02]  /*9bf0*/  IMAD.MOV R17, RZ, RZ, -R2.reuse ;  /* 0x000000ffff117224 */ /* 0x100fe400078e0a02 */
[----:B------:R-:W-:Y:S02]  /*9c00*/  IMAD.MOV.U32 R18, RZ, RZ, R2 ;  /* 0x000000ffff127224 */ /* 0x000fe400078e0002 */
[----:B------:R-:W-:Y:S01]  /*9c10*/  IMAD R17, R10, R17, R11 ;  /* 0x000000110a117224 */ /* 0x000fe200078e020b */
[----:B------:R-:W-:Y:S06]  /*9c20*/  BRA `(.L_x_243) ;  /* 0x0000000000147947 */ /* 0x000fec0003800000 */
.L_x_238:
[----:B------:R-:W-:Y:S01]  /*9c30*/  ULDC UR4, c[0x0][0xc3c] ;  /* 0x00030f0000047ab9 */ /* 0x000fe20000000800 */
[----:B------:R-:W-:Y:S01]  /*9c40*/  IMAD.MOV.U32 R17, RZ, RZ, RZ ;  /* 0x000000ffff117224 */ /* 0x000fe200078e00ff */
[----:B------:R-:W-:Y:S01]  /*9c50*/  MOV R16, UR6 ;  /* 0x0000000600107c02 */ /* 0x000fe20008000f00 */
[----:B------:R-:W-:Y:S02]  /*9c60*/  IMAD.MOV.U32 R18, RZ, RZ, RZ ;  /* 0x000000ffff127224 */ /* 0x000fe400078e00ff */
[----:B------:R-:W-:-:S07]  /*9c70*/  IMAD.U32 R19, RZ, RZ, UR4 ;  /* 0x00000004ff137e24 */ /* 0x000fce000f8e00ff */
.L_x_243:
[----:B------:R-:W-:-:S13]  /*9c80*/  ISETP.NE.AND P0, PT, R5, RZ, PT ;  /* 0x000000ff0500720c */ /* 0x000fda0003f05270 */
[----:B------:R-:W0:Y:S01]  /*9c90*/  @!P0 S2R R3, SR_CgaCtaId ;  /* 0x0000000000038919 */ /* 0x000e220000008800 */
[----:B------:R-:W-:-:S04]  /*9ca0*/  @!P0 MOV R0, 0x400 ;  /* 0x0000040000008802 */ /* 0x000fc80000000f00 */
[----:B0-----:R-:W-:-:S05]  /*9cb0*/  @!P0 LEA R0, R3, R0, 0x18 ;  /* 0x0000000003008211 */ /* 0x001fca00078ec0ff */
[----:B------:R0:W-:Y:S01]  /*9cc0*/  @!P0 STS.128 [R0+0x308d0], R16 ;  /* 0x0308d01000008388 */ /* 0x0001e20000000c00 */
[----:B------:R-:W-:Y:S06]  /*9cd0*/  BAR.ARV 0x5, 0x180 ;  /* 0x0146000000007b1d */ /* 0x000fec0000002000 */
.L_x_236:
[----:B------:R2:W-:Y:S01]  /*9ce0*/  STL [R1+0x1c], RZ ;  /* 0x00001cff01007387 */ /* 0x0005e20000100800 */
[----:B------:R-:W-:Y:S01]  /*9cf0*/  ULDC UR4, c[0x0][0xc3c] ;  /* 0x00030f0000047ab9 */ /* 0x000fe20000000800 */
[----:B------:R-:W-:Y:S01]  /*9d00*/  IMAD.MOV.U32 R28, RZ, RZ, 0x1 ;  /* 0x00000001ff1c7424 */ /* 0x000fe200078e00ff */
[----:B-1----:R-:W-:Y:S01]  /*9d10*/  ISETP.GE.AND P0, PT, R19, UR4, PT ;  /* 0x0000000413007c0c */ /* 0x002fe2000bf06270 */
[----:B------:R-:W-:-:S12]  /*9d20*/  IMAD.MOV.U32 R27, RZ, RZ, RZ ;  /* 0x000000ffff1b7224 */ /* 0x000fd800078e00ff */
[----:B--2---:R-:W-:Y:S05]  /*9d30*/  @P0 BRA `(.L_x_244) ;  /* 0x0000004400c40947 */ /* 0x004fea0003800000 */
[----:B0-----:R-:W2:Y:S01]  /*9d40*/  LDL R0, [R1+0x28] ;  /* 0x0000280001007983 */ /* 0x001ea20000100800 */
[----:B------:R-:W0:Y:S01]  /*9d50*/  S2UR UR5, SR_CgaCtaId ;  /* 0x00000000000579c3 */ /* 0x000e220000008800 */
[----:B------:R-:W-:Y:S01]  /*9d60*/  BSSY B8, `(.L_x_244) ;  /* 0x000046e000087945 */ /* 0x000fe20003800000 */
[----:B------:R-:W-:Y:S01]  /*9d70*/  IMAD.MOV.U32 R28, RZ, RZ, 0x1 ;  /* 0x00000001ff1c7424 */ /* 0x000fe200078e00ff */
[----:B------:R-:W1:Y:S01]  /*9d80*/  S2R R4, SR_TID.X ;  /* 0x0000000000047919 */ /* 0x000e620000002100 */
[----:B------:R-:W-:Y:S01]  /*9d90*/  IMAD.MOV.U32 R27, RZ, RZ, RZ ;  /* 0x000000ffff1b7224 */ /* 0x000fe200078e00ff */
[----:B------:R-:W-:Y:S01]  /*9da0*/  ULDC UR39, c[0x0][0xc] ;  /* 0x0000030000277ab9 */ /* 0x000fe20000000800 */
[----:B------:R3:W-:Y:S01]  /*9db0*/  STL [R1+0x1c], RZ ;  /* 0x00001cff01007387 */ /* 0x0007e20000100800 */
[C---:B-1----:R-:W-:Y:S01]  /*9dc0*/  IMAD.SHL.U32 R32, R4.reuse, 0x8, RZ ;  /* 0x0000000804207824 */ /* 0x042fe200078e00ff */
[----:B------:R-:W-:-:S04]  /*9dd0*/  LOP3.LUT R2, R4, 0x7f, RZ, 0xc0, !PT ;  /* 0x0000007f04027812 */ /* 0x000fc800078ec0ff */
[----:B------:R-:W-:Y:S02]  /*9de0*/  SHF.R.U32.HI R2, RZ, 0x3, R2 ;  /* 0x00000003ff027819 */ /* 0x000fe40000011602 */
[----:B--2---:R-:W-:Y:S02]  /*9df0*/  R2UR UR4, R0 ;  /* 0x00000000000472ca */ /* 0x004fe400000e0000 */
[----:B------:R-:W-:-:S04]  /*9e00*/  LOP3.LUT R0, R32, 0x1f8, RZ, 0xc0, !PT ;  /* 0x000001f820007812 */ /* 0x000fc800078ec0ff */
[----:B------:R-:W-:Y:S02]  /*9e10*/  LOP3.LUT R3, R0, 0x38, R4, 0x78, !PT ;  /* 0x0000003800037812 */ /* 0x000fe400078e7804 */
[----:B------:R-:W-:Y:S02]  /*9e20*/  SHF.L.U32 R0, R4, 0x4, RZ ;  /* 0x0000000404007819 */ /* 0x000fe400000006ff */
[----:B------:R-:W-:Y:S02]  /*9e30*/  LOP3.LUT R36, R3, 0x200, R32, 0xf8, !PT ;  /* 0x0000020003247812 */ /* 0x000fe400078ef820 */
[----:B------:R-:W-:Y:S01]  /*9e40*/  LOP3.LUT R32, R32, 0x38, RZ, 0xc0, !PT ;  /* 0x0000003820207812 */ /* 0x000fe200078ec0ff */
[----:B------:R-:W-:Y:S01]  /*9e50*/  ULOP3.LUT UR38, UR4, 0x2, URZ, 0xfc, !UPT ;  /* 0x0000000204267892 */ /* 0x000fe2000f8efc3f */
[----:B------:R-:W-:Y:S02]  /*9e60*/  LOP3.LUT R0, R2, 0x70, R0, 0xf8, !PT ;  /* 0x0000007002007812 */ /* 0x000fe400078ef800 */
[----:B------:R-:W-:Y:S01]  /*9e70*/  UMOV UR4, 0x400 ;  /* 0x0000040000047882 */ /* 0x000fe20000000000 */
[C---:B------:R-:W-:Y:S01]  /*9e80*/  LOP3.LUT R34, R32.reuse, 0x40, RZ, 0xfc, !PT ;  /* 0x0000004020227812 */ /* 0x040fe200078efcff */
[----:B0-----:R-:W-:Y:S01]  /*9e90*/  ULEA UR4, UR5, UR4, 0x18 ;  /* 0x0000000405047291 */ /* 0x001fe2000f8ec03f */
[----:B------:R-:W-:-:S05]  /*9ea0*/  LOP3.LUT R33, R32, 0x80, RZ, 0xfc, !PT ;  /* 0x0000008020217812 */ /* 0x000fca00078efcff */
[----:B------:R-:W-:-:S04]  /*9eb0*/  IMAD.U32 R22, RZ, RZ, UR4 ;  /* 0x00000004ff167e24 */ /* 0x000fc8000f8e00ff */
[----:B---3--:R-:W-:-:S07]  /*9ec0*/  IMAD R37, R36, 0x2, R22 ;  /* 0x0000000224257824 */ /* 0x008fce00078e0216 */
.L_x_307:
[----:B0-----:R-:W0:Y:S02]  /*9ed0*/  LDC.64 R2, c[0x0][0xc88] ;  /* 0x00032200ff027b82 */ /* 0x001e240000000a00 */
[----:B0-----:R-:W-:-:S05]  /*9ee0*/  IMAD.WIDE R2, R19, 0x4, R2 ;  /* 0x0000000413027825 */ /* 0x001fca00078e0202 */
[----:B------:R-:W2:Y:S01]  /*9ef0*/  LDG.E R29, desc[UR36][R2.64] ;  /* 0x00000024021d7981 */ /* 0x000ea2000c1e1900 */
[----:B------:R-:W-:Y:S05]  /*9f00*/  YIELD ;  /* 0x0000000000007946 */ /* 0x000fea0003800000 */
[----:B------:R-:W-:Y:S01]  /*9f10*/  ULDC.64 UR4, c[0x0][0xa28] ;  /* 0x00028a0000047ab9 */ /* 0x000fe20000000a00 */
[----:B------:R-:W-:Y:S01]  /*9f20*/  IMAD.MOV.U32 R30, RZ, RZ, RZ ;  /* 0x000000ffff1e7224 */ /* 0x000fe200078e00ff */
[----:B------:R-:W-:Y:S01]  /*9f30*/  ISETP.NE.U32.AND P0, PT, RZ, UR4, PT ;  /* 0x00000004ff007c0c */ /* 0x000fe2000bf05070 */
[----:B------:R-:W-:-:S03]  /*9f40*/  ULDC.64 UR6, c[0x0][0xa18] ;  /* 0x0002860000067ab9 */ /* 0x000fc60000000a00 */
[----:B------:R-:W-:Y:S01]  /*9f50*/  ISETP.NE.AND.EX P0, PT, RZ, UR5, PT, P0 ;  /* 0x00000005ff007c0c */ /* 0x000fe2000bf05300 */
[----:B------:R-:W-:Y:S01]  /*9f60*/  IMAD.MOV.U32 R35, RZ, RZ, RZ ;  /* 0x000000ffff237224 */ /* 0x000fe200078e00ff */
[----:B--2---:R-:W-:-:S11]  /*9f70*/  SHF.R.S32.HI R0, RZ, 0x1f, R29 ;  /* 0x0000001fff007819 */ /* 0x004fd6000001141d */
[C---:B------:R-:W-:Y:S02]  /*9f80*/  @P0 LEA R2, P1, R29.reuse, UR4, 0x2 ;  /* 0x000000041d020c11 */ /* 0x040fe4000f8210ff */
[C---:B------:R-:W-:Y:S01]  /*9f90*/  SHF.L.U32 R24, R29.reuse, 0x2, RZ ;  /* 0x000000021d187819 */ /* 0x040fe200000006ff */
[----:B------:R0:W-:Y:S01]  /*9fa0*/  STL [R1+0x10], R0 ;  /* 0x0000100001007387 */ /* 0x0001e20000100800 */
[----:B------:R-:W-:Y:S01]  /*9fb0*/  @P0 LEA.HI.X R3, R29, UR5, R0, 0x2, P1 ;  /* 0x000000051d030c11 */ /* 0x000fe200088f1400 */
[----:B------:R-:W-:-:S04]  /*9fc0*/  ULDC.64 UR4, c[0x0][0xa00] ;  /* 0x0002800000047ab9 */ /* 0x000fc80000000a00 */
[----:B-1----:R1:W2:Y:S01]  /*9fd0*/  @P0 LDG.E R30, desc[UR36][R2.64] ;  /* 0x00000024021e0981 */ /* 0x0022a2000c1e1900 */
[----:B------:R-:W-:Y:S02]  /*9fe0*/  ISETP.NE.U32.AND P0, PT, RZ, UR4, PT ;  /* 0x00000004ff007c0c */ /* 0x000fe4000bf05070 */
[----:B------:R-:W-:Y:S02]  /*9ff0*/  SHF.L.U64.HI R25, R29, 0x2, R0 ;  /* 0x000000021d197819 */ /* 0x000fe40000010200 */
[----:B------:R-:W-:Y:S02]  /*a000*/  ISETP.NE.AND.EX P2, PT, RZ, UR5, PT, P0 ;  /* 0x00000005ff007c0c */ /* 0x000fe4000bf45300 */
[----:B------:R-:W-:Y:S02]  /*a010*/  ISETP.NE.U32.AND P0, PT, RZ, UR6, PT ;  /* 0x00000006ff007c0c */ /* 0x000fe4000bf05070 */
[----:B------:R-:W-:Y:S02]  /*a020*/  LOP3.LUT R23, R23, 0xffffffbf, RZ, 0xc0, !PT ;  /* 0xffffffbf17177812 */ /* 0x000fe400078ec0ff */
[----:B------:R-:W-:-:S02]  /*a030*/  ISETP.NE.AND.EX P0, PT, RZ, UR7, PT, P0 ;  /* 0x00000007ff007c0c */ /* 0x000fc4000bf05300 */
[----:B-1----:R-:W-:-:S04]  /*a040*/  IADD3 R2, P1, R24, UR4, RZ ;  /* 0x0000000418027c10 */ /* 0x002fc8000ff3e0ff */
[----:B------:R-:W-:Y:S01]  /*a050*/  IADD3.X R3, R25, UR5, RZ, P1, !PT ;  /* 0x0000000519037c10 */ /* 0x000fe20008ffe4ff */
[----:B------:R-:W-:Y:S01]  /*a060*/  ULDC.64 UR4, c[0x0][0x418] ;  /* 0x0001060000047ab9 */ /* 0x000fe20000000a00 */
[----:B------:R-:W-:-:S03]  /*a070*/  @P2 LOP3.LUT R23, R23, 0x40, RZ, 0xfc, !PT ;  /* 0x0000004017172812 */ /* 0x000fc600078efcff */
[----:B------:R1:W5:Y:S02]  /*a080*/  @P2 LDG.E R35, desc[UR36][R2.64] ;  /* 0x0000002402232981 */ /* 0x000364000c1e1900 */
[----:B------:R-:W-:-:S04]  /*a090*/  @P0 IADD3 R4, P1, R24, UR6, RZ ;  /* 0x0000000618040c10 */ /* 0x000fc8000ff3e0ff */
[----:B------:R-:W-:-:S05]  /*a0a0*/  @P0 IADD3.X R5, R25, UR7, RZ, P1, !PT ;  /* 0x0000000719050c10 */ /* 0x000fca0008ffe4ff */
[----:B---3--:R-:W3:Y:S01]  /*a0b0*/  @P0 LDG.E R4, desc[UR36][R4.64] ;  /* 0x0000002404040981 */ /* 0x008ee2000c1e1900 */
[----:B------:R-:W-:-:S03]  /*a0c0*/  UISETP.NE.U32.AND UP0, UPT, UR4, URZ, UPT ;  /* 0x0000003f0400728c */ /* 0x000fc6000bf05070 */
[----:B------:R-:W-:Y:S01]  /*a0d0*/  ULDC UR4, c[0x0][0x424] ;  /* 0x0001090000047ab9 */ /* 0x000fe20000000800 */
[----:B------:R-:W-:-:S03]  /*a0e0*/  UISETP.NE.AND.EX UP0, UPT, UR5, URZ, UPT, UP0 ;  /* 0x0000003f0500728c */ /* 0x000fc6000bf05300 */
[----:B------:R-:W-:Y:S01]  /*a0f0*/  ULDC UR5, c[0x0][0x2f0] ;  /* 0x0000bc0000057ab9 */ /* 0x000fe20000000800 */
[----:B------:R-:W-:-:S04]  /*a100*/  USEL UR4, UR4, 0x1, UP0 ;  /* 0x0000000104047887 */ /* 0x000fc80008000000 */
[----:B------:R-:W-:-:S06]  /*a110*/  UIMAD UR4, UR4, UR5, URZ ;  /* 0x00000005040472a4 */ /* 0x000fcc000f8e023f */
[----:B0-----:R-:W-:Y:S01]  /*a120*/  IMAD.U32 R0, RZ, RZ, UR4 ;  /* 0x00000004ff007e24 */ /* 0x001fe2000f8e00ff */
[----:B--2---:R1:W-:Y:S04]  /*a130*/  STL [R1+0x4], R30 ;  /* 0x0000041e01007387 */ /* 0x0043e80000100800 */
[----:B---3--:R1:W-:Y:S01]  /*a140*/  @P0 STL [R1+0x18], R4 ;  /* 0x0000180401000387 */ /* 0x0083e20000100800 */
[----:B------:R-:W-:Y:S05]  /*a150*/  @P0 BRA `(.L_x_245) ;  /* 0x0000000000200947 */ /* 0x000fea0003800000 */
[----:B------:R-:W-:Y:S02]  /*a160*/  ULDC UR4, c[0x0][0x288] ;  /* 0x0000a20000047ab9 */ /* 0x000fe40000000800 */
[----:B-1----:R-:W-:-:S05]  /*a170*/  IMAD.U32 R4, RZ, RZ, UR4 ;  /* 0x00000004ff047e24 */ /* 0x002fca000f8e00ff */
[----:B------:R0:W-:Y:S01]  /*a180*/  STL [R1+0x18], R4 ;  /* 0x0000180401007387 */ /* 0x0001e20000100800 */
[----:B------:R-:W-:Y:S05]  /*a190*/  @!P2 BRA `(.L_x_245) ;  /* 0x000000000010a947 */ /* 0x000fea0003800000 */
[----:B------:R-:W2:Y:S04]  /*a1a0*/  LDG.E R5, desc[UR36][R2.64] ;  /* 0x0000002402057981 */ /* 0x000ea8000c1e1900 */
[----:B0-----:R-:W2:Y:S02]  /*a1b0*/  LDG.E R4, desc[UR36][R2.64+0x4] ;  /* 0x0000042402047981 */ /* 0x001ea4000c1e1900 */
[----:B--2---:R-:W-:-:S05]  /*a1c0*/  IMAD.IADD R2, R4, 0x1, -R5 ;  /* 0x0000000104027824 */ /* 0x004fca00078e0a05 */
[----:B------:R2:W-:Y:S02]  /*a1d0*/  STL [R1+0x18], R2 ;  /* 0x0000180201007387 */ /* 0x0005e40000100800 */
.L_x_245:
[----:B------:R-:W-:Y:S01]  /*a1e0*/  ULDC.64 UR4, c[0x0][0xa20] ;  /* 0x0002880000047ab9 */ /* 0x000fe20000000a00 */
[----:B------:R-:W-:Y:S01]  /*a1f0*/  IMAD.MOV.U32 R31, RZ, RZ, R29 ;  /* 0x000000ffff1f7224 */ /* 0x000fe200078e001d */
[----:B------:R-:W-:-:S04]  /*a200*/  ISETP.NE.U32.AND P0, PT, RZ, UR4, PT ;  /* 0x00000004ff007c0c */ /* 0x000fc8000bf05070 */
[----:B------:R-:W-:-:S13]  /*a210*/  ISETP.NE.AND.EX P0, PT, RZ, UR5, PT, P0 ;  /* 0x00000005ff007c0c */ /* 0x000fda000bf05300 */
[----:B------:R-:W-:Y:S05]  /*a220*/  @!P0 BRA `(.L_x_246) ;  /* 0x0000000000108947 */ /* 0x000fea0003800000 */
[----:B-12---:R-:W-:-:S04]  /*a230*/  IADD3 R2, P0, R24, UR4, RZ ;  /* 0x0000000418027c10 */ /* 0x006fc8000ff1e0ff */
[----:B------:R-:W-:-:S05]  /*a240*/  IADD3.X R3, R25, UR5, RZ, P0, !PT ;  /* 0x0000000519037c10 */ /* 0x000fca00087fe4ff */
[----:B------:R3:W5:Y:S01]  /*a250*/  LDG.E R0, desc[UR36][R2.64] ;  /* 0x0000002402007981 */ /* 0x000762000c1e1900 */
[----:B------:R-:W-:Y:S05]  /*a260*/  BRA `(.L_x_247) ;  /* 0x0000000000247947 */ /* 0x000fea0003800000 */
.L_x_246:
[----:B------:R-:W-:Y:S02]  /*a270*/  ULDC.64 UR4, c[0x0][0xa08] ;  /* 0x0002820000047ab9 */ /* 0x000fe40000000a00 */
[----:B------:R-:W-:-:S04]  /*a280*/  ISETP.NE.U32.AND P0, PT, RZ, UR4, PT ;  /* 0x00000004ff007c0c */ /* 0x000fc8000bf05070 */
[----:B------:R-:W-:-:S13]  /*a290*/  ISETP.NE.AND.EX P0, PT, RZ, UR5, PT, P0 ;  /* 0x00000005ff007c0c */ /* 0x000fda000bf05300 */
[----:B------:R-:W-:Y:S05]  /*a2a0*/  @!P0 BRA `(.L_x_247) ;  /* 0x0000000000148947 */ /* 0x000fea0003800000 */
[----:B-12---:R-:W1:Y:S02]  /*a2b0*/  LDC.64 R2, c[0x0][0xa08] ;  /* 0x00028200ff027b82 */ /* 0x006e640000000a00 */
[----:B-1----:R-:W-:-:S05]  /*a2c0*/  IMAD.WIDE R2, R31, 0x4, R2 ;  /* 0x000000041f027825 */ /* 0x002fca00078e0202 */
[----:B------:R-:W2:Y:S04]  /*a2d0*/  LDG.E R0, desc[UR36][R2.64] ;  /* 0x0000002402007981 */ /* 0x000ea8000c1e1900 */
[----:B------:R-:W2:Y:S02]  /*a2e0*/  LDG.E R5, desc[UR36][R2.64+0x4] ;  /* 0x0000042402057981 */ /* 0x000ea4000c1e1900 */
[----:B--2---:R-:W-:-:S07]  /*a2f0*/  IADD3 R0, -R0, R5, RZ ;  /* 0x0000000500007210 */ /* 0x004fce0007ffe1ff */
.L_x_247:
[----:B-123-5:R-:W-:Y:S01]  /*a300*/  IMAD.IADD R2, R0, 0x1, -R30 ;  /* 0x0000000100027824 */ /* 0x02efe200078e0a1e */
[----:B------:R-:W-:Y:S03]  /*a310*/  BSSY B7, `(.L_x_248) ;  /* 0x0000374000077945 */ /* 0x000fe60003800000 */
[C---:B------:R-:W-:Y:S01]  /*a320*/  VIADD R0, R2.reuse, 0x5f ;  /* 0x0000005f02007836 */ /* 0x040fe20000000000 */
[----:B------:R1:W-:Y:S01]  /*a330*/  STL [R1], R2 ;  /* 0x0000000201007387 */ /* 0x0003e20000100800 */
[----:B------:R-:W-:Y:S02]  /*a340*/  ISETP.GT.AND P0, PT, R2, RZ, PT ;  /* 0x000000ff0200720c */ /* 0x000fe40003f04270 */
[----:B------:R-:W-:-:S05]  /*a350*/  IMAD.HI R0, R0, 0x2aaaaaab, RZ ;  /* 0x2aaaaaab00007827 */ /* 0x000fca00078e02ff */
[----:B------:R-:W-:-:S04]  /*a360*/  SHF.R.U32.HI R3, RZ, 0x1f, R0 ;  /* 0x0000001fff037819 */ /* 0x000fc80000011600 */
[----:B------:R-:W-:-:S05]  /*a370*/  LEA.HI.SX32 R0, R0, R3, 0x1c ;  /* 0x0000000300007211 */ /* 0x000fca00078fe2ff */
[----:B------:R1:W-:Y:S01]  /*a380*/  STL [R1+0x20], R0 ;  /* 0x0000200001007387 */ /* 0x0003e20000100800 */
[----:B------:R-:W-:Y:S05]  /*a390*/  @P0 BRA `(.L_x_249) ;  /* 0x0000000000440947 */ /* 0x000fea0003800000 */
[----:B-1----:R-:W1:Y:S02]  /*a3a0*/  S2R R2, SR_TID.X ;  /* 0x0000000000027919 */ /* 0x002e640000002100 */
[----:B-1----:R-:W-:-:S04]  /*a3b0*/  LOP3.LUT R2, R2, 0x7f, RZ, 0xc0, !PT ;  /* 0x0000007f02027812 */ /* 0x002fc800078ec0ff */
[----:B------:R-:W-:-:S13]  /*a3c0*/  ISETP.NE.AND P0, PT, R2, RZ, PT ;  /* 0x000000ff0200720c */ /* 0x000fda0003f05270 */
[----:B------:R-:W-:Y:S05]  /*a3d0*/  @P0 BRA `(.L_x_250) ;  /* 0x00000034009c0947 */ /* 0x000fea0003800000 */
[----:B------:R-:W1:Y:S01]  /*a3e0*/  S2R R7, SR_LANEID ;  /* 0x0000000000077919 */ /* 0x000e620000000000 */
[----:B------:R-:W-:Y:S01]  /*a3f0*/  VOTEU.ANY UR4, UPT, PT ;  /* 0x0000000000047886 */ /* 0x000fe200038e0100 */
[----:B------:R-:W2:Y:S01]  /*a400*/  LDC.64 R2, c[0x0][0xc60] ;  /* 0x00031800ff027b82 */ /* 0x000ea20000000a00 */
[----:B------:R-:W1:Y:S08]  /*a410*/  FLO.U32 R0, UR4 ;  /* 0x0000000400007d00 */ /* 0x000e7000080e0000 */
[----:B------:R-:W2:Y:S01]  /*a420*/  POPC R5, UR4 ;  /* 0x0000000400057d09 */ /* 0x000ea20008000000 */
[----:B-1----:R-:W-:-:S13]  /*a430*/  ISETP.EQ.U32.AND P0, PT, R0, R7, PT ;  /* 0x000000070000720c */ /* 0x002fda0003f02070 */
[----:B--2---:R-:W2:Y:S01]  /*a440*/  @P0 ATOMG.E.ADD.STRONG.GPU PT, R3, desc[UR36][R2.64], R5 ;  /* 0x00000005020309a8 */ /* 0x004ea200081ee1e4 */
[----:B0-----:R-:W0:Y:S02]  /*a450*/  S2R R4, SR_LTMASK ;  /* 0x0000000000047919 */ /* 0x001e240000003900 */
[----:B0-----:R-:W-:-:S04]  /*a460*/  LOP3.LUT R4, R4, UR4, RZ, 0xc0, !PT ;  /* 0x0000000404047c12 */ /* 0x001fc8000f8ec0ff */
[----:B------:R-:W0:Y:S01]  /*a470*/  POPC R7, R4 ;  /* 0x0000000400077309 */ /* 0x000e220000000000 */
[----:B--2---:R-:W0:Y:S02]  /*a480*/  SHFL.IDX PT, R0, R3, R0, 0x1f ;  /* 0x00001f0003007589 */ /* 0x004e2400000e0000 */
[----:B0-----:R-:W-:Y:S01]  /*a490*/  IADD3 R16, R0, UR39, R7 ;  /* 0x0000002700107c10 */ /* 0x001fe2000fffe007 */
[----:B------:R-:W-:Y:S06]  /*a4a0*/  BRA `(.L_x_250) ;  /* 0x0000003400687947 */ /* 0x000fec0003800000 */
.L_x_249:
[----:B-1----:R-:W-:Y:S01]  /*a4b0*/  VIADD R0, R22, 0x1e400 ;  /* 0x0001e40016007836 */ /* 0x002fe20000000000 */
[----:B------:R-:W-:Y:S04]  /*a4c0*/  BSSY B6, `(.L_x_251) ;  /* 0x0000013000067945 */ /* 0x000fe80003800000 */
[----:B------:R-:W-:-:S13]  /*a4d0*/  LOP3.LUT P0, RZ, R0, 0x3ff, RZ, 0xc0, !PT ;  /* 0x000003ff00ff7812 */ /* 0x000fda000780c0ff */
[----:B------:R-:W-:Y:S05]  /*a4e0*/  @!P0 BRA `(.L_x_252) ;  /* 0x0000000000408947 */ /* 0x000fea0003800000 */
[----:B------:R-:W-:Y:S01]  /*a4f0*/  MOV R2, 0x0 ;  /* 0x0000000000027802 */ /* 0x000fe20000000f00 */
[----:B------:R-:W-:Y:S01]  /*a500*/  ULDC.64 UR6, c[0x4][0x88] ;  /* 0x0100220000067ab9 */ /* 0x000fe20000000a00 */
[----:B------:R-:W-:Y:S01]  /*a510*/  ULDC.64 UR8, c[0x4][0x90] ;  /* 0x0100240000087ab9 */ /* 0x000fe20000000a00 */
[----:B------:R-:W-:Y:S01]  /*a520*/  ULDC.64 UR4, c[0x4][0x8] ;  /* 0x0100020000047ab9 */ /* 0x000fe20000000a00 */
[----:B0-----:R-:W-:Y:S01]  /*a530*/  IMAD.U32 R4, RZ, RZ, UR6 ;  /* 0x00000006ff047e24 */ /* 0x001fe2000f8e00ff */
[----:B------:R-:W-:Y:S01]  /*a540*/  MOV R6, UR8 ;  /* 0x0000000800067c02 */ /* 0x000fe20008000f00 */
[----:B------:R-:W0:Y:S01]  /*a550*/  LDC.64 R2, c[0x4][R2] ;  /* 0x0100000002027b82 */ /* 0x000e220000000a00 */
[----:B------:R-:W-:Y:S01]  /*a560*/  IMAD.U32 R5, RZ, RZ, UR7 ;  /* 0x00000007ff057e24 */ /* 0x000fe2000f8e00ff */
[----:B------:R-:W-:Y:S01]  /*a570*/  MOV R13, RZ ;  /* 0x000000ff000d7202 */ /* 0x000fe20000000f00 */
[----:B------:R-:W-:Y:S02]  /*a580*/  IMAD.U32 R7, RZ, RZ, UR9 ;  /* 0x00000009ff077e24 */ /* 0x000fe4000f8e00ff */
[----:B------:R-:W-:-:S02]  /*a590*/  IMAD.U32 R10, RZ, RZ, UR4 ;  /* 0x00000004ff0a7e24 */ /* 0x000fc4000f8e00ff */
[----:B------:R-:W-:Y:S02]  /*a5a0*/  IMAD.U32 R11, RZ, RZ, UR5 ;  /* 0x00000005ff0b7e24 */ /* 0x000fe4000f8e00ff */
[----:B------:R-:W-:Y:S02]  /*a5b0*/  IMAD.MOV.U32 R8, RZ, RZ, 0x70 ;  /* 0x00000070ff087424 */ /* 0x000fe400078e00ff */
[----:B------:R-:W-:-:S07]  /*a5c0*/  IMAD.MOV.U32 R12, RZ, RZ, 0x1 ;  /* 0x00000001ff0c7424 */ /* 0x000fce00078e00ff */
[----:B------:R-:W-:-:S07]  /*a5d0*/  LEPC R20, `(.L_x_252) ;  /* 0x000000001014794e */ /* 0x000fce0000000000 */
[----:B0-----:R-:W-:Y:S05]  /*a5e0*/  CALL.ABS.NOINC R2 ;  /* 0x0000000002007343 */ /* 0x001fea0003c00000 */
.L_x_252:
[----:B------:R-:W-:Y:S05]  /*a5f0*/  BSYNC B6 ;  /* 0x0000000000067941 */ /* 0x000fea0003800000 */
.L_x_251:
[----:B------:R-:W-:Y:S01]  /*a600*/  VIADD R0, R22, 0x400 ;  /* 0x0000040016007836 */ /* 0x000fe20000000000 */
[----:B------:R-:W-:Y:S04]  /*a610*/  BSSY B6, `(.L_x_253) ;  /* 0x0000022000067945 */ /* 0x000fe80003800000 */
[----:B------:R-:W-:-:S13]  /*a620*/  LOP3.LUT P0, RZ, R0, 0x3ff, RZ, 0xc0, !PT ;  /* 0x000003ff00ff7812 */ /* 0x000fda000780c0ff */
[----:B------:R-:W-:Y:S05]  /*a630*/  @!P0 BRA `(.L_x_254) ;  /* 0x00000000007c8947 */ /* 0x000fea0003800000 */
[----:B------:R-:W-:Y:S01]  /*a640*/  MOV R26, 0x0 ;  /* 0x00000000001a7802 */ /* 0x000fe20000000f00 */
[----:B------:R-:W-:Y:S01]  /*a650*/  ULDC.64 UR6, c[0x4][0x88] ;  /* 0x0100220000067ab9 */ /* 0x000fe20000000a00 */
[----:B------:R-:W-:Y:S01]  /*a660*/  ULDC.64 UR8, c[0x4][0x90] ;  /* 0x0100240000087ab9 */ /* 0x000fe20000000a00 */
[----:B------:R-:W-:Y:S01]  /*a670*/  ULDC.64 UR4, c[0x4][0x10] ;  /* 0x0100040000047ab9 */ /* 0x000fe20000000a00 */
[----:B------:R1:W2:Y:S01]  /*a680*/  LDC.64 R2, c[0x4][R26] ;  /* 0x010000001a027b82 */ /* 0x0002a20000000a00 */
[----:B0-----:R-:W-:Y:S01]  /*a690*/  IMAD.U32 R4, RZ, RZ, UR6 ;  /* 0x00000006ff047e24 */ /* 0x001fe2000f8e00ff */
[----:B------:R-:W-:Y:S01]  /*a6a0*/  MOV R10, UR4 ;  /* 0x00000004000a7c02 */ /* 0x000fe20008000f00 */
[----:B------:R-:W-:Y:S02]  /*a6b0*/  IMAD.U32 R5, RZ, RZ, UR7 ;  /* 0x00000007ff057e24 */ /* 0x000fe4000f8e00ff */
[----:B------:R-:W-:Y:S02]  /*a6c0*/  IMAD.U32 R6, RZ, RZ, UR8 ;  /* 0x00000008ff067e24 */ /* 0x000fe4000f8e00ff */
[----:B------:R-:W-:-:S02]  /*a6d0*/  IMAD.U32 R7, RZ, RZ, UR9 ;  /* 0x00000009ff077e24 */ /* 0x000fc4000f8e00ff */
[----:B------:R-:W-:Y:S02]  /*a6e0*/  IMAD.U32 R11, RZ, RZ, UR5 ;  /* 0x00000005ff0b7e24 */ /* 0x000fe4000f8e00ff */
[----:B------:R-:W-:Y:S02]  /*a6f0*/  IMAD.MOV.U32 R8, RZ, RZ, 0x70 ;  /* 0x00000070ff087424 */ /* 0x000fe400078e00ff */
[----:B------:R-:W-:Y:S02]  /*a700*/  IMAD.MOV.U32 R12, RZ, RZ, 0x1 ;  /* 0x00000001ff0c7424 */ /* 0x000fe400078e00ff */
[----:B-1----:R-:W-:-:S07]  /*a710*/  IMAD.MOV.U32 R13, RZ, RZ, RZ ;  /* 0x000000ffff0d7224 */ /* 0x002fce00078e00ff */
[----:B------:R-:W-:-:S07]  /*a720*/  LEPC R20, `(.L_x_255) ;  /* 0x000000001014794e */ /* 0x000fce0000000000 */
[----:B--2---:R-:W-:Y:S05]  /*a730*/  CALL.ABS.NOINC R2 ;  /* 0x0000000002007343 */ /* 0x004fea0003c00000 */
.L_x_255:
[----:B------:R0:W1:Y:S01]  /*a740*/  LDC.64 R2, c[0x4][R26] ;  /* 0x010000001a027b82 */ /* 0x0000620000000a00 */
[----:B------:R-:W-:Y:S01]  /*a750*/  ULDC.64 UR6, c[0x4][0x88] ;  /* 0x0100220000067ab9 */ /* 0x000fe20000000a00 */
[----:B------:R-:W-:Y:S01]  /*a760*/  ULDC.64 UR8, c[0x4][0x90] ;  /* 0x0100240000087ab9 */ /* 0x000fe20000000a00 */
[----:B------:R-:W-:Y:S01]  /*a770*/  ULDC.64 UR4, c[0x4][0x18] ;  /* 0x0100060000047ab9 */ /* 0x000fe20000000a00 */
[----:B------:R-:W-:Y:S01]  /*a780*/  IMAD.U32 R4, RZ, RZ, UR6 ;  /* 0x00000006ff047e24 */ /* 0x000fe2000f8e00ff */
[----:B------:R-:W-:Y:S01]  /*a790*/  MOV R5, UR7 ;  /* 0x0000000700057c02 */ /* 0x000fe20008000f00 */
[----:B------:R-:W-:Y:S01]  /*a7a0*/  IMAD.U32 R6, RZ, RZ, UR8 ;  /* 0x00000008ff067e24 */ /* 0x000fe2000f8e00ff */
[----:B------:R-:W-:Y:S01]  /*a7b0*/  MOV R12, 0x1 ;  /* 0x00000001000c7802 */ /* 0x000fe20000000f00 */
[----:B------:R-:W-:Y:S02]  /*a7c0*/  IMAD.U32 R7, RZ, RZ, UR9 ;  /* 0x00000009ff077e24 */ /* 0x000fe4000f8e00ff */
[----:B------:R-:W-:-:S02]  /*a7d0*/  IMAD.U32 R10, RZ, RZ, UR4 ;  /* 0x00000004ff0a7e24 */ /* 0x000fc4000f8e00ff */
[----:B------:R-:W-:Y:S02]  /*a7e0*/  IMAD.U32 R11, RZ, RZ, UR5 ;  /* 0x00000005ff0b7e24 */ /* 0x000fe4000f8e00ff */
[----:B------:R-:W-:Y:S02]  /*a7f0*/  IMAD.MOV.U32 R8, RZ, RZ, 0x70 ;  /* 0x00000070ff087424 */ /* 0x000fe400078e00ff */
[----:B0-----:R-:W-:-:S07]  /*a800*/  IMAD.MOV.U32 R13, RZ, RZ, RZ ;  /* 0x000000ffff0d7224 */ /* 0x001fce00078e00ff */
[----:B------:R-:W-:-:S07]  /*a810*/  LEPC R20, `(.L_x_254) ;  /* 0x000000001014794e */ /* 0x000fce0000000000 */
[----:B-1----:R-:W-:Y:S05]  /*a820*/  CALL.ABS.NOINC R2 ;  /* 0x0000000002007343 */ /* 0x002fea0003c00000 */
.L_x_254:
[----:B------:R-:W-:Y:S05]  /*a830*/  BSYNC B6 ;  /* 0x0000000000067941 */ /* 0x000fea0003800000 */
.L_x_253:
[----:B------:R-:W2:Y:S01]  /*a840*/  LDL R26, [R1+0x20] ;  /* 0x00002000011a7983 */ /* 0x000ea20000100800 */
[----:B------:R-:W-:Y:S01]  /*a850*/  ULDC.64 UR4, c[0x0][0x9f8] ;  /* 0x00027e0000047ab9 */ /* 0x000fe20000000a00 */
[----:B------:R-:W1:Y:S02]  /*a860*/  LDC R8, c[0x0][0x430] ;  /* 0x00010c00ff087b82 */ /* 0x000e640000000800 */
[----:B------:R-:W3:Y:S01]  /*a870*/  LDL R2, [R1] ;  /* 0x0000000001027983 */ /* 0x000ee20000100800 */
[----:B------:R-:W-:Y:S01]  /*a880*/  ISETP.NE.U32.AND P0, PT, RZ, UR4, PT ;  /* 0x00000004ff007c0c */ /* 0x000fe2000bf05070 */
[----:B------:R-:W4:Y:S03]  /*a890*/  S2R R20, SR_TID.X ;  /* 0x0000000000147919 */ /* 0x000f260000002100 */
[----:B------:R-:W-:-:S13]  /*a8a0*/  ISETP.NE.AND.EX P0, PT, RZ, UR5, PT, P0 ;  /* 0x00000005ff007c0c */ /* 0x000fda000bf05300 */
[----:B------:R-:W-:Y:S01]  /*a8b0*/  @P0 IADD3 R24, P1, R24, UR4, RZ ;  /* 0x0000000418180c10 */ /* 0x000fe2000ff3e0ff */
[----:B------:R-:W0:Y:S01]  /*a8c0*/  S2R R21, SR_TID.X ;  /* 0x0000000000157919 */ /* 0x000e220000002100 */
[----:B------:R-:W-:Y:S01]  /*a8d0*/  LOP3.LUT R23, R23, 0xffffffdf, RZ, 0xc0, !PT ;  /* 0xffffffdf17177812 */ /* 0x000fe200078ec0ff */
[----:B------:R-:W-:Y:S01]  /*a8e0*/  ULDC UR4, c[0x0][0x2f4] ;  /* 0x0000bd0000047ab9 */ /* 0x000fe20000000800 */
[----:B------:R-:W-:-:S05]  /*a8f0*/  @P0 IADD3.X R25, R25, UR5, RZ, P1, !PT ;  /* 0x0000000519190c10 */ /* 0x000fca0008ffe4ff */
[----:B------:R-:W3:Y:S01]  /*a900*/  @P0 LDG.E R31, desc[UR36][R24.64] ;  /* 0x00000024181f0981 */ /* 0x000ee2000c1e1900 */
[----:B-1----:R-:W-:Y:S02]  /*a910*/  ISETP.NE.AND P2, PT, R8, 0x1, PT ;  /* 0x000000010800780c */ /* 0x002fe40003f45270 */
[----:B----4-:R-:W-:-:S04]  /*a920*/  LOP3.LUT R20, R20, 0x7f, RZ, 0xc0, !PT ;  /* 0x0000007f14147812 */ /* 0x010fc800078ec0ff */
[----:B------:R-:W-:-:S07]  /*a930*/  SHF.R.U32.HI R0, RZ, 0x3, R20 ;  /* 0x00000003ff007819 */ /* 0x000fce0000011614 */
[----:B------:R-:W1:Y:S08]  /*a940*/  @P2 LDC R7, c[0x0][0x434] ;  /* 0x00010d00ff072b82 */ /* 0x000e700000000800 */
[----:B------:R-:W4:Y:S01]  /*a950*/  @P2 LDC R5, c[0x0][0x438] ;  /* 0x00010e00ff052b82 */ /* 0x000f220000000800 */
[----:B0-----:R-:W-:-:S05]  /*a960*/  IMAD.SHL.U32 R20, R21, 0x10, RZ ;  /* 0x0000001015147824 */ /* 0x001fca00078e00ff */
[----:B------:R-:W-:Y:S02]  /*a970*/  LOP3.LUT R20, R0, 0x70, R20, 0xf8, !PT ;  /* 0x0000007000147812 */ /* 0x000fe400078ef814 */
[----:B------:R-:W-:-:S04]  /*a980*/  @P2 LOP3.LUT R23, R23, 0x20, RZ, 0xfc, !PT ;  /* 0x0000002017172812 */ /* 0x000fc800078efcff */
[----:B------:R-:W-:Y:S01]  /*a990*/  LOP3.LUT R23, R23, 0xffffffef, RZ, 0xc0, !PT ;  /* 0xffffffef17177812 */ /* 0x000fe200078ec0ff */
[----:B------:R-:W-:Y:S01]  /*a9a0*/  UMOV UR5, 0xffffffff ;  /* 0xffffffff00057882 */ /* 0x000fe20000000000 */
[----:B--2---:R-:W-:-:S04]  /*a9b0*/  VIADD R26, R26, 0xffffffff ;  /* 0xffffffff1a1a7836 */ /* 0x004fc80000000000 */
[----:B------:R-:W-:-:S05]  /*a9c0*/  IMAD R0, R26, 0x60, R20 ;  /* 0x000000601a007824 */ /* 0x000fca00078e0214 */
[----:B---3--:R-:W-:-:S04]  /*a9d0*/  ISETP.GE.AND P0, PT, R0, R2, PT ;  /* 0x000000020000720c */ /* 0x008fc80003f06270 */
[----:B------:R-:W-:Y:S01]  /*a9e0*/  ISETP.GT.U32.OR P0, PT, R20, 0x5f, P0 ;  /* 0x0000005f1400780c */ /* 0x000fe20000704470 */
[----:B------:R-:W-:-:S04]  /*a9f0*/  IMAD.IADD R0, R0, 0x1, R30 ;  /* 0x0000000100007824 */ /* 0x000fc800078e021e */
[----:B-1----:R-:W-:-:S08]  /*aa00*/  @P2 IMAD.HI.U32 R6, R0, R7, RZ ;  /* 0x0000000700062227 */ /* 0x002fd000078e00ff */
[----:B------:R-:W0:Y:S01]  /*aa10*/  @!P0 LDC.64 R2, c[0x0][0x428] ;  /* 0x00010a00ff028b82 */ /* 0x000e220000000a00 */
[----:B------:R-:W-:Y:S01]  /*aa20*/  IMAD.MOV.U32 R4, RZ, RZ, R0 ;  /* 0x000000ffff047224 */ /* 0x000fe200078e0000 */
[----:B----4-:R-:W-:Y:S02]  /*aa30*/  @P2 SHF.R.U32.HI R4, RZ, R5, R6 ;  /* 0x00000005ff042219 */ /* 0x010fe40000011606 */
[----:B------:R-:W-:Y:S02]  /*aa40*/  SHF.R.S32.HI R6, RZ, 0x1f, R31 ;  /* 0x0000001fff067819 */ /* 0x000fe4000001141f */
[----:B------:R-:W-:-:S03]  /*aa50*/  IADD3 R5, -R4, RZ, RZ ;  /* 0x000000ff04057210 */ /* 0x000fc60007ffe1ff */
[----:B------:R0:W-:Y:S02]  /*aa60*/  STL [R1+0x8], R6 ;  /* 0x0000080601007387 */ /* 0x0001e40000100800 */
[----:B------:R-:W-:Y:S01]  /*aa70*/  IMAD R0, R8, R5, R0 ;  /* 0x0000000508007224 */ /* 0x000fe200078e0200 */
[--C-:B------:R-:W-:Y:S01]  /*aa80*/  @!P0 SHF.R.S32.HI R5, RZ, 0x1f, R4.reuse ;  /* 0x0000001fff058819 */ /* 0x100fe20000011404 */
[-C--:B0-----:R-:W-:Y:S02]  /*aa90*/  @!P0 IMAD R6, R6, R2.reuse, RZ ;  /* 0x0000000206068224 */ /* 0x081fe400078e02ff */
[----:B------:R-:W-:-:S04]  /*aaa0*/  @!P0 IMAD.WIDE.U32 R4, R31, R2, R4 ;  /* 0x000000021f048225 */ /* 0x000fc800078e0004 */
[----:B------:R-:W-:Y:S02]  /*aab0*/  @!P0 IMAD R6, R31, R3, R6 ;  /* 0x000000031f068224 */ /* 0x000fe400078e0206 */
[----:B------:R-:W0:Y:S02]  /*aac0*/  @!P0 LDC.64 R2, c[0x0][0x418] ;  /* 0x00010600ff028b82 */ /* 0x000e240000000a00 */
[----:B------:R-:W-:Y:S02]  /*aad0*/  @!P0 IMAD.IADD R6, R5, 0x1, R6 ;  /* 0x0000000105068824 */ /* 0x000fe400078e0206 */
[----:B------:R-:W-:-:S05]  /*aae0*/  IMAD.U32 R5, RZ, RZ, UR38 ;  /* 0x00000026ff057e24 */ /* 0x000fca000f8e00ff */
[----:B------:R-:W-:Y:S02]  /*aaf0*/  ISETP.NE.AND P2, PT, R5, 0x3, PT ;  /* 0x000000030500780c */ /* 0x000fe40003f45270 */
[----:B0-----:R-:W-:-:S04]  /*ab00*/  @!P0 LEA R2, P1, R4, R2, 0x2 ;  /* 0x0000000204028211 */ /* 0x001fc800078210ff */
[----:B------:R-:W-:Y:S01]  /*ab10*/  @!P0 LEA.HI.X R3, R4, R3, R6, 0x2, P1 ;  /* 0x0000000304038211 */ /* 0x000fe200008f1406 */
[----:B------:R-:W-:-:S06]  /*ab20*/  IMAD.MOV.U32 R4, RZ, RZ, RZ ;  /* 0x000000ffff047224 */ /* 0x000fcc00078e00ff */
[----:B------:R0:W5:Y:S01]  /*ab30*/  @!P0 LDG.E R4, desc[UR36][R2.64] ;  /* 0x0000002402048981 */ /* 0x000162000c1e1900 */
[----:B------:R-:W-:Y:S02]  /*ab40*/  ISETP.GE.AND P0, PT, R32, UR4, PT ;  /* 0x0000000420007c0c */ /* 0x000fe4000bf06270 */
[----:B------:R-:W-:-:S04]  /*ab50*/  @P2 LOP3.LUT R23, R23, 0x10, RZ, 0xfc, !PT ;  /* 0x0000001017172812 */ /* 0x000fc800078efcff */
[----:B------:R-:W-:Y:S02]  /*ab60*/  LOP3.LUT R23, R23, 0xfffffffb, RZ, 0xc0, !PT ;  /* 0xfffffffb17177812 */ /* 0x000fe400078ec0ff */
[----:B------:R-:W-:-:S05]  /*ab70*/  ISETP.GE.AND P1, PT, R34, UR4, PT ;  /* 0x0000000422007c0c */ /* 0x000fca000bf26270 */
[----:B------:R-:W-:Y:S02]  /*ab80*/  @P0 LOP3.LUT R23, R23, 0x4, RZ, 0xfc, !PT ;  /* 0x0000000417170812 */ /* 0x000fe400078efcff */
[----:B------:R-:W-:Y:S02]  /*ab90*/  ISETP.GE.AND P0, PT, R33, UR4, PT ;  /* 0x0000000421007c0c */ /* 0x000fe4000bf06270 */
[----:B------:R-:W-:-:S04]  /*aba0*/  LOP3.LUT R23, R23, 0xfffffffe, RZ, 0xc0, !PT ;  /* 0xfffffffe17177812 */ /* 0x000fc800078ec0ff */
[----:B------:R-:W-:-:S04]  /*abb0*/  LOP3.LUT R23, R23, 0xfffffffd, RZ, 0xc0, !PT ;  /* 0xfffffffd17177812 */ /* 0x000fc800078ec0ff */
[----:B------:R-:W-:-:S04]  /*abc0*/  @P1 LOP3.LUT R23, R23, 0x2, RZ, 0xfc, !PT ;  /* 0x0000000217171812 */ /* 0x000fc800078efcff */
[----:B------:R-:W-:Y:S01]  /*abd0*/  @P0 LOP3.LUT R23, R23, 0x1, RZ, 0xfc, !PT ;  /* 0x0000000117170812 */ /* 0x000fe200078efcff */
[----:B0-----:R-:W-:Y:S06]  /*abe0*/  BRA.DIV UR5, `(.L_x_256) ;  /* 0x0000003e057c7947 */ /* 0x001fec000b800000 */
.L_x_324:
[----:B------:R-:W-:Y:S02]  /*abf0*/  ISETP.GT.U32.AND P0, PT, R20, 0x5f, PT ;  /* 0x0000005f1400780c */ /* 0x000fe40003f04070 */
[----:B------:R-:W-:Y:S02]  /*ac00*/  LOP3.LUT R23, R23, 0xfffffff7, RZ, 0xc0, !PT ;  /* 0xfffffff717177812 */ /* 0x000fe400078ec0ff */
[----:B------:R-:W-:-:S09]  /*ac10*/  SHF.R.S32.HI R30, RZ, 0x1f, R18 ;  /* 0x0000001fff1e7819 */ /* 0x000fd20000011412 */
[----:B------:R-:W-:Y:S01]  /*ac20*/  @P0 LOP3.LUT R23, R23, 0x8, RZ, 0xfc, !PT ;  /* 0x0000000817170812 */ /* 0x000fe200078efcff */
[----:B------:R-:W-:Y:S06]  /*ac30*/  @!P2 BRA `(.L_x_257) ;  /* 0x000000000004a947 */ /* 0x000fec0003800000 */
[----:B------:R-:W-:Y:S01]  /*ac40*/  BPT.TRAP 0x1 ;  /* 0x000000040000795c */ /* 0x000fe20000300000 */
.L_x_257:
[----:B------:R-:W-:Y:S01]  /*ac50*/  SHF.R.S32.HI R5, RZ, 0x1f, R0 ;  /* 0x0000001fff057819 */ /* 0x000fe20000011400 */
[----:B------:R-:W-:Y:S01]  /*ac60*/  ULDC.64 UR4, c[0x0][0x328] ;  /* 0x0000ca0000047ab9 */ /* 0x000fe20000000a00 */
[----:B------:R-:W-:Y:S03]  /*ac70*/  BSSY B0, `(.L_x_258) ;  /* 0x0000017000007945 */ /* 0x000fe60003800000 */
[----:B------:R-:W-:-:S04]  /*ac80*/  IMAD R3, R5, UR4, RZ ;  /* 0x0000000405037c24 */ /* 0x000fc8000f8e02ff */
[C---:B------:R-:W-:Y:S02]  /*ac90*/  IMAD R6, R0.reuse, UR5, R3 ;  /* 0x0000000500067c24 */ /* 0x040fe4000f8e0203 */
[----:B------:R-:W-:Y:S01]  /*aca0*/  IMAD.WIDE.U32 R2, R0, UR4, RZ ;  /* 0x0000000400027c25 */ /* 0x000fe2000f8e00ff */
[----:B------:R-:W-:-:S03]  /*acb0*/  ULDC.64 UR4, c[0x0][0x338] ;  /* 0x0000ce0000047ab9 */ /* 0x000fc60000000a00 */
[----:B------:R-:W-:Y:S01]  /*acc0*/  IMAD.IADD R3, R3, 0x1, R6 ;  /* 0x0000000103037824 */ /* 0x000fe200078e0206 */
[----:B-----5:R-:W-:Y:S01]  /*acd0*/  SHF.R.S32.HI R6, RZ, 0x1f, R4 ;  /* 0x0000001fff067819 */ /* 0x020fe20000011404 */
[----:B------:R-:W-:-:S04]  /*ace0*/  IMAD.WIDE.U32 R2, R4, UR4, R2 ;  /* 0x0000000404027c25 */ /* 0x000fc8000f8e0002 */
[----:B------:R-:W-:-:S04]  /*acf0*/  IMAD R7, R6, UR4, RZ ;  /* 0x0000000406077c24 */ /* 0x000fc8000f8e02ff */
[----:B------:R-:W-:Y:S01]  /*ad00*/  IMAD R7, R4, UR5, R7 ;  /* 0x0000000504077c24 */ /* 0x000fe2000f8e0207 */
[----:B------:R-:W-:-:S03]  /*ad10*/  ULDC.64 UR4, c[0x0][0x330] ;  /* 0x0000cc0000047ab9 */ /* 0x000fc60000000a00 */
[----:B------:R-:W-:Y:S02]  /*ad20*/  IMAD.IADD R3, R3, 0x1, R7 ;  /* 0x0000000103037824 */ /* 0x000fe400078e0207 */
[----:B------:R-:W-:Y:S02]  /*ad30*/  IMAD R7, R30, UR4, RZ ;  /* 0x000000041e077c24 */ /* 0x000fe4000f8e02ff */
[----:B------:R-:W-:-:S04]  /*ad40*/  IMAD.WIDE.U32 R2, R18, UR4, R2 ;  /* 0x0000000412027c25 */ /* 0x000fc8000f8e0002 */
[----:B------:R-:W-:Y:S01]  /*ad50*/  IMAD R7, R18, UR5, R7 ;  /* 0x0000000512077c24 */ /* 0x000fe2000f8e0207 */
[----:B------:R-:W-:Y:S02]  /*ad60*/  ULDC.64 UR4, c[0x0][0x318] ;  /* 0x0000c60000047ab9 */ /* 0x000fe40000000a00 */
[----:B------:R-:W-:Y:S02]  /*ad70*/  LEA R24, P0, R2, UR4, 0x1 ;  /* 0x0000000402187c11 */ /* 0x000fe4000f8008ff */
[----:B------:R-:W-:-:S04]  /*ad80*/  IADD3 R7, R3, R7, RZ ;  /* 0x0000000703077210 */ /* 0x000fc80007ffe0ff */
[----:B------:R-:W-:Y:S01]  /*ad90*/  LEA.HI.X R25, R2, UR5, R7, 0x1, P0 ;  /* 0x0000000502197c11 */ /* 0x000fe200080f0c07 */
[----:B------:R-:W-:Y:S01]  /*ada0*/  IMAD R7, R27, 0x8, R22 ;  /* 0x000000081b077824 */ /* 0x000fe200078e0216 */
[----:B------:R-:W-:-:S04]  /*adb0*/  SHF.L.U32 R2, R28, 0x1f, RZ ;  /* 0x0000001f1c027819 */ /* 0x000fc800000006ff */
[----:B------:R-:W0:Y:S02]  /*adc0*/  SYNCS.PHASECHK.TRANS64.TRYWAIT P0, [R7+URZ+0x30840], R2 ;  /* 0x03084002070075a7 */ /* 0x000e24000800017f */
[----:B0-----:R-:W-:Y:S05]  /*add0*/  @!P0 BRA `(.L_x_259) ;  /* 0x0000003c00308947 */ /* 0x001fea0003800000 */
.L_x_325:
[----:B------:R-:W-:Y:S05]  /*ade0*/  BSYNC B0 ;  /* 0x0000000000007941 */ /* 0x000fea0003800000 */
.L_x_258:
[----:B------:R-:W2:Y:S01]  /*adf0*/  LDL R9, [R1] ;  /* 0x0000000001097983 */ /* 0x000ea20000100800 */
[----:B------:R-:W-:Y:S01]  /*ae00*/  ULDC.64 UR4, c[0x0][0x300] ;  /* 0x0000c00000047ab9 */ /* 0x000fe20000000a00 */
[----:B------:R-:W-:Y:S01]  /*ae10*/  LOP3.LUT P4, RZ, R23, 0x4, RZ, 0xc0, !PT ;  /* 0x0000000417ff7812 */ /* 0x000fe2000788c0ff */
[----:B------:R-:W-:Y:S01]  /*ae20*/  IMAD R5, R5, UR4, RZ ;  /* 0x0000000405057c24 */ /* 0x000fe2000f8e02ff */
[----:B------:R-:W1:Y:S01]  /*ae30*/  S2R R8, SR_TID.X ;  /* 0x0000000000087919 */ /* 0x000e620000002100 */
[C---:B0-----:R-:W-:Y:S01]  /*ae40*/  IMAD.WIDE.U32 R2, R0.reuse, UR4, RZ ;  /* 0x0000000400027c25 */ /* 0x041fe2000f8e00ff */
[C---:B------:R-:W-:Y:S02]  /*ae50*/  LOP3.LUT P3, RZ, R23.reuse, 0x2, RZ, 0xc0, !PT ;  /* 0x0000000217ff7812 */ /* 0x040fe4000786c0ff */
[----:B------:R-:W-:Y:S01]  /*ae60*/  LOP3.LUT P2, RZ, R23, 0x1, RZ, 0xc0, !PT ;  /* 0x0000000117ff7812 */ /* 0x000fe2000784c0ff */
[----:B------:R-:W-:Y:S01]  /*ae70*/  IMAD R5, R0, UR5, R5 ;  /* 0x0000000500057c24 */ /* 0x000fe2000f8e0205 */
[----:B------:R-:W-:-:S02]  /*ae80*/  ULDC.64 UR4, c[0x0][0x310] ;  /* 0x0000c40000047ab9 */ /* 0x000fc40000000a00 */
[----:B------:R-:W-:Y:S02]  /*ae90*/  IMAD R6, R6, UR4, RZ ;  /* 0x0000000406067c24 */ /* 0x000fe4000f8e02ff */
[----:B------:R-:W-:Y:S02]  /*aea0*/  IMAD.IADD R3, R3, 0x1, R5 ;  /* 0x0000000103037824 */ /* 0x000fe400078e0205 */
        /* <DEDUP_REMOVED lines=8> */
[----:B------:R-:W-:Y:S01]  /*af30*/  IMAD R5, R27, 0x4800, R36 ;  /* 0x000048001b057824 */ /* 0x000fe200078e0224 */
[----:B------:R-:W-:Y:S01]  /*af40*/  LEA R4, P0, R2, UR4, 0x1 ;  /* 0x0000000402047c11 */ /* 0x000fe2000f8008ff */
[----:B------:R-:W-:Y:S01]  /*af50*/  IMAD.IADD R0, R3, 0x1, R0 ;  /* 0x0000000103007824 */ /* 0x000fe200078e0200 */
[----:B------:R-:W-:Y:S01]  /*af60*/  UMOV UR4, 0xffffffff ;  /* 0xffffffff00047882 */ /* 0x000fe20000000000 */
[----:B-1----:R-:W-:-:S03]  /*af70*/  LOP3.LUT R8, R8, 0x7f, RZ, 0xc0, !PT ;  /* 0x0000007f08087812 */ /* 0x002fc600078ec0ff */
[----:B------:R-:W-:Y:S02]  /*af80*/  LEA.HI.X R0, R2, UR5, R0, 0x1, P0 ;  /* 0x0000000502007c11 */ /* 0x000fe400080f0c00 */
[----:B------:R-:W-:Y:S01]  /*af90*/  SHF.R.U32.HI R8, RZ, 0x3, R8 ;  /* 0x00000003ff087819 */ /* 0x000fe20000011608 */
[----:B--2---:R-:W-:-:S04]  /*afa0*/  IMAD R6, R26, -0x60, R9 ;  /* 0xffffffa01a067824 */ /* 0x004fc800078e0209 */
[----:B------:R-:W-:-:S05]  /*afb0*/  IMAD.IADD R6, R6, 0x1, -R8 ;  /* 0x0000000106067824 */ /* 0x000fca00078e0a08 */
[----:B------:R-:W-:Y:S01]  /*afc0*/  ISETP.GE.AND P0, PT, R6, 0x1, PT ;  /* 0x000000010600780c */ /* 0x000fe20003f06270 */
[----:B------:R-:W-:-:S12]  /*afd0*/  BRA.DIV UR4, `(.L_x_260) ;  /* 0x0000003a04c47947 */ /* 0x000fd8000b800000 */
[----:B------:R-:W0:Y:S01]  /*afe0*/  SHFL.IDX PT, R3, R4, RZ, 0x181f ;  /* 0x00181fff04037589 */ /* 0x000e2200000e0000 */
[----:B------:R-:W-:-:S03]  /*aff0*/  @P0 IMAD R8, R5, 0x2, R22 ;  /* 0x0000000205080824 */ /* 0x000fc600078e0216 */
[----:B------:R-:W1:Y:S01]  /*b000*/  SHFL.IDX PT, R2, R0, RZ, 0x181f ;  /* 0x00181fff00027589 */ /* 0x000e6200000e0000 */
[----:B0-----:R-:W-:-:S04]  /*b010*/  @P0 LEA R3, P1, R32, R3, 0x1 ;  /* 0x0000000320030211 */ /* 0x001fc800078208ff */
[----:B-1----:R-:W-:Y:S02]  /*b020*/  @P0 IADD3.X R2, RZ, R2, RZ, P1, !PT ;  /* 0x00000002ff020210 */ /* 0x002fe40000ffe4ff */
[----:B------:R-:W-:Y:S02]  /*b030*/  ISETP.GE.AND P1, PT, R6, 0x11, PT ;  /* 0x000000110600780c */ /* 0x000fe40003f26270 */
[----:B------:R-:W-:-:S04]  /*b040*/  @P0 LOP3.LUT R3, R3, R2, RZ, 0x3c, !PT ;  /* 0x0000000203030212 */ /* 0x000fc800078e3cff */
[----:B------:R-:W-:-:S04]  /*b050*/  @P0 LOP3.LUT R2, R3, R2, RZ, 0x3c, !PT ;  /* 0x0000000203020212 */ /* 0x000fc800078e3cff */
[----:B------:R-:W-:-:S05]  /*b060*/  @P0 LOP3.LUT R3, R3, R2, RZ, 0x3c, !PT ;  /* 0x0000000203030212 */ /* 0x000fca00078e3cff */
[----:B------:R-:W-:Y:S01]  /*b070*/  @!PT LDS RZ, [RZ] ;  /* 0x00000000fffff984 */ /* 0x000fe20000000800 */
[----:B------:R-:W-:Y:S04]  /*b080*/  @P0 LDGSTS.E.BYPASS.LTC128B.128 [R8+0x1e400], desc[UR36][R2.64], !P4 ;  /* 0x1e40000002080fae */ /* 0x000fe8000e101d64 */
[----:B------:R-:W-:Y:S04]  /*b090*/  @P0 LDGSTS.E.BYPASS.LTC128B.128 [R8+0x21400], desc[UR36][R2.64+0x80], !P3 ;  /* 0x2140008002080fae */ /* 0x000fe8000d901d64 */
[----:B------:R0:W-:Y:S04]  /*b0a0*/  @P0 LDGSTS.E.BYPASS.LTC128B.128 [R8+0x24400], desc[UR36][R2.64+0x100], !P2 ;  /* 0x2440010002080fae */ /* 0x0001e8000d101d64 */
[----:B0-----:R-:W0:Y:S01]  /*b0b0*/  SHFL.IDX PT, R3, R4, 0x1, 0x181f ;  /* 0x00381f0004037f89 */ /* 0x001e2200000e0000 */
[----:B------:R-:W-:-:S03]  /*b0c0*/  @P1 IMAD R8, R5, 0x2, R22 ;  /* 0x0000000205081824 */ /* 0x000fc600078e0216 */
[----:B------:R-:W1:Y:S01]  /*b0d0*/  SHFL.IDX PT, R2, R0, 0x1, 0x181f ;  /* 0x00381f0000027f89 */ /* 0x000e6200000e0000 */
[----:B0-----:R-:W-:-:S05]  /*b0e0*/  @P1 LEA R3, P0, R32, R3, 0x1 ;  /* 0x0000000320031211 */ /* 0x001fca00078008ff */
[----:B-1----:R-:W-:-:S05]  /*b0f0*/  @P1 IMAD.X R2, RZ, RZ, R2, P0 ;  /* 0x000000ffff021224 */ /* 0x002fca00000e0602 */
[----:B------:R-:W-:-:S04]  /*b100*/  @P1 LOP3.LUT R3, R3, R2, RZ, 0x3c, !PT ;  /* 0x0000000203031212 */ /* 0x000fc800078e3cff */
[----:B------:R-:W-:-:S04]  /*b110*/  @P1 LOP3.LUT R2, R3, R2, RZ, 0x3c, !PT ;  /* 0x0000000203021212 */ /* 0x000fc800078e3cff */
[----:B------:R-:W-:-:S05]  /*b120*/  @P1 LOP3.LUT R3, R3, R2, RZ, 0x3c, !PT ;  /* 0x0000000203031212 */ /* 0x000fca00078e3cff */
[----:B------:R-:W-:Y:S04]  /*b130*/  @P1 LDGSTS.E.BYPASS.LTC128B.128 [R8+0x1ec00], desc[UR36][R2.64], !P4 ;  /* 0x1ec0000002081fae */ /* 0x000fe8000e101d64 */
[----:B------:R-:W-:Y:S04]  /*b140*/  @P1 LDGSTS.E.BYPASS.LTC128B.128 [R8+0x21c00], desc[UR36][R2.64+0x80], !P3 ;  /* 0x21c0008002081fae */ /* 0x000fe8000d901d64 */
[----:B------:R0:W-:Y:S01]  /*b150*/  @P1 LDGSTS.E.BYPASS.LTC128B.128 [R8+0x24c00], desc[UR36][R2.64+0x100], !P2 ;  /* 0x24c0010002081fae */ /* 0x0001e2000d101d64 */
[----:B------:R-:W-:-:S03]  /*b160*/  ISETP.GE.AND P1, PT, R6, 0x21, PT ;  /* 0x000000210600780c */ /* 0x000fc60003f26270 */
[----:B0-----:R-:W0:Y:S10]  /*b170*/  SHFL.IDX PT, R3, R4, 0x2, 0x181f ;  /* 0x00581f0004037f89 */ /* 0x001e3400000e0000 */
[----:B------:R-:W-:Y:S01]  /*b180*/  @P1 IMAD R8, R5, 0x2, R22 ;  /* 0x0000000205081824 */ /* 0x000fe200078e0216 */
        /* <DEDUP_REMOVED lines=13> */
[----:B0-----:R-:W-:-:S04]  /*b260*/  @P1 LEA R3, P0, R32, R3, 0x1 ;  /* 0x0000000320031211 */ /* 0x001fc800078008ff */
[----:B-1----:R-:W-:-:S04]  /*b270*/  @P1 IADD3.X R2, RZ, R2, RZ, P0, !PT ;  /* 0x00000002ff021210 */ /* 0x002fc800007fe4ff */
        /* <DEDUP_REMOVED lines=9> */
[----:B------:R-:W1:Y:S04]  /*b310*/  SHFL.IDX PT, R2, R0, 0x4, 0x181f ;  /* 0x00981f0000027f89 */ /* 0x000e6800000e0000 */
[----:B------:R-:W2:Y:S01]  /*b320*/  SHFL.IDX PT, R0, R0, 0x5, 0x181f ;  /* 0x00b81f0000007f89 */ /* 0x000ea200000e0000 */
[----:B0-----:R-:W-:-:S05]  /*b330*/  @P1 LEA R3, P0, R32, R3, 0x1 ;  /* 0x0000000320031211 */ /* 0x001fca00078008ff */
[----:B-1----:R-:W-:-:S05]  /*b340*/  @P1 IMAD.X R2, RZ, RZ, R2, P0 ;  /* 0x000000ffff021224 */ /* 0x002fca00000e0602 */
[----:B------:R-:W-:-:S04]  /*b350*/  @P1 LOP3.LUT R3, R3, R2, RZ, 0x3c, !PT ;  /* 0x0000000203031212 */ /* 0x000fc800078e3cff */
[----:B------:R-:W-:-:S04]  /*b360*/  @P1 LOP3.LUT R2, R3, R2, RZ, 0x3c, !PT ;  /* 0x0000000203021212 */ /* 0x000fc800078e3cff */
[----:B------:R-:W-:-:S05]  /*b370*/  @P1 LOP3.LUT R3, R3, R2, RZ, 0x3c, !PT ;  /* 0x0000000203031212 */ /* 0x000fca00078e3cff */
[----:B------:R-:W-:Y:S04]  /*b380*/  @P1 LDGSTS.E.BYPASS.LTC128B.128 [R8+0x20400], desc[UR36][R2.64], !P4 ;  /* 0x2040000002081fae */ /* 0x000fe8000e101d64 */
[----:B------:R-:W-:Y:S04]  /*b390*/  @P1 LDGSTS.E.BYPASS.LTC128B.128 [R8+0x23400], desc[UR36][R2.64+0x80], !P3 ;  /* 0x2340008002081fae */ /* 0x000fe8000d901d64 */
[----:B------:R0:W-:Y:S04]  /*b3a0*/  @P1 LDGSTS.E.BYPASS.LTC128B.128 [R8+0x26400], desc[UR36][R2.64+0x100], !P2 ;  /* 0x2640010002081fae */ /* 0x0001e8000d101d64 */
[----:B0-2---:R0:W1:Y:S02]  /*b3b0*/  SHFL.IDX PT, R2, R4, 0x5, 0x181f ;  /* 0x00b81f0004027f89 */ /* 0x00506400000e0000 */
.L_x_339:
[----:B------:R-:W-:-:S13]  /*b3c0*/  ISETP.GE.AND P0, PT, R6, 0x51, PT ;  /* 0x000000510600780c */ /* 0x000fda0003f06270 */
[----:B-1----:R-:W-:Y:S01]  /*b3d0*/  @P0 LEA R2, P1, R32, R2, 0x1 ;  /* 0x0000000220020211 */ /* 0x002fe200078208ff */
[----:B------:R-:W-:-:S04]  /*b3e0*/  @P0 IMAD R5, R5, 0x2, R22 ;  /* 0x0000000205050824 */ /* 0x000fc800078e0216 */
[----:B------:R-:W-:-:S05]  /*b3f0*/  @P0 IMAD.X R3, RZ, RZ, R0, P1 ;  /* 0x000000ffff030224 */ /* 0x000fca00008e0600 */
        /* <DEDUP_REMOVED lines=8> */
.L_x_261:
        /* <DEDUP_REMOVED lines=10> */
.L_x_262:
[----:B------:R2:W5:Y:S01]  /*b520*/  LDL.LU R0, [R1+0x10] ;  /* 0x0000100001007983 */ /* 0x0005620000300800 */
[----:B------:R-:W-:Y:S01]  /*b530*/  LOP3.LUT P0, RZ, R23, 0x40, RZ, 0xc0, !PT ;  /* 0x0000004017ff7812 */ /* 0x000fe2000780c0ff */
[----:B------:R2:W-:-:S12]  /*b540*/  SYNCS.ARRIVE.TRANS64.A1T0 RZ, [R7+URZ+0x30830], RZ ;  /* 0x030830ff07ff79a7 */ /* 0x0005d8000810003f */
[----:B------:R-:W-:Y:S05]  /*b550*/  WARPSYNC.ALL ;  /* 0x0000000000007948 */ /* 0x000fea0003800000 */
[----:B------:R-:W-:Y:S01]  /*b560*/  ULDC.64 UR4, c[0x0][0x298] ;  /* 0x0000a60000047ab9 */ /* 0x000fe20000000a00 */
[----:B------:R-:W-:Y:S01]  /*b570*/  SEL R29, R29, RZ, !P0 ;  /* 0x000000ff1d1d7207 */ /* 0x000fe20004000000 */
[----:B01----:R-:W-:Y:S01]  /*b580*/  IMAD.WIDE.U32 R4, R35, UR4, RZ ;  /* 0x0000000423047c25 */ /* 0x003fe2000f8e00ff */
[----:B------:R-:W-:Y:S01]  /*b590*/  BSSY B6, `(.L_x_263) ;  /* 0x000001c000067945 */ /* 0x000fe20003800000 */
[----:B------:R-:W-:Y:S01]  /*b5a0*/  BAR.SYNC.DEFER_BLOCKING 0x8, 0x180 ;  /* 0x0206000000007b1d */ /* 0x000fe20000010000 */
[----:B-----5:R-:W-:-:S02]  /*b5b0*/  SEL R2, R0, RZ, !P0 ;  /* 0x000000ff00027207 */ /* 0x020fc40004000000 */
[----:B------:R-:W-:-:S03]  /*b5c0*/  SHF.R.S32.HI R0, RZ, 0x1f, R35 ;  /* 0x0000001fff007819 */ /* 0x000fc60000011423 */
[----:B------:R0:W-:Y:S02]  /*b5d0*/  STL [R1+0x24], R2 ;  /* 0x0000240201007387 */ /* 0x0001e40000100800 */
[----:B------:R-:W-:Y:S02]  /*b5e0*/  IMAD R0, R0, UR4, RZ ;  /* 0x0000000400007c24 */ /* 0x000fe4000f8e02ff */
[----:B------:R1:W-:Y:S02]  /*b5f0*/  STL.64 [R1+0x10], R4 ;  /* 0x0000100401007387 */ /* 0x0003e40000100a00 */
[----:B------:R-:W-:Y:S01]  /*b600*/  IMAD R0, R35, UR5, R0 ;  /* 0x0000000523007c24 */ /* 0x000fe2000f8e0200 */
[----:B0-----:R-:W-:-:S03]  /*b610*/  IADD3 R2, R22, 0x12400, RZ ;  /* 0x0001240016027810 */ /* 0x001fc60007ffe0ff */
[----:B------:R-:W-:Y:S01]  /*b620*/  IMAD.IADD R35, R5, 0x1, R0 ;  /* 0x0000000105237824 */ /* 0x000fe200078e0200 */
[----:B------:R-:W-:-:S13]  /*b630*/  LOP3.LUT P0, RZ, R2, 0x3ff, RZ, 0xc0, !PT ;  /* 0x000003ff02ff7812 */ /* 0x000fda000780c0ff */
[----:B-1----:R-:W-:Y:S05]  /*b640*/  @!P0 BRA `(.L_x_264) ;  /* 0x0000000000408947 */ /* 0x002fea0003800000 */
[----:B------:R-:W-:Y:S01]  /*b650*/  MOV R2, 0x0 ;  /* 0x0000000000027802 */ /* 0x000fe20000000f00 */
[----:B------:R-:W-:Y:S01]  /*b660*/  ULDC.64 UR6, c[0x4][0x88] ;  /* 0x0100220000067ab9 */ /* 0x000fe20000000a00 */
[----:B------:R-:W-:Y:S01]  /*b670*/  ULDC.64 UR8, c[0x4][0x90] ;  /* 0x0100240000087ab9 */ /* 0x000fe20000000a00 */
[----:B------:R-:W-:Y:S01]  /*b680*/  ULDC.64 UR4, c[0x4][0x20] ;  /* 0x0100080000047ab9 */ /* 0x000fe20000000a00 */
[----:B------:R-:W-:Y:S01]  /*b690*/  IMAD.U32 R4, RZ, RZ, UR6 ;  /* 0x00000006ff047e24 */ /* 0x000fe2000f8e00ff */
[----:B------:R-:W-:Y:S01]  /*b6a0*/  MOV R10, UR4 ;  /* 0x00000004000a7c02 */ /* 0x000fe20008000f00 */
[----:B------:R-:W0:Y:S01]  /*b6b0*/  LDC.64 R2, c[0x4][R2] ;  /* 0x0100000002027b82 */ /* 0x000e220000000a00 */
[----:B------:R-:W-:Y:S02]  /*b6c0*/  IMAD.U32 R5, RZ, RZ, UR7 ;  /* 0x00000007ff057e24 */ /* 0x000fe4000f8e00ff */
[----:B------:R-:W-:Y:S02]  /*b6d0*/  IMAD.U32 R6, RZ, RZ, UR8 ;  /* 0x00000008ff067e24 */ /* 0x000fe4000f8e00ff */
[----:B--2---:R-:W-:-:S02]  /*b6e0*/  IMAD.U32 R7, RZ, RZ, UR9 ;  /* 0x00000009ff077e24 */ /* 0x004fc4000f8e00ff */
[----:B------:R-:W-:Y:S02]  /*b6f0*/  IMAD.U32 R11, RZ, RZ, UR5 ;  /* 0x00000005ff0b7e24 */ /* 0x000fe4000f8e00ff */
[----:B------:R-:W-:Y:S02]  /*b700*/  IMAD.MOV.U32 R8, RZ, RZ, 0x70 ;  /* 0x00000070ff087424 */ /* 0x000fe400078e00ff */
[----:B------:R-:W-:Y:S02]  /*b710*/  IMAD.MOV.U32 R12, RZ, RZ, 0x1 ;  /* 0x00000001ff0c7424 */ /* 0x000fe400078e00ff */
[----:B------:R-:W-:-:S07]  /*b720*/  IMAD.MOV.U32 R13, RZ, RZ, RZ ;  /* 0x000000ffff0d7224 */ /* 0x000fce00078e00ff */
[----:B------:R-:W-:-:S07]  /*b730*/  LEPC R20, `(.L_x_264) ;  /* 0x000000001014794e */ /* 0x000fce0000000000 */
[----:B0-----:R-:W-:Y:S05]  /*b740*/  CALL.ABS.NOINC R2 ;  /* 0x0000000002007343 */ /* 0x001fea0003c00000 */
.L_x_264:
[----:B------:R-:W-:Y:S05]  /*b750*/  BSYNC B6 ;  /* 0x0000000000067941 */ /* 0x000fea0003800000 */
.L_x_263:
[----:B------:R-:W3:Y:S01]  /*b760*/  LDL.LU R20, [R1+0x24] ;  /* 0x0000240001147983 */ /* 0x000ee20000300800 */
[----:B------:R-:W0:Y:S01]  /*b770*/  LDC R6, c[0x0][0x448] ;  /* 0x00011200ff067b82 */ /* 0x000e220000000800 */
[----:B------:R-:W-:Y:S02]  /*b780*/  ULDC.64 UR4, c[0x0][0x2d8] ;  /* 0x0000b60000047ab9 */ /* 0x000fe40000000a00 */
[----:B------:R-:W4:Y:S01]  /*b790*/  LDL.LU.64 R2, [R1+0x10] ;  /* 0x0000100001027983 */ /* 0x000f220000300a00 */
[----:B------:R-:W-:Y:S02]  /*b7a0*/  IMAD.SHL.U32 R4, R17, 0x80, RZ ;  /* 0x0000008011047824 */ /* 0x000fe400078e00ff */
[----:B------:R-:W-:Y:S01]  /*b7b0*/  IMAD R0, R30, UR4, RZ ;  /* 0x000000041e007c24 */ /* 0x000fe2000f8e02ff */
[----:B------:R1:W5:Y:S03]  /*b7c0*/  LDL R17, [R1+0x18] ;  /* 0x0000180001117983 */ /* 0x0003660000100800 */
[----:B------:R-:W-:Y:S01]  /*b7d0*/  IMAD R5, R18, UR5, R0 ;  /* 0x0000000512057c24 */ /* 0x000fe2000f8e0200 */
[----:B0-----:R-:W-:-:S13]  /*b7e0*/  ISETP.NE.AND P0, PT, R6, 0x1, PT ;  /* 0x000000010600780c */ /* 0x001fda0003f05270 */
[----:B------:R-:W0:Y:S01]  /*b7f0*/  @P0 LDC R8, c[0x0][0x450] ;  /* 0x00011400ff080b82 */ /* 0x000e220000000800 */
[----:B---3--:R-:W-:Y:S02]  /*b800*/  IMAD.MOV.U32 R21, RZ, RZ, R20 ;  /* 0x000000ffff157224 */ /* 0x008fe400078e0014 */
[----:B------:R-:W3:Y:S01]  /*b810*/  S2R R20, SR_TID.X ;  /* 0x0000000000147919 */ /* 0x000ee20000002100 */
[----:B----4-:R-:W-:-:S03]  /*b820*/  MOV R3, R35 ;  /* 0x0000002300037202 */ /* 0x010fc60000000f00 */
[----:B------:R-:W-:Y:S01]  /*b830*/  IMAD.WIDE.U32 R2, R18, UR4, R2 ;  /* 0x0000000412027c25 */ /* 0x000fe2000f8e0002 */
[----:B------:R-:W-:-:S03]  /*b840*/  ULDC.64 UR4, c[0x0][0x2e0] ;  /* 0x0000b80000047ab9 */ /* 0x000fc60000000a00 */
[----:B------:R-:W-:Y:S02]  /*b850*/  IMAD.IADD R3, R3, 0x1, R5 ;  /* 0x0000000103037824 */ /* 0x000fe400078e0205 */
[----:B------:R-:W4:Y:S01]  /*b860*/  @P0 LDC R5, c[0x0][0x44c] ;  /* 0x00011300ff050b82 */ /* 0x000f220000000800 */
[----:B------:R-:W-:Y:S02]  /*b870*/  IMAD R0, R21, UR4, RZ ;  /* 0x0000000415007c24 */ /* 0x000fe4000f8e02ff */
[----:B------:R-:W-:-:S04]  /*b880*/  IMAD.WIDE.U32 R2, R29, UR4, R2 ;  /* 0x000000041d027c25 */ /* 0x000fc8000f8e0002 */
[----:B------:R-:W-:Y:S01]  /*b890*/  IMAD R0, R29, UR5, R0 ;  /* 0x000000051d007c24 */ /* 0x000fe2000f8e0200 */
[----:B------:R-:W-:Y:S01]  /*b8a0*/  ULDC.64 UR4, c[0x0][0x2d0] ;  /* 0x0000b40000047ab9 */ /* 0x000fe20000000a00 */
[C---:B---3--:R-:W-:Y:S01]  /*b8b0*/  LOP3.LUT R21, R20.reuse, 0x7f, RZ, 0xc0, !PT ;  /* 0x0000007f14157812 */ /* 0x048fe200078ec0ff */
[----:B------:R-:W-:-:S03]  /*b8c0*/  IMAD.SHL.U32 R20, R20, 0x10, RZ ;  /* 0x0000001014147824 */ /* 0x000fc600078e00ff */
[----:B------:R-:W-:-:S04]  /*b8d0*/  SHF.R.U32.HI R21, RZ, 0x3, R21 ;  /* 0x00000003ff157819 */ /* 0x000fc80000011615 */
[----:B------:R-:W-:-:S04]  /*b8e0*/  LOP3.LUT R20, R21, 0x70, R20, 0xf8, !PT ;  /* 0x0000007015147812 */ /* 0x000fc800078ef814 */
[----:B--2---:R-:W-:-:S05]  /*b8f0*/  LOP3.LUT R7, R20, R4, RZ, 0xfc, !PT ;  /* 0x0000000414077212 */ /* 0x004fca00078efcff */
[----:B----4-:R-:W-:-:S04]  /*b900*/  @P0 IMAD.HI.U32 R9, R7, R5, RZ ;  /* 0x0000000507090227 */ /* 0x010fc800078e00ff */
[----:B------:R-:W-:Y:S01]  /*b910*/  IMAD.MOV.U32 R5, RZ, RZ, R7 ;  /* 0x000000ffff057224 */ /* 0x000fe200078e0007 */
[----:B0-----:R-:W-:Y:S01]  /*b920*/  @P0 SHF.R.U32.HI R5, RZ, R8, R9 ;  /* 0x00000008ff050219 */ /* 0x001fe20000011609 */
[----:B------:R-:W-:-:S03]  /*b930*/  IMAD.IADD R3, R3, 0x1, R0 ;  /* 0x0000000103037824 */ /* 0x000fc600078e0200 */
[C---:B------:R-:W-:Y:S01]  /*b940*/  IADD3 R0, -R5.reuse, RZ, RZ ;  /* 0x000000ff05007210 */ /* 0x040fe20007ffe1ff */
[----:B------:R-:W0:Y:S04]  /*b950*/  S2R R20, SR_TID.X ;  /* 0x0000000000147919 */ /* 0x000e280000002100 */
[----:B------:R-:W-:Y:S01]  /*b960*/  IMAD R0, R6, R0, R7 ;  /* 0x0000000006007224 */ /* 0x000fe200078e0207 */
[----:B------:R-:W-:Y:S01]  /*b970*/  SHF.R.S32.HI R7, RZ, 0x1f, R5 ;  /* 0x0000001fff077819 */ /* 0x000fe20000011405 */
[----:B------:R-:W-:-:S04]  /*b980*/  IMAD.WIDE.U32 R2, R5, UR4, R2 ;  /* 0x0000000405027c25 */ /* 0x000fc8000f8e0002 */
[----:B------:R-:W-:-:S04]  /*b990*/  IMAD R8, R7, UR4, RZ ;  /* 0x0000000407087c24 */ /* 0x000fc8000f8e02ff */
[----:B------:R-:W-:Y:S01]  /*b9a0*/  IMAD R7, R5, UR5, R8 ;  /* 0x0000000505077c24 */ /* 0x000fe2000f8e0208 */
[----:B------:R-:W-:Y:S01]  /*b9b0*/  SHF.R.S32.HI R5, RZ, 0x1f, R0 ;  /* 0x0000001fff057819 */ /* 0x000fe20000011400 */
[----:B------:R-:W-:Y:S02]  /*b9c0*/  ULDC.64 UR4, c[0x0][0x2c8] ;  /* 0x0000b20000047ab9 */ /* 0x000fe40000000a00 */
[----:B------:R-:W-:Y:S02]  /*b9d0*/  IMAD.IADD R3, R3, 0x1, R7 ;  /* 0x0000000103037824 */ /* 0x000fe400078e0207 */
[----:B------:R-:W-:Y:S02]  /*b9e0*/  IMAD R5, R5, UR4, RZ ;  /* 0x0000000405057c24 */ /* 0x000fe4000f8e02ff */
[----:B------:R-:W-:-:S04]  /*b9f0*/  IMAD.WIDE.U32 R2, R0, UR4, R2 ;  /* 0x0000000400027c25 */ /* 0x000fc8000f8e0002 */
[----:B------:R-:W-:Y:S01]  /*ba00*/  IMAD R5, R0, UR5, R5 ;  /* 0x0000000500057c24 */ /* 0x000fe2000f8e0205 */
[----:B------:R-:W-:Y:S02]  /*ba10*/  ULDC.64 UR4, c[0x0][0x280] ;  /* 0x0000a00000047ab9 */ /* 0x000fe40000000a00 */
[----:B------:R-:W-:Y:S01]  /*ba20*/  LEA R0, P0, R2, UR4, 0x1 ;  /* 0x0000000402007c11 */ /* 0x000fe2000f8008ff */
[----:B------:R-:W-:Y:S01]  /*ba30*/  IMAD.IADD R5, R3, 0x1, R5 ;  /* 0x0000000103057824 */ /* 0x000fe200078e0205 */
[----:B------:R-:W-:Y:S01]  /*ba40*/  ULDC UR4, c[0x0][0x2b8] ;  /* 0x0000ae0000047ab9 */ /* 0x000fe20000000800 */
[----:B0-----:R-:W-:-:S03]  /*ba50*/  LOP3.LUT R20, R20, 0x7f, RZ, 0xc0, !PT ;  /* 0x0000007f14147812 */ /* 0x001fc600078ec0ff */
[----:B------:R-:W-:Y:S01]  /*ba60*/  LEA.HI.X R5, R2, UR5, R5, 0x1, P0 ;  /* 0x0000000502057c11 */ /* 0x000fe200080f0c05 */
[----:B------:R-:W-:Y:S01]  /*ba70*/  UMOV UR5, 0xffffffff ;  /* 0xffffffff00057882 */ /* 0x000fe20000000000 */
[----:B------:R-:W-:Y:S02]  /*ba80*/  ISETP.GE.AND P3, PT, R32, UR4, PT ;  /* 0x0000000420007c0c */ /* 0x000fe4000bf66270 */
[----:B------:R-:W-:Y:S02]  /*ba90*/  ISETP.GE.AND P2, PT, R34, UR4, PT ;  /* 0x0000000422007c0c */ /* 0x000fe4000bf46270 */
[----:B------:R-:W-:Y:S02]  /*baa0*/  ISETP.GE.AND P0, PT, R33, UR4, PT ;  /* 0x0000000421007c0c */ /* 0x000fe4000bf06270 */
[----:B------:R-:W-:Y:S01]  /*bab0*/  SHF.R.U32.HI R10, RZ, 0x3, R20 ;  /* 0x00000003ff0a7819 */ /* 0x000fe20000011614 */
[----:B-1----:R-:W-:Y:S10]  /*bac0*/  BRA.DIV UR5, `(.L_x_265) ;  /* 0x0000003a05307947 */ /* 0x002ff4000b800000 */
[----:B------:R-:W0:Y:S01]  /*bad0*/  SHFL.IDX PT, R14, R0, RZ, 0x181f ;  /* 0x00181fff000e7589 */ /* 0x000e2200000e0000 */
[----:B-----5:R-:W-:Y:S02]  /*bae0*/  IMAD R6, R17, R6, RZ ;  /* 0x0000000611067224 */ /* 0x020fe400078e02ff */
[----:B------:R-:W-:Y:S01]  /*baf0*/  IMAD.IADD R4, R10, 0x1, R4 ;  /* 0x000000010a047824 */ /* 0x000fe200078e0204 */
[----:B------:R-:W1:Y:S04]  /*bb00*/  SHFL.IDX PT, R2, R5, RZ, 0x181f ;  /* 0x00181fff05027589 */ /* 0x000e6800000e0000 */
[C---:B------:R-:W-:Y:S02]  /*bb10*/  ISETP.GE.AND P1, PT, R4.reuse, R6, PT ;  /* 0x000000060400720c */ /* 0x040fe40003f26270 */
[----:B------:R-:W-:-:S11]  /*bb20*/  IADD3 R7, R4, 0x10, RZ ;  /* 0x0000001004077810 */ /* 0x000fd60007ffe0ff */
[----:B0-----:R-:W-:-:S05]  /*bb30*/  @!P1 LEA R14, P4, R32, R14, 0x1 ;  /* 0x0000000e200e9211 */ /* 0x001fca00078808ff */
[----:B-1----:R-:W-:Y:S02]  /*bb40*/  @!P1 IMAD.X R3, RZ, RZ, R2, P4 ;  /* 0x000000ffff039224 */ /* 0x002fe400020e0602 */
[----:B------:R-:W-:Y:S02]  /*bb50*/  @!P1 IMAD.MOV.U32 R2, RZ, RZ, R14 ;  /* 0x000000ffff029224 */ /* 0x000fe400078e000e */
[----:B------:R-:W0:Y:S04]  /*bb60*/  SHFL.IDX PT, R14, R0, 0x1, 0x181f ;  /* 0x00381f00000e7f89 */ /* 0x000e2800000e0000 */
[----:B------:R-:W-:Y:S04]  /*bb70*/  @!P1 LDGSTS.E.BYPASS.LTC128B.128 [R37+0x12400], desc[UR36][R2.64], !P3 ;  /* 0x1240000002259fae */ /* 0x000fe8000d901d64 */
[----:B------:R-:W-:Y:S04]  /*bb80*/  @!P1 LDGSTS.E.BYPASS.LTC128B.128 [R37+0x16400], desc[UR36][R2.64+0x80], !P2 ;  /* 0x1640008002259fae */ /* 0x000fe8000d101d64 */
[----:B------:R1:W-:Y:S01]  /*bb90*/  @!P1 LDGSTS.E.BYPASS.LTC128B.128 [R37+0x1a400], desc[UR36][R2.64+0x100], !P0 ;  /* 0x1a40010002259fae */ /* 0x0003e2000c101d64 */
[----:B------:R-:W-:-:S03]  /*bba0*/  ISETP.GE.AND P1, PT, R7, R6, PT ;  /* 0x000000060700720c */ /* 0x000fc60003f26270 */
[----:B-1----:R-:W1:Y:S10]  /*bbb0*/  SHFL.IDX PT, R2, R5, 0x1, 0x181f ;  /* 0x00381f0005027f89 */ /* 0x002e7400000e0000 */
[----:B0-----:R-:W-:-:S05]  /*bbc0*/  @!P1 LEA R14, P4, R32, R14, 0x1 ;  /* 0x0000000e200e9211 */ /* 0x001fca00078808ff */
[----:B-1----:R-:W-:Y:S02]  /*bbd0*/  @!P1 IMAD.X R7, RZ, RZ, R2, P4 ;  /* 0x000000ffff079224 */ /* 0x002fe400020e0602 */
[----:B------:R-:W-:Y:S02]  /*bbe0*/  @!P1 IMAD.MOV.U32 R2, RZ, RZ, R14 ;  /* 0x000000ffff029224 */ /* 0x000fe400078e000e */
[----:B------:R-:W-:Y:S01]  /*bbf0*/  @!P1 IMAD.MOV.U32 R3, RZ, RZ, R7 ;  /* 0x000000ffff039224 */ /* 0x000fe200078e0007 */
[----:B------:R-:W0:Y:S01]  /*bc00*/  SHFL.IDX PT, R14, R0, 0x2, 0x181f ;  /* 0x00581f00000e7f89 */ /* 0x000e2200000e0000 */
[----:B------:R-:W-:-:S03]  /*bc10*/  VIADD R7, R4, 0x20 ;  /* 0x0000002004077836 */ /* 0x000fc60000000000 */
[----:B------:R-:W-:Y:S04]  /*bc20*/  @!P1 LDGSTS.E.BYPASS.LTC128B.128 [R37+0x12c00], desc[UR36][R2.64], !P3 ;  /* 0x12c0000002259fae */ /* 0x000fe8000d901d64 */
[----:B------:R-:W-:Y:S04]  /*bc30*/  @!P1 LDGSTS.E.BYPASS.LTC128B.128 [R37+0x16c00], desc[UR36][R2.64+0x80], !P2 ;  /* 0x16c0008002259fae */ /* 0x000fe8000d101d64 */
[----:B------:R1:W-:Y:S01]  /*bc40*/  @!P1 LDGSTS.E.BYPASS.LTC128B.128 [R37+0x1ac00], desc[UR36][R2.64+0x100], !P0 ;  /* 0x1ac0010002259fae */ /* 0x0003e2000c101d64 */
[----:B------:R-:W-:-:S03]  /*bc50*/  ISETP.GE.AND P1, PT, R7, R6, PT ;  /* 0x000000060700720c */ /* 0x000fc60003f26270 */
[----:B-1----:R-:W1:Y:S10]  /*bc60*/  SHFL.IDX PT, R2, R5, 0x2, 0x181f ;  /* 0x00581f0005027f89 */ /* 0x002e7400000e0000 */
[----:B0-----:R-:W-:-:S05]  /*bc70*/  @!P1 LEA R14, P4, R32, R14, 0x1 ;  /* 0x0000000e200e9211 */ /* 0x001fca00078808ff */
[----:B-1----:R-:W-:Y:S01]  /*bc80*/  @!P1 IMAD.X R7, RZ, RZ, R2, P4 ;  /* 0x000000ffff079224 */ /* 0x002fe200020e0602 */
[----:B------:R-:W-:Y:S02]  /*bc90*/  @!P1 MOV R2, R14 ;  /* 0x0000000e00029202 */ /* 0x000fe40000000f00 */
[----:B------:R-:W0:Y:S01]  /*bca0*/  SHFL.IDX PT, R14, R0, 0x3, 0x181f ;  /* 0x00781f00000e7f89 */ /* 0x000e2200000e0000 */
[----:B------:R-:W-:Y:S02]  /*bcb0*/  @!P1 IMAD.MOV.U32 R3, RZ, RZ, R7 ;  /* 0x000000ffff039224 */ /* 0x000fe400078e0007 */
[----:B------:R-:W-:-:S03]  /*bcc0*/  VIADD R7, R4, 0x30 ;  /* 0x0000003004077836 */ /* 0x000fc60000000000 */
        /* <DEDUP_REMOVED lines=10> */
[----:B------:R-:W-:-:S03]  /*bd70*/  IADD3 R7, R4, 0x40, RZ ;  /* 0x0000004004077810 */ /* 0x000fc60007ffe0ff */
        /* <DEDUP_REMOVED lines=27> */
[----:B0-----:R-:W-:Y:S01]  /*bf30*/  @!P1 LEA R14, P4, R32, R14, 0x1 ;  /* 0x0000000e200e9211 */ /* 0x001fe200078808ff */
[----:B------:R-:W0:Y:S04]  /*bf40*/  SHFL.IDX PT, R5, R5, 0x7, 0x181f ;  /* 0x00f81f0005057f89 */ /* 0x000e2800000e0000 */
[----:B-1----:R-:W-:-:S02]  /*bf50*/  @!P1 IMAD.X R7, RZ, RZ, R2, P4 ;  /* 0x000000ffff079224 */ /* 0x002fc400020e0602 */
[----:B------:R-:W-:Y:S02]  /*bf60*/  @!P1 IMAD.MOV.U32 R2, RZ, RZ, R14 ;  /* 0x000000ffff029224 */ /* 0x000fe400078e000e */
[----:B------:R-:W-:Y:S01]  /*bf70*/  @!P1 IMAD.MOV.U32 R3, RZ, RZ, R7 ;  /* 0x000000ffff039224 */ /* 0x000fe200078e0007 */
[----:B------:R1:W2:Y:S04]  /*bf80*/  SHFL.IDX PT, R14, R0, 0x7, 0x181f ;  /* 0x00f81f00000e7f89 */ /* 0x0002a800000e0000 */
[----:B------:R1:W-:Y:S04]  /*bf90*/  @!P1 LDGSTS.E.BYPASS.LTC128B.128 [R37+0x15400], desc[UR36][R2.64], !P3 ;  /* 0x1540000002259fae */ /* 0x0003e8000d901d64 */
[----:B------:R1:W-:Y:S04]  /*bfa0*/  @!P1 LDGSTS.E.BYPASS.LTC128B.128 [R37+0x19400], desc[UR36][R2.64+0x80], !P2 ;  /* 0x1940008002259fae */ /* 0x0003e8000d101d64 */
[----:B0-----:R1:W-:Y:S02]  /*bfb0*/  @!P1 LDGSTS.E.BYPASS.LTC128B.128 [R37+0x1d400], desc[UR36][R2.64+0x100], !P0 ;  /* 0x1d40010002259fae */ /* 0x0013e4000c101d64 */
.L_x_356:
[----:B-1----:R-:W-:Y:S01]  /*bfc0*/  IADD3 R3, R4, 0x70, RZ ;  /* 0x0000007004037810 */ /* 0x002fe20007ffe0ff */
[----:B------:R-:W-:Y:S03]  /*bfd0*/  BSSY B0, `(.L_x_266) ;  /* 0x000000b000007945 */ /* 0x000fe60003800000 */
[----:B------:R-:W-:-:S13]  /*bfe0*/  ISETP.GE.AND P1, PT, R3, R6, PT ;  /* 0x000000060300720c */ /* 0x000fda0003f26270 */
[----:B------:R-:W-:Y:S05]  /*bff0*/  @P1 BRA `(.L_x_267) ;  /* 0x0000000000201947 */ /* 0x000fea0003800000 */
[----:B--2---:R-:W-:-:S05]  /*c000*/  LEA R2, P1, R32, R14, 0x1 ;  /* 0x0000000e20027211 */ /* 0x004fca00078208ff */
[----:B------:R-:W-:-:S05]  /*c010*/  IMAD.X R3, RZ, RZ, R5, P1 ;  /* 0x000000ffff037224 */ /* 0x000fca00008e0605 */
[----:B------:R-:W-:Y:S01]  /*c020*/  @!PT LDS RZ, [RZ] ;  /* 0x00000000fffff984 */ /* 0x000fe20000000800 */
[----:B------:R-:W-:Y:S01]  /*c030*/  @!PT LDS RZ, [RZ] ;  /* 0x00000000fffff984 */ /* 0x000fe20000000800 */
[----:B------:R-:W-:Y:S01]  /*c040*/  @!PT LDS RZ, [RZ] ;  /* 0x00000000fffff984 */ /* 0x000fe20000000800 */
[----:B------:R0:W-:Y:S04]  /*c050*/  LDGSTS.E.BYPASS.LTC128B.128 [R37+0x15c00], desc[UR36][R2.64], !P3 ;  /* 0x15c0000002257fae */ /* 0x0001e8000d901d64 */
[----:B------:R0:W-:Y:S04]  /*c060*/  LDGSTS.E.BYPASS.LTC128B.128 [R37+0x19c00], desc[UR36][R2.64+0x80], !P2 ;  /* 0x19c0008002257fae */ /* 0x0001e8000d101d64 */
[----:B------:R0:W-:Y:S02]  /*c070*/  LDGSTS.E.BYPASS.LTC128B.128 [R37+0x1dc00], desc[UR36][R2.64+0x100], !P0 ;  /* 0x1dc0010002257fae */ /* 0x0001e4000c101d64 */
.L_x_267:
[----:B------:R-:W-:Y:S05]  /*c080*/  BSYNC B0 ;  /* 0x0000000000007941 */ /* 0x000fea0003800000 */
.L_x_266:
[----:B------:R-:W-:Y:S01]  /*c090*/  NOP ;  /* 0x0000000000007918 */ /* 0x000fe20000000000 */
[----:B------:R-:W-:-:S13]  /*c0a0*/  PLOP3.LUT P0, PT, PT, PT, PT, 0x80, 0x0 ;  /* 0x000000000000781c */ /* 0x000fda0003f0f070 */
.L_x_268:
[----:B------:R-:W-:Y:S02]  /*c0b0*/  PLOP3.LUT P1, PT, P1, P0, PT, 0xa2, 0x0 ;  /* 0x000000000000781c */ /* 0x000fe40000f21472 */
[----:B------:R-:W-:-:S08]  /*c0c0*/  @P0 R2UR P1, UR4, R22 ;  /* 0x00000000160402ca */ /* 0x000fd00000020000 */
[----:B------:R-:W-:-:S05]  /*c0d0*/  @P0 PLOP3.LUT P0, PT, P1, PT, PT, 0x80, 0x0 ;  /* 0x000000000000081c */ /* 0x000fca0000f0f070 */
[----:B------:R-:W-:Y:S01]  /*c0e0*/  @!P1 SYNCS.ARRIVE.TRANS64.RED.A0T1 RZ, [UR4+0x30800], RZ ;  /* 0x030800ffffff99a7 */ /* 0x000fe20008200404 */
[----:B------:R-:W-:Y:S07]  /*c0f0*/  @!P1 ARRIVES.LDGSTSBAR.64.TRANSCNT [UR4+0x30800] ;  /* 0x03080000ff0099b0 */ /* 0x000fee0008000a84 */
[----:B------:R-:W-:Y:S05]  /*c100*/  @P0 BRA.U.ANY `(.L_x_268) ;  /* 0xfffffffd00e80947 */ /* 0x000fea000393ffff */
[----:B0-----:R-:W3:Y:S02]  /*c110*/  LDL.LU R2, [R1+0x1c] ;  /* 0x00001c0001027983 */ /* 0x001ee40000300800 */
[----:B---3--:R-:W-:-:S05]  /*c120*/  VIADD R2, R2, 0x1 ;  /* 0x0000000102027836 */ /* 0x008fca0000000000 */
[----:B------:R0:W-:Y:S01]  /*c130*/  STL [R1+0x1c], R2 ;  /* 0x00001c0201007387 */ /* 0x0001e20000100800 */
[----:B------:R-:W-:-:S04]  /*c140*/  LEA.HI R0, R2, R2, RZ, 0x1 ;  /* 0x0000000202007211 */ /* 0x000fc800078f08ff */
[----:B------:R-:W-:-:S05]  /*c150*/  LOP3.LUT R0, R0, 0xfffffffe, RZ, 0xc0, !PT ;  /* 0xfffffffe00007812 */ /* 0x000fca00078ec0ff */
[----:B------:R-:W-:-:S05]  /*c160*/  IMAD.IADD R0, R2, 0x1, -R0 ;  /* 0x0000000102007824 */ /* 0x000fca00078e0a00 */
[----:B------:R-:W-:Y:S01]  /*c170*/  SHF.L.U32 R3, R0, 0x1f, RZ ;  /* 0x0000001f00037819 */ /* 0x000fe200000006ff */
[----:B------:R-:W-:Y:S01]  /*c180*/  NOP ;  /* 0x0000000000007918 */ /* 0x000fe20000000000 */
[----:B------:R0:W-:Y:S01]  /*c190*/  SYNCS.ARRIVE.TRANS64.A1T0 RZ, [R22+URZ+0x30800], RZ ;  /* 0x030800ff16ff79a7 */ /* 0x0001e2000810003f */
[----:B------:R-:W-:Y:S01]  /*c1a0*/  BSSY B0, `(.L_x_269) ;  /* 0x0000003000007945 */ /* 0x000fe20003800000 */
[----:B------:R-:W1:Y:S03]  /*c1b0*/  SYNCS.PHASECHK.TRANS64.TRYWAIT P0, [R22+URZ+0x30820], R3 ;  /* 0x03082003160075a7 */ /* 0x000e66000800017f */
[----:B01----:R-:W-:Y:S05]  /*c1c0*/  @!P0 BRA `(.L_x_270) ;  /* 0x0000003c000c8947 */ /* 0x003fea0003800000 */
.L_x_357:
[----:B------:R-:W-:Y:S05]  /*c1d0*/  BSYNC B0 ;  /* 0x0000000000007941 */ /* 0x000fea0003800000 */
.L_x_269:
[----:B------:R-:W3:Y:S01]  /*c1e0*/  LDL R0, [R1] ;  /* 0x0000000001007983 */ /* 0x000ee20000100800 */
[----:B------:R-:W-:Y:S01]  /*c1f0*/  BSSY B0, `(.L_x_271) ;  /* 0x000010a000007945 */ /* 0x000fe20003800000 */
[----:B---3--:R-:W-:-:S13]  /*c200*/  ISETP.GE.AND P0, PT, R0, 0x61, PT ;  /* 0x000000610000780c */ /* 0x008fda0003f06270 */
[----:B------:R-:W-:Y:S05]  /*c210*/  @!P0 BRA `(.L_x_272) ;  /* 0x00000010001c8947 */ /* 0x000fea0003800000 */
[----:B------:R-:W3:Y:S01]  /*c220*/  LDL.LU R0, [R1+0x20] ;  /* 0x0000200001007983 */ /* 0x000ee20000300800 */
[----:B------:R-:W-:Y:S01]  /*c230*/  ULDC UR4, c[0x0][0x2f4] ;  /* 0x0000bd0000047ab9 */ /* 0x000fe20000000800 */
[----:B------:R-:W-:Y:S01]  /*c240*/  IMAD.MOV.U32 R17, RZ, RZ, R28 ;  /* 0x000000ffff117224 */ /* 0x000fe200078e001c */
[----:B------:R-:W-:Y:S01]  /*c250*/  MOV R10, R27 ;  /* 0x0000001b000a7202 */ /* 0x000fe20000000f00 */
[----:B------:R-:W-:Y:S01]  /*c260*/  IMAD.MOV.U32 R29, RZ, RZ, R26 ;  /* 0x000000ffff1d7224 */ /* 0x000fe200078e001a */
[----:B------:R-:W-:Y:S02]  /*c270*/  ISETP.GE.AND P3, PT, R32, UR4, PT ;  /* 0x0000000420007c0c */ /* 0x000fe4000bf66270 */
[----:B------:R-:W-:Y:S02]  /*c280*/  ISETP.GE.AND P2, PT, R34, UR4, PT ;  /* 0x0000000422007c0c */ /* 0x000fe4000bf46270 */
[----:B------:R-:W-:Y:S01]  /*c290*/  ISETP.GE.AND P1, PT, R33, UR4, PT ;  /* 0x0000000421007c0c */ /* 0x000fe2000bf26270 */
[----:B---3--:R-:W-:-:S12]  /*c2a0*/  VIADD R8, R0, 0xfffffffe ;  /* 0xfffffffe00087836 */ /* 0x008fd80000000000 */
.L_x_285:
[----:B------:R-:W3:Y:S04]  /*c2b0*/  LDL R5, [R1+0x4] ;  /* 0x0000040001057983 */ /* 0x000ee80000100800 */
[----:B------:R-:W4:Y:S01]  /*c2c0*/  LDL R12, [R1+0x8] ;  /* 0x00000800010c7983 */ /* 0x000f220000100800 */
[----:B------:R-:W1:Y:S01]  /*c2d0*/  S2R R0, SR_TID.X ;  /* 0x0000000000007919 */ /* 0x000e620000002100 */
[----:B------:R-:W2:Y:S01]  /*c2e0*/  S2R R4, SR_TID.X ;  /* 0x0000000000047919 */ /* 0x000ea20000002100 */
[----:B-1----:R-:W-:-:S04]  /*c2f0*/  LOP3.LUT R0, R0, 0x7f, RZ, 0xc0, !PT ;  /* 0x0000007f00007812 */ /* 0x002fc800078ec0ff */
[----:B0-----:R-:W-:Y:S02]  /*c300*/  SHF.R.U32.HI R3, RZ, 0x3, R0 ;  /* 0x00000003ff037819 */ /* 0x001fe40000011600 */
[----:B------:R-:W0:Y:S01]  /*c310*/  LDC R0, c[0x0][0x430] ;  /* 0x00010c00ff007b82 */ /* 0x000e220000000800 */
[----:B--2---:R-:W-:-:S05]  /*c320*/  IMAD.SHL.U32 R4, R4, 0x10, RZ ;  /* 0x0000001004047824 */ /* 0x004fca00078e00ff */
[----:B------:R-:W-:-:S04]  /*c330*/  LOP3.LUT R4, R3, 0x70, R4, 0xf8, !PT ;  /* 0x0000007003047812 */ /* 0x000fc800078ef804 */
[----:B------:R-:W-:-:S13]  /*c340*/  ISETP.GT.U32.AND P5, PT, R4, 0x5f, PT ;  /* 0x0000005f0400780c */ /* 0x000fda0003fa4070 */
[----:B------:R-:W4:Y:S01]  /*c350*/  @!P5 LDC.64 R6, c[0x0][0x428] ;  /* 0x00010a00ff06db82 */ /* 0x000f220000000a00 */
[----:B0-----:R-:W-:-:S13]  /*c360*/  ISETP.NE.AND P0, PT, R0, 0x1, PT ;  /* 0x000000010000780c */ /* 0x001fda0003f05270 */
[----:B------:R-:W0:Y:S08]  /*c370*/  @P0 LDC R0, c[0x0][0x434] ;  /* 0x00010d00ff000b82 */ /* 0x000e300000000800 */
[----:B------:R-:W1:Y:S01]  /*c380*/  @P0 LDC R3, c[0x0][0x438] ;  /* 0x00010e00ff030b82 */ /* 0x000e620000000800 */
[----:B---3--:R-:W-:-:S04]  /*c390*/  IMAD R9, R8, 0x60, R5 ;  /* 0x0000006008097824 */ /* 0x008fc800078e0205 */
[----:B------:R-:W-:-:S03]  /*c3a0*/  IMAD.IADD R9, R4, 0x1, R9 ;  /* 0x0000000104097824 */ /* 0x000fc600078e0209 */
[----:B------:R-:W2:Y:S01]  /*c3b0*/  @!P5 LDC.64 R4, c[0x0][0x418] ;  /* 0x00010600ff04db82 */ /* 0x000ea20000000a00 */
[----:B0-----:R-:W-:-:S04]  /*c3c0*/  @P0 IMAD.HI.U32 R0, R9, R0, RZ ;  /* 0x0000000009000227 */ /* 0x001fc800078e00ff */
[----:B------:R-:W-:Y:S01]  /*c3d0*/  IMAD.MOV.U32 R11, RZ, RZ, R9 ;  /* 0x000000ffff0b7224 */ /* 0x000fe200078e0009 */
[----:B-1----:R-:W-:Y:S01]  /*c3e0*/  @P0 SHF.R.U32.HI R11, RZ, R3, R0 ;  /* 0x00000003ff0b0219 */ /* 0x002fe20000011600 */
[----:B----4-:R-:W-:-:S03]  /*c3f0*/  @!P5 IMAD R0, R12, R6, RZ ;  /* 0x000000060c00d224 */ /* 0x010fc600078e02ff */
[--C-:B------:R-:W-:Y:S01]  /*c400*/  @!P5 SHF.R.S32.HI R3, RZ, 0x1f, R11.reuse ;  /* 0x0000001fff03d819 */ /* 0x100fe2000001140b */
[----:B------:R-:W-:Y:S02]  /*c410*/  @!P5 IMAD.MOV.U32 R2, RZ, RZ, R11 ;  /* 0x000000ffff02d224 */ /* 0x000fe400078e000b */
[C---:B------:R-:W-:Y:S02]  /*c420*/  @!P5 IMAD R7, R31.reuse, R7, R0 ;  /* 0x000000071f07d224 */ /* 0x040fe400078e0200 */
[----:B------:R-:W-:-:S05]  /*c430*/  @!P5 IMAD.WIDE.U32 R2, R31, R6, R2 ;  /* 0x000000061f02d225 */ /* 0x000fca00078e0002 */
[----:B------:R-:W-:Y:S02]  /*c440*/  @!P5 IADD3 R7, R7, R3, RZ ;  /* 0x000000030707d210 */ /* 0x000fe40007ffe0ff */
[----:B--2---:R-:W-:Y:S01]  /*c450*/  @!P5 LEA R4, P0, R2, R4, 0x2 ;  /* 0x000000040204d211 */ /* 0x004fe200078010ff */
[----:B------:R-:W-:-:S03]  /*c460*/  IMAD.MOV.U32 R0, RZ, RZ, RZ ;  /* 0x000000ffff007224 */ /* 0x000fc600078e00ff */
[----:B------:R-:W-:-:S05]  /*c470*/  @!P5 LEA.HI.X R5, R2, R5, R7, 0x2, P0 ;  /* 0x000000050205d211 */ /* 0x000fca00000f1407 */
[----:B------:R0:W5:Y:S01]  /*c480*/  @!P5 LDG.E R0, desc[UR36][R4.64] ;  /* 0x000000240400d981 */ /* 0x000162000c1e1900 */
[----:B------:R-:W-:Y:S01]  /*c490*/  LOP3.LUT P4, RZ, R23, 0x10, RZ, 0xc0, !PT ;  /* 0x0000001017ff7812 */ /* 0x000fe2000788c0ff */
[----:B------:R-:W-:Y:S01]  /*c4a0*/  VIADD R27, R10, 0x1 ;  /* 0x000000010a1b7836 */ /* 0x000fe20000000000 */
[----:B------:R-:W-:Y:S05]  /*c4b0*/  YIELD ;  /* 0x0000000000007946 */ /* 0x000fea0003800000 */
[----:B------:R-:W-:Y:S01]  /*c4c0*/  ISETP.NE.AND P0, PT, R27, 0x2, PT ;  /* 0x000000021b00780c */ /* 0x000fe20003f05270 */
[----:B------:R-:W-:Y:S01]  /*c4d0*/  IMAD.MOV R2, RZ, RZ, -R11 ;  /* 0x000000ffff027224 */ /* 0x000fe200078e0a0b */
[----:B------:R-:W-:-:S02]  /*c4e0*/  ULDC UR4, c[0x0][0x430] ;  /* 0x00010c0000047ab9 */ /* 0x000fc40000000800 */
[----:B------:R-:W-:Y:S01]  /*c4f0*/  SEL R28, RZ, 0x1, P0 ;  /* 0x00000001ff1c7807 */ /* 0x000fe20000000000 */
[----:B------:R-:W-:Y:S01]  /*c500*/  IMAD R9, R2, UR4, R9 ;  /* 0x0000000402097c24 */ /* 0x000fe2000f8e0209 */
[----:B------:R-:W-:Y:S01]  /*c510*/  SEL R27, R27, RZ, P0 ;  /* 0x000000ff1b1b7207 */ /* 0x000fe20000000000 */
[----:B------:R-:W-:Y:S01]  /*c520*/  IMAD.MOV.U32 R26, RZ, RZ, R8 ;  /* 0x000000ffff1a7224 */ /* 0x000fe200078e0008 */
[----:B------:R-:W-:Y:S01]  /*c530*/  LOP3.LUT R28, R17, R28, RZ, 0x3c, !PT ;  /* 0x0000001c111c7212 */ /* 0x000fe200078e3cff */
[----:B0-----:R-:W-:Y:S06]  /*c540*/  @!P4 BRA `(.L_x_273) ;  /* 0x000000000004c947 */ /* 0x001fec0003800000 */
[----:B------:R-:W-:Y:S01]  /*c550*/  BPT.TRAP 0x1 ;  /* 0x000000040000795c */ /* 0x000fe20000300000 */
.L_x_273:
[----:B------:R-:W-:Y:S01]  /*c560*/  IMAD R7, R27, 0x8, R22 ;  /* 0x000000081b077824 */ /* 0x000fe200078e0216 */
[----:B------:R-:W-:Y:S01]  /*c570*/  SHF.L.U32 R2, R28, 0x1f, RZ ;  /* 0x0000001f1c027819 */ /* 0x000fe200000006ff */
[----:B------:R-:W-:Y:S03]  /*c580*/  BSSY B1, `(.L_x_274) ;  /* 0x0000003000017945 */ /* 0x000fe60003800000 */
[----:B------:R-:W0:Y:S02]  /*c590*/  SYNCS.PHASECHK.TRANS64.TRYWAIT P0, [R7+URZ+0x30840], R2 ;  /* 0x03084002070075a7 */ /* 0x000e24000800017f */
[----:B0-----:R-:W-:Y:S05]  /*c5a0*/  @!P0 BRA `(.L_x_275) ;  /* 0x0000003800288947 */ /* 0x001fea0003800000 */
.L_x_358:
[----:B------:R-:W-:Y:S05]  /*c5b0*/  BSYNC B1 ;  /* 0x0000000000017941 */ /* 0x000fea0003800000 */
.L_x_274:
[----:B------:R-:W-:Y:S01]  /*c5c0*/  SHF.R.S32.HI R20, RZ, 0x1f, R9 ;  /* 0x0000001fff147819 */ /* 0x000fe20000011409 */
[----:B------:R-:W-:Y:S01]  /*c5d0*/  ULDC.64 UR4, c[0x0][0x300] ;  /* 0x0000c00000047ab9 */ /* 0x000fe20000000a00 */
[----:B-----5:R-:W-:Y:S01]  /*c5e0*/  SHF.R.S32.HI R21, RZ, 0x1f, R0 ;  /* 0x0000001fff157819 */ /* 0x020fe20000011400 */
[----:B0-----:R-:W-:Y:S01]  /*c5f0*/  IMAD.WIDE.U32 R2, R9, UR4, RZ ;  /* 0x0000000409027c25 */ /* 0x001fe2000f8e00ff */
[C---:B------:R-:W-:Y:S02]  /*c600*/  LOP3.LUT P5, RZ, R23.reuse, 0x2, RZ, 0xc0, !PT ;  /* 0x0000000217ff7812 */ /* 0x040fe400078ac0ff */
[----:B------:R-:W-:Y:S01]  /*c610*/  LOP3.LUT P4, RZ, R23, 0x1, RZ, 0xc0, !PT ;  /* 0x0000000117ff7812 */ /* 0x000fe2000788c0ff */
[----:B------:R-:W-:Y:S02]  /*c620*/  IMAD R4, R20, UR4, RZ ;  /* 0x0000000414047c24 */ /* 0x000fe4000f8e02ff */
[----:B------:R-:W-:Y:S02]  /*c630*/  IMAD R5, R27, 0x4800, R36 ;  /* 0x000048001b057824 */ /* 0x000fe400078e0224 */
        /* <DEDUP_REMOVED lines=14> */
[----:B------:R-:W-:-:S04]  /*c720*/  UMOV UR4, 0xffffffff ;  /* 0xffffffff00047882 */ /* 0x000fc80000000000 */
[----:B------:R-:W-:Y:S01]  /*c730*/  LEA.HI.X R6, R2, UR5, R4, 0x1, P0 ;  /* 0x0000000502067c11 */ /* 0x000fe200080f0c04 */
[----:B------:R-:W-:Y:S06]  /*c740*/  BRA.DIV UR4, `(.L_x_276) ;  /* 0x0000003604d47947 */ /* 0x000fec000b800000 */
[----:B------:R-:W0:Y:S01]  /*c750*/  SHFL.IDX PT, R2, R8, RZ, 0x181f ;  /* 0x00181fff08027589 */ /* 0x000e2200000e0000 */
[----:B------:R-:W-:Y:S01]  /*c760*/  IMAD.SHL.U32 R4, R32, 0x2, RZ ;  /* 0x0000000220047824 */ /* 0x000fe200078e00ff */
[----:B------:R-:W-:Y:S01]  /*c770*/  LOP3.LUT P6, RZ, R23, 0x4, RZ, 0xc0, !PT ;  /* 0x0000000417ff7812 */ /* 0x000fe200078cc0ff */
[----:B------:R-:W-:Y:S01]  /*c780*/  IMAD R5, R5, 0x2, R22 ;  /* 0x0000000205057824 */ /* 0x000fe200078e0216 */
[----:B------:R-:W1:Y:S04]  /*c790*/  SHFL.IDX PT, R3, R6, RZ, 0x181f ;  /* 0x00181fff06037589 */ /* 0x000e6800000e0000 */
[----:B------:R-:W-:Y:S01]  /*c7a0*/  SHFL.IDX PT, R35, R6, 0x2, 0x181f ;  /* 0x00581f0006237f89 */ /* 0x000fe200000e0000 */
[----:B0-----:R-:W-:-:S05]  /*c7b0*/  IADD3 R2, P0, R2, R4, RZ ;  /* 0x0000000402027210 */ /* 0x001fca0007f1e0ff */
[----:B-1----:R-:W-:-:S05]  /*c7c0*/  IMAD.X R3, RZ, RZ, R3, P0 ;  /* 0x000000ffff037224 */ /* 0x002fca00000e0603 */
[----:B------:R-:W-:Y:S04]  /*c7d0*/  LDGSTS.E.BYPASS.LTC128B.128 [R5+0x1e400], desc[UR36][R2.64], !P6 ;  /* 0x1e40000002057fae */ /* 0x000fe8000f101d64 */
[----:B------:R-:W-:Y:S04]  /*c7e0*/  LDGSTS.E.BYPASS.LTC128B.128 [R5+0x21400], desc[UR36][R2.64+0x80], !P5 ;  /* 0x2140008002057fae */ /* 0x000fe8000e901d64 */
[----:B------:R0:W-:Y:S04]  /*c7f0*/  LDGSTS.E.BYPASS.LTC128B.128 [R5+0x24400], desc[UR36][R2.64+0x100], !P4 ;  /* 0x2440010002057fae */ /* 0x0001e8000e101d64 */
[----:B0-----:R-:W0:Y:S04]  /*c800*/  SHFL.IDX PT, R2, R8, 0x1, 0x181f ;  /* 0x00381f0008027f89 */ /* 0x001e2800000e0000 */
[----:B------:R-:W1:Y:S01]  /*c810*/  SHFL.IDX PT, R3, R6, 0x1, 0x181f ;  /* 0x00381f0006037f89 */ /* 0x000e6200000e0000 */
[----:B0-----:R-:W-:-:S04]  /*c820*/  IADD3 R2, P0, R2, R4, RZ ;  /* 0x0000000402027210 */ /* 0x001fc80007f1e0ff */
[----:B-1----:R-:W-:-:S05]  /*c830*/  IADD3.X R3, RZ, R3, RZ, P0, !PT ;  /* 0x00000003ff037210 */ /* 0x002fca00007fe4ff */
[----:B------:R-:W-:Y:S04]  /*c840*/  LDGSTS.E.BYPASS.LTC128B.128 [R5+0x1ec00], desc[UR36][R2.64], !P6 ;  /* 0x1ec0000002057fae */ /* 0x000fe8000f101d64 */
[----:B------:R-:W-:Y:S04]  /*c850*/  LDGSTS.E.BYPASS.LTC128B.128 [R5+0x21c00], desc[UR36][R2.64+0x80], !P5 ;  /* 0x21c0008002057fae */ /* 0x000fe8000e901d64 */
[----:B------:R0:W-:Y:S04]  /*c860*/  LDGSTS.E.BYPASS.LTC128B.128 [R5+0x24c00], desc[UR36][R2.64+0x100], !P4 ;  /* 0x24c0010002057fae */ /* 0x0001e8000e101d64 */
[----:B0-----:R-:W0:Y:S02]  /*c870*/  SHFL.IDX PT, R2, R8, 0x2, 0x181f ;  /* 0x00581f0008027f89 */ /* 0x001e2400000e0000 */
[----:B0-----:R-:W-:-:S05]  /*c880*/  IADD3 R2, P0, R2, R4, RZ ;  /* 0x0000000402027210 */ /* 0x001fca0007f1e0ff */
[----:B------:R-:W-:Y:S02]  /*c890*/  IMAD.X R3, RZ, RZ, R35, P0 ;  /* 0x000000ffff037224 */ /* 0x000fe400000e0623 */
[----:B------:R-:W-:Y:S04]  /*c8a0*/  SHFL.IDX PT, R35, R6, 0x3, 0x181f ;  /* 0x00781f0006237f89 */ /* 0x000fe800000e0000 */
        /* <DEDUP_REMOVED lines=13> */
[----:B------:R0:W1:Y:S04]  /*c980*/  SHFL.IDX PT, R35, R6, 0x5, 0x181f ;  /* 0x00b81f0006237f89 */ /* 0x00006800000e0000 */
[----:B------:R-:W-:Y:S04]  /*c990*/  LDGSTS.E.BYPASS.LTC128B.128 [R5+0x20400], desc[UR36][R2.64], !P6 ;  /* 0x2040000002057fae */ /* 0x000fe8000f101d64 */
[----:B------:R-:W-:Y:S04]  /*c9a0*/  LDGSTS.E.BYPASS.LTC128B.128 [R5+0x23400], desc[UR36][R2.64+0x80], !P5 ;  /* 0x2340008002057fae */ /* 0x000fe8000e901d64 */
[----:B------:R2:W-:Y:S04]  /*c9b0*/  LDGSTS.E.BYPASS.LTC128B.128 [R5+0x26400], desc[UR36][R2.64+0x100], !P4 ;  /* 0x2640010002057fae */ /* 0x0005e8000e101d64 */
[----:B-12---:R0:W2:Y:S02]  /*c9c0*/  SHFL.IDX PT, R2, R8, 0x5, 0x181f ;  /* 0x00b81f0008027f89 */ /* 0x0060a400000e0000 */
.L_x_372:
[----:B------:R-:W-:Y:S02]  /*c9d0*/  LOP3.LUT P6, RZ, R23, 0x4, RZ, 0xc0, !PT ;  /* 0x0000000417ff7812 */ /* 0x000fe400078cc0ff */
[----:B--2---:R-:W-:-:S05]  /*c9e0*/  IADD3 R2, P0, R2, R4, RZ ;  /* 0x0000000402027210 */ /* 0x004fca0007f1e0ff */
[----:B------:R-:W-:Y:S01]  /*c9f0*/  IMAD.X R3, RZ, RZ, R35, P0 ;  /* 0x000000ffff037224 */ /* 0x000fe200000e0623 */
[----:B------:R-:W-:-:S05]  /*ca00*/  PLOP3.LUT P0, PT, PT, PT, PT, 0x80, 0x0 ;  /* 0x000000000000781c */ /* 0x000fca0003f0f070 */
[----:B------:R-:W-:Y:S01]  /*ca10*/  @!PT LDS RZ, [RZ] ;  /* 0x00000000fffff984 */ /* 0x000fe20000000800 */
[----:B------:R-:W-:Y:S01]  /*ca20*/  @!PT LDS RZ, [RZ] ;  /* 0x00000000fffff984 */ /* 0x000fe20000000800 */
[----:B------:R-:W-:Y:S01]  /*ca30*/  @!PT LDS RZ, [RZ] ;  /* 0x00000000fffff984 */ /* 0x000fe20000000800 */
[----:B------:R1:W-:Y:S04]  /*ca40*/  LDGSTS.E.BYPASS.LTC128B.128 [R5+0x20c00], desc[UR36][R2.64], !P6 ;  /* 0x20c0000002057fae */ /* 0x0003e8000f101d64 */
[----:B------:R1:W-:Y:S04]  /*ca50*/  LDGSTS.E.BYPASS.LTC128B.128 [R5+0x23c00], desc[UR36][R2.64+0x80], !P5 ;  /* 0x23c0008002057fae */ /* 0x0003e8000e901d64 */
[----:B------:R1:W-:Y:S01]  /*ca60*/  LDGSTS.E.BYPASS.LTC128B.128 [R5+0x26c00], desc[UR36][R2.64+0x100], !P4 ;  /* 0x26c0010002057fae */ /* 0x0003e2000e101d64 */
[----:B------:R-:W-:Y:S01]  /*ca70*/  NOP ;  /* 0x0000000000007918 */ /* 0x000fe20000000000 */
.L_x_277:
        /* <DEDUP_REMOVED lines=10> */
.L_x_278:
[----:B------:R2:W-:Y:S01]  /*cb20*/  SYNCS.ARRIVE.TRANS64.A1T0 RZ, [R7+URZ+0x30830], RZ ;  /* 0x030830ff07ff79a7 */ /* 0x0005e2000810003f */
[----:B------:R-:W-:Y:S05]  /*cb30*/  @!P5 BRA `(.L_x_279) ;  /* 0x000000000004d947 */ /* 0x000fea0003800000 */
[----:B------:R-:W-:Y:S01]  /*cb40*/  BPT.TRAP 0x1 ;  /* 0x000000040000795c */ /* 0x000fe20000300000 */
.L_x_279:
[----:B-1----:R-:W2:Y:S01]  /*cb50*/  LDL R3, [R1] ;  /* 0x0000000001037983 */ /* 0x002ea20000100800 */
[----:B------:R-:W-:Y:S01]  /*cb60*/  SHF.L.U32 R2, R17, 0x1f, RZ ;  /* 0x0000001f11027819 */ /* 0x000fe200000006ff */
[----:B0-----:R-:W-:Y:S01]  /*cb70*/  IMAD R6, R10, 0x8, R22 ;  /* 0x000000080a067824 */ /* 0x001fe200078e0216 */
[----:B------:R-:W-:Y:S03]  /*cb80*/  BSSY B1, `(.L_x_280) ;  /* 0x0000004000017945 */ /* 0x000fe60003800000 */
[----:B------:R-:W0:Y:S01]  /*cb90*/  SYNCS.PHASECHK.TRANS64.TRYWAIT P0, [R6+URZ+0x30860], R2 ;  /* 0x03086002060075a7 */ /* 0x000e22000800017f */
[----:B--2---:R-:W-:Y:S01]  /*cba0*/  IMAD R7, R29, -0x60, R3 ;  /* 0xffffffa01d077824 */ /* 0x004fe200078e0203 */
[----:B0-----:R-:W-:Y:S06]  /*cbb0*/  @!P0 BRA `(.L_x_281) ;  /* 0x0000003800988947 */ /* 0x001fec0003800000 */
.L_x_373:
[----:B------:R-:W-:Y:S05]  /*cbc0*/  BSYNC B1 ;  /* 0x0000000000017941 */ /* 0x000fea0003800000 */
.L_x_280:
[----:B------:R-:W1:Y:S01]  /*cbd0*/  S2R R3, SR_TID.X ;  /* 0x0000000000037919 */ /* 0x000e620000002100 */
[----:B------:R-:W-:Y:S01]  /*cbe0*/  UMOV UR4, 0xffffffff ;  /* 0xffffffff00047882 */ /* 0x000fe20000000000 */
[----:B------:R-:W-:Y:S01]  /*cbf0*/  IMAD R5, R10, 0x4800, R36 ;  /* 0x000048000a057824 */ /* 0x000fe200078e0224 */
[----:B-1----:R-:W-:-:S04]  /*cc00*/  LOP3.LUT R3, R3, 0x7f, RZ, 0xc0, !PT ;  /* 0x0000007f03037812 */ /* 0x002fc800078ec0ff */
[----:B------:R-:W-:-:S04]  /*cc10*/  SHF.R.U32.HI R3, RZ, 0x3, R3 ;  /* 0x00000003ff037819 */ /* 0x000fc80000011603 */
[----:B------:R-:W-:Y:S01]  /*cc20*/  IADD3 R7, -R3, R7, RZ ;  /* 0x0000000703077210 */ /* 0x000fe20007ffe1ff */
[----:B------:R-:W-:Y:S06]  /*cc30*/  BRA.DIV UR4, `(.L_x_282) ;  /* 0x0000003a048c7947 */ /* 0x000fec000b800000 */
[----:B0-----:R-:W0:Y:S01]  /*cc40*/  SHFL.IDX PT, R2, R24, RZ, 0x181f ;  /* 0x00181fff18027589 */ /* 0x001e2200000e0000 */
[----:B------:R-:W-:-:S03]  /*cc50*/  IMAD R5, R5, 0x2, R22 ;  /* 0x0000000205057824 */ /* 0x000fc600078e0216 */
[----:B------:R-:W1:Y:S04]  /*cc60*/  SHFL.IDX PT, R3, R25, RZ, 0x181f ;  /* 0x00181fff19037589 */ /* 0x000e6800000e0000 */
[----:B------:R-:W-:Y:S01]  /*cc70*/  SHFL.IDX PT, R14, R24, 0x5, 0x181f ;  /* 0x00b81f00180e7f89 */ /* 0x000fe200000e0000 */
[----:B0-----:R-:W-:-:S05]  /*cc80*/  IADD3 R2, P0, R2, R4, RZ ;  /* 0x0000000402027210 */ /* 0x001fca0007f1e0ff */
[----:B-1----:R-:W-:Y:S01]  /*cc90*/  IMAD.X R3, RZ, RZ, R3, P0 ;  /* 0x000000ffff037224 */ /* 0x002fe200000e0603 */
[----:B------:R-:W-:-:S13]  /*cca0*/  ISETP.LT.OR P0, PT, R7, 0x1, P3 ;  /* 0x000000010700780c */ /* 0x000fda0001f01670 */
[----:B------:R-:W-:Y:S01]  /*ccb0*/  LDGSTS.E.BYPASS.LTC128B.128 [R5+0x400], desc[UR36][R2.64], !P0 ;  /* 0x0040000002057fae */ /* 0x000fe2000c101d64 */
[----:B------:R-:W-:-:S13]  /*ccc0*/  ISETP.LT.OR P0, PT, R7, 0x1, P2 ;  /* 0x000000010700780c */ /* 0x000fda0001701670 */
[----:B------:R-:W-:Y:S01]  /*ccd0*/  LDGSTS.E.BYPASS.LTC128B.128 [R5+0x3400], desc[UR36][R2.64+0x80], !P0 ;  /* 0x0340008002057fae */ /* 0x000fe2000c101d64 */
[----:B------:R-:W-:-:S13]  /*cce0*/  ISETP.LT.OR P0, PT, R7, 0x1, P1 ;  /* 0x000000010700780c */ /* 0x000fda0000f01670 */
[----:B------:R0:W-:Y:S04]  /*ccf0*/  LDGSTS.E.BYPASS.LTC128B.128 [R5+0x6400], desc[UR36][R2.64+0x100], !P0 ;  /* 0x0640010002057fae */ /* 0x0001e8000c101d64 */
[----:B0-----:R-:W0:Y:S04]  /*cd00*/  SHFL.IDX PT, R2, R24, 0x1, 0x181f ;  /* 0x00381f0018027f89 */ /* 0x001e2800000e0000 */
[----:B------:R-:W1:Y:S01]  /*cd10*/  SHFL.IDX PT, R3, R25, 0x1, 0x181f ;  /* 0x00381f0019037f89 */ /* 0x000e6200000e0000 */
        /* <DEDUP_REMOVED lines=29> */
[----:B------:R-:W1:Y:S04]  /*cef0*/  SHFL.IDX PT, R3, R25, 0x4, 0x181f ;  /* 0x00981f0019037f89 */ /* 0x000e6800000e0000 */
[----:B------:R-:W2:Y:S01]  /*cf00*/  SHFL.IDX PT, R25, R25, 0x5, 0x181f ;  /* 0x00b81f0019197f89 */ /* 0x000ea200000e0000 */
[----:B0-----:R-:W-:-:S04]  /*cf10*/  IADD3 R2, P0, R2, R4, RZ ;  /* 0x0000000402027210 */ /* 0x001fc80007f1e0ff */
[----:B-1----:R-:W-:Y:S02]  /*cf20*/  IADD3.X R3, RZ, R3, RZ, P0, !PT ;  /* 0x00000003ff037210 */ /* 0x002fe400007fe4ff */
[----:B------:R-:W-:-:S13]  /*cf30*/  ISETP.LT.OR P0, PT, R7, 0x41, P3 ;  /* 0x000000410700780c */ /* 0x000fda0001f01670 */
[----:B------:R0:W-:Y:S01]  /*cf40*/  LDGSTS.E.BYPASS.LTC128B.128 [R5+0x2400], desc[UR36][R2.64], !P0 ;  /* 0x0240000002057fae */ /* 0x0001e2000c101d64 */
[----:B------:R-:W-:-:S13]  /*cf50*/  ISETP.LT.OR P0, PT, R7, 0x41, P2 ;  /* 0x000000410700780c */ /* 0x000fda0001701670 */
[----:B------:R0:W-:Y:S01]  /*cf60*/  LDGSTS.E.BYPASS.LTC128B.128 [R5+0x5400], desc[UR36][R2.64+0x80], !P0 ;  /* 0x0540008002057fae */ /* 0x0001e2000c101d64 */
[----:B------:R-:W-:-:S13]  /*cf70*/  ISETP.LT.OR P0, PT, R7, 0x41, P1 ;  /* 0x000000410700780c */ /* 0x000fda0000f01670 */
[----:B--2---:R0:W-:Y:S02]  /*cf80*/  LDGSTS.E.BYPASS.LTC128B.128 [R5+0x8400], desc[UR36][R2.64+0x100], !P0 ;  /* 0x0840010002057fae */ /* 0x0041e4000c101d64 */
.L_x_387:
[----:B01----:R-:W-:Y:S01]  /*cf90*/  IADD3 R2, P0, R14, R4, RZ ;  /* 0x000000040e027210 */ /* 0x003fe20007f1e0ff */
[----:B------:R-:W-:Y:S02]  /*cfa0*/  ULDC.64 UR4, c[0x0][0x328] ;  /* 0x0000ca0000047ab9 */ /* 0x000fe40000000a00 */
[----:B------:R-:W-:Y:S02]  /*cfb0*/  IMAD R20, R20, UR4, RZ ;  /* 0x0000000414147c24 */ /* 0x000fe4000f8e02ff */
[----:B------:R-:W-:Y:S01]  /*cfc0*/  IMAD.X R3, RZ, RZ, R25, P0 ;  /* 0x000000ffff037224 */ /* 0x000fe200000e0619 */
[----:B------:R-:W-:-:S13]  /*cfd0*/  ISETP.LT.OR P0, PT, R7, 0x51, P3 ;  /* 0x000000510700780c */ /* 0x000fda0001f01670 */
[----:B------:R-:W-:Y:S01]  /*cfe0*/  @!PT LDS RZ, [RZ] ;  /* 0x00000000fffff984 */ /* 0x000fe20000000800 */
[----:B------:R-:W-:Y:S01]  /*cff0*/  @!PT LDS RZ, [RZ] ;  /* 0x00000000fffff984 */ /* 0x000fe20000000800 */
[----:B------:R-:W-:Y:S01]  /*d000*/  @!PT LDS RZ, [RZ] ;  /* 0x00000000fffff984 */ /* 0x000fe20000000800 */
[----:B------:R-:W-:Y:S01]  /*d010*/  LDGSTS.E.BYPASS.LTC128B.128 [R5+0x2c00], desc[UR36][R2.64], !P0 ;  /* 0x02c0000002057fae */ /* 0x000fe2000c101d64 */
[----:B------:R-:W-:-:S13]  /*d020*/  ISETP.LT.OR P0, PT, R7, 0x51, P2 ;  /* 0x000000510700780c */ /* 0x000fda0001701670 */
[----:B------:R-:W-:Y:S01]  /*d030*/  LDGSTS.E.BYPASS.LTC128B.128 [R5+0x5c00], desc[UR36][R2.64+0x80], !P0 ;  /* 0x05c0008002057fae */ /* 0x000fe2000c101d64 */
[----:B------:R-:W-:Y:S01]  /*d040*/  ISETP.LT.OR P0, PT, R7, 0x51, P1 ;  /* 0x000000510700780c */ /* 0x000fe20000f01670 */
[----:B------:R-:W-:-:S12]  /*d050*/  IMAD R7, R9, UR5, R20 ;  /* 0x0000000509077c24 */ /* 0x000fd8000f8e0214 */
[----:B------:R0:W-:Y:S02]  /*d060*/  LDGSTS.E.BYPASS.LTC128B.128 [R5+0x8c00], desc[UR36][R2.64+0x100], !P0 ;  /* 0x08c0010002057fae */ /* 0x0001e4000c101d64 */
[----:B0-----:R-:W-:Y:S01]  /*d070*/  IMAD.WIDE.U32 R2, R9, UR4, RZ ;  /* 0x0000000409027c25 */ /* 0x001fe2000f8e00ff */
[----:B------:R-:W-:-:S03]  /*d080*/  ULDC.64 UR4, c[0x0][0x338] ;  /* 0x0000ce0000047ab9 */ /* 0x000fc60000000a00 */
[----:B------:R-:W-:Y:S02]  /*d090*/  IMAD.IADD R3, R3, 0x1, R7 ;  /* 0x0000000103037824 */ /* 0x000fe400078e0207 */
[----:B------:R-:W-:Y:S02]  /*d0a0*/  IMAD R21, R21, UR4, RZ ;  /* 0x0000000415157c24 */ /* 0x000fe4000f8e02ff */
[----:B------:R-:W-:-:S04]  /*d0b0*/  IMAD.WIDE.U32 R2, R0, UR4, R2 ;  /* 0x0000000400027c25 */ /* 0x000fc8000f8e0002 */
[----:B------:R-:W-:Y:S01]  /*d0c0*/  IMAD R21, R0, UR5, R21 ;  /* 0x0000000500157c24 */ /* 0x000fe2000f8e0215 */
[----:B------:R-:W-:Y:S01]  /*d0d0*/  ULDC.64 UR4, c[0x0][0x330] ;  /* 0x0000cc0000047ab9 */ /* 0x000fe20000000a00 */
[----:B------:R-:W-:Y:S01]  /*d0e0*/  NOP ;  /* 0x0000000000007918 */ /* 0x000fe20000000000 */
[----:B------:R-:W-:Y:S02]  /*d0f0*/  IMAD R5, R30, UR4, RZ ;  /* 0x000000041e057c24 */ /* 0x000fe4000f8e02ff */
[----:B------:R-:W-:Y:S02]  /*d100*/  IMAD.IADD R3, R3, 0x1, R21 ;  /* 0x0000000103037824 */ /* 0x000fe400078e0215 */
[C---:B------:R-:W-:Y:S02]  /*d110*/  IMAD R5, R18.reuse, UR5, R5 ;  /* 0x0000000512057c24 */ /* 0x040fe4000f8e0205 */
[----:B------:R-:W-:Y:S01]  /*d120*/  IMAD.WIDE.U32 R2, R18, UR4, R2 ;  /* 0x0000000412027c25 */ /* 0x000fe2000f8e0002 */
[----:B------:R-:W-:-:S03]  /*d130*/  ULDC.64 UR4, c[0x0][0x318] ;  /* 0x0000c60000047ab9 */ /* 0x000fc60000000a00 */
[----:B------:R-:W-:Y:S01]  /*d140*/  IMAD.IADD R3, R5, 0x1, R3 ;  /* 0x0000000105037824 */ /* 0x000fe200078e0203 */
[----:B------:R-:W-:-:S04]  /*d150*/  LEA R24, P0, R2, UR4, 0x1 ;  /* 0x0000000402187c11 */ /* 0x000fc8000f8008ff */
[----:B------:R-:W-:Y:S02]  /*d160*/  LEA.HI.X R25, R2, UR5, R3, 0x1, P0 ;  /* 0x0000000502197c11 */ /* 0x000fe400080f0c03 */
[----:B------:R-:W-:-:S13]  /*d170*/  PLOP3.LUT P0, PT, PT, PT, PT, 0x80, 0x0 ;  /* 0x000000000000781c */ /* 0x000fda0003f0f070 */
.L_x_283:
        /* <DEDUP_REMOVED lines=10> */
.L_x_284:
[C---:B------:R-:W-:Y:S01]  /*d220*/  ISETP.GT.AND P0, PT, R26.reuse, RZ, PT ;  /* 0x000000ff1a00720c */ /* 0x040fe20003f04270 */
[----:B------:R1:W-:Y:S01]  /*d230*/  SYNCS.ARRIVE.TRANS64.A1T0 RZ, [R6+URZ+0x30850], RZ ;  /* 0x030850ff06ff79a7 */ /* 0x0003e2000810003f */
[----:B------:R-:W-:Y:S01]  /*d240*/  VIADD R8, R26, 0xffffffff ;  /* 0xffffffff1a087836 */ /* 0x000fe20000000000 */
[----:B------:R-:W-:Y:S01]  /*d250*/  MOV R17, R28 ;  /* 0x0000001c00117202 */ /* 0x000fe20000000f00 */
[----:B------:R-:W-:Y:S02]  /*d260*/  IMAD.MOV.U32 R10, RZ, RZ, R27 ;  /* 0x000000ffff0a7224 */ /* 0x000fe400078e001b */
[----:B------:R-:W-:-:S07]  /*d270*/  IMAD.MOV.U32 R29, RZ, RZ, R26 ;  /* 0x000000ffff1d7224 */ /* 0x000fce00078e001a */
[----:B-1----:R-:W-:Y:S05]  /*d280*/  @P0 BRA `(.L_x_285) ;  /* 0xfffffff000080947 */ /* 0x002fea000383ffff */
.L_x_272:
[----:B------:R-:W-:Y:S05]  /*d290*/  BSYNC B0 ;  /* 0x0000000000007941 */ /* 0x000fea0003800000 */
.L_x_271:
[----:B------:R-:W1:Y:S01]  /*d2a0*/  S2R R0, SR_TID.X ;  /* 0x0000000000007919 */ /* 0x000e620000002100 */
[----:B------:R-:W-:Y:S01]  /*d2b0*/  BSSY B0, `(.L_x_286) ;  /* 0x0000010000007945 */ /* 0x000fe20003800000 */
[----:B-1----:R-:W-:-:S04]  /*d2c0*/  LOP3.LUT R0, R0, 0x7f, RZ, 0xc0, !PT ;  /* 0x0000007f00007812 */ /* 0x002fc800078ec0ff */
[----:B------:R-:W-:-:S13]  /*d2d0*/  ISETP.NE.AND P0, PT, R0, RZ, PT ;  /* 0x000000ff0000720c */ /* 0x000fda0003f05270 */
[----:B------:R-:W-:Y:S05]  /*d2e0*/  @P0 BRA `(.L_x_287) ;  /* 0x0000000000300947 */ /* 0x000fea0003800000 */
[----:B------:R-:W1:Y:S01]  /*d2f0*/  S2R R5, SR_LANEID ;  /* 0x0000000000057919 */ /* 0x000e620000000000 */
[----:B------:R-:W-:Y:S01]  /*d300*/  VOTEU.ANY UR4, UPT, PT ;  /* 0x0000000000047886 */ /* 0x000fe200038e0100 */
[----:B0-----:R-:W0:Y:S01]  /*d310*/  LDC.64 R2, c[0x0][0xc60] ;  /* 0x00031800ff027b82 */ /* 0x001e220000000a00 */
[----:B------:R-:W1:Y:S02]  /*d320*/  FLO.U32 R0, UR4 ;  /* 0x0000000400007d00 */ /* 0x000e6400080e0000 */
[----:B-1----:R-:W-:-:S06]  /*d330*/  ISETP.EQ.U32.AND P0, PT, R0, R5, PT ;  /* 0x000000050000720c */ /* 0x002fcc0003f02070 */
[----:B------:R-:W0:Y:S07]  /*d340*/  POPC R5, UR4 ;  /* 0x0000000400057d09 */ /* 0x000e2e0008000000 */
[----:B0-----:R-:W3:Y:S01]  /*d350*/  @P0 ATOMG.E.ADD.STRONG.GPU PT, R3, desc[UR36][R2.64], R5 ;  /* 0x00000005020309a8 */ /* 0x001ee200081ee1e4 */
[----:B------:R-:W0:Y:S02]  /*d360*/  S2R R4, SR_LTMASK ;  /* 0x0000000000047919 */ /* 0x000e240000003900 */
[----:B0-----:R-:W-:-:S04]  /*d370*/  LOP3.LUT R4, R4, UR4, RZ, 0xc0, !PT ;  /* 0x0000000404047c12 */ /* 0x001fc8000f8ec0ff */
[----:B------:R-:W0:Y:S01]  /*d380*/  POPC R7, R4 ;  /* 0x0000000400077309 */ /* 0x000e220000000000 */
[----:B---3--:R-:W0:Y:S02]  /*d390*/  SHFL.IDX PT, R0, R3, R0, 0x1f ;  /* 0x00001f0003007589 */ /* 0x008e2400000e0000 */
[----:B0-----:R-:W-:-:S07]  /*d3a0*/  IADD3 R16, R0, UR39, R7 ;  /* 0x0000002700107c10 */ /* 0x001fce000fffe007 */
.L_x_287:
[----:B------:R-:W-:Y:S05]  /*d3b0*/  BSYNC B0 ;  /* 0x0000000000007941 */ /* 0x000fea0003800000 */
.L_x_286:
[----:B------:R-:W-:-:S13]  /*d3c0*/  LOP3.LUT P0, RZ, R23, 0x10, RZ, 0xc0, !PT ;  /* 0x0000001017ff7812 */ /* 0x000fda000780c0ff */
[----:B------:R-:W-:Y:S05]  /*d3d0*/  @!P0 BRA `(.L_x_288) ;  /* 0x0000000000048947 */ /* 0x000fea0003800000 */
[----:B------:R-:W-:Y:S01]  /*d3e0*/  BPT.TRAP 0x1 ;  /* 0x000000040000795c */ /* 0x000fe20000300000 */
.L_x_288:
[----:B------:R-:W3:Y:S01]  /*d3f0*/  LDL.LU R2, [R1] ;  /* 0x0000000001027983 */ /* 0x000ee20000300800 */
[----:B------:R-:W-:Y:S01]  /*d400*/  IMAD R0, R27, 0x8, R22 ;  /* 0x000000081b007824 */ /* 0x000fe200078e0216 */
[----:B0-----:R-:W-:Y:S01]  /*d410*/  SHF.L.U32 R3, R28, 0x1f, RZ ;  /* 0x0000001f1c037819 */ /* 0x001fe200000006ff */
[----:B------:R-:W-:Y:S03]  /*d420*/  BSSY B0, `(.L_x_289) ;  /* 0x0000004000007945 */ /* 0x000fe60003800000 */
[----:B------:R-:W0:Y:S01]  /*d430*/  SYNCS.PHASECHK.TRANS64.TRYWAIT P0, [R0+URZ+0x30860], R3 ;  /* 0x03086003000075a7 */ /* 0x000e22000800017f */
[----:B---3--:R-:W-:Y:S01]  /*d440*/  IMAD R6, R26, -0x60, R2 ;  /* 0xffffffa01a067824 */ /* 0x008fe200078e0202 */
[----:B0-----:R-:W-:Y:S06]  /*d450*/  @!P0 BRA `(.L_x_290) ;  /* 0x0000003800948947 */ /* 0x001fec0003800000 */
.L_x_388:
[----:B------:R-:W-:Y:S05]  /*d460*/  BSYNC B0 ;  /* 0x0000000000007941 */ /* 0x000fea0003800000 */
.L_x_289:
[----:B------:R-:W1:Y:S01]  /*d470*/  S2R R2, SR_TID.X ;  /* 0x0000000000027919 */ /* 0x000e620000002100 */
[----:B------:R-:W-:Y:S01]  /*d480*/  UMOV UR4, 0xffffffff ;  /* 0xffffffff00047882 */ /* 0x000fe20000000000 */
[----:B------:R-:W-:Y:S01]  /*d490*/  IMAD R7, R27, 0x4800, R36 ;  /* 0x000048001b077824 */ /* 0x000fe200078e0224 */
[----:B-1----:R-:W-:-:S04]  /*d4a0*/  LOP3.LUT R2, R2, 0x7f, RZ, 0xc0, !PT ;  /* 0x0000007f02027812 */ /* 0x002fc800078ec0ff */
[----:B------:R-:W-:-:S05]  /*d4b0*/  SHF.R.U32.HI R2, RZ, 0x3, R2 ;  /* 0x00000003ff027819 */ /* 0x000fca0000011602 */
[----:B------:R-:W-:Y:S01]  /*d4c0*/  IMAD.IADD R6, R6, 0x1, -R2 ;  /* 0x0000000106067824 */ /* 0x000fe200078e0a02 */
[----:B------:R-:W-:Y:S06]  /*d4d0*/  BRA.DIV UR4, `(.L_x_291) ;  /* 0x0000003a04887947 */ /* 0x000fec000b800000 */
[----:B--2---:R-:W1:Y:S01]  /*d4e0*/  SHFL.IDX PT, R14, R24, RZ, 0x181f ;  /* 0x00181fff180e7589 */ /* 0x004e6200000e0000 */
[----:B------:R-:W-:Y:S01]  /*d4f0*/  ULDC UR4, c[0x0][0x2f4] ;  /* 0x0000bd0000047ab9 */ /* 0x000fe20000000800 */
[C---:B------:R-:W-:Y:S01]  /*d500*/  IMAD.SHL.U32 R5, R32.reuse, 0x2, RZ ;  /* 0x0000000220057824 */ /* 0x040fe200078e00ff */
[----:B------:R-:W-:Y:S01]  /*d510*/  ISETP.GE.AND P2, PT, R32, UR4, PT ;  /* 0x0000000420007c0c */ /* 0x000fe2000bf46270 */
[----:B0-----:R-:W0:Y:S01]  /*d520*/  SHFL.IDX PT, R3, R25, RZ, 0x181f ;  /* 0x00181fff19037589 */ /* 0x001e2200000e0000 */
[----:B------:R-:W-:Y:S02]  /*d530*/  LEA R4, R7, R22, 0x1 ;  /* 0x0000001607047211 */ /* 0x000fe400078e08ff */
[----:B------:R-:W-:Y:S01]  /*d540*/  ISETP.LT.OR P4, PT, R6, 0x1, P2 ;  /* 0x000000010600780c */ /* 0x000fe20001781670 */
[----:B------:R-:W-:Y:S01]  /*d550*/  SHFL.IDX PT, R7, R25, 0x1, 0x181f ;  /* 0x00381f0019077f89 */ /* 0x000fe200000e0000 */
[----:B------:R-:W-:-:S04]  /*d560*/  ISETP.GE.AND P1, PT, R34, UR4, PT ;  /* 0x0000000422007c0c */ /* 0x000fc8000bf26270 */
[----:B------:R-:W-:Y:S02]  /*d570*/  ISETP.LT.OR P3, PT, R6, 0x1, P1 ;  /* 0x000000010600780c */ /* 0x000fe40000f61670 */
[----:B-1----:R-:W-:Y:S02]  /*d580*/  IADD3 R2, P0, R14, R5, RZ ;  /* 0x000000050e027210 */ /* 0x002fe40007f1e0ff */
[----:B------:R-:W1:Y:S03]  /*d590*/  SHFL.IDX PT, R14, R24, 0x1, 0x181f ;  /* 0x00381f00180e7f89 */ /* 0x000e6600000e0000 */
[----:B0-----:R-:W-:Y:S01]  /*d5a0*/  IMAD.X R3, RZ, RZ, R3, P0 ;  /* 0x000000ffff037224 */ /* 0x001fe200000e0603 */
[----:B------:R-:W-:-:S04]  /*d5b0*/  ISETP.GE.AND P0, PT, R33, UR4, PT ;  /* 0x0000000421007c0c */ /* 0x000fc8000bf06270 */
[----:B------:R-:W-:Y:S01]  /*d5c0*/  LDGSTS.E.BYPASS.LTC128B.128 [R4+0x400], desc[UR36][R2.64], !P4 ;  /* 0x0040000002047fae */ /* 0x000fe2000e101d64 */
[----:B------:R-:W-:-:S03]  /*d5d0*/  ISETP.LT.OR P4, PT, R6, 0x1, P0 ;  /* 0x000000010600780c */ /* 0x000fc60000781670 */
[----:B------:R-:W-:Y:S10]  /*d5e0*/  LDGSTS.E.BYPASS.LTC128B.128 [R4+0x3400], desc[UR36][R2.64+0x80], !P3 ;  /* 0x0340008002047fae */ /* 0x000ff4000d901d64 */
[----:B------:R1:W-:Y:S01]  /*d5f0*/  LDGSTS.E.BYPASS.LTC128B.128 [R4+0x6400], desc[UR36][R2.64+0x100], !P4 ;  /* 0x0640010002047fae */ /* 0x0003e2000e101d64 */
[----:B------:R-:W-:-:S02]  /*d600*/  ISETP.LT.OR P4, PT, R6, 0x11, P2 ;  /* 0x000000110600780c */ /* 0x000fc40001781670 */
[----:B-1----:R-:W-:Y:S02]  /*d610*/  IADD3 R2, P3, R14, R5, RZ ;  /* 0x000000050e027210 */ /* 0x002fe40007f7e0ff */
[----:B------:R-:W0:Y:S03]  /*d620*/  SHFL.IDX PT, R14, R24, 0x2, 0x181f ;  /* 0x00581f00180e7f89 */ /* 0x000e2600000e0000 */
[----:B------:R-:W-:Y:S01]  /*d630*/  IMAD.X R3, RZ, RZ, R7, P3 ;  /* 0x000000ffff037224 */ /* 0x000fe200018e0607 */
[C---:B------:R-:W-:Y:S01]  /*d640*/  ISETP.LT.OR P3, PT, R6.reuse, 0x11, P1 ;  /* 0x000000110600780c */ /* 0x040fe20000f61670 */
[----:B------:R-:W1:Y:S04]  /*d650*/  SHFL.IDX PT, R7, R25, 0x2, 0x181f ;  /* 0x00581f0019077f89 */ /* 0x000e6800000e0000 */
[----:B------:R-:W-:Y:S01]  /*d660*/  LDGSTS.E.BYPASS.LTC128B.128 [R4+0xc00], desc[UR36][R2.64], !P4 ;  /* 0x00c0000002047fae */ /* 0x000fe2000e101d64 */
[----:B------:R-:W-:-:S07]  /*d670*/  ISETP.LT.OR P4, PT, R6, 0x11, P0 ;  /* 0x000000110600780c */ /* 0x000fce0000781670 */
[----:B------:R-:W-:Y:S06]  /*d680*/  LDGSTS.E.BYPASS.LTC128B.128 [R4+0x3c00], desc[UR36][R2.64+0x80], !P3 ;  /* 0x03c0008002047fae */ /* 0x000fec000d901d64 */
[----:B------:R0:W-:Y:S01]  /*d690*/  LDGSTS.E.BYPASS.LTC128B.128 [R4+0x6c00], desc[UR36][R2.64+0x100], !P4 ;  /* 0x06c0010002047fae */ /* 0x0001e2000e101d64 */
[----:B------:R-:W-:Y:S02]  /*d6a0*/  ISETP.LT.OR P4, PT, R6, 0x21, P2 ;  /* 0x000000210600780c */ /* 0x000fe40001781670 */
[----:B0-----:R-:W-:Y:S02]  /*d6b0*/  IADD3 R2, P3, R14, R5, RZ ;  /* 0x000000050e027210 */ /* 0x001fe40007f7e0ff */
[----:B------:R-:W0:Y:S03]  /*d6c0*/  SHFL.IDX PT, R14, R24, 0x3, 0x181f ;  /* 0x00781f00180e7f89 */ /* 0x000e2600000e0000 */
[----:B-1----:R-:W-:Y:S01]  /*d6d0*/  IMAD.X R3, RZ, RZ, R7, P3 ;  /* 0x000000ffff037224 */ /* 0x002fe200018e0607 */
        /* <DEDUP_REMOVED lines=13> */
[----:B------:R-:W-:-:S03]  /*d7b0*/  ISETP.LT.OR P4, PT, R6, 0x31, P0 ;  /* 0x000000310600780c */ /* 0x000fc60000781670 */
[----:B------:R-:W2:Y:S04]  /*d7c0*/  SHFL.IDX PT, R25, R25, 0x5, 0x181f ;  /* 0x00b81f0019197f89 */ /* 0x000ea800000e0000 */
[----:B------:R-:W-:Y:S06]  /*d7d0*/  LDGSTS.E.BYPASS.LTC128B.128 [R4+0x4c00], desc[UR36][R2.64+0x80], !P3 ;  /* 0x04c0008002047fae */ /* 0x000fec000d901d64 */
[----:B------:R0:W-:Y:S01]  /*d7e0*/  LDGSTS.E.BYPASS.LTC128B.128 [R4+0x7c00], desc[UR36][R2.64+0x100], !P4 ;  /* 0x07c0010002047fae */ /* 0x0001e2000e101d64 */
[----:B------:R-:W-:-:S02]  /*d7f0*/  ISETP.LT.OR P4, PT, R6, 0x41, P2 ;  /* 0x000000410600780c */ /* 0x000fc40001781670 */
[----:B0-----:R-:W-:Y:S02]  /*d800*/  IADD3 R2, P3, R14, R5, RZ ;  /* 0x000000050e027210 */ /* 0x001fe40007f7e0ff */
[----:B------:R0:W3:Y:S03]  /*d810*/  SHFL.IDX PT, R14, R24, 0x5, 0x181f ;  /* 0x00b81f00180e7f89 */ /* 0x0000e600000e0000 */
[----:B-1----:R-:W-:Y:S01]  /*d820*/  IMAD.X R3, RZ, RZ, R7, P3 ;  /* 0x000000ffff037224 */ /* 0x002fe200018e0607 */
[----:B------:R-:W-:-:S05]  /*d830*/  ISETP.LT.OR P3, PT, R6, 0x41, P1 ;  /* 0x000000410600780c */ /* 0x000fca0000f61670 */
[----:B------:R0:W-:Y:S01]  /*d840*/  LDGSTS.E.BYPASS.LTC128B.128 [R4+0x2400], desc[UR36][R2.64], !P4 ;  /* 0x0240000002047fae */ /* 0x0001e2000e101d64 */
[----:B------:R-:W-:-:S07]  /*d850*/  ISETP.LT.OR P4, PT, R6, 0x41, P0 ;  /* 0x000000410600780c */ /* 0x000fce0000781670 */
[----:B------:R0:W-:Y:S06]  /*d860*/  LDGSTS.E.BYPASS.LTC128B.128 [R4+0x5400], desc[UR36][R2.64+0x80], !P3 ;  /* 0x0540008002047fae */ /* 0x0001ec000d901d64 */
[----:B--2---:R0:W-:Y:S02]  /*d870*/  LDGSTS.E.BYPASS.LTC128B.128 [R4+0x8400], desc[UR36][R2.64+0x100], !P4 ;  /* 0x0840010002047fae */ /* 0x0041e4000e101d64 */
.L_x_402:
[C---:B------:R-:W-:Y:S02]  /*d880*/  ISETP.LT.OR P2, PT, R6.reuse, 0x51, P2 ;  /* 0x000000510600780c */ /* 0x040fe40001741670 */
[C---:B------:R-:W-:Y:S02]  /*d890*/  ISETP.LT.OR P1, PT, R6.reuse, 0x51, P1 ;  /* 0x000000510600780c */ /* 0x040fe40000f21670 */
[----:B------:R-:W-:Y:S02]  /*d8a0*/  ISETP.LT.OR P0, PT, R6, 0x51, P0 ;  /* 0x000000510600780c */ /* 0x000fe40000701670 */
[----:B0--3--:R-:W-:-:S04]  /*d8b0*/  IADD3 R2, P3, R14, R5, RZ ;  /* 0x000000050e027210 */ /* 0x009fc80007f7e0ff */
[----:B------:R-:W-:-:S05]  /*d8c0*/  IADD3.X R3, RZ, R25, RZ, P3, !PT ;  /* 0x00000019ff037210 */ /* 0x000fca0001ffe4ff */
[----:B------:R-:W-:Y:S01]  /*d8d0*/  @!PT LDS RZ, [RZ] ;  /* 0x00000000fffff984 */ /* 0x000fe20000000800 */
[----:B------:R-:W-:Y:S01]  /*d8e0*/  @!PT LDS RZ, [RZ] ;  /* 0x00000000fffff984 */ /* 0x000fe20000000800 */
[----:B------:R-:W-:Y:S01]  /*d8f0*/  @!PT LDS RZ, [RZ] ;  /* 0x00000000fffff984 */ /* 0x000fe20000000800 */
[----:B------:R0:W-:Y:S04]  /*d900*/  LDGSTS.E.BYPASS.LTC128B.128 [R4+0x2c00], desc[UR36][R2.64], !P2 ;  /* 0x02c0000002047fae */ /* 0x0001e8000d101d64 */
[----:B------:R0:W-:Y:S04]  /*d910*/  LDGSTS.E.BYPASS.LTC128B.128 [R4+0x5c00], desc[UR36][R2.64+0x80], !P1 ;  /* 0x05c0008002047fae */ /* 0x0001e8000c901d64 */
[----:B------:R0:W-:Y:S01]  /*d920*/  LDGSTS.E.BYPASS.LTC128B.128 [R4+0x8c00], desc[UR36][R2.64+0x100], !P0 ;  /* 0x08c0010002047fae */ /* 0x0001e2000c101d64 */
[----:B------:R-:W-:Y:S01]  /*d930*/  PLOP3.LUT P0, PT, PT, PT, PT, 0x80, 0x0 ;  /* 0x000000000000781c */ /* 0x000fe20003f0f070 */
[----:B------:R-:W-:-:S12]  /*d940*/  NOP ;  /* 0x0000000000007918 */ /* 0x000fd80000000000 */
.L_x_292:
        /* <DEDUP_REMOVED lines=10> */
.L_x_293:
[----:B------:R1:W-:Y:S01]  /*d9f0*/  SYNCS.ARRIVE.TRANS64.A1T0 RZ, [R0+URZ+0x30850], RZ ;  /* 0x030850ff00ff79a7 */ /* 0x0003e2000810003f */
[----:B------:R-:W-:-:S05]  /*da00*/  VIADD R27, R27, 0x1 ;  /* 0x000000011b1b7836 */ /* 0x000fca0000000000 */
[----:B------:R-:W-:-:S04]  /*da10*/  ISETP.NE.AND P0, PT, R27, 0x2, PT ;  /* 0x000000021b00780c */ /* 0x000fc80003f05270 */
[----:B0-----:R-:W-:Y:S02]  /*da20*/  SEL R3, RZ, 0x1, P0 ;  /* 0x00000001ff037807 */ /* 0x001fe40000000000 */
[----:B------:R-:W-:Y:S02]  /*da30*/  SEL R27, R27, RZ, P0 ;  /* 0x000000ff1b1b7207 */ /* 0x000fe40000000000 */
[----:B-1----:R-:W-:-:S07]  /*da40*/  LOP3.LUT R28, R28, R3, RZ, 0x3c, !PT ;  /* 0x000000031c1c7212 */ /* 0x002fce00078e3cff */
.L_x_250:
[----:B------:R-:W-:Y:S05]  /*da50*/  BSYNC B7 ;  /* 0x0000000000077941 */ /* 0x000fea0003800000 */
.L_x_248:
[----:B------:R-:W-:-:S13]  /*da60*/  LOP3.LUT P0, RZ, R23, 0x80, RZ, 0xc0, !PT ;  /* 0x0000008017ff7812 */ /* 0x000fda000780c0ff */
[----:B------:R-:W-:Y:S05]  /*da70*/  @!P0 BRA `(.L_x_294) ;  /* 0x0000000000248947 */ /* 0x000fea0003800000 */
[----:B------:R-:W-:Y:S05]  /*da80*/  WARPSYNC.ALL ;  /* 0x0000000000007948 */ /* 0x000fea0003800000 */
[----:B------:R-:W1:Y:S08]  /*da90*/  S2UR UR5, SR_CgaCtaId ;  /* 0x00000000000579c3 */ /* 0x000e700000008800 */
[----:B------:R-:W-:Y:S06]  /*daa0*/  BAR.SYNC.DEFER_BLOCKING 0x5, 0x180 ;  /* 0x0146000000007b1d */ /* 0x000fec0000010000 */
[----:B------:R-:W-:-:S02]  /*dab0*/  UMOV UR4, 0x400 ;  /* 0x0000040000047882 */ /* 0x000fc40000000000 */
[----:B-1----:R-:W-:-:S06]  /*dac0*/  ULEA UR4, UR5, UR4, 0x18 ;  /* 0x0000000405047291 */ /* 0x002fcc000f8ec03f */
[----:B------:R-:W-:-:S05]  /*dad0*/  IMAD.U32 R22, RZ, RZ, UR4 ;  /* 0x00000004ff167e24 */ /* 0x000fca000f8e00ff */
[----:B------:R1:W2:Y:S01]  /*dae0*/  LDS.128 R16, [R22+0x308d0] ;  /* 0x0308d00016107984 */ /* 0x0002a20000000c00 */
[----:B------:R-:W-:Y:S06]  /*daf0*/  BAR.ARV 0x4, 0x180 ;  /* 0x0106000000007b1d */ /* 0x000fec0000002000 */
[----:B------:R-:W-:Y:S05]  /*db00*/  BRA `(.L_x_295) ;  /* 0x0000000800407947 */ /* 0x000fea0003800000 */
.L_x_294:
[----:B------:R-:W1:Y:S01]  /*db10*/  S2R R0, SR_TID.X ;  /* 0x0000000000007919 */ /* 0x000e620000002100 */
[----:B------:R-:W-:Y:S01]  /*db20*/  UMOV UR4, 0xffffffff ;  /* 0xffffffff00047882 */ /* 0x000fe20000000000 */
[----:B-1----:R-:W-:-:S04]  /*db30*/  LOP3.LUT R8, R0, 0x1f, RZ, 0xc0, !PT ;  /* 0x0000001f00087812 */ /* 0x002fc800078ec0ff */
[----:B------:R-:W-:Y:S01]  /*db40*/  ISETP.NE.AND P0, PT, R8, 0x1f, PT ;  /* 0x0000001f0800780c */ /* 0x000fe20003f05270 */
[----:B------:R-:W-:-:S12]  /*db50*/  BRA.DIV UR4, `(.L_x_296) ;  /* 0x0000003a04ec7947 */ /* 0x000fd8000b800000 */
[----:B------:R-:W-:Y:S01]  /*db60*/  IMAD.IADD R5, R19, 0x1, R8 ;  /* 0x0000000113057824 */ /* 0x000fe200078e0208 */
[----:B------:R-:W-:-:S04]  /*db70*/  ULDC UR4, c[0x0][0xc3c] ;  /* 0x00030f0000047ab9 */ /* 0x000fc80000000800 */
[----:B------:R-:W-:-:S13]  /*db80*/  ISETP.GE.OR P1, PT, R5, UR4, !P0 ;  /* 0x0000000405007c0c */ /* 0x000fda000c726670 */
[----:B------:R-:W1:Y:S02]  /*db90*/  @!P1 LDC.64 R2, c[0x0][0xc80] ;  /* 0x00032000ff029b82 */ /* 0x000e640000000a00 */
[----:B-1----:R-:W-:-:S06]  /*dba0*/  @!P1 IMAD.WIDE R2, R5, 0x4, R2 ;  /* 0x0000000405029825 */ /* 0x002fcc00078e0202 */
[----:B------:R-:W2:Y:S01]  /*dbb0*/  @!P1 LDG.E R2, desc[UR36][R2.64] ;  /* 0x0000002402029981 */ /* 0x000ea2000c1e1900 */
[----:B0-----:R-:W-:Y:S01]  /*dbc0*/  IMAD.MOV.U32 R4, RZ, RZ, RZ ;  /* 0x000000ffff047224 */ /* 0x001fe200078e00ff */
[C---:B------:R-:W-:Y:S02]  /*dbd0*/  ISETP.GE.U32.AND P2, PT, R8.reuse, 0x2, PT ;  /* 0x000000020800780c */ /* 0x040fe40003f46070 */
[C---:B------:R-:W-:Y:S01]  /*dbe0*/  ISETP.GE.U32.AND P3, PT, R8.reuse, 0x4, PT ;  /* 0x000000040800780c */ /* 0x040fe20003f66070 */
[----:B------:R-:W-:Y:S01]  /*dbf0*/  SHFL.IDX PT, R0, R16, 0x1, 0x1f ;  /* 0x00201f0010007f89 */ /* 0x000fe200000e0000 */
[C---:B------:R-:W-:Y:S02]  /*dc00*/  ISETP.GE.U32.AND P4, PT, R8.reuse, 0x8, PT ;  /* 0x000000080800780c */ /* 0x040fe40003f86070 */
[C---:B------:R-:W-:Y:S01]  /*dc10*/  ISETP.GE.U32.AND P5, PT, R8.reuse, 0x10, PT ;  /* 0x000000100800780c */ /* 0x040fe20003fa6070 */
[----:B--2---:R-:W-:Y:S01]  /*dc20*/  @!P1 IMAD.MOV.U32 R4, RZ, RZ, R2 ;  /* 0x000000ffff049224 */ /* 0x004fe200078e0002 */
[----:B------:R-:W-:-:S04]  /*dc30*/  ISETP.NE.AND P1, PT, R8, RZ, PT ;  /* 0x000000ff0800720c */ /* 0x000fc80003f25270 */
[----:B------:R-:W0:Y:S02]  /*dc40*/  SHFL.UP PT, R14, R4, 0x1, RZ ;  /* 0x04200000040e7989 */ /* 0x000e2400000e00ff */
[----:B0-----:R-:W-:-:S04]  /*dc50*/  SEL R5, R14, RZ, P1 ;  /* 0x000000ff0e057207 */ /* 0x001fc80000800000 */
[----:B------:R-:W-:Y:S02]  /*dc60*/  IADD3 R6, R4, R5, RZ ;  /* 0x0000000504067210 */ /* 0x000fe40007ffe0ff */
[----:B------:R-:W-:Y:S04]  /*dc70*/  SHFL.IDX PT, R5, R16, RZ, 0x1f ;  /* 0x00001fff10057589 */ /* 0x000fe800000e0000 */
        /* <DEDUP_REMOVED lines=12> */
[----:B------:R0:W1:Y:S02]  /*dd40*/  SHFL.IDX PT, R14, R6, 0x1f, 0x1f ;  /* 0x03e01f00060e7f89 */ /* 0x00006400000e0000 */
.L_x_412:
[----:B------:R-:W-:Y:S02]  /*dd50*/  ULDC UR4, c[0x0][0xc38] ;  /* 0x00030e0000047ab9 */ /* 0x000fe40000000800 */
[----:B------:R-:W-:-:S04]  /*dd60*/  IMAD.U32 R7, RZ, RZ, UR4 ;  /* 0x00000004ff077e24 */ /* 0x000fc8000f8e00ff */
[----:B-1----:R-:W-:-:S05]  /*dd70*/  IMAD R3, R14, R7, RZ ;  /* 0x000000070e037224 */ /* 0x002fca00078e02ff */
[----:B------:R-:W-:-:S04]  /*dd80*/  IADD3 R8, R0, R3, RZ ;  /* 0x0000000300087210 */ /* 0x000fc80007ffe0ff */
[----:B------:R-:W-:-:S13]  /*dd90*/  ISETP.GT.AND P6, PT, R8, R5, PT ;  /* 0x000000050800720c */ /* 0x000fda0003fc4270 */
[----:B------:R-:W-:Y:S05]  /*dda0*/  @P6 BRA `(.L_x_297) ;  /* 0x00000000009c6947 */ /* 0x000fea0003800000 */
.L_x_302:
[----:B------:R-:W1:Y:S01]  /*ddb0*/  LDC R0, c[0x0][0xc3c] ;  /* 0x00030f00ff007b82 */ /* 0x000e620000000800 */
[----:B------:R-:W-:-:S05]  /*ddc0*/  VIADD R19, R19, 0x1f ;  /* 0x0000001f13137836 */ /* 0x000fca0000000000 */
[----:B-1----:R-:W-:-:S13]  /*ddd0*/  ISETP.GE.AND P6, PT, R19, R0, PT ;  /* 0x000000001300720c */ /* 0x002fda0003fc6270 */
[----:B------:R-:W-:Y:S05]  /*dde0*/  @P6 BRA `(.L_x_298) ;  /* 0x0000000400446947 */ /* 0x000fea0003800000 */
[----:B------:R-:W1:Y:S01]  /*ddf0*/  S2R R2, SR_TID.X ;  /* 0x0000000000027919 */ /* 0x000e620000002100 */
[----:B------:R-:W-:Y:S01]  /*de00*/  BSSY B0, `(.L_x_299) ;  /* 0x0000009000007945 */ /* 0x000fe20003800000 */
[----:B------:R-:W-:Y:S01]  /*de10*/  IMAD.MOV.U32 R4, RZ, RZ, RZ ;  /* 0x000000ffff047224 */ /* 0x000fe200078e00ff */
[----:B-1----:R-:W-:-:S05]  /*de20*/  LOP3.LUT R2, R2, 0x1f, RZ, 0xc0, !PT ;  /* 0x0000001f02027812 */ /* 0x002fca00078ec0ff */
[----:B------:R-:W-:-:S05]  /*de30*/  IMAD.IADD R7, R19, 0x1, R2 ;  /* 0x0000000113077824 */ /* 0x000fca00078e0202 */
[----:B------:R-:W-:-:S13]  /*de40*/  ISETP.GE.OR P6, PT, R7, R0, !P0 ;  /* 0x000000000700720c */ /* 0x000fda00047c6670 */
[----:B------:R-:W-:Y:S05]  /*de50*/  @P6 BRA `(.L_x_300) ;  /* 0x00000000000c6947 */ /* 0x000fea0003800000 */
[----:B------:R-:W1:Y:S02]  /*de60*/  LDC.64 R2, c[0x0][0xc80] ;  /* 0x00032000ff027b82 */ /* 0x000e640000000a00 */
[----:B-1----:R-:W-:-:S05]  /*de70*/  IMAD.WIDE R2, R7, 0x4, R2 ;  /* 0x0000000407027825 */ /* 0x002fca00078e0202 */
[----:B------:R1:W5:Y:S02]  /*de80*/  LDG.E R4, desc[UR36][R2.64] ;  /* 0x0000002402047981 */ /* 0x000364000c1e1900 */
.L_x_300:
[----:B------:R-:W-:Y:S05]  /*de90*/  BSYNC B0 ;  /* 0x0000000000007941 */ /* 0x000fea0003800000 */
.L_x_299:
[----:B------:R-:W-:-:S03]  /*dea0*/  UMOV UR4, 0xffffffff ;  /* 0xffffffff00047882 */ /* 0x000fc60000000000 */
[----:B------:R-:W-:Y:S05]  /*deb0*/  BRA.DIV UR4, `(.L_x_301) ;  /* 0x0000003e04387947 */ /* 0x000fea000b800000 */
[----:B-----5:R-:W2:Y:S02]  /*dec0*/  SHFL.UP PT, R14, R4, 0x1, RZ ;  /* 0x04200000040e7989 */ /* 0x020ea400000e00ff */
[----:B--2---:R-:W-:-:S05]  /*ded0*/  SEL R13, R14, RZ, P1 ;  /* 0x000000ff0e0d7207 */ /* 0x004fca0000800000 */
[----:B------:R-:W-:-:S05]  /*dee0*/  IMAD.IADD R13, R4, 0x1, R13 ;  /* 0x00000001040d7824 */ /* 0x000fca00078e020d */
[----:B------:R-:W2:Y:S02]  /*def0*/  SHFL.UP PT, R14, R13, 0x2, RZ ;  /* 0x044000000d0e7989 */ /* 0x000ea400000e00ff */
[----:B--2---:R-:W-:-:S05]  /*df00*/  SEL R0, R14, RZ, P2 ;  /* 0x000000ff0e007207 */ /* 0x004fca0001000000 */
[----:B------:R-:W-:-:S05]  /*df10*/  IMAD.IADD R0, R13, 0x1, R0 ;  /* 0x000000010d007824 */ /* 0x000fca00078e0200 */
[----:B------:R-:W1:Y:S02]  /*df20*/  SHFL.UP PT, R14, R0, 0x4, RZ ;  /* 0x04800000000e7989 */ /* 0x000e6400000e00ff */
[----:B-1----:R-:W-:-:S04]  /*df30*/  SEL R3, R14, RZ, P3 ;  /* 0x000000ff0e037207 */ /* 0x002fc80001800000 */
[----:B------:R-:W-:-:S05]  /*df40*/  IADD3 R2, R0, R3, RZ ;  /* 0x0000000300027210 */ /* 0x000fca0007ffe0ff */
[----:B------:R-:W1:Y:S02]  /*df50*/  SHFL.UP PT, R14, R2, 0x8, RZ ;  /* 0x05000000020e7989 */ /* 0x000e6400000e00ff */
[----:B-1----:R-:W-:-:S05]  /*df60*/  SEL R3, R14, RZ, P4 ;  /* 0x000000ff0e037207 */ /* 0x002fca0002000000 */
[----:B------:R-:W-:-:S05]  /*df70*/  IMAD.IADD R3, R2, 0x1, R3 ;  /* 0x0000000102037824 */ /* 0x000fca00078e0203 */
[----:B------:R-:W0:Y:S02]  /*df80*/  SHFL.UP PT, R14, R3, 0x10, RZ ;  /* 0x06000000030e7989 */ /* 0x000e2400000e00ff */
[----:B0-----:R-:W-:-:S05]  /*df90*/  SEL R6, R14, RZ, P5 ;  /* 0x000000ff0e067207 */ /* 0x001fca0002800000 */
[----:B------:R-:W-:-:S05]  /*dfa0*/  IMAD.IADD R6, R3, 0x1, R6 ;  /* 0x0000000103067824 */ /* 0x000fca00078e0206 */
[----:B------:R0:W1:Y:S02]  /*dfb0*/  SHFL.IDX PT, R14, R6, 0x1f, 0x1f ;  /* 0x03e01f00060e7f89 */ /* 0x00006400000e0000 */
.L_x_420:
[----:B------:R-:W-:Y:S02]  /*dfc0*/  ULDC UR4, c[0x0][0xc38] ;  /* 0x00030e0000047ab9 */ /* 0x000fe40000000800 */
[----:B------:R-:W-:-:S04]  /*dfd0*/  IMAD.U32 R7, RZ, RZ, UR4 ;  /* 0x00000004ff077e24 */ /* 0x000fc8000f8e00ff */
[----:B-1----:R-:W-:-:S04]  /*dfe0*/  IMAD R3, R14, R7, RZ ;  /* 0x000000070e037224 */ /* 0x002fc800078e02ff */
[----:B------:R-:W-:-:S05]  /*dff0*/  IMAD.IADD R8, R3, 0x1, R8 ;  /* 0x0000000103087824 */ /* 0x000fca00078e0208 */
[----:B------:R-:W-:-:S13]  /*e000*/  ISETP.GT.AND P6, PT, R8, R5, PT ;  /* 0x000000050800720c */ /* 0x000fda0003fc4270 */
[----:B------:R-:W-:Y:S05]  /*e010*/  @!P6 BRA `(.L_x_302) ;  /* 0xfffffffc0064e947 */ /* 0x000fea000383ffff */
.L_x_297:
[----:B------:R-:W-:Y:S01]  /*e020*/  IMAD.IADD R8, R8, 0x1, -R3 ;  /* 0x0000000108087824 */ /* 0x000fe200078e0a03 */
[----:B------:R-:W-:-:S03]  /*e030*/  UMOV UR4, 0xffffffff ;  /* 0xffffffff00047882 */ /* 0x000fc60000000000 */
[----:B------:R-:W-:-:S05]  /*e040*/  IMAD R0, R6, R7, R8 ;  /* 0x0000000706007224 */ /* 0x000fca00078e0208 */
[----:B------:R-:W-:Y:S01]  /*e050*/  ISETP.GT.AND P6, PT, R0, R5, PT ;  /* 0x000000050000720c */ /* 0x000fe20003fc4270 */
[----:B------:R-:W-:-:S12]  /*e060*/  BRA.DIV UR4, `(.L_x_303) ;  /* 0x0000003e04887947 */ /* 0x000fd8000b800000 */
[----:B------:R-:W-:-:S04]  /*e070*/  VOTE.ANY R2, PT, !P6 ;  /* 0x0000000000027806 */ /* 0x000fc800070e0100 */
[----:B------:R-:W1:Y:S02]  /*e080*/  POPC R0, R2 ;  /* 0x0000000200007309 */ /* 0x000e640000000000 */
[----:B-1----:R1:W2:Y:S02]  /*e090*/  SHFL.IDX PT, R4, R4, R0, 0x1f ;  /* 0x00001f0004047589 */ /* 0x0022a400000e0000 */
.L_x_424:
[----:B------:R-:W-:Y:S02]  /*e0a0*/  ISETP.NE.AND P0, PT, R2, RZ, PT ;  /* 0x000000ff0200720c */ /* 0x000fe40003f05270 */
[----:B------:R-:W-:-:S11]  /*e0b0*/  MOV R14, RZ ;  /* 0x000000ff000e7202 */ /* 0x000fd60000000f00 */
[----:B------:R-:W-:Y:S05]  /*e0c0*/  @!P0 BRA `(.L_x_304) ;  /* 0x0000000000108947 */ /* 0x000fea0003800000 */
[----:B------:R-:W-:Y:S01]  /*e0d0*/  UMOV UR4, 0xffffffff ;  /* 0xffffffff00047882 */ /* 0x000fe20000000000 */
[----:B------:R-:W-:Y:S02]  /*e0e0*/  VIADD R12, R0, 0xffffffff ;  /* 0xffffffff000c7836 */ /* 0x000fe40000000000 */
[----:B------:R-:W-:Y:S05]  /*e0f0*/  BRA.DIV UR4, `(.L_x_305) ;  /* 0x0000003e04ac7947 */ /* 0x000fea000b800000 */
[----:B------:R3:W4:Y:S02]  /*e100*/  SHFL.IDX PT, R14, R6, R12, 0x1f ;  /* 0x00001f0c060e7589 */ /* 0x00072400000e0000 */
.L_x_304:
[----:B0-23--:R-:W-:Y:S01]  /*e110*/  IABS R6, R4 ;  /* 0x0000000400067213 */ /* 0x00dfe20000000000 */
[----:B----4-:R-:W-:Y:S01]  /*e120*/  IMAD R16, R14, R7, R8 ;  /* 0x000000070e107224 */ /* 0x010fe200078e0208 */
[----:B------:R-:W-:Y:S02]  /*e130*/  IADD3 R19, R0, R19, RZ ;  /* 0x0000001300137210 */ /* 0x000fe40007ffe0ff */
[----:B------:R-:W0:Y:S08]  /*e140*/  I2F.RP R9, R6 ;  /* 0x0000000600097306 */ /* 0x000e300000209400 */
[----:B0-----:R-:W0:Y:S02]  /*e150*/  MUFU.RCP R9, R9 ;  /* 0x0000000900097308 */ /* 0x001e240000001000 */
[----:B0-----:R-:W-:-:S06]  /*e160*/  VIADD R2, R9, 0xffffffe ;  /* 0x0ffffffe09027836 */ /* 0x001fcc0000000000 */
[----:B------:R0:W2:Y:S02]  /*e170*/  F2I.FTZ.U32.TRUNC.NTZ R3, R2 ;  /* 0x0000000200037305 */ /* 0x0000a4000021f000 */
[----:B0-----:R-:W-:Y:S02]  /*e180*/  IMAD.MOV.U32 R2, RZ, RZ, RZ ;  /* 0x000000ffff027224 */ /* 0x001fe400078e00ff */
[----:B--2---:R-:W-:-:S04]  /*e190*/  IMAD.MOV R7, RZ, RZ, -R3 ;  /* 0x000000ffff077224 */ /* 0x004fc800078e0a03 */
[----:B------:R-:W-:-:S04]  /*e1a0*/  IMAD R7, R7, R6, RZ ;  /* 0x0000000607077224 */ /* 0x000fc800078e02ff */
[----:B------:R-:W-:-:S04]  /*e1b0*/  IMAD.HI.U32 R3, R3, R7, R2 ;  /* 0x0000000703037227 */ /* 0x000fc800078e0002 */
[----:B------:R-:W-:Y:S01]  /*e1c0*/  IMAD.IADD R7, R5, 0x1, -R16 ;  /* 0x0000000105077824 */ /* 0x000fe200078e0a10 */
[----:B------:R-:W-:-:S04]  /*e1d0*/  IABS R5, R4 ;  /* 0x0000000400057213 */ /* 0x000fc80000000000 */
[----:B------:R-:W-:Y:S02]  /*e1e0*/  IABS R2, R7 ;  /* 0x0000000700027213 */ /* 0x000fe40000000000 */
[----:B------:R-:W-:-:S03]  /*e1f0*/  IADD3 R5, RZ, -R5, RZ ;  /* 0x80000005ff057210 */ /* 0x000fc60007ffe0ff */
[----:B------:R-:W-:-:S04]  /*e200*/  IMAD.HI.U32 R3, R3, R2, RZ ;  /* 0x0000000203037227 */ /* 0x000fc800078e00ff */
[----:B------:R-:W-:Y:S01]  /*e210*/  IMAD R5, R3, R5, R2 ;  /* 0x0000000503057224 */ /* 0x000fe200078e0202 */
[----:B------:R-:W-:-:S04]  /*e220*/  LOP3.LUT R2, R7, R4, RZ, 0x3c, !PT ;  /* 0x0000000407027212 */ /* 0x000fc800078e3cff */
[----:B------:R-:W-:Y:S02]  /*e230*/  ISETP.GT.U32.AND P1, PT, R6, R5, PT ;  /* 0x000000050600720c */ /* 0x000fe40003f24070 */
[----:B------:R-:W-:-:S11]  /*e240*/  ISETP.GE.AND P2, PT, R2, RZ, PT ;  /* 0x000000ff0200720c */ /* 0x000fd60003f46270 */
[----:B------:R-:W-:Y:S02]  /*e250*/  @!P1 IMAD.IADD R5, R5, 0x1, -R6 ;  /* 0x0000000105059824 */ /* 0x000fe400078e0a06 */
[----:B------:R-:W-:Y:S01]  /*e260*/  @!P1 VIADD R3, R3, 0x1 ;  /* 0x0000000103039836 */ /* 0x000fe20000000000 */
[----:B------:R-:W-:Y:S02]  /*e270*/  ISETP.NE.AND P1, PT, R4, RZ, PT ;  /* 0x000000ff0400720c */ /* 0x000fe40003f25270 */
[----:B------:R-:W-:-:S13]  /*e280*/  ISETP.GE.U32.AND P0, PT, R5, R6, PT ;  /* 0x000000060500720c */ /* 0x000fda0003f06070 */
[----:B------:R-:W-:-:S04]  /*e290*/  @P0 VIADD R3, R3, 0x1 ;  /* 0x0000000103030836 */ /* 0x000fc80000000000 */
[----:B------:R-:W-:Y:S01]  /*e2a0*/  @!P2 IMAD.MOV R3, RZ, RZ, -R3 ;  /* 0x000000ffff03a224 */ /* 0x000fe200078e0a03 */
[----:B------:R-:W-:-:S05]  /*e2b0*/  @!P1 LOP3.LUT R3, RZ, R4, RZ, 0x33, !PT ;  /* 0x00000004ff039212 */ /* 0x000fca00078e33ff */
[--C-:B------:R-:W-:Y:S02]  /*e2c0*/  IMAD.MOV R17, RZ, RZ, -R3.reuse ;  /* 0x000000ffff117224 */ /* 0x100fe400078e0a03 */
[----:B------:R-:W-:Y:S02]  /*e2d0*/  IMAD.MOV.U32 R18, RZ, RZ, R3 ;  /* 0x000000ffff127224 */ /* 0x000fe400078e0003 */
[----:B------:R-:W-:Y:S01]  /*e2e0*/  IMAD R17, R4, R17, R7 ;  /* 0x0000001104117224 */ /* 0x000fe200078e0207 */
[----:B------:R-:W-:Y:S06]  /*e2f0*/  BRA `(.L_x_306) ;  /* 0x00000000001c7947 */ /* 0x000fec0003800000 */
.L_x_298:
[----:B------:R-:W-:Y:S01]  /*e300*/  UMOV UR4, URZ ;  /* 0x0000003f00047c82 */ /* 0x000fe20008000000 */
[----:B------:R-:W-:Y:S01]  /*e310*/  UMOV UR5, URZ ;  /* 0x0000003f00057c82 */ /* 0x000fe20008000000 */
[----:B------:R-:W-:Y:S01]  /*e320*/  ULDC UR6, c[0x0][0xc3c] ;  /* 0x00030f0000067ab9 */ /* 0x000fe20000000800 */
[----:B------:R-:W-:Y:S02]  /*e330*/  IMAD.MOV.U32 R16, RZ, RZ, R5 ;  /* 0x000000ffff107224 */ /* 0x000fe400078e0005 */
[----:B------:R-:W-:Y:S02]  /*e340*/  IMAD.U32 R17, RZ, RZ, UR4 ;  /* 0x00000004ff117e24 */ /* 0x000fe4000f8e00ff */
[----:B------:R-:W-:Y:S02]  /*e350*/  IMAD.U32 R18, RZ, RZ, UR5 ;  /* 0x00000005ff127e24 */ /* 0x000fe4000f8e00ff */
[----:B------:R-:W-:-:S07]  /*e360*/  IMAD.U32 R19, RZ, RZ, UR6 ;  /* 0x00000006ff137e24 */ /* 0x000fce000f8e00ff */
.L_x_306:
[----:B-1----:R-:W1:Y:S01]  /*e370*/  S2R R0, SR_TID.X ;  /* 0x0000000000007919 */ /* 0x002e620000002100 */
[----:B------:R-:W-:Y:S05]  /*e380*/  WARPSYNC.ALL ;  /* 0x0000000000007948 */ /* 0x000fea0003800000 */
[----:B------:R-:W-:Y:S01]  /*e390*/  BAR.SYNC.DEFER_BLOCKING 0x4, 0x180 ;  /* 0x0106000000007b1d */ /* 0x000fe20000010000 */
[----:B-1----:R-:W-:-:S04]  /*e3a0*/  LOP3.LUT R0, R0, 0x1f, RZ, 0xc0, !PT ;  /* 0x0000001f00007812 */ /* 0x002fc800078ec0ff */
[----:B------:R-:W-:-:S13]  /*e3b0*/  ISETP.NE.AND P0, PT, R0, RZ, PT ;  /* 0x000000ff0000720c */ /* 0x000fda0003f05270 */
[----:B------:R-:W1:Y:S01]  /*e3c0*/  @!P0 S2R R3, SR_CgaCtaId ;  /* 0x0000000000038919 */ /* 0x000e620000008800 */
[----:B------:R-:W-:-:S04]  /*e3d0*/  @!P0 MOV R0, 0x400 ;  /* 0x0000040000008802 */ /* 0x000fc80000000f00 */
[----:B-1----:R-:W-:-:S05]  /*e3e0*/  @!P0 LEA R22, R3, R0, 0x18 ;  /* 0x0000000003168211 */ /* 0x002fca00078ec0ff */
[----:B------:R3:W-:Y:S01]  /*e3f0*/  @!P0 STS.128 [R22+0x308d0], R16 ;  /* 0x0308d01016008388 */ /* 0x0007e20000000c00 */
[----:B------:R-:W-:Y:S06]  /*e400*/  BAR.ARV 0x5, 0x180 ;  /* 0x0146000000007b1d */ /* 0x000fec0000002000 */
.L_x_295:
[----:B------:R-:W-:Y:S02]  /*e410*/  ULDC UR4, c[0x0][0xc3c] ;  /* 0x00030f0000047ab9 */ /* 0x000fe40000000800 */
[----:B--2---:R-:W-:-:S13]  /*e420*/  ISETP.GE.AND P0, PT, R19, UR4, PT ;  /* 0x0000000413007c0c */ /* 0x004fda000bf06270 */
[----:B------:R-:W-:Y:S05]  /*e430*/  @!P0 BRA `(.L_x_307) ;  /* 0xffffffb800a48947 */ /* 0x000fea000383ffff */
[----:B------:R-:W-:Y:S05]  /*e440*/  BSYNC B8 ;  /* 0x0000000000087941 */ /* 0x000fea0003800000 */
.L_x_244:
[----:B0-----:R-:W2:Y:S01]  /*e450*/  LDL.LU R0, [R1+0x1c] ;  /* 0x00001c0001007983 */ /* 0x001ea20000300800 */
[----:B------:R-:W-:Y:S01]  /*e460*/  BSSY B0, `(.L_x_308) ;  /* 0x000000b000007945 */ /* 0x000fe20003800000 */
[----:B------:R-:W0:Y:S01]  /*e470*/  S2R R5, SR_CgaCtaId ;  /* 0x0000000000057919 */ /* 0x000e220000008800 */
[----:B--2---:R-:W-:-:S04]  /*e480*/  IADD3 R0, R0, 0x1, RZ ;  /* 0x0000000100007810 */ /* 0x004fc80007ffe0ff */
[----:B------:R-:W-:-:S04]  /*e490*/  LEA.HI R2, R0, R0, RZ, 0x1 ;  /* 0x0000000000027211 */ /* 0x000fc800078f08ff */
[----:B------:R-:W-:Y:S02]  /*e4a0*/  LOP3.LUT R3, R2, 0xfffffffe, RZ, 0xc0, !PT ;  /* 0xfffffffe02037812 */ /* 0x000fe400078ec0ff */
[----:B------:R-:W-:-:S03]  /*e4b0*/  MOV R2, 0x400 ;  /* 0x0000040000027802 */ /* 0x000fc60000000f00 */
[----:B------:R-:W-:Y:S01]  /*e4c0*/  IMAD.IADD R0, R0, 0x1, -R3 ;  /* 0x0000000100007824 */ /* 0x000fe200078e0a03 */
[----:B0-----:R-:W-:-:S04]  /*e4d0*/  LEA R4, R5, R2, 0x18 ;  /* 0x0000000205047211 */ /* 0x001fc800078ec0ff */
[----:B------:R-:W-:-:S04]  /*e4e0*/  SHF.L.U32 R0, R0, 0x1f, RZ ;  /* 0x0000001f00007819 */ /* 0x000fc800000006ff */
[----:B------:R-:W0:Y:S02]  /*e4f0*/  SYNCS.PHASECHK.TRANS64.TRYWAIT P0, [R4+URZ+0x30820], R0 ;  /* 0x03082000040075a7 */ /* 0x000e24000800017f */
[----:B0-----:R-:W-:Y:S05]  /*e500*/  @!P0 BRA `(.L_x_309) ;  /* 0x0000003800cc8947 */ /* 0x001fea0003800000 */
.L_x_427:
[----:B------:R-:W-:Y:S05]  /*e510*/  BSYNC B0 ;  /* 0x0000000000007941 */ /* 0x000fea0003800000 */
.L_x_308:
[----:B------:R-:W-:-:S03]  /*e520*/  UMOV UR4, 0xffffffff ;  /* 0xffffffff00047882 */ /* 0x000fc60000000000 */
[----:B------:R-:W-:Y:S05]  /*e530*/  BRA.DIV UR4, `(.L_x_310) ;  /* 0x0000003a04d47947 */ /* 0x000fea000b800000 */
[----:B0-----:R-:W0:Y:S02]  /*e540*/  S2R R0, SR_TID.X ;  /* 0x0000000000007919 */ /* 0x001e240000002100 */
[----:B0-----:R-:W-:-:S04]  /*e550*/  SHF.R.U32.HI R0, RZ, 0x5, R0 ;  /* 0x00000005ff007819 */ /* 0x001fc80000011600 */
[----:B------:R-:W-:-:S05]  /*e560*/  LOP3.LUT R0, R0, 0x3, RZ, 0xc0, !PT ;  /* 0x0000000300007812 */ /* 0x000fca00078ec0ff */
[----:B------:R0:W2:Y:S02]  /*e570*/  SHFL.IDX PT, R14, R0, RZ, 0x1f ;  /* 0x00001fff000e7589 */ /* 0x0000a400000e0000 */
.L_x_430:
[----:B--2---:R-:W-:Y:S01]  /*e580*/  ISETP.NE.AND P0, PT, R14, RZ, PT ;  /* 0x000000ff0e00720c */ /* 0x004fe20003f05270 */
[----:B------:R-:W-:-:S12]  /*e590*/  BSSY B0, `(.L_x_311) ;  /* 0x0000026000007945 */ /* 0x000fd80003800000 */
[----:B------:R-:W-:Y:S05]  /*e5a0*/  @P0 BRA `(.L_x_312) ;  /* 0x0000000000900947 */ /* 0x000fea0003800000 */
[----:B------:R-:W-:-:S03]  /*e5b0*/  UMOV UR4, 0xffffffff ;  /* 0xffffffff00047882 */ /* 0x000fc60000000000 */
[----:B------:R-:W-:Y:S05]  /*e5c0*/  BRA.DIV UR4, `(.L_x_313) ;  /* 0x0000003a04e47947 */ /* 0x000fea000b800000 */
[----:B------:R-:W-:-:S13]  /*e5d0*/  ELECT P6, URZ, PT ;  /* 0x00000000003f782f */ /* 0x000fda00038c0000 */
.L_x_433:
        /* <DEDUP_REMOVED lines=8> */
.L_x_314:
[C---:B------:R-:W-:Y:S01]  /*e660*/  IMAD R5, R27.reuse, 0x8, R4 ;  /* 0x000000081b057824 */ /* 0x040fe200078e0204 */
[----:B------:R-:W-:Y:S01]  /*e670*/  SHF.L.U32 R0, R28, 0x1f, RZ ;  /* 0x0000001f1c007819 */ /* 0x000fe200000006ff */
[----:B------:R-:W-:-:S03]  /*e680*/  VIADD R27, R27, 0x1 ;  /* 0x000000011b1b7836 */ /* 0x000fc60000000000 */
[----:B------:R-:W0:Y:S02]  /*e690*/  SYNCS.PHASECHK.TRANS64.TRYWAIT P1, [R5+URZ+0x30840], R0 ;  /* 0x03084000050075a7 */ /* 0x000e24000802017f */
[----:B------:R-:W-:-:S04]  /*e6a0*/  ISETP.NE.AND P2, PT, R27, 0x2, PT ;  /* 0x000000021b00780c */ /* 0x000fc80003f45270 */
[----:B------:R-:W-:Y:S01]  /*e6b0*/  SEL R3, RZ, 0x1, P2 ;  /* 0x00000001ff037807 */ /* 0x000fe20001000000 */
[----:B0-----:R-:W-:Y:S08]  /*e6c0*/  @!P1 BRA `(.L_x_315) ;  /* 0x0000003800c49947 */ /* 0x001ff00003800000 */
.L_x_434:
[----:B------:R-:W-:Y:S02]  /*e6d0*/  SEL R27, R27, RZ, P2 ;  /* 0x000000ff1b1b7207 */ /* 0x000fe40001000000 */
[----:B------:R-:W-:Y:S01]  /*e6e0*/  LOP3.LUT R2, R28, R3, RZ, 0x3c, !PT ;  /* 0x000000031c027212 */ /* 0x000fe200078e3cff */
[----:B------:R-:W-:Y:S06]  /*e6f0*/  @!P0 BRA `(.L_x_316) ;  /* 0x0000000000048947 */ /* 0x000fec0003800000 */
[----:B------:R-:W-:Y:S01]  /*e700*/  BPT.TRAP 0x1 ;  /* 0x000000040000795c */ /* 0x000fe20000300000 */
.L_x_316:
[----:B------:R-:W-:Y:S01]  /*e710*/  IMAD R27, R27, 0x8, R4 ;  /* 0x000000081b1b7824 */ /* 0x000fe200078e0204 */
[----:B------:R-:W-:-:S04]  /*e720*/  SHF.L.U32 R2, R2, 0x1f, RZ ;  /* 0x0000001f02027819 */ /* 0x000fc800000006ff */
[----:B------:R-:W2:Y:S02]  /*e730*/  SYNCS.PHASECHK.TRANS64.TRYWAIT P1, [R27+URZ+0x30840], R2 ;  /* 0x030840021b0075a7 */ /* 0x000ea4000802017f */
[----:B--2---:R-:W-:Y:S05]  /*e740*/  @!P1 BRA `(.L_x_317) ;  /* 0x0000003800b89947 */ /* 0x004fea0003800000 */
.L_x_435:
[----:B------:R-:W-:Y:S05]  /*e750*/  @!P0 BRA `(.L_x_318) ;  /* 0x0000000000048947 */ /* 0x000fea0003800000 */
[----:B------:R-:W-:Y:S01]  /*e760*/  BPT.TRAP 0x1 ;  /* 0x000000040000795c */ /* 0x000fe20000300000 */
.L_x_318:
[----:B------:R-:W4:Y:S02]  /*e770*/  SYNCS.PHASECHK.TRANS64.TRYWAIT P1, [R5+URZ+0x30860], R0 ;  /* 0x03086000050075a7 */ /* 0x000f24000802017f */
[----:B----4-:R-:W-:Y:S05]  /*e780*/  @!P1 BRA `(.L_x_319) ;  /* 0x0000003800bc9947 */ /* 0x010fea0003800000 */
.L_x_436:
[----:B------:R-:W-:Y:S05]  /*e790*/  @!P0 BRA `(.L_x_320) ;  /* 0x0000000000048947 */ /* 0x000fea0003800000 */
[----:B------:R-:W-:Y:S01]  /*e7a0*/  BPT.TRAP 0x1 ;  /* 0x000000040000795c */ /* 0x000fe20000300000 */
.L_x_320:
[----:B------:R0:W0:Y:S02]  /*e7b0*/  SYNCS.PHASECHK.TRANS64.TRYWAIT P0, [R27+URZ+0x30860], R2 ;  /* 0x030860021b0075a7 */ /* 0x000024000800017f */
[----:B0-----:R-:W-:Y:S05]  /*e7c0*/  @!P0 NANOSLEEP.SYNCS 0x989680 ;  /* 0x009896800000895d */ /* 0x001fea0003900000 */
[----:B------:R-:W0:Y:S02]  /*e7d0*/  @!P0 SYNCS.PHASECHK.TRANS64 P0, [R27+URZ+0x30860], R2 ;  /* 0x030860021b0085a7 */ /* 0x000e24000800007f */
[----:B0-----:R-:W-:Y:S05]  /*e7e0*/  @!P0 BRA `(.L_x_320) ;  /* 0xfffffffc00f08947 */ /* 0x001fea000383ffff */
.L_x_312:
[----:B------:R-:W-:Y:S05]  /*e7f0*/  BSYNC B0 ;  /* 0x0000000000007941 */ /* 0x000fea0003800000 */
.L_x_311:
[----:B------:R-:W-:Y:S05]  /*e800*/  EXIT ;  /* 0x000000000000794d */ /* 0x000fea0003800000 */
.L_x_192:
[----:B0-----:R-:W-:-:S04]  /*e810*/  MOV R3, UR43 ;  /* 0x0000002b00037c02 */ /* 0x001fc80008000f00 */
[----:B------:R0:W1:Y:S03]  /*e820*/  SYNCS.PHASECHK.TRANS64.TRYWAIT P1, [R3+URZ+0x30800], R0 ;  /* 0x03080000030075a7 */ /* 0x000066000802017f */
[----:B-1----:R-:W-:Y:S05]  /*e830*/  @!P1 NANOSLEEP.SYNCS 0x989680 ;  /* 0x009896800000995d */ /* 0x002fea0003900000 */
[----:B------:R-:W1:Y:S02]  /*e840*/  @!P1 SYNCS.PHASECHK.TRANS64 P1, [R3+URZ+0x30800], R0 ;  /* 0x03080000030095a7 */ /* 0x000e64000802007f */
[----:B-1----:R-:W-:Y:S05]  /*e850*/  @!P1 BRA `(.L_x_192) ;  /* 0xfffffffc00ec9947 */ /* 0x002fea000383ffff */
[----:B------:R-:W-:Y:S05]  /*e860*/  BRA `(.L_x_321) ;  /* 0xffffff2c00c07947 */ /* 0x000fea000383ffff */
.L_x_196:
[----:B-1----:R1:W2:Y:S02]  /*e870*/  SYNCS.PHASECHK.TRANS64.TRYWAIT P1, [R2+URZ+0x30830], R3 ;  /* 0x03083003020075a7 */ /* 0x0022a4000802017f */
[----:B--2---:R-:W-:Y:S05]  /*e880*/  @!P1 NANOSLEEP.SYNCS 0x989680 ;  /* 0x009896800000995d */ /* 0x004fea0003900000 */
[----:B------:R-:W2:Y:S02]  /*e890*/  @!P1 SYNCS.PHASECHK.TRANS64 P1, [R2+URZ+0x30830], R3 ;  /* 0x03083003020095a7 */ /* 0x000ea4000802007f */
[----:B--2---:R-:W-:Y:S05]  /*e8a0*/  @!P1 BRA `(.L_x_196) ;  /* 0xfffffffc00f09947 */ /* 0x004fea000383ffff */
[----:B------:R-:W-:Y:S05]  /*e8b0*/  BRA `(.L_x_195) ;  /* 0xffffff2c00e07947 */ /* 0x000fea000383ffff */
.L_x_202:
[----:B-1----:R-:W-:-:S04]  /*e8c0*/  IMAD.U32 R3, RZ, RZ, UR8 ;  /* 0x00000008ff037e24 */ /* 0x002fc8000f8e00ff */
[----:B------:R1:W2:Y:S03]  /*e8d0*/  SYNCS.PHASECHK.TRANS64.TRYWAIT P1, [R3+URZ+0x30830], R0 ;  /* 0x03083000030075a7 */ /* 0x0002a6000802017f */
[----:B--2---:R-:W-:Y:S05]  /*e8e0*/  @!P1 NANOSLEEP.SYNCS 0x989680 ;  /* 0x009896800000995d */ /* 0x004fea0003900000 */
[----:B------:R-:W2:Y:S02]  /*e8f0*/  @!P1 SYNCS.PHASECHK.TRANS64 P1, [R3+URZ+0x30830], R0 ;  /* 0x03083000030095a7 */ /* 0x000ea4000802007f */
[----:B--2---:R-:W-:Y:S05]  /*e900*/  @!P1 BRA `(.L_x_202) ;  /* 0xfffffffc00ec9947 */ /* 0x004fea000383ffff */
[----:B------:R-:W-:Y:S05]  /*e910*/  BRA `(.L_x_201) ;  /* 0xffffff5000e07947 */ /* 0x000fea000383ffff */
.L_x_206:
[----:B-1----:R-:W-:-:S04]  /*e920*/  IMAD.U32 R3, RZ, RZ, UR9 ;  /* 0x00000009ff037e24 */ /* 0x002fc8000f8e00ff */
[----:B------:R1:W2:Y:S03]  /*e930*/  SYNCS.PHASECHK.TRANS64.TRYWAIT P1, [R3+URZ+0x30850], R0 ;  /* 0x03085000030075a7 */ /* 0x0002a6000802017f */
[----:B--2---:R-:W-:Y:S05]  /*e940*/  @!P1 NANOSLEEP.SYNCS 0x989680 ;  /* 0x009896800000995d */ /* 0x004fea0003900000 */
[----:B------:R-:W2:Y:S02]  /*e950*/  @!P1 SYNCS.PHASECHK.TRANS64 P1, [R3+URZ+0x30850], R0 ;  /* 0x03085000030095a7 */ /* 0x000ea4000802007f */
[----:B--2---:R-:W-:Y:S05]  /*e960*/  @!P1 BRA `(.L_x_206) ;  /* 0xfffffffc00ec9947 */ /* 0x004fea000383ffff */
[----:B------:R-:W-:Y:S05]  /*e970*/  BRA `(.L_x_205) ;  /* 0xffffff5c00987947 */ /* 0x000fea000383ffff */
.L_x_213:
[----:B-1----:R-:W-:-:S04]  /*e980*/  IMAD.U32 R7, RZ, RZ, UR5 ;  /* 0x00000005ff077e24 */ /* 0x002fc8000f8e00ff */
[----:B------:R1:W2:Y:S03]  /*e990*/  SYNCS.PHASECHK.TRANS64.TRYWAIT P1, [R7+URZ+0x30850], R2 ;  /* 0x03085002070075a7 */ /* 0x0002a6000802017f */
[----:B--2---:R-:W-:Y:S05]  /*e9a0*/  @!P1 NANOSLEEP.SYNCS 0x989680 ;  /* 0x009896800000995d */ /* 0x004fea0003900000 */
[----:B------:R-:W2:Y:S02]  /*e9b0*/  @!P1 SYNCS.PHASECHK.TRANS64 P1, [R7+URZ+0x30850], R2 ;  /* 0x03085002070095a7 */ /* 0x000ea4000802007f */
[----:B--2---:R-:W-:Y:S05]  /*e9c0*/  @!P1 BRA `(.L_x_213) ;  /* 0xfffffffc00ec9947 */ /* 0x004fea000383ffff */
[----:B------:R-:W-:Y:S05]  /*e9d0*/  BRA `(.L_x_212) ;  /* 0xffffff7400b07947 */ /* 0x000fea000383ffff */
.L_x_256:
[----:B------:R-:W-:Y:S01]  /*e9e0*/  SHF.R.U32.HI R8, RZ, 0x5, R21 ;  /* 0x00000005ff087819 */ /* 0x000fe20000011615 */
[----:B------:R-:W-:Y:S01]  /*e9f0*/  BSSY B0, `(.L_x_322) ;  /* 0x0000009000007945 */ /* 0x000fe20003800000 */
[----:B------:R-:W-:Y:S01]  /*ea00*/  IMAD.MOV.U32 R12, RZ, RZ, RZ ;  /* 0x000000ffff0c7224 */ /* 0x000fe200078e00ff */
[----:B------:R-:W-:Y:S01]  /*ea10*/  MOV R11, 0x1f ;  /* 0x0000001f000b7802 */ /* 0x000fe20000000f00 */
[----:B------:R-:W-:Y:S01]  /*ea20*/  IMAD.MOV.U32 R15, RZ, RZ, -0x1 ;  /* 0xffffffffff0f7424 */ /* 0x000fe200078e00ff */
[----:B------:R-:W-:-:S05]  /*ea30*/  LOP3.LUT R8, R8, 0x3, RZ, 0xc0, !PT ;  /* 0x0000000308087812 */ /* 0x000fca00078ec0ff */
[----:B------:R-:W-:-:S07]  /*ea40*/  IMAD.MOV.U32 R13, RZ, RZ, R8 ;  /* 0x000000ffff0d7224 */ /* 0x000fce00078e0008 */
[----:B-----5:R-:W-:Y:S05]  /*ea50*/  WARPSYNC.COLLECTIVE R15, `(.L_x_323) ;  /* 0x000000000f087348 */ /* 0x020fea0003c00000 */
[----:B------:R0:W1:Y:S02]  /*ea60*/  SHFL.IDX P6, R14, R13, R12, R11 ;  /* 0x0000000c0d0e7389 */ /* 0x00006400000c000b */
[----:B01---5:R-:W-:Y:S01]  /*ea70*/  ENDCOLLECTIVE ;  /* 0x000000000000791b */ /* 0x023fe20003800000 */
.L_x_323:
[----:B------:R-:W-:Y:S05]  /*ea80*/  BSYNC B0 ;  /* 0x0000000000007941 */ /* 0x000fea0003800000 */
.L_x_322:
[----:B------:R-:W-:Y:S05]  /*ea90*/  BRA `(.L_x_324) ;  /* 0xffffffc000547947 */ /* 0x000fea000383ffff */
.L_x_259:
[----:B0-----:R0:W1:Y:S02]  /*eaa0*/  SYNCS.PHASECHK.TRANS64.TRYWAIT P0, [R7+URZ+0x30840], R2 ;  /* 0x03084002070075a7 */ /* 0x001064000800017f */
[----:B-1----:R-:W-:Y:S05]  /*eab0*/  @!P0 NANOSLEEP.SYNCS 0x989680 ;  /* 0x009896800000895d */ /* 0x002fea0003900000 */
[----:B------:R-:W1:Y:S02]  /*eac0*/  @!P0 SYNCS.PHASECHK.TRANS64 P0, [R7+URZ+0x30840], R2 ;  /* 0x03084002070085a7 */ /* 0x000e64000800007f */
[----:B-1----:R-:W-:Y:S05]  /*ead0*/  @!P0 BRA `(.L_x_259) ;  /* 0xfffffffc00f08947 */ /* 0x002fea000383ffff */
[----:B------:R-:W-:Y:S05]  /*eae0*/  BRA `(.L_x_325) ;  /* 0xffffffc000bc7947 */ /* 0x000fea000383ffff */
.L_x_260:
[----:B------:R-:W-:Y:S01]  /*eaf0*/  BSSY B0, `(.L_x_326) ;  /* 0x0000008000007945 */ /* 0x000fe20003800000 */
[----:B------:R-:W-:Y:S02]  /*eb00*/  IMAD.MOV.U32 R13, RZ, RZ, R0 ;  /* 0x000000ffff0d7224 */ /* 0x000fe400078e0000 */
[----:B------:R-:W-:Y:S02]  /*eb10*/  IMAD.MOV.U32 R12, RZ, RZ, RZ ;  /* 0x000000ffff0c7224 */ /* 0x000fe400078e00ff */
[----:B------:R-:W-:Y:S02]  /*eb20*/  IMAD.MOV.U32 R11, RZ, RZ, 0x181f ;  /* 0x0000181fff0b7424 */ /* 0x000fe400078e00ff */
[----:B------:R-:W-:-:S07]  /*eb30*/  IMAD.MOV.U32 R15, RZ, RZ, -0x1 ;  /* 0xffffffffff0f7424 */ /* 0x000fce00078e00ff */
[----:B------:R-:W-:Y:S05]  /*eb40*/  WARPSYNC.COLLECTIVE R15, `(.L_x_327) ;  /* 0x000000000f087348 */ /* 0x000fea0003c00000 */
[----:B------:R0:W1:Y:S02]  /*eb50*/  SHFL.IDX P6, R14, R13, R12, R11 ;  /* 0x0000000c0d0e7389 */ /* 0x00006400000c000b */
[----:B01----:R-:W-:Y:S01]  /*eb60*/  ENDCOLLECTIVE ;  /* 0x000000000000791b */ /* 0x003fe20003800000 */
.L_x_327:
[----:B------:R-:W-:Y:S05]  /*eb70*/  BSYNC B0 ;  /* 0x0000000000007941 */ /* 0x000fea0003800000 */
.L_x_326:
[----:B------:R-:W-:Y:S01]  /*eb80*/  IMAD.MOV.U32 R13, RZ, RZ, R4 ;  /* 0x000000ffff0d7224 */ /* 0x000fe200078e0004 */
[----:B------:R-:W-:Y:S01]  /*eb90*/  MOV R2, R14 ;  /* 0x0000000e00027202 */ /* 0x000fe20000000f00 */
[----:B------:R-:W-:Y:S02]  /*eba0*/  IMAD.MOV.U32 R12, RZ, RZ, RZ ;  /* 0x000000ffff0c7224 */ /* 0x000fe400078e00ff */
[----:B------:R-:W-:Y:S02]  /*ebb0*/  IMAD.MOV.U32 R11, RZ, RZ, 0x181f ;  /* 0x0000181fff0b7424 */ /* 0x000fe400078e00ff */
[----:B------:R-:W-:Y:S02]  /*ebc0*/  IMAD.MOV.U32 R15, RZ, RZ, -0x1 ;  /* 0xffffffffff0f7424 */ /* 0x000fe400078e00ff */
[----:B------:R-:W-:-:S07]  /*ebd0*/  @P0 IMAD R8, R5, 0x2, R22 ;  /* 0x0000000205080824 */ /* 0x000fce00078e0216 */
[----:B------:R-:W-:Y:S05]  /*ebe0*/  WARPSYNC.COLLECTIVE R15, `(.L_x_328) ;  /* 0x000000000f087348 */ /* 0x000fea0003c00000 */
[----:B------:R0:W1:Y:S02]  /*ebf0*/  SHFL.IDX P6, R14, R13, R12, R11 ;  /* 0x0000000c0d0e7389 */ /* 0x00006400000c000b */
[----:B01----:R-:W-:Y:S01]  /*ec00*/  ENDCOLLECTIVE ;  /* 0x000000000000791b */ /* 0x003fe20003800000 */
.L_x_328:
[----:B------:R-:W-:Y:S02]  /*ec10*/  IMAD.MOV.U32 R13, RZ, RZ, R0 ;  /* 0x000000ffff0d7224 */ /* 0x000fe400078e0000 */
[----:B------:R-:W-:Y:S02]  /*ec20*/  IMAD.MOV.U32 R12, RZ, RZ, 0x1 ;  /* 0x00000001ff0c7424 */ /* 0x000fe400078e00ff */
[----:B------:R-:W-:-:S07]  /*ec30*/  IMAD.MOV.U32 R3, RZ, RZ, R14 ;  /* 0x000000ffff037224 */ /* 0x000fce00078e000e */
[----:B------:R-:W-:Y:S05]  /*ec40*/  WARPSYNC.COLLECTIVE R15, `(.L_x_329) ;  /* 0x000000000f087348 */ /* 0x000fea0003c00000 */
[----:B------:R0:W1:Y:S02]  /*ec50*/  SHFL.IDX P6, R14, R13, R12, R11 ;  /* 0x0000000c0d0e7389 */ /* 0x00006400000c000b */
[----:B01----:R-:W-:Y:S01]  /*ec60*/  ENDCOLLECTIVE ;  /* 0x000000000000791b */ /* 0x003fe20003800000 */
.L_x_329:
[----:B------:R-:W-:-:S04]  /*ec70*/  @P0 LEA R3, P1, R32, R3, 0x1 ;  /* 0x0000000320030211 */ /* 0x000fc800078208ff */
[----:B------:R-:W-:Y:S02]  /*ec80*/  @P0 IADD3.X R2, RZ, R2, RZ, P1, !PT ;  /* 0x00000002ff020210 */ /* 0x000fe40000ffe4ff */
[----:B------:R-:W-:Y:S02]  /*ec90*/  ISETP.GE.AND P1, PT, R6, 0x11, PT ;  /* 0x000000110600780c */ /* 0x000fe40003f26270 */
[----:B------:R-:W-:Y:S01]  /*eca0*/  @P0 LOP3.LUT R3, R3, R2, RZ, 0x3c, !PT ;  /* 0x0000000203030212 */ /* 0x000fe200078e3cff */
[----:B------:R-:W-:-:S03]  /*ecb0*/  IMAD.MOV.U32 R13, RZ, RZ, R4 ;  /* 0x000000ffff0d7224 */ /* 0x000fc600078e0004 */
[----:B------:R-:W-:-:S04]  /*ecc0*/  @P0 LOP3.LUT R2, R3, R2, RZ, 0x3c, !PT ;  /* 0x0000000203020212 */ /* 0x000fc800078e3cff */
[----:B------:R-:W-:-:S05]  /*ecd0*/  @P0 LOP3.LUT R3, R3, R2, RZ, 0x3c, !PT ;  /* 0x0000000203030212 */ /* 0x000fca00078e3cff */
[----:B------:R-:W-:Y:S01]  /*ece0*/  @!PT LDS RZ, [RZ] ;  /* 0x00000000fffff984 */ /* 0x000fe20000000800 */
[----:B------:R-:W-:Y:S01]  /*ecf0*/  @!PT LDS RZ, [RZ] ;  /* 0x00000000fffff984 */ /* 0x000fe20000000800 */
[----:B------:R-:W-:Y:S01]  /*ed00*/  @!PT LDS RZ, [RZ] ;  /* 0x00000000fffff984 */ /* 0x000fe20000000800 */
[----:B------:R-:W-:Y:S04]  /*ed10*/  @P0 LDGSTS.E.BYPASS.LTC128B.128 [R8+0x1e400], desc[UR36][R2.64], !P4 ;  /* 0x1e40000002080fae */ /* 0x000fe8000e101d64 */
[----:B------:R-:W-:Y:S04]  /*ed20*/  @P0 LDGSTS.E.BYPASS.LTC128B.128 [R8+0x21400], desc[UR36][R2.64+0x80], !P3 ;  /* 0x2140008002080fae */ /* 0x000fe8000d901d64 */
[----:B------:R0:W-:Y:S02]  /*ed30*/  @P0 LDGSTS.E.BYPASS.LTC128B.128 [R8+0x24400], desc[UR36][R2.64+0x100], !P2 ;  /* 0x2440010002080fae */ /* 0x0001e4000d101d64 */
[----:B0-----:R-:W-:-:S07]  /*ed40*/  IMAD.MOV.U32 R2, RZ, RZ, R14 ;  /* 0x000000ffff027224 */ /* 0x001fce00078e000e */
[----:B------:R-:W-:Y:S05]  /*ed50*/  WARPSYNC.COLLECTIVE R15, `(.L_x_330) ;  /* 0x000000000f087348 */ /* 0x000fea0003c00000 */
[----:B------:R0:W1:Y:S02]  /*ed60*/  SHFL.IDX P6, R14, R13, R12, R11 ;  /* 0x0000000c0d0e7389 */ /* 0x00006400000c000b */
[----:B01----:R-:W-:Y:S01]  /*ed70*/  ENDCOLLECTIVE ;  /* 0x000000000000791b */ /* 0x003fe20003800000 */
.L_x_330:
[----:B------:R-:W-:Y:S02]  /*ed80*/  @P1 IMAD R8, R5, 0x2, R22 ;  /* 0x0000000205081824 */ /* 0x000fe400078e0216 */
[----:B------:R-:W-:Y:S02]  /*ed90*/  IMAD.MOV.U32 R13, RZ, RZ, R0 ;  /* 0x000000ffff0d7224 */ /* 0x000fe400078e0000 */
[----:B------:R-:W-:Y:S01]  /*eda0*/  IMAD.MOV.U32 R12, RZ, RZ, 0x2 ;  /* 0x00000002ff0c7424 */ /* 0x000fe200078e00ff */
[----:B------:R-:W-:-:S07]  /*edb0*/  MOV R3, R14 ;  /* 0x0000000e00037202 */ /* 0x000fce0000000f00 */
[----:B------:R-:W-:Y:S05]  /*edc0*/  WARPSYNC.COLLECTIVE R15, `(.L_x_331) ;  /* 0x000000000f087348 */ /* 0x000fea0003c00000 */
[----:B------:R0:W1:Y:S02]  /*edd0*/  SHFL.IDX P6, R14, R13, R12, R11 ;  /* 0x0000000c0d0e7389 */ /* 0x00006400000c000b */
[----:B01----:R-:W-:Y:S01]  /*ede0*/  ENDCOLLECTIVE ;  /* 0x000000000000791b */ /* 0x003fe20003800000 */
.L_x_331:
[----:B------:R-:W-:-:S05]  /*edf0*/  @P1 LEA R3, P0, R32, R3, 0x1 ;  /* 0x0000000320031211 */ /* 0x000fca00078008ff */
[----:B------:R-:W-:-:S05]  /*ee00*/  @P1 IMAD.X R2, RZ, RZ, R2, P0 ;  /* 0x000000ffff021224 */ /* 0x000fca00000e0602 */
[----:B------:R-:W-:Y:S02]  /*ee10*/  @P1 LOP3.LUT R3, R3, R2, RZ, 0x3c, !PT ;  /* 0x0000000203031212 */ /* 0x000fe400078e3cff */
[----:B------:R-:W-:Y:S02]  /*ee20*/  MOV R13, R4 ;  /* 0x00000004000d7202 */ /* 0x000fe40000000f00 */
[----:B------:R-:W-:-:S04]  /*ee30*/  @P1 LOP3.LUT R2, R3, R2, RZ, 0x3c, !PT ;  /* 0x0000000203021212 */ /* 0x000fc800078e3cff */
[----:B------:R-:W-:-:S05]  /*ee40*/  @P1 LOP3.LUT R3, R3, R2, RZ, 0x3c, !PT ;  /* 0x0000000203031212 */ /* 0x000fca00078e3cff */
[----:B------:R-:W-:Y:S01]  /*ee50*/  @!PT LDS RZ, [RZ] ;  /* 0x00000000fffff984 */ /* 0x000fe20000000800 */
[----:B------:R-:W-:Y:S01]  /*ee60*/  @!PT LDS RZ, [RZ] ;  /* 0x00000000fffff984 */ /* 0x000fe20000000800 */
[----:B------:R-:W-:Y:S01]  /*ee70*/  @!PT LDS RZ, [RZ] ;  /* 0x00000000fffff984 */ /* 0x000fe20000000800 */
[----:B------:R-:W-:Y:S04]  /*ee80*/  @P1 LDGSTS.E.BYPASS.LTC128B.128 [R8+0x1ec00], desc[UR36][R2.64], !P4 ;  /* 0x1ec0000002081fae */ /* 0x000fe8000e101d64 */
[----:B------:R-:W-:Y:S04]  /*ee90*/  @P1 LDGSTS.E.BYPASS.LTC128B.128 [R8+0x21c00], desc[UR36][R2.64+0x80], !P3 ;  /* 0x21c0008002081fae */ /* 0x000fe8000d901d64 */
[----:B------:R0:W-:Y:S01]  /*eea0*/  @P1 LDGSTS.E.BYPASS.LTC128B.128 [R8+0x24c00], desc[UR36][R2.64+0x100], !P2 ;  /* 0x24c0010002081fae */ /* 0x0001e2000d101d64 */
[----:B------:R-:W-:Y:S01]  /*eeb0*/  ISETP.GE.AND P1, PT, R6, 0x21, PT ;  /* 0x000000210600780c */ /* 0x000fe20003f26270 */
[----:B0-----:R-:W-:-:S12]  /*eec0*/  IMAD.MOV.U32 R2, RZ, RZ, R14 ;  /* 0x000000ffff027224 */ /* 0x001fd800078e000e */
[----:B------:R-:W-:Y:S05]  /*eed0*/  WARPSYNC.COLLECTIVE R15, `(.L_x_332) ;  /* 0x000000000f087348 */ /* 0x000fea0003c00000 */
[----:B------:R0:W1:Y:S02]  /*eee0*/  SHFL.IDX P6, R14, R13, R12, R11 ;  /* 0x0000000c0d0e7389 */ /* 0x00006400000c000b */
[----:B01----:R-:W-:Y:S01]  /*eef0*/  ENDCOLLECTIVE ;  /* 0x000000000000791b */ /* 0x003fe20003800000 */
.L_x_332:
[----:B------:R-:W-:Y:S02]  /*ef00*/  @P1 IMAD R8, R5, 0x2, R22 ;  /* 0x0000000205081824 */ /* 0x000fe400078e0216 */
[----:B------:R-:W-:Y:S02]  /*ef10*/  IMAD.MOV.U32 R13, RZ, RZ, R0 ;  /* 0x000000ffff0d7224 */ /* 0x000fe400078e0000 */
[----:B------:R-:W-:Y:S02]  /*ef20*/  IMAD.MOV.U32 R12, RZ, RZ, 0x3 ;  /* 0x00000003ff0c7424 */ /* 0x000fe400078e00ff */
[----:B------:R-:W-:-:S07]  /*ef30*/  IMAD.MOV.U32 R3, RZ, RZ, R14 ;  /* 0x000000ffff037224 */ /* 0x000fce00078e000e */
[----:B------:R-:W-:Y:S05]  /*ef40*/  WARPSYNC.COLLECTIVE R15, `(.L_x_333) ;  /* 0x000000000f087348 */ /* 0x000fea0003c00000 */
[----:B------:R0:W1:Y:S02]  /*ef50*/  SHFL.IDX P6, R14, R13, R12, R11 ;  /* 0x0000000c0d0e7389 */ /* 0x00006400000c000b */
[----:B01----:R-:W-:Y:S01]  /*ef60*/  ENDCOLLECTIVE ;  /* 0x000000000000791b */ /* 0x003fe20003800000 */
.L_x_333:
[----:B------:R-:W-:-:S05]  /*ef70*/  @P1 LEA R3, P0, R32, R3, 0x1 ;  /* 0x0000000320031211 */ /* 0x000fca00078008ff */
[----:B------:R-:W-:-:S05]  /*ef80*/  @P1 IMAD.X R2, RZ, RZ, R2, P0 ;  /* 0x000000ffff021224 */ /* 0x000fca00000e0602 */
        /* <DEDUP_REMOVED lines=10> */
[----:B------:R-:W-:Y:S02]  /*f030*/  ISETP.GE.AND P1, PT, R6, 0x31, PT ;  /* 0x000000310600780c */ /* 0x000fe40003f26270 */
[----:B0-----:R-:W-:-:S11]  /*f040*/  MOV R2, R14 ;  /* 0x0000000e00027202 */ /* 0x001fd60000000f00 */
[----:B------:R-:W-:Y:S05]  /*f050*/  WARPSYNC.COLLECTIVE R15, `(.L_x_334) ;  /* 0x000000000f087348 */ /* 0x000fea0003c00000 */
[----:B------:R0:W1:Y:S02]  /*f060*/  SHFL.IDX P6, R14, R13, R12, R11 ;  /* 0x0000000c0d0e7389 */ /* 0x00006400000c000b */
[----:B01----:R-:W-:Y:S01]  /*f070*/  ENDCOLLECTIVE ;  /* 0x000000000000791b */ /* 0x003fe20003800000 */
.L_x_334:
[----:B------:R-:W-:Y:S02]  /*f080*/  @P1 IMAD R8, R5, 0x2, R22 ;  /* 0x0000000205081824 */ /* 0x000fe400078e0216 */
[----:B------:R-:W-:Y:S01]  /*f090*/  IMAD.MOV.U32 R13, RZ, RZ, R0 ;  /* 0x000000ffff0d7224 */ /* 0x000fe200078e0000 */
[----:B------:R-:W-:Y:S01]  /*f0a0*/  MOV R12, 0x4 ;  /* 0x00000004000c7802 */ /* 0x000fe20000000f00 */
[----:B------:R-:W-:-:S07]  /*f0b0*/  IMAD.MOV.U32 R3, RZ, RZ, R14 ;  /* 0x000000ffff037224 */ /* 0x000fce00078e000e */
[----:B------:R-:W-:Y:S05]  /*f0c0*/  WARPSYNC.COLLECTIVE R15, `(.L_x_335) ;  /* 0x000000000f087348 */ /* 0x000fea0003c00000 */
[----:B------:R0:W1:Y:S02]  /*f0d0*/  SHFL.IDX P6, R14, R13, R12, R11 ;  /* 0x0000000c0d0e7389 */ /* 0x00006400000c000b */
[----:B01----:R-:W-:Y:S01]  /*f0e0*/  ENDCOLLECTIVE ;  /* 0x000000000000791b */ /* 0x003fe20003800000 */
.L_x_335:
        /* <DEDUP_REMOVED lines=17> */
.L_x_336:
[----:B------:R-:W-:Y:S01]  /*f200*/  @P1 IMAD R8, R5, 0x2, R22 ;  /* 0x0000000205081824 */ /* 0x000fe200078e0216 */
[----:B------:R-:W-:Y:S01]  /*f210*/  MOV R13, R0 ;  /* 0x00000000000d7202 */ /* 0x000fe20000000f00 */
[----:B------:R-:W-:Y:S02]  /*f220*/  IMAD.MOV.U32 R12, RZ, RZ, 0x5 ;  /* 0x00000005ff0c7424 */ /* 0x000fe400078e00ff */
[----:B------:R-:W-:-:S07]  /*f230*/  IMAD.MOV.U32 R3, RZ, RZ, R14 ;  /* 0x000000ffff037224 */ /* 0x000fce00078e000e */
[----:B------:R-:W-:Y:S05]  /*f240*/  WARPSYNC.COLLECTIVE R15, `(.L_x_337) ;  /* 0x000000000f087348 */ /* 0x000fea0003c00000 */
[----:B------:R0:W1:Y:S02]  /*f250*/  SHFL.IDX P6, R14, R13, R12, R11 ;  /* 0x0000000c0d0e7389 */ /* 0x00006400000c000b */
[----:B01----:R-:W-:Y:S01]  /*f260*/  ENDCOLLECTIVE ;  /* 0x000000000000791b */ /* 0x003fe20003800000 */
.L_x_337:
[----:B------:R-:W-:-:S05]  /*f270*/  @P1 LEA R3, P0, R32, R3, 0x1 ;  /* 0x0000000320031211 */ /* 0x000fca00078008ff */
[----:B------:R-:W-:-:S05]  /*f280*/  @P1 IMAD.X R2, RZ, RZ, R2, P0 ;  /* 0x000000ffff021224 */ /* 0x000fca00000e0602 */
[----:B------:R-:W-:Y:S01]  /*f290*/  @P1 LOP3.LUT R3, R3, R2, RZ, 0x3c, !PT ;  /* 0x0000000203031212 */ /* 0x000fe200078e3cff */
[----:B------:R-:W-:-:S03]  /*f2a0*/  IMAD.MOV.U32 R13, RZ, RZ, R4 ;  /* 0x000000ffff0d7224 */ /* 0x000fc600078e0004 */
[----:B------:R-:W-:-:S04]  /*f2b0*/  @P1 LOP3.LUT R2, R3, R2, RZ, 0x3c, !PT ;  /* 0x0000000203021212 */ /* 0x000fc800078e3cff */
[----:B------:R-:W-:Y:S01]  /*f2c0*/  @P1 LOP3.LUT R3, R3, R2, RZ, 0x3c, !PT ;  /* 0x0000000203031212 */ /* 0x000fe200078e3cff */
[----:B------:R-:W-:-:S07]  /*f2d0*/  IMAD.MOV.U32 R0, RZ, RZ, R14 ;  /* 0x000000ffff007224 */ /* 0x000fce00078e000e */
[----:B------:R-:W-:Y:S05]  /*f2e0*/  WARPSYNC.COLLECTIVE R15, `(.L_x_338) ;  /* 0x000000000f087348 */ /* 0x000fea0003c00000 */
[----:B------:R0:W1:Y:S02]  /*f2f0*/  SHFL.IDX P6, R14, R13, R12, R11 ;  /* 0x0000000c0d0e7389 */ /* 0x00006400000c000b */
[----:B01----:R-:W-:Y:S01]  /*f300*/  ENDCOLLECTIVE ;  /* 0x000000000000791b */ /* 0x003fe20003800000 */
.L_x_338:
[----:B------:R-:W-:Y:S01]  /*f310*/  @!PT LDS RZ, [RZ] ;  /* 0x00000000fffff984 */ /* 0x000fe20000000800 */
[----:B------:R-:W-:Y:S01]  /*f320*/  @!PT LDS RZ, [RZ] ;  /* 0x00000000fffff984 */ /* 0x000fe20000000800 */
[----:B------:R-:W-:Y:S01]  /*f330*/  @!PT LDS RZ, [RZ] ;  /* 0x00000000fffff984 */ /* 0x000fe20000000800 */
[----:B------:R-:W-:Y:S04]  /*f340*/  @P1 LDGSTS.E.BYPASS.LTC128B.128 [R8+0x20400], desc[UR36][R2.64], !P4 ;  /* 0x2040000002081fae */ /* 0x000fe8000e101d64 */
[----:B------:R-:W-:Y:S04]  /*f350*/  @P1 LDGSTS.E.BYPASS.LTC128B.128 [R8+0x23400], desc[UR36][R2.64+0x80], !P3 ;  /* 0x2340008002081fae */ /* 0x000fe8000d901d64 */
[----:B------:R0:W-:Y:S02]  /*f360*/  @P1 LDGSTS.E.BYPASS.LTC128B.128 [R8+0x26400], desc[UR36][R2.64+0x100], !P2 ;  /* 0x2640010002081fae */ /* 0x0001e4000d101d64 */
[----:B0-----:R-:W-:Y:S01]  /*f370*/  IMAD.MOV.U32 R2, RZ, RZ, R14 ;  /* 0x000000ffff027224 */ /* 0x001fe200078e000e */
[----:B------:R-:W-:Y:S06]  /*f380*/  BRA `(.L_x_339) ;  /* 0xffffffc0000c7947 */ /* 0x000fec000383ffff */
.L_x_265:
[----:B------:R-:W-:Y:S01]  /*f390*/  IMAD.MOV.U32 R13, RZ, RZ, R5 ;  /* 0x000000ffff0d7224 */ /* 0x000fe200078e0005 */
[----:B------:R-:W-:Y:S01]  /*f3a0*/  MOV R12, RZ ;  /* 0x000000ff000c7202 */ /* 0x000fe20000000f00 */
[----:B------:R-:W-:Y:S02]  /*f3b0*/  IMAD.MOV.U32 R11, RZ, RZ, 0x181f ;  /* 0x0000181fff0b7424 */ /* 0x000fe400078e00ff */
[----:B------:R-:W-:Y:S02]  /*f3c0*/  IMAD.MOV.U32 R15, RZ, RZ, -0x1 ;  /* 0xffffffffff0f7424 */ /* 0x000fe400078e00ff */
[----:B-----5:R-:W-:Y:S02]  /*f3d0*/  IMAD R6, R17, R6, RZ ;  /* 0x0000000611067224 */ /* 0x020fe400078e02ff */
[----:B------:R-:W-:-:S07]  /*f3e0*/  IMAD.IADD R4, R10, 0x1, R4 ;  /* 0x000000010a047824 */ /* 0x000fce00078e0204 */
[----:B------:R-:W-:Y:S05]  /*f3f0*/  WARPSYNC.COLLECTIVE R15, `(.L_x_340) ;  /* 0x000000000f087348 */ /* 0x000fea0003c00000 */
[----:B------:R0:W1:Y:S02]  /*f400*/  SHFL.IDX P6, R14, R13, R12, R11 ;  /* 0x0000000c0d0e7389 */ /* 0x00006400000c000b */
[----:B01----:R-:W-:Y:S01]  /*f410*/  ENDCOLLECTIVE ;  /* 0x000000000000791b */ /* 0x003fe20003800000 */
.L_x_340:
[C---:B------:R-:W-:Y:S01]  /*f420*/  VIADD R7, R4.reuse, 0x10 ;  /* 0x0000001004077836 */ /* 0x040fe20000000000 */
[----:B------:R-:W-:Y:S01]  /*f430*/  ISETP.GE.AND P1, PT, R4, R6, PT ;  /* 0x000000060400720c */ /* 0x000fe20003f26270 */
[----:B------:R-:W-:Y:S02]  /*f440*/  IMAD.MOV.U32 R13, RZ, RZ, R0 ;  /* 0x000000ffff0d7224 */ /* 0x000fe400078e0000 */
[----:B------:R-:W-:-:S10]  /*f450*/  IMAD.MOV.U32 R2, RZ, RZ, R14 ;  /* 0x000000ffff027224 */ /* 0x000fd400078e000e */
[----:B------:R-:W-:Y:S05]  /*f460*/  WARPSYNC.COLLECTIVE R15, `(.L_x_341) ;  /* 0x000000000f087348 */ /* 0x000fea0003c00000 */
[----:B------:R0:W1:Y:S02]  /*f470*/  SHFL.IDX P6, R14, R13, R12, R11 ;  /* 0x0000000c0d0e7389 */ /* 0x00006400000c000b */
[----:B01----:R-:W-:Y:S01]  /*f480*/  ENDCOLLECTIVE ;  /* 0x000000000000791b */ /* 0x003fe20003800000 */
.L_x_341:
[----:B------:R-:W-:Y:S02]  /*f490*/  IMAD.MOV.U32 R13, RZ, RZ, R5 ;  /* 0x000000ffff0d7224 */ /* 0x000fe400078e0005 */
[----:B------:R-:W-:Y:S01]  /*f4a0*/  IMAD.MOV.U32 R12, RZ, RZ, 0x1 ;  /* 0x00000001ff0c7424 */ /* 0x000fe200078e00ff */
[----:B------:R-:W-:-:S04]  /*f4b0*/  @!P1 LEA R14, P4, R32, R14, 0x1 ;  /* 0x0000000e200e9211 */ /* 0x000fc800078808ff */
[----:B------:R-:W-:Y:S01]  /*f4c0*/  @!P1 IADD3.X R3, RZ, R2, RZ, P4, !PT ;  /* 0x00000002ff039210 */ /* 0x000fe200027fe4ff */
[----:B------:R-:W-:-:S08]  /*f4d0*/  @!P1 IMAD.MOV.U32 R2, RZ, RZ, R14 ;  /* 0x000000ffff029224 */ /* 0x000fd000078e000e */
[----:B------:R-:W-:Y:S05]  /*f4e0*/  WARPSYNC.COLLECTIVE R15, `(.L_x_342) ;  /* 0x000000000f087348 */ /* 0x000fea0003c00000 */
[----:B------:R0:W1:Y:S02]  /*f4f0*/  SHFL.IDX P6, R14, R13, R12, R11 ;  /* 0x0000000c0d0e7389 */ /* 0x00006400000c000b */
[----:B01----:R-:W-:Y:S01]  /*f500*/  ENDCOLLECTIVE ;  /* 0x000000000000791b */ /* 0x003fe20003800000 */
.L_x_342:
[----:B------:R-:W-:Y:S01]  /*f510*/  @!PT LDS RZ, [RZ] ;  /* 0x00000000fffff984 */ /* 0x000fe20000000800 */
[----:B------:R-:W-:Y:S01]  /*f520*/  @!PT LDS RZ, [RZ] ;  /* 0x00000000fffff984 */ /* 0x000fe20000000800 */
[----:B------:R-:W-:Y:S01]  /*f530*/  @!PT LDS RZ, [RZ] ;  /* 0x00000000fffff984 */ /* 0x000fe20000000800 */
[----:B------:R-:W-:Y:S04]  /*f540*/  @!P1 LDGSTS.E.BYPASS.LTC128B.128 [R37+0x12400], desc[UR36][R2.64], !P3 ;  /* 0x1240000002259fae */ /* 0x000fe8000d901d64 */
[----:B------:R-:W-:Y:S04]  /*f550*/  @!P1 LDGSTS.E.BYPASS.LTC128B.128 [R37+0x16400], desc[UR36][R2.64+0x80], !P2 ;  /* 0x1640008002259fae */ /* 0x000fe8000d101d64 */
[----:B------:R0:W-:Y:S01]  /*f560*/  @!P1 LDGSTS.E.BYPASS.LTC128B.128 [R37+0x1a400], desc[UR36][R2.64+0x100], !P0 ;  /* 0x1a40010002259fae */ /* 0x0001e2000c101d64 */
[----:B------:R-:W-:Y:S02]  /*f570*/  ISETP.GE.AND P1, PT, R7, R6, PT ;  /* 0x000000060700720c */ /* 0x000fe40003f26270 */
[----:B------:R-:W-:Y:S01]  /*f580*/  MOV R13, R0 ;  /* 0x00000000000d7202 */ /* 0x000fe20000000f00 */
[----:B0-----:R-:W-:-:S10]  /*f590*/  IMAD.MOV.U32 R2, RZ, RZ, R14 ;  /* 0x000000ffff027224 */ /* 0x001fd400078e000e */
[----:B------:R-:W-:Y:S05]  /*f5a0*/  WARPSYNC.COLLECTIVE R15, `(.L_x_343) ;  /* 0x000000000f087348 */ /* 0x000fea0003c00000 */
[----:B------:R0:W1:Y:S02]  /*f5b0*/  SHFL.IDX P6, R14, R13, R12, R11 ;  /* 0x0000000c0d0e7389 */ /* 0x00006400000c000b */
[----:B01----:R-:W-:Y:S01]  /*f5c0*/  ENDCOLLECTIVE ;  /* 0x000000000000791b */ /* 0x003fe20003800000 */
.L_x_343:
[----:B------:R-:W-:Y:S01]  /*f5d0*/  IMAD.MOV.U32 R13, RZ, RZ, R5 ;  /* 0x000000ffff0d7224 */ /* 0x000fe200078e0005 */
[----:B------:R-:W-:Y:S02]  /*f5e0*/  MOV R12, 0x2 ;  /* 0x00000002000c7802 */ /* 0x000fe40000000f00 */
[----:B------:R-:W-:-:S05]  /*f5f0*/  @!P1 LEA R14, P4, R32, R14, 0x1 ;  /* 0x0000000e200e9211 */ /* 0x000fca00078808ff */
[----:B------:R-:W-:Y:S02]  /*f600*/  @!P1 IMAD.X R7, RZ, RZ, R2, P4 ;  /* 0x000000ffff079224 */ /* 0x000fe400020e0602 */
[----:B------:R-:W-:-:S07]  /*f610*/  @!P1 IMAD.MOV.U32 R2, RZ, RZ, R14 ;  /* 0x000000ffff029224 */ /* 0x000fce00078e000e */
[----:B------:R-:W-:Y:S05]  /*f620*/  WARPSYNC.COLLECTIVE R15, `(.L_x_344) ;  /* 0x000000000f087348 */ /* 0x000fea0003c00000 */
[----:B------:R0:W1:Y:S02]  /*f630*/  SHFL.IDX P6, R14, R13, R12, R11 ;  /* 0x0000000c0d0e7389 */ /* 0x00006400000c000b */
[----:B01----:R-:W-:Y:S01]  /*f640*/  ENDCOLLECTIVE ;  /* 0x000000000000791b */ /* 0x003fe20003800000 */
.L_x_344:
[----:B------:R-:W-:Y:S02]  /*f650*/  @!P1 IMAD.MOV.U32 R3, RZ, RZ, R7 ;  /* 0x000000ffff039224 */ /* 0x000fe400078e0007 */
[----:B------:R-:W-:-:S03]  /*f660*/  VIADD R7, R4, 0x20 ;  /* 0x0000002004077836 */ /* 0x000fc60000000000 */
[----:B------:R-:W-:Y:S01]  /*f670*/  @!PT LDS RZ, [RZ] ;  /* 0x00000000fffff984 */ /* 0x000fe20000000800 */
[----:B------:R-:W-:Y:S01]  /*f680*/  @!PT LDS RZ, [RZ] ;  /* 0x00000000fffff984 */ /* 0x000fe20000000800 */
[----:B------:R-:W-:Y:S01]  /*f690*/  @!PT LDS RZ, [RZ] ;  /* 0x00000000fffff984 */ /* 0x000fe20000000800 */
[----:B------:R-:W-:Y:S04]  /*f6a0*/  @!P1 LDGSTS.E.BYPASS.LTC128B.128 [R37+0x12c00], desc[UR36][R2.64], !P3 ;  /* 0x12c0000002259fae */ /* 0x000fe8000d901d64 */
[----:B------:R-:W-:Y:S01]  /*f6b0*/  @!P1 LDGSTS.E.BYPASS.LTC128B.128 [R37+0x16c00], desc[UR36][R2.64+0x80], !P2 ;  /* 0x16c0008002259fae */ /* 0x000fe2000d101d64 */
[----:B------:R-:W-:-:S03]  /*f6c0*/  IMAD.MOV.U32 R13, RZ, RZ, R0 ;  /* 0x000000ffff0d7224 */ /* 0x000fc600078e0000 */
[----:B------:R0:W-:Y:S01]  /*f6d0*/  @!P1 LDGSTS.E.BYPASS.LTC128B.128 [R37+0x1ac00], desc[UR36][R2.64+0x100], !P0 ;  /* 0x1ac0010002259fae */ /* 0x0001e2000c101d64 */
[----:B------:R-:W-:Y:S01]  /*f6e0*/  ISETP.GE.AND P1, PT, R7, R6, PT ;  /* 0x000000060700720c */ /* 0x000fe20003f26270 */
[----:B0-----:R-:W-:-:S12]  /*f6f0*/  IMAD.MOV.U32 R2, RZ, RZ, R14 ;  /* 0x000000ffff027224 */ /* 0x001fd800078e000e */
[----:B------:R-:W-:Y:S05]  /*f700*/  WARPSYNC.COLLECTIVE R15, `(.L_x_345) ;  /* 0x000000000f087348 */ /* 0x000fea0003c00000 */
[----:B------:R0:W1:Y:S02]  /*f710*/  SHFL.IDX P6, R14, R13, R12, R11 ;  /* 0x0000000c0d0e7389 */ /* 0x00006400000c000b */
[----:B01----:R-:W-:Y:S01]  /*f720*/  ENDCOLLECTIVE ;  /* 0x000000000000791b */ /* 0x003fe20003800000 */
.L_x_345:
[----:B------:R-:W-:Y:S02]  /*f730*/  IMAD.MOV.U32 R13, RZ, RZ, R5 ;  /* 0x000000ffff0d7224 */ /* 0x000fe400078e0005 */
[----:B------:R-:W-:Y:S01]  /*f740*/  IMAD.MOV.U32 R12, RZ, RZ, 0x3 ;  /* 0x00000003ff0c7424 */ /* 0x000fe200078e00ff */
[----:B------:R-:W-:-:S05]  /*f750*/  @!P1 LEA R14, P4, R32, R14, 0x1 ;  /* 0x0000000e200e9211 */ /* 0x000fca00078808ff */
[----:B------:R-:W-:Y:S02]  /*f760*/  @!P1 IMAD.X R7, RZ, RZ, R2, P4 ;  /* 0x000000ffff079224 */ /* 0x000fe400020e0602 */
[----:B------:R-:W-:-:S07]  /*f770*/  @!P1 IMAD.MOV.U32 R2, RZ, RZ, R14 ;  /* 0x000000ffff029224 */ /* 0x000fce00078e000e */
[----:B------:R-:W-:Y:S05]  /*f780*/  WARPSYNC.COLLECTIVE R15, `(.L_x_346) ;  /* 0x000000000f087348 */ /* 0x000fea0003c00000 */
[----:B------:R0:W1:Y:S02]  /*f790*/  SHFL.IDX P6, R14, R13, R12, R11 ;  /* 0x0000000c0d0e7389 */ /* 0x00006400000c000b */
[----:B01----:R-:W-:Y:S01]  /*f7a0*/  ENDCOLLECTIVE ;  /* 0x000000000000791b */ /* 0x003fe20003800000 */
.L_x_346:
[----:B------:R-:W-:Y:S01]  /*f7b0*/  @!P1 IMAD.MOV.U32 R3, RZ, RZ, R7 ;  /* 0x000000ffff039224 */ /* 0x000fe200078e0007 */
[----:B------:R-:W-:-:S04]  /*f7c0*/  IADD3 R7, R4, 0x30, RZ ;  /* 0x0000003004077810 */ /* 0x000fc80007ffe0ff */
        /* <DEDUP_REMOVED lines=12> */
.L_x_347:
        /* <DEDUP_REMOVED lines=8> */
.L_x_348:
[----:B------:R-:W-:Y:S02]  /*f910*/  @!P1 IMAD.MOV.U32 R3, RZ, RZ, R7 ;  /* 0x000000ffff039224 */ /* 0x000fe400078e0007 */
[----:B------:R-:W-:-:S03]  /*f920*/  VIADD R7, R4, 0x40 ;  /* 0x0000004004077836 */ /* 0x000fc60000000000 */
[----:B------:R-:W-:Y:S01]  /*f930*/  @!PT LDS RZ, [RZ] ;  /* 0x00000000fffff984 */ /* 0x000fe20000000800 */
[----:B------:R-:W-:Y:S01]  /*f940*/  @!PT LDS RZ, [RZ] ;  /* 0x00000000fffff984 */ /* 0x000fe20000000800 */
[----:B------:R-:W-:Y:S01]  /*f950*/  @!PT LDS RZ, [RZ] ;  /* 0x00000000fffff984 */ /* 0x000fe20000000800 */
[----:B------:R-:W-:Y:S04]  /*f960*/  @!P1 LDGSTS.E.BYPASS.LTC128B.128 [R37+0x13c00], desc[UR36][R2.64], !P3 ;  /* 0x13c0000002259fae */ /* 0x000fe8000d901d64 */
[----:B------:R-:W-:Y:S01]  /*f970*/  @!P1 LDGSTS.E.BYPASS.LTC128B.128 [R37+0x17c00], desc[UR36][R2.64+0x80], !P2 ;  /* 0x17c0008002259fae */ /* 0x000fe2000d101d64 */
[----:B------:R-:W-:-:S03]  /*f980*/  MOV R13, R0 ;  /* 0x00000000000d7202 */ /* 0x000fc60000000f00 */
[----:B------:R0:W-:Y:S01]  /*f990*/  @!P1 LDGSTS.E.BYPASS.LTC128B.128 [R37+0x1bc00], desc[UR36][R2.64+0x100], !P0 ;  /* 0x1bc0010002259fae */ /* 0x0001e2000c101d64 */
[----:B------:R-:W-:Y:S01]  /*f9a0*/  ISETP.GE.AND P1, PT, R7, R6, PT ;  /* 0x000000060700720c */ /* 0x000fe20003f26270 */
[----:B0-----:R-:W-:-:S12]  /*f9b0*/  IMAD.MOV.U32 R2, RZ, RZ, R14 ;  /* 0x000000ffff027224 */ /* 0x001fd800078e000e */
[----:B------:R-:W-:Y:S05]  /*f9c0*/  WARPSYNC.COLLECTIVE R15, `(.L_x_349) ;  /* 0x000000000f087348 */ /* 0x000fea0003c00000 */
[----:B------:R0:W1:Y:S02]  /*f9d0*/  SHFL.IDX P6, R14, R13, R12, R11 ;  /* 0x0000000c0d0e7389 */ /* 0x00006400000c000b */
[----:B01----:R-:W-:Y:S01]  /*f9e0*/  ENDCOLLECTIVE ;  /* 0x000000000000791b */ /* 0x003fe20003800000 */
.L_x_349:
        /* <DEDUP_REMOVED lines=8> */
.L_x_350:
        /* <DEDUP_REMOVED lines=14> */
.L_x_351:
        /* <DEDUP_REMOVED lines=8> */
.L_x_352:
        /* <DEDUP_REMOVED lines=14> */
.L_x_353:
        /* <DEDUP_REMOVED lines=8> */
.L_x_354:
[----:B------:R-:W-:-:S05]  /*fd30*/  @!P1 IMAD.MOV.U32 R3, RZ, RZ, R7 ;  /* 0x000000ffff039224 */ /* 0x000fca00078e0007 */
[----:B------:R-:W-:Y:S01]  /*fd40*/  @!PT LDS RZ, [RZ] ;  /* 0x00000000fffff984 */ /* 0x000fe20000000800 */
[----:B------:R-:W-:Y:S01]  /*fd50*/  @!PT LDS RZ, [RZ] ;  /* 0x00000000fffff984 */ /* 0x000fe20000000800 */
[----:B------:R-:W-:Y:S01]  /*fd60*/  @!PT LDS RZ, [RZ] ;  /* 0x00000000fffff984 */ /* 0x000fe20000000800 */
[----:B------:R0:W-:Y:S04]  /*fd70*/  @!P1 LDGSTS.E.BYPASS.LTC128B.128 [R37+0x15400], desc[UR36][R2.64], !P3 ;  /* 0x1540000002259fae */ /* 0x0001e8000d901d64 */
[----:B------:R0:W-:Y:S01]  /*fd80*/  @!P1 LDGSTS.E.BYPASS.LTC128B.128 [R37+0x19400], desc[UR36][R2.64+0x80], !P2 ;  /* 0x1940008002259fae */ /* 0x0001e2000d101d64 */
[----:B------:R-:W-:-:S03]  /*fd90*/  IMAD.MOV.U32 R13, RZ, RZ, R0 ;  /* 0x000000ffff0d7224 */ /* 0x000fc600078e0000 */
[----:B------:R0:W-:Y:S01]  /*fda0*/  @!P1 LDGSTS.E.BYPASS.LTC128B.128 [R37+0x1d400], desc[UR36][R2.64+0x100], !P0 ;  /* 0x1d40010002259fae */ /* 0x0001e2000c101d64 */
[----:B------:R-:W-:-:S07]  /*fdb0*/  IMAD.MOV.U32 R5, RZ, RZ, R14 ;  /* 0x000000ffff057224 */ /* 0x000fce00078e000e */
[----:B0-----:R-:W-:Y:S05]  /*fdc0*/  WARPSYNC.COLLECTIVE R15, `(.L_x_355) ;  /* 0x000000000f087348 */ /* 0x001fea0003c00000 */
[----:B------:R1:W2:Y:S02]  /*fdd0*/  SHFL.IDX P6, R14, R13, R12, R11 ;  /* 0x0000000c0d0e7389 */ /* 0x0002a400000c000b */
[----:B012---:R-:W-:Y:S01]  /*fde0*/  ENDCOLLECTIVE ;  /* 0x000000000000791b */ /* 0x007fe20003800000 */
.L_x_355:
[----:B------:R-:W-:Y:S05]  /*fdf0*/  BRA `(.L_x_356) ;  /* 0xffffffc000707947 */ /* 0x000fea000383ffff */
.L_x_270:
[----:B0-----:R0:W1:Y:S02]  /*fe00*/  SYNCS.PHASECHK.TRANS64.TRYWAIT P0, [R22+URZ+0x30820], R3 ;  /* 0x03082003160075a7 */ /* 0x001064000800017f */
[----:B-1----:R-:W-:Y:S05]  /*fe10*/  @!P0 NANOSLEEP.SYNCS 0x989680 ;  /* 0x009896800000895d */ /* 0x002fea0003900000 */
[----:B------:R-:W1:Y:S02]  /*fe20*/  @!P0 SYNCS.PHASECHK.TRANS64 P0, [R22+URZ+0x30820], R3 ;  /* 0x03082003160085a7 */ /* 0x000e64000800007f */
[----:B-1----:R-:W-:Y:S05]  /*fe30*/  @!P0 BRA `(.L_x_270) ;  /* 0xfffffffc00f08947 */ /* 0x002fea000383ffff */
[----:B------:R-:W-:Y:S05]  /*fe40*/  BRA `(.L_x_357) ;  /* 0xffffffc000e07947 */ /* 0x000fea000383ffff */
.L_x_275:
[----:B0-----:R0:W1:Y:S02]  /*fe50*/  SYNCS.PHASECHK.TRANS64.TRYWAIT P0, [R7+URZ+0x30840], R2 ;  /* 0x03084002070075a7 */ /* 0x001064000800017f */
[----:B-1----:R-:W-:Y:S05]  /*fe60*/  @!P0 NANOSLEEP.SYNCS 0x989680 ;  /* 0x009896800000895d */ /* 0x002fea0003900000 */
[----:B------:R-:W1:Y:S02]  /*fe70*/  @!P0 SYNCS.PHASECHK.TRANS64 P0, [R7+URZ+0x30840], R2 ;  /* 0x03084002070085a7 */ /* 0x000e64000800007f */
[----:B-1----:R-:W-:Y:S05]  /*fe80*/  @!P0 BRA `(.L_x_275) ;  /* 0xfffffffc00f08947 */ /* 0x002fea000383ffff */
[----:B------:R-:W-:Y:S05]  /*fe90*/  BRA `(.L_x_358) ;  /* 0xffffffc400c47947 */ /* 0x000fea000383ffff */
.L_x_276:
[----:B------:R-:W-:Y:S01]  /*fea0*/  BSSY B1, `(.L_x_359) ;  /* 0x0000008000017945 */ /* 0x000fe20003800000 */
[----:B------:R-:W-:Y:S01]  /*feb0*/  MOV R13, R6 ;  /* 0x00000006000d7202 */ /* 0x000fe20000000f00 */
[----:B------:R-:W-:Y:S02]  /*fec0*/  IMAD.MOV.U32 R12, RZ, RZ, RZ ;  /* 0x000000ffff0c7224 */ /* 0x000fe400078e00ff */
[----:B------:R-:W-:Y:S02]  /*fed0*/  IMAD.MOV.U32 R11, RZ, RZ, 0x181f ;  /* 0x0000181fff0b7424 */ /* 0x000fe400078e00ff */
[----:B------:R-:W-:-:S07]  /*fee0*/  IMAD.MOV.U32 R15, RZ, RZ, -0x1 ;  /* 0xffffffffff0f7424 */ /* 0x000fce00078e00ff */
[----:B------:R-:W-:Y:S05]  /*fef0*/  WARPSYNC.COLLECTIVE R15, `(.L_x_360) ;  /* 0x000000000f087348 */ /* 0x000fea0003c00000 */
[----:B------:R0:W1:Y:S02]  /*ff00*/  SHFL.IDX P6, R14, R13, R12, R11 ;  /* 0x0000000c0d0e7389 */ /* 0x00006400000c000b */
[----:B01----:R-:W-:Y:S01]  /*ff10*/  ENDCOLLECTIVE ;  /* 0x000000000000791b */ /* 0x003fe20003800000 */
.L_x_360:
[----:B------:R-:W-:Y:S05]  /*ff20*/  BSYNC B1 ;  /* 0x0000000000017941 */ /* 0x000fea0003800000 */
.L_x_359:
[----:B------:R-:W-:Y:S01]  /*ff30*/  IMAD.MOV.U32 R13, RZ, RZ, R8 ;  /* 0x000000ffff0d7224 */ /* 0x000fe200078e0008 */
[----:B------:R-:W-:Y:S01]  /*ff40*/  MOV R12, RZ ;  /* 0x000000ff000c7202 */ /* 0x000fe20000000f00 */
[----:B------:R-:W-:Y:S01]  /*ff50*/  IMAD.MOV.U32 R11, RZ, RZ, 0x181f ;  /* 0x0000181fff0b7424 */ /* 0x000fe200078e00ff */
[----:B------:R-:W-:Y:S01]  /*ff60*/  LOP3.LUT R23, R23, 0xfffffeff, RZ, 0xc0, !PT ;  /* 0xfffffeff17177812 */ /* 0x000fe200078ec0ff */
[----:B------:R-:W-:Y:S01]  /*ff70*/  IMAD.MOV.U32 R15, RZ, RZ, -0x1 ;  /* 0xffffffffff0f7424 */ /* 0x000fe200078e00ff */
[----:B------:R-:W-:Y:S01]  /*ff80*/  LEA R5, R5, R22, 0x1 ;  /* 0x0000001605057211 */ /* 0x000fe200078e08ff */
[----:B------:R-:W-:Y:S01]  /*ff90*/  IMAD.MOV.U32 R3, RZ, RZ, R14 ;  /* 0x000000ffff037224 */ /* 0x000fe200078e000e */
[----:B------:R-:W-:Y:S01]  /*ffa0*/  @P1 LOP3.LUT R23, R23, 0x100, RZ, 0xfc, !PT ;  /* 0x0000010017171812 */ /* 0x000fe200078efcff */
[----:B------:R-:W-:-:S07]  /*ffb0*/  IMAD.SHL.U32 R4, R32, 0x2, RZ ;  /* 0x0000000220047824 */ /* 0x000fce00078e00ff */
[----:B------:R-:W-:Y:S05]  /*ffc0*/  WARPSYNC.COLLECTIVE R15, `(.L_x_361) ;  /* 0x000000000f087348 */ /* 0x000fea0003c00000 */
[----:B------:R0:W1:Y:S02]  /*ffd0*/  SHFL.IDX P6, R14, R13, R12, R11 ;  /* 0x0000000c0d0e7389 */ /* 0x00006400000c000b */
[----:B01----:R-:W-:Y:S01]  /*ffe0*/  ENDCOLLECTIVE ;  /* 0x000000000000791b */ /* 0x003fe20003800000 */
.L_x_361:
[----:B------:R-:W-:Y:S01]  /*fff0*/  LOP3.LUT P1, RZ, R23, 0x4, RZ, 0xc0, !PT ;  /* 0x0000000417ff7812 */ /* 0x000fe2000782c0ff */
[----:B------:R-:W-:Y:S02]  /*10000*/  IMAD.MOV.U32 R13, RZ, RZ, R6 ;  /* 0x000000ffff0d7224 */ /* 0x000fe400078e0006 */
[----:B------:R-:W-:Y:S02]  /*10010*/  IMAD.MOV.U32 R12, RZ, RZ, 0x1 ;  /* 0x00000001ff0c7424 */ /* 0x000fe400078e00ff */
[----:B------:R-:W-:-:S08]  /*10020*/  IMAD.MOV.U32 R2, RZ, RZ, R14 ;  /* 0x000000ffff027224 */ /* 0x000fd000078e000e */
[----:B------:R-:W-:Y:S05]  /*10030*/  WARPSYNC.COLLECTIVE R15, `(.L_x_362) ;  /* 0x000000000f087348 */ /* 0x000fea0003c00000 */
[----:B------:R0:W1:Y:S02]  /*10040*/  SHFL.IDX P6, R14, R13, R12, R11 ;  /* 0x0000000c0d0e7389 */ /* 0x00006400000c000b */
[----:B01----:R-:W-:Y:S01]  /*10050*/  ENDCOLLECTIVE ;  /* 0x000000000000791b */ /* 0x003fe20003800000 */
.L_x_362:
[----:B------:R-:W-:-:S05]  /*10060*/  IADD3 R2, P0, R2, R4, RZ ;  /* 0x0000000402027210 */ /* 0x000fca0007f1e0ff */
[----:B------:R-:W-:-:S05]  /*10070*/  IMAD.X R3, RZ, RZ, R3, P0 ;  /* 0x000000ffff037224 */ /* 0x000fca00000e0603 */
[----:B------:R-:W-:Y:S01]  /*10080*/  @!PT LDS RZ, [RZ] ;  /* 0x00000000fffff984 */ /* 0x000fe20000000800 */
[----:B------:R-:W-:Y:S01]  /*10090*/  @!PT LDS RZ, [RZ] ;  /* 0x00000000fffff984 */ /* 0x000fe20000000800 */
[----:B------:R-:W-:Y:S01]  /*100a0*/  @!PT LDS RZ, [RZ] ;  /* 0x00000000fffff984 */ /* 0x000fe20000000800 */
[----:B------:R-:W-:Y:S01]  /*100b0*/  LDGSTS.E.BYPASS.LTC128B.128 [R5+0x1e400], desc[UR36][R2.64], !P1 ;  /* 0x1e40000002057fae */ /* 0x000fe2000c901d64 */
[----:B------:R-:W-:-:S03]  /*100c0*/  IMAD.MOV.U32 R13, RZ, RZ, R8 ;  /* 0x000000ffff0d7224 */ /* 0x000fc600078e0008 */
[----:B------:R-:W-:Y:S04]  /*100d0*/  LDGSTS.E.BYPASS.LTC128B.128 [R5+0x21400], desc[UR36][R2.64+0x80], !P5 ;  /* 0x2140008002057fae */ /* 0x000fe8000e901d64 */
[----:B------:R0:W-:Y:S02]  /*100e0*/  LDGSTS.E.BYPASS.LTC128B.128 [R5+0x24400], desc[UR36][R2.64+0x100], !P4 ;  /* 0x2440010002057fae */ /* 0x0001e4000e101d64 */
[----:B0-----:R-:W-:-:S07]  /*100f0*/  IMAD.MOV.U32 R3, RZ, RZ, R14 ;  /* 0x000000ffff037224 */ /* 0x001fce00078e000e */
[----:B------:R-:W-:Y:S05]  /*10100*/  WARPSYNC.COLLECTIVE R15, `(.L_x_363) ;  /* 0x000000000f087348 */ /* 0x000fea0003c00000 */
[----:B------:R0:W1:Y:S02]  /*10110*/  SHFL.IDX P6, R14, R13, R12, R11 ;  /* 0x0000000c0d0e7389 */ /* 0x00006400000c000b */
[----:B01----:R-:W-:Y:S01]  /*10120*/  ENDCOLLECTIVE ;  /* 0x000000000000791b */ /* 0x003fe20003800000 */
.L_x_363:
[----:B------:R-:W-:Y:S02]  /*10130*/  IMAD.MOV.U32 R13, RZ, RZ, R6 ;  /* 0x000000ffff0d7224 */ /* 0x000fe400078e0006 */
[----:B------:R-:W-:Y:S02]  /*10140*/  IMAD.MOV.U32 R12, RZ, RZ, 0x2 ;  /* 0x00000002ff0c7424 */ /* 0x000fe400078e00ff */
[----:B------:R-:W-:-:S07]  /*10150*/  IMAD.MOV.U32 R2, RZ, RZ, R14 ;  /* 0x000000ffff027224 */ /* 0x000fce00078e000e */
[----:B------:R-:W-:Y:S05]  /*10160*/  WARPSYNC.COLLECTIVE R15, `(.L_x_364) ;  /* 0x000000000f087348 */ /* 0x000fea0003c00000 */
[----:B------:R0:W1:Y:S02]  /*10170*/  SHFL.IDX P6, R14, R13, R12, R11 ;  /* 0x0000000c0d0e7389 */ /* 0x00006400000c000b */
[----:B01----:R-:W-:Y:S01]  /*10180*/  ENDCOLLECTIVE ;  /* 0x000000000000791b */ /* 0x003fe20003800000 */
.L_x_364:
[----:B------:R-:W-:-:S04]  /*10190*/  IADD3 R2, P0, R2, R4, RZ ;  /* 0x0000000402027210 */ /* 0x000fc80007f1e0ff */
[----:B------:R-:W-:-:S05]  /*101a0*/  IADD3.X R3, RZ, R3, RZ, P0, !PT ;  /* 0x00000003ff037210 */ /* 0x000fca00007fe4ff */
[----:B------:R-:W-:Y:S01]  /*101b0*/  @!PT LDS RZ, [RZ] ;  /* 0x00000000fffff984 */ /* 0x000fe20000000800 */
[----:B------:R-:W-:Y:S01]  /*101c0*/  @!PT LDS RZ, [RZ] ;  /* 0x00000000fffff984 */ /* 0x000fe20000000800 */
[----:B------:R-:W-:Y:S01]  /*101d0*/  @!PT LDS RZ, [RZ] ;  /* 0x00000000fffff984 */ /* 0x000fe20000000800 */
[----:B------:R0:W-:Y:S01]  /*101e0*/  LDGSTS.E.BYPASS.LTC128B.128 [R5+0x1ec00], desc[UR36][R2.64], !P1 ;  /* 0x1ec0000002057fae */ /* 0x0001e2000c901d64 */
[----:B------:R-:W-:-:S03]  /*101f0*/  IMAD.MOV.U32 R13, RZ, RZ, R8 ;  /* 0x000000ffff0d7224 */ /* 0x000fc600078e0008 */
[----:B------:R0:W-:Y:S04]  /*10200*/  LDGSTS.E.BYPASS.LTC128B.128 [R5+0x21c00], desc[UR36][R2.64+0x80], !P5 ;  /* 0x21c0008002057fae */ /* 0x0001e8000e901d64 */
[----:B------:R0:W-:Y:S01]  /*10210*/  LDGSTS.E.BYPASS.LTC128B.128 [R5+0x24c00], desc[UR36][R2.64+0x100], !P4 ;  /* 0x24c0010002057fae */ /* 0x0001e2000e101d64 */
[----:B------:R-:W-:-:S07]  /*10220*/  IMAD.MOV.U32 R35, RZ, RZ, R14 ;  /* 0x000000ffff237224 */ /* 0x000fce00078e000e */
[----:B0-----:R-:W-:Y:S05]  /*10230*/  WARPSYNC.COLLECTIVE R15, `(.L_x_365) ;  /* 0x000000000f087348 */ /* 0x001fea0003c00000 */
[----:B------:R1:W2:Y:S02]  /*10240*/  SHFL.IDX P6, R14, R13, R12, R11 ;  /* 0x0000000c0d0e7389 */ /* 0x0002a400000c000b */
[----:B012---:R-:W-:Y:S01]  /*10250*/  ENDCOLLECTIVE ;  /* 0x000000000000791b */ /* 0x007fe20003800000 */
.L_x_365:
[----:B------:R-:W-:Y:S02]  /*10260*/  IMAD.MOV.U32 R13, RZ, RZ, R6 ;  /* 0x000000ffff0d7224 */ /* 0x000fe400078e0006 */
[----:B------:R-:W-:Y:S02]  /*10270*/  IMAD.MOV.U32 R12, RZ, RZ, 0x3 ;  /* 0x00000003ff0c7424 */ /* 0x000fe400078e00ff */
[----:B------:R-:W-:-:S07]  /*10280*/  IMAD.MOV.U32 R2, RZ, RZ, R14 ;  /* 0x000000ffff027224 */ /* 0x000fce00078e000e */
[----:B------:R-:W-:Y:S05]  /*10290*/  WARPSYNC.COLLECTIVE R15, `(.L_x_366) ;  /* 0x000000000f087348 */ /* 0x000fea0003c00000 */
[----:B------:R0:W1:Y:S02]  /*102a0*/  SHFL.IDX P6, R14, R13, R12, R11 ;  /* 0x0000000c0d0e7389 */ /* 0x00006400000c000b */
[----:B01----:R-:W-:Y:S01]  /*102b0*/  ENDCOLLECTIVE ;  /* 0x000000000000791b */ /* 0x003fe20003800000 */
.L_x_366:
        /* <DEDUP_REMOVED lines=13> */
.L_x_367:
[----:B------:R-:W-:Y:S02]  /*10390*/  IMAD.MOV.U32 R13, RZ, RZ, R6 ;  /* 0x000000ffff0d7224 */ /* 0x000fe400078e0006 */
[----:B------:R-:W-:Y:S02]  /*103a0*/  IMAD.MOV.U32 R12, RZ, RZ, 0x4 ;  /* 0x00000004ff0c7424 */ /* 0x000fe400078e00ff */
[----:B------:R-:W-:-:S07]  /*103b0*/  IMAD.MOV.U32 R2, RZ, RZ, R14 ;  /* 0x000000ffff027224 */ /* 0x000fce00078e000e */
[----:B------:R-:W-:Y:S05]  /*103c0*/  WARPSYNC.COLLECTIVE R15, `(.L_x_368) ;  /* 0x000000000f087348 */ /* 0x000fea0003c00000 */
[----:B------:R0:W1:Y:S02]  /*103d0*/  SHFL.IDX P6, R14, R13, R12, R11 ;  /* 0x0000000c0d0e7389 */ /* 0x00006400000c000b */
[----:B01----:R-:W-:Y:S01]  /*103e0*/  ENDCOLLECTIVE ;  /* 0x000000000000791b */ /* 0x003fe20003800000 */
.L_x_368:
        /* <DEDUP_REMOVED lines=13> */
.L_x_369:
[----:B------:R-:W-:Y:S02]  /*104c0*/  IMAD.MOV.U32 R13, RZ, RZ, R6 ;  /* 0x000000ffff0d7224 */ /* 0x000fe400078e0006 */
[----:B------:R-:W-:Y:S02]  /*104d0*/  IMAD.MOV.U32 R12, RZ, RZ, 0x5 ;  /* 0x00000005ff0c7424 */ /* 0x000fe400078e00ff */
[----:B------:R-:W-:-:S07]  /*104e0*/  IMAD.MOV.U32 R2, RZ, RZ, R14 ;  /* 0x000000ffff027224 */ /* 0x000fce00078e000e */
[----:B------:R-:W-:Y:S05]  /*104f0*/  WARPSYNC.COLLECTIVE R15, `(.L_x_370) ;  /* 0x000000000f087348 */ /* 0x000fea0003c00000 */
[----:B------:R0:W1:Y:S02]  /*10500*/  SHFL.IDX P6, R14, R13, R12, R11 ;  /* 0x0000000c0d0e7389 */ /* 0x00006400000c000b */
[----:B01----:R-:W-:Y:S01]  /*10510*/  ENDCOLLECTIVE ;  /* 0x000000000000791b */ /* 0x003fe20003800000 */
.L_x_370:
[----:B------:R-:W-:-:S04]  /*10520*/  IADD3 R2, P0, R2, R4, RZ ;  /* 0x0000000402027210 */ /* 0x000fc80007f1e0ff */
[----:B------:R-:W-:-:S05]  /*10530*/  IADD3.X R3, RZ, R35, RZ, P0, !PT ;  /* 0x00000023ff037210 */ /* 0x000fca00007fe4ff */
[----:B------:R-:W-:Y:S01]  /*10540*/  @!PT LDS RZ, [RZ] ;  /* 0x00000000fffff984 */ /* 0x000fe20000000800 */
[----:B------:R-:W-:Y:S01]  /*10550*/  @!PT LDS RZ, [RZ] ;  /* 0x00000000fffff984 */ /* 0x000fe20000000800 */
[----:B------:R-:W-:Y:S01]  /*10560*/  @!PT LDS RZ, [RZ] ;  /* 0x00000000fffff984 */ /* 0x000fe20000000800 */
[----:B------:R0:W-:Y:S01]  /*10570*/  LDGSTS.E.BYPASS.LTC128B.128 [R5+0x20400], desc[UR36][R2.64], !P1 ;  /* 0x2040000002057fae */ /* 0x0001e2000c901d64 */
[----:B------:R-:W-:Y:S01]  /*10580*/  LOP3.LUT P1, RZ, R23, 0x100, RZ, 0xc0, !PT ;  /* 0x0000010017ff7812 */ /* 0x000fe2000782c0ff */
[----:B------:R-:W-:Y:S02]  /*10590*/  IMAD.MOV.U32 R13, RZ, RZ, R8 ;  /* 0x000000ffff0d7224 */ /* 0x000fe400078e0008 */
[----:B------:R0:W-:Y:S04]  /*105a0*/  LDGSTS.E.BYPASS.LTC128B.128 [R5+0x23400], desc[UR36][R2.64+0x80], !P5 ;  /* 0x2340008002057fae */ /* 0x0001e8000e901d64 */
[----:B------:R0:W-:Y:S01]  /*105b0*/  LDGSTS.E.BYPASS.LTC128B.128 [R5+0x26400], desc[UR36][R2.64+0x100], !P4 ;  /* 0x2640010002057fae */ /* 0x0001e2000e101d64 */
[----:B------:R-:W-:-:S07]  /*105c0*/  IMAD.MOV.U32 R35, RZ, RZ, R14 ;  /* 0x000000ffff237224 */ /* 0x000fce00078e000e */
[----:B0-----:R-:W-:Y:S05]  /*105d0*/  WARPSYNC.COLLECTIVE R15, `(.L_x_371) ;  /* 0x000000000f087348 */ /* 0x001fea0003c00000 */
[----:B------:R1:W2:Y:S02]  /*105e0*/  SHFL.IDX P6, R14, R13, R12, R11 ;  /* 0x0000000c0d0e7389 */ /* 0x0002a400000c000b */
[----:B012---:R-:W-:Y:S01]  /*105f0*/  ENDCOLLECTIVE ;  /* 0x000000000000791b */ /* 0x007fe20003800000 */
.L_x_371:
[----:B------:R-:W-:Y:S01]  /*10600*/  IMAD.MOV.U32 R2, RZ, RZ, R14 ;  /* 0x000000ffff027224 */ /* 0x000fe200078e000e */
[----:B------:R-:W-:Y:S06]  /*10610*/  BRA `(.L_x_372) ;  /* 0xffffffc000ec7947 */ /* 0x000fec000383ffff */
.L_x_281:
[----:B0-----:R0:W1:Y:S02]  /*10620*/  SYNCS.PHASECHK.TRANS64.TRYWAIT P0, [R6+URZ+0x30860], R2 ;  /* 0x03086002060075a7 */ /* 0x001064000800017f */
[----:B-1----:R-:W-:Y:S05]  /*10630*/  @!P0 NANOSLEEP.SYNCS 0x989680 ;  /* 0x009896800000895d */ /* 0x002fea0003900000 */
[----:B------:R-:W1:Y:S02]  /*10640*/  @!P0 SYNCS.PHASECHK.TRANS64 P0, [R6+URZ+0x30860], R2 ;  /* 0x03086002060085a7 */ /* 0x000e64000800007f */
[----:B-1----:R-:W-:Y:S05]  /*10650*/  @!P0 BRA `(.L_x_281) ;  /* 0xfffffffc00f08947 */ /* 0x002fea000383ffff */
[----:B------:R-:W-:Y:S05]  /*10660*/  BRA `(.L_x_373) ;  /* 0xffffffc400547947 */ /* 0x000fea000383ffff */
.L_x_282:
[----:B------:R-:W-:Y:S01]  /*10670*/  BSSY B1, `(.L_x_374) ;  /* 0x0000008000017945 */ /* 0x000fe20003800000 */
[----:B------:R-:W-:Y:S01]  /*10680*/  MOV R13, R25 ;  /* 0x00000019000d7202 */ /* 0x000fe20000000f00 */
[----:B------:R-:W-:Y:S02]  /*10690*/  IMAD.MOV.U32 R12, RZ, RZ, RZ ;  /* 0x000000ffff0c7224 */ /* 0x000fe400078e00ff */
[----:B------:R-:W-:Y:S02]  /*106a0*/  IMAD.MOV.U32 R11, RZ, RZ, 0x181f ;  /* 0x0000181fff0b7424 */ /* 0x000fe400078e00ff */
[----:B------:R-:W-:-:S07]  /*106b0*/  IMAD.MOV.U32 R15, RZ, RZ, -0x1 ;  /* 0xffffffffff0f7424 */ /* 0x000fce00078e00ff */
[----:B0-----:R-:W-:Y:S05]  /*106c0*/  WARPSYNC.COLLECTIVE R15, `(.L_x_375) ;  /* 0x000000000f087348 */ /* 0x001fea0003c00000 */
[----:B------:R1:W2:Y:S02]  /*106d0*/  SHFL.IDX P6, R14, R13, R12, R11 ;  /* 0x0000000c0d0e7389 */ /* 0x0002a400000c000b */
[----:B012---:R-:W-:Y:S01]  /*106e0*/  ENDCOLLECTIVE ;  /* 0x000000000000791b */ /* 0x007fe20003800000 */
.L_x_375:
[----:B------:R-:W-:Y:S05]  /*106f0*/  BSYNC B1 ;  /* 0x0000000000017941 */ /* 0x000fea0003800000 */
.L_x_374:
[----:B------:R-:W-:Y:S01]  /*10700*/  IMAD.MOV.U32 R13, RZ, RZ, R24 ;  /* 0x000000ffff0d7224 */ /* 0x000fe200078e0018 */
[----:B------:R-:W-:Y:S01]  /*10710*/  MOV R12, RZ ;  /* 0x000000ff000c7202 */ /* 0x000fe20000000f00 */
[----:B------:R-:W-:Y:S02]  /*10720*/  IMAD.MOV.U32 R11, RZ, RZ, 0x181f ;  /* 0x0000181fff0b7424 */ /* 0x000fe400078e00ff */
[----:B------:R-:W-:Y:S02]  /*10730*/  IMAD.MOV.U32 R15, RZ, RZ, -0x1 ;  /* 0xffffffffff0f7424 */ /* 0x000fe400078e00ff */
[----:B------:R-:W-:Y:S02]  /*10740*/  IMAD.MOV.U32 R3, RZ, RZ, R14 ;  /* 0x000000ffff037224 */ /* 0x000fe400078e000e */
[----:B------:R-:W-:-:S07]  /*10750*/  IMAD R5, R5, 0x2, R22 ;  /* 0x0000000205057824 */ /* 0x000fce00078e0216 */
[----:B------:R-:W-:Y:S05]  /*10760*/  WARPSYNC.COLLECTIVE R15, `(.L_x_376) ;  /* 0x000000000f087348 */ /* 0x000fea0003c00000 */
[----:B------:R0:W1:Y:S02]  /*10770*/  SHFL.IDX P6, R14, R13, R12, R11 ;  /* 0x0000000c0d0e7389 */ /* 0x00006400000c000b */
[----:B01----:R-:W-:Y:S01]  /*10780*/  ENDCOLLECTIVE ;  /* 0x000000000000791b */ /* 0x003fe20003800000 */
.L_x_376:
[----:B------:R-:W-:Y:S01]  /*10790*/  MOV R13, R25 ;  /* 0x00000019000d7202 */ /* 0x000fe20000000f00 */
[----:B------:R-:W-:Y:S02]  /*107a0*/  IMAD.MOV.U32 R12, RZ, RZ, 0x1 ;  /* 0x00000001ff0c7424 */ /* 0x000fe400078e00ff */
[----:B------:R-:W-:-:S07]  /*107b0*/  IMAD.MOV.U32 R2, RZ, RZ, R14 ;  /* 0x000000ffff027224 */ /* 0x000fce00078e000e */
[----:B------:R-:W-:Y:S05]  /*107c0*/  WARPSYNC.COLLECTIVE R15, `(.L_x_377) ;  /* 0x000000000f087348 */ /* 0x000fea0003c00000 */
[----:B------:R0:W1:Y:S02]  /*107d0*/  SHFL.IDX P6, R14, R13, R12, R11 ;  /* 0x0000000c0d0e7389 */ /* 0x00006400000c000b */
[----:B01----:R-:W-:Y:S01]  /*107e0*/  ENDCOLLECTIVE ;  /* 0x000000000000791b */ /* 0x003fe20003800000 */
.L_x_377:
[----:B------:R-:W-:-:S05]  /*107f0*/  IADD3 R2, P0, R2, R4, RZ ;  /* 0x0000000402027210 */ /* 0x000fca0007f1e0ff */
        /* <DEDUP_REMOVED lines=15> */
.L_x_378:
[----:B------:R-:W-:Y:S01]  /*108f0*/  MOV R13, R25 ;  /* 0x00000019000d7202 */ /* 0x000fe20000000f00 */
[----:B------:R-:W-:Y:S02]  /*10900*/  IMAD.MOV.U32 R12, RZ, RZ, 0x2 ;  /* 0x00000002ff0c7424 */ /* 0x000fe400078e00ff */
[----:B------:R-:W-:-:S07]  /*10910*/  IMAD.MOV.U32 R2, RZ, RZ, R14 ;  /* 0x000000ffff027224 */ /* 0x000fce00078e000e */
[----:B------:R-:W-:Y:S05]  /*10920*/  WARPSYNC.COLLECTIVE R15, `(.L_x_379) ;  /* 0x000000000f087348 */ /* 0x000fea0003c00000 */
[----:B------:R0:W1:Y:S02]  /*10930*/  SHFL.IDX P6, R14, R13, R12, R11 ;  /* 0x0000000c0d0e7389 */ /* 0x00006400000c000b */
[----:B01----:R-:W-:Y:S01]  /*10940*/  ENDCOLLECTIVE ;  /* 0x000000000000791b */ /* 0x003fe20003800000 */
.L_x_379:
        /* <DEDUP_REMOVED lines=16> */
.L_x_380:
[----:B------:R-:W-:Y:S01]  /*10a50*/  MOV R13, R25 ;  /* 0x00000019000d7202 */ /* 0x000fe20000000f00 */
[----:B------:R-:W-:Y:S02]  /*10a60*/  IMAD.MOV.U32 R12, RZ, RZ, 0x3 ;  /* 0x00000003ff0c7424 */ /* 0x000fe400078e00ff */
[----:B------:R-:W-:-:S07]  /*10a70*/  IMAD.MOV.U32 R2, RZ, RZ, R14 ;  /* 0x000000ffff027224 */ /* 0x000fce00078e000e */
[----:B------:R-:W-:Y:S05]  /*10a80*/  WARPSYNC.COLLECTIVE R15, `(.L_x_381) ;  /* 0x000000000f087348 */ /* 0x000fea0003c00000 */
[----:B------:R0:W1:Y:S02]  /*10a90*/  SHFL.IDX P6, R14, R13, R12, R11 ;  /* 0x0000000c0d0e7389 */ /* 0x00006400000c000b */
[----:B01----:R-:W-:Y:S01]  /*10aa0*/  ENDCOLLECTIVE ;  /* 0x000000000000791b */ /* 0x003fe20003800000 */
.L_x_381:
        /* <DEDUP_REMOVED lines=16> */
.L_x_382:
[----:B------:R-:W-:Y:S01]  /*10bb0*/  MOV R13, R25 ;  /* 0x00000019000d7202 */ /* 0x000fe20000000f00 */
[----:B------:R-:W-:Y:S02]  /*10bc0*/  IMAD.MOV.U32 R12, RZ, RZ, 0x4 ;  /* 0x00000004ff0c7424 */ /* 0x000fe400078e00ff */
[----:B------:R-:W-:-:S07]  /*10bd0*/  IMAD.MOV.U32 R2, RZ, RZ, R14 ;  /* 0x000000ffff027224 */ /* 0x000fce00078e000e */
[----:B------:R-:W-:Y:S05]  /*10be0*/  WARPSYNC.COLLECTIVE R15, `(.L_x_383) ;  /* 0x000000000f087348 */ /* 0x000fea0003c00000 */
[----:B------:R0:W1:Y:S02]  /*10bf0*/  SHFL.IDX P6, R14, R13, R12, R11 ;  /* 0x0000000c0d0e7389 */ /* 0x00006400000c000b */
[----:B01----:R-:W-:Y:S01]  /*10c00*/  ENDCOLLECTIVE ;  /* 0x000000000000791b */ /* 0x003fe20003800000 */
.L_x_383:
        /* <DEDUP_REMOVED lines=16> */
.L_x_384:
[----:B------:R-:W-:Y:S01]  /*10d10*/  MOV R13, R25 ;  /* 0x00000019000d7202 */ /* 0x000fe20000000f00 */
[----:B------:R-:W-:Y:S02]  /*10d20*/  IMAD.MOV.U32 R12, RZ, RZ, 0x5 ;  /* 0x00000005ff0c7424 */ /* 0x000fe400078e00ff */
[----:B------:R-:W-:-:S07]  /*10d30*/  IMAD.MOV.U32 R2, RZ, RZ, R14 ;  /* 0x000000ffff027224 */ /* 0x000fce00078e000e */
[----:B------:R-:W-:Y:S05]  /*10d40*/  WARPSYNC.COLLECTIVE R15, `(.L_x_385) ;  /* 0x000000000f087348 */ /* 0x000fea0003c00000 */
[----:B------:R0:W1:Y:S02]  /*10d50*/  SHFL.IDX P6, R14, R13, R12, R11 ;  /* 0x0000000c0d0e7389 */ /* 0x00006400000c000b */
[----:B01----:R-:W-:Y:S01]  /*10d60*/  ENDCOLLECTIVE ;  /* 0x000000000000791b */ /* 0x003fe20003800000 */
.L_x_385:
[----:B------:R-:W-:-:S05]  /*10d70*/  IADD3 R2, P0, R2, R4, RZ ;  /* 0x0000000402027210 */ /* 0x000fca0007f1e0ff */
        /* <DEDUP_REMOVED lines=12> */
.L_x_386:
[----:B------:R-:W-:Y:S01]  /*10e40*/  @!PT LDS RZ, [RZ] ;  /* 0x00000000fffff984 */ /* 0x000fe20000000800 */
[----:B------:R-:W-:Y:S01]  /*10e50*/  @!PT LDS RZ, [RZ] ;  /* 0x00000000fffff984 */ /* 0x000fe20000000800 */
[----:B------:R-:W-:Y:S01]  /*10e60*/  @!PT LDS RZ, [RZ] ;  /* 0x00000000fffff984 */ /* 0x000fe20000000800 */
[----:B------:R1:W-:Y:S01]  /*10e70*/  LDGSTS.E.BYPASS.LTC128B.128 [R5+0x5400], desc[UR36][R2.64+0x80], !P0 ;  /* 0x0540008002057fae */ /* 0x0003e2000c101d64 */
[----:B------:R-:W-:-:S13]  /*10e80*/  ISETP.LT.OR P0, PT, R7, 0x41, P1 ;  /* 0x000000410700780c */ /* 0x000fda0000f01670 */
[----:B------:R1:W-:Y:S01]  /*10e90*/  LDGSTS.E.BYPASS.LTC128B.128 [R5+0x8400], desc[UR36][R2.64+0x100], !P0 ;  /* 0x0840010002057fae */ /* 0x0003e2000c101d64 */
[----:B------:R-:W-:Y:S05]  /*10ea0*/  BRA `(.L_x_387) ;  /* 0xffffffc000387947 */ /* 0x000fea000383ffff */
.L_x_290:
[----:B0-----:R0:W1:Y:S02]  /*10eb0*/  SYNCS.PHASECHK.TRANS64.TRYWAIT P0, [R0+URZ+0x30860], R3 ;  /* 0x03086003000075a7 */ /* 0x001064000800017f */
[----:B-1----:R-:W-:Y:S05]  /*10ec0*/  @!P0 NANOSLEEP.SYNCS 0x989680 ;  /* 0x009896800000895d */ /* 0x002fea0003900000 */
[----:B------:R-:W1:Y:S02]  /*10ed0*/  @!P0 SYNCS.PHASECHK.TRANS64 P0, [R0+URZ+0x30860], R3 ;  /* 0x03086003000085a7 */ /* 0x000e64000800007f */
[----:B-1----:R-:W-:Y:S05]  /*10ee0*/  @!P0 BRA `(.L_x_290) ;  /* 0xfffffffc00f08947 */ /* 0x002fea000383ffff */
[----:B------:R-:W-:Y:S05]  /*10ef0*/  BRA `(.L_x_388) ;  /* 0xffffffc400587947 */ /* 0x000fea000383ffff */
.L_x_291:
[----:B------:R-:W-:Y:S01]  /*10f00*/  BSSY B0, `(.L_x_389) ;  /* 0x0000008000007945 */ /* 0x000fe20003800000 */
[----:B------:R-:W-:Y:S01]  /*10f10*/  IMAD.MOV.U32 R13, RZ, RZ, R25 ;  /* 0x000000ffff0d7224 */ /* 0x000fe200078e0019 */
[----:B------:R-:W-:Y:S01]  /*10f20*/  MOV R11, 0x181f ;  /* 0x0000181f000b7802 */ /* 0x000fe20000000f00 */
[----:B------:R-:W-:Y:S02]  /*10f30*/  IMAD.MOV.U32 R12, RZ, RZ, RZ ;  /* 0x000000ffff0c7224 */ /* 0x000fe400078e00ff */
[----:B------:R-:W-:-:S07]  /*10f40*/  IMAD.MOV.U32 R15, RZ, RZ, -0x1 ;  /* 0xffffffffff0f7424 */ /* 0x000fce00078e00ff */
[----:B0-2---:R-:W-:Y:S05]  /*10f50*/  WARPSYNC.COLLECTIVE R15, `(.L_x_390) ;  /* 0x000000000f087348 */ /* 0x005fea0003c00000 */
[----:B--2---:R1:W2:Y:S02]  /*10f60*/  SHFL.IDX P6, R14, R13, R12, R11 ;  /* 0x0000000c0d0e7389 */ /* 0x0042a400000c000b */
[----:B012---:R-:W-:Y:S01]  /*10f70*/  ENDCOLLECTIVE ;  /* 0x000000000000791b */ /* 0x007fe20003800000 */
.L_x_390:
[----:B------:R-:W-:Y:S05]  /*10f80*/  BSYNC B0 ;  /* 0x0000000000007941 */ /* 0x000fea0003800000 */
.L_x_389:
[----:B------:R-:W-:Y:S01]  /*10f90*/  IMAD.MOV.U32 R13, RZ, RZ, R24 ;  /* 0x000000ffff0d7224 */ /* 0x000fe200078e0018 */
[----:B------:R-:W-:Y:S01]  /*10fa0*/  MOV R15, 0xffffffff ;  /* 0xffffffff000f7802 */ /* 0x000fe20000000f00 */
[----:B------:R-:W-:Y:S02]  /*10fb0*/  IMAD.MOV.U32 R12, RZ, RZ, RZ ;  /* 0x000000ffff0c7224 */ /* 0x000fe400078e00ff */
[----:B------:R-:W-:Y:S02]  /*10fc0*/  IMAD.MOV.U32 R11, RZ, RZ, 0x181f ;  /* 0x0000181fff0b7424 */ /* 0x000fe400078e00ff */
[----:B------:R-:W-:Y:S02]  /*10fd0*/  IMAD.MOV.U32 R3, RZ, RZ, R14 ;  /* 0x000000ffff037224 */ /* 0x000fe400078e000e */
[----:B------:R-:W-:-:S07]  /*10fe0*/  IMAD.SHL.U32 R5, R32, 0x2, RZ ;  /* 0x0000000220057824 */ /* 0x000fce00078e00ff */
[----:B------:R-:W-:Y:S05]  /*10ff0*/  WARPSYNC.COLLECTIVE R15, `(.L_x_391) ;  /* 0x000000000f087348 */ /* 0x000fea0003c00000 */
[----:B------:R0:W1:Y:S02]  /*11000*/  SHFL.IDX P6, R14, R13, R12, R11 ;  /* 0x0000000c0d0e7389 */ /* 0x00006400000c000b */
[----:B01----:R-:W-:Y:S01]  /*11010*/  ENDCOLLECTIVE ;  /* 0x000000000000791b */ /* 0x003fe20003800000 */
.L_x_391:
[----:B------:R-:W-:Y:S01]  /*11020*/  ULDC UR4, c[0x0][0x2f4] ;  /* 0x0000bd0000047ab9 */ /* 0x000fe20000000800 */
[----:B------:R-:W-:Y:S01]  /*11030*/  IMAD R4, R7, 0x2, R22 ;  /* 0x0000000207047824 */ /* 0x000fe200078e0216 */
[----:B------:R-:W-:Y:S02]  /*11040*/  ISETP.GE.AND P2, PT, R32, UR4, PT ;  /* 0x0000000420007c0c */ /* 0x000fe4000bf46270 */
[----:B------:R-:W-:Y:S02]  /*11050*/  ISETP.GE.AND P1, PT, R34, UR4, PT ;  /* 0x0000000422007c0c */ /* 0x000fe4000bf26270 */
[C---:B------:R-:W-:Y:S02]  /*11060*/  ISETP.LT.OR P3, PT, R6.reuse, 0x1, P2 ;  /* 0x000000010600780c */ /* 0x040fe40001761670 */
[----:B------:R-:W-:Y:S01]  /*11070*/  ISETP.LT.OR P4, PT, R6, 0x1, P1 ;  /* 0x000000010600780c */ /* 0x000fe20000f81670 */
[----:B------:R-:W-:Y:S02]  /*11080*/  IMAD.MOV.U32 R13, RZ, RZ, R25 ;  /* 0x000000ffff0d7224 */ /* 0x000fe400078e0019 */
[----:B------:R-:W-:Y:S01]  /*11090*/  IMAD.MOV.U32 R12, RZ, RZ, 0x1 ;  /* 0x00000001ff0c7424 */ /* 0x000fe200078e00ff */
[----:B------:R-:W-:-:S05]  /*110a0*/  IADD3 R2, P0, R14, R5, RZ ;  /* 0x000000050e027210 */ /* 0x000fca0007f1e0ff */
[----:B------:R-:W-:Y:S01]  /*110b0*/  IMAD.X R3, RZ, RZ, R3, P0 ;  /* 0x000000ffff037224 */ /* 0x000fe200000e0603 */
[----:B------:R-:W-:-:S13]  /*110c0*/  ISETP.GE.AND P0, PT, R33, UR4, PT ;  /* 0x0000000421007c0c */ /* 0x000fda000bf06270 */
[----:B------:R-:W-:Y:S05]  /*110d0*/  WARPSYNC.COLLECTIVE R15, `(.L_x_392) ;  /* 0x000000000f087348 */ /* 0x000fea0003c00000 */
[----:B------:R0:W1:Y:S02]  /*110e0*/  SHFL.IDX P6, R14, R13, R12, R11 ;  /* 0x0000000c0d0e7389 */ /* 0x00006400000c000b */
[----:B01----:R-:W-:Y:S01]  /*110f0*/  ENDCOLLECTIVE ;  /* 0x000000000000791b */ /* 0x003fe20003800000 */
.L_x_392:
[----:B------:R-:W-:Y:S01]  /*11100*/  @!PT LDS RZ, [RZ] ;  /* 0x00000000fffff984 */ /* 0x000fe20000000800 */
[----:B------:R-:W-:Y:S01]  /*11110*/  @!PT LDS RZ, [RZ] ;  /* 0x00000000fffff984 */ /* 0x000fe20000000800 */
[----:B------:R-:W-:Y:S01]  /*11120*/  @!PT LDS RZ, [RZ] ;  /* 0x00000000fffff984 */ /* 0x000fe20000000800 */
[----:B------:R0:W-:Y:S01]  /*11130*/  LDGSTS.E.BYPASS.LTC128B.128 [R4+0x400], desc[UR36][R2.64], !P3 ;  /* 0x0040000002047fae */ /* 0x0001e2000d901d64 */
[----:B------:R-:W-:-:S03]  /*11140*/  ISETP.LT.OR P3, PT, R6, 0x1, P0 ;  /* 0x000000010600780c */ /* 0x000fc60000761670 */
[----:B------:R0:W-:Y:S01]  /*11150*/  LDGSTS.E.BYPASS.LTC128B.128 [R4+0x3400], desc[UR36][R2.64+0x80], !P4 ;  /* 0x0340008002047fae */ /* 0x0001e2000e101d64 */
[----:B------:R-:W-:-:S09]  /*11160*/  IMAD.MOV.U32 R13, RZ, RZ, R24 ;  /* 0x000000ffff0d7224 */ /* 0x000fd200078e0018 */
[----:B------:R0:W-:Y:S01]  /*11170*/  LDGSTS.E.BYPASS.LTC128B.128 [R4+0x6400], desc[UR36][R2.64+0x100], !P3 ;  /* 0x0640010002047fae */ /* 0x0001e2000d901d64 */
[----:B------:R-:W-:Y:S02]  /*11180*/  ISETP.LT.OR P3, PT, R6, 0x11, P2 ;  /* 0x000000110600780c */ /* 0x000fe40001761670 */
[----:B------:R-:W-:-:S11]  /*11190*/  MOV R7, R14 ;  /* 0x0000000e00077202 */ /* 0x000fd60000000f00 */
[----:B0-----:R-:W-:Y:S05]  /*111a0*/  WARPSYNC.COLLECTIVE R15, `(.L_x_393) ;  /* 0x000000000f087348 */ /* 0x001fea0003c00000 */
[----:B------:R1:W2:Y:S02]  /*111b0*/  SHFL.IDX P6, R14, R13, R12, R11 ;  /* 0x0000000c0d0e7389 */ /* 0x0002a400000c000b */
[----:B012---:R-:W-:Y:S01]  /*111c0*/  ENDCOLLECTIVE ;  /* 0x000000000000791b */ /* 0x007fe20003800000 */
.L_x_393:
[----:B------:R-:W-:Y:S02]  /*111d0*/  IMAD.MOV.U32 R13, RZ, RZ, R25 ;  /* 0x000000ffff0d7224 */ /* 0x000fe400078e0019 */
[----:B------:R-:W-:Y:S01]  /*111e0*/  IMAD.MOV.U32 R12, RZ, RZ, 0x2 ;  /* 0x00000002ff0c7424 */ /* 0x000fe200078e00ff */
[----:B------:R-:W-:-:S13]  /*111f0*/  IADD3 R2, P4, R14, R5, RZ ;  /* 0x000000050e027210 */ /* 0x000fda0007f9e0ff */
[----:B------:R-:W-:Y:S05]  /*11200*/  WARPSYNC.COLLECTIVE R15, `(.L_x_394) ;  /* 0x000000000f087348 */ /* 0x000fea0003c00000 */
[----:B------:R0:W1:Y:S02]  /*11210*/  SHFL.IDX P6, R14, R13, R12, R11 ;  /* 0x0000000c0d0e7389 */ /* 0x00006400000c000b */
[----:B01----:R-:W-:Y:S01]  /*11220*/  ENDCOLLECTIVE ;  /* 0x000000000000791b */ /* 0x003fe20003800000 */
.L_x_394:
[----:B------:R-:W-:Y:S01]  /*11230*/  IMAD.X R3, RZ, RZ, R7, P4 ;  /* 0x000000ffff037224 */ /* 0x000fe200020e0607 */
[----:B------:R-:W-:-:S04]  /*11240*/  ISETP.LT.OR P4, PT, R6, 0x11, P1 ;  /* 0x000000110600780c */ /* 0x000fc80000f81670 */
[----:B------:R-:W-:Y:S01]  /*11250*/  @!PT LDS RZ, [RZ] ;  /* 0x00000000fffff984 */ /* 0x000fe20000000800 */
[----:B------:R-:W-:Y:S01]  /*11260*/  @!PT LDS RZ, [RZ] ;  /* 0x00000000fffff984 */ /* 0x000fe20000000800 */
[----:B------:R-:W-:Y:S01]  /*11270*/  @!PT LDS RZ, [RZ] ;  /* 0x00000000fffff984 */ /* 0x000fe20000000800 */
[----:B------:R0:W-:Y:S01]  /*11280*/  LDGSTS.E.BYPASS.LTC128B.128 [R4+0xc00], desc[UR36][R2.64], !P3 ;  /* 0x00c0000002047fae */ /* 0x0001e2000d901d64 */
[----:B------:R-:W-:Y:S02]  /*11290*/  ISETP.LT.OR P3, PT, R6, 0x11, P0 ;  /* 0x000000110600780c */ /* 0x000fe40000761670 */
[----:B------:R-:W-:-:S06]  /*112a0*/  MOV R13, R24 ;  /* 0x00000018000d7202 */ /* 0x000fcc0000000f00 */
[----:B------:R0:W-:Y:S05]  /*112b0*/  LDGSTS.E.BYPASS.LTC128B.128 [R4+0x3c00], desc[UR36][R2.64+0x80], !P4 ;  /* 0x03c0008002047fae */ /* 0x0001ea000e101d64 */
[----:B------:R0:W-:Y:S01]  /*112c0*/  LDGSTS.E.BYPASS.LTC128B.128 [R4+0x6c00], desc[UR36][R2.64+0x100], !P3 ;  /* 0x06c0010002047fae */ /* 0x0001e2000d901d64 */
[----:B------:R-:W-:Y:S01]  /*112d0*/  ISETP.LT.OR P3, PT, R6, 0x21, P2 ;  /* 0x000000210600780c */ /* 0x000fe20001761670 */
[----:B------:R-:W-:-:S12]  /*112e0*/  IMAD.MOV.U32 R7, RZ, RZ, R14 ;  /* 0x000000ffff077224 */ /* 0x000fd800078e000e */
[----:B0-----:R-:W-:Y:S05]  /*112f0*/  WARPSYNC.COLLECTIVE R15, `(.L_x_395) ;  /* 0x000000000f087348 */ /* 0x001fea0003c00000 */
[----:B------:R1:W2:Y:S02]  /*11300*/  SHFL.IDX P6, R14, R13, R12, R11 ;  /* 0x0000000c0d0e7389 */ /* 0x0002a400000c000b */
[----:B012---:R-:W-:Y:S01]  /*11310*/  ENDCOLLECTIVE ;  /* 0x000000000000791b */ /* 0x007fe20003800000 */
.L_x_395:
[----:B------:R-:W-:Y:S02]  /*11320*/  IMAD.MOV.U32 R13, RZ, RZ, R25 ;  /* 0x000000ffff0d7224 */ /* 0x000fe400078e0019 */
[----:B------:R-:W-:Y:S01]  /*11330*/  IMAD.MOV.U32 R12, RZ, RZ, 0x3 ;  /* 0x00000003ff0c7424 */ /* 0x000fe200078e00ff */
[----:B------:R-:W-:-:S13]  /*11340*/  IADD3 R2, P4, R14, R5, RZ ;  /* 0x000000050e027210 */ /* 0x000fda0007f9e0ff */
[----:B------:R-:W-:Y:S05]  /*11350*/  WARPSYNC.COLLECTIVE R15, `(.L_x_396) ;  /* 0x000000000f087348 */ /* 0x000fea0003c00000 */
[----:B------:R0:W1:Y:S02]  /*11360*/  SHFL.IDX P6, R14, R13, R12, R11 ;  /* 0x0000000c0d0e7389 */ /* 0x00006400000c000b */
[----:B01----:R-:W-:Y:S01]  /*11370*/  ENDCOLLECTIVE ;  /* 0x000000000000791b */ /* 0x003fe20003800000 */
.L_x_396:
[----:B------:R-:W-:Y:S01]  /*11380*/  IMAD.X R3, RZ, RZ, R7, P4 ;  /* 0x000000ffff037224 */ /* 0x000fe200020e0607 */
[----:B------:R-:W-:-:S04]  /*11390*/  ISETP.LT.OR P4, PT, R6, 0x21, P1 ;  /* 0x000000210600780c */ /* 0x000fc80000f81670 */
[----:B------:R-:W-:Y:S01]  /*113a0*/  @!PT LDS RZ, [RZ] ;  /* 0x00000000fffff984 */ /* 0x000fe20000000800 */
[----:B------:R-:W-:Y:S01]  /*113b0*/  @!PT LDS RZ, [RZ] ;  /* 0x00000000fffff984 */ /* 0x000fe20000000800 */
[----:B------:R-:W-:Y:S01]  /*113c0*/  @!PT LDS RZ, [RZ] ;  /* 0x00000000fffff984 */ /* 0x000fe20000000800 */
[----:B------:R0:W-:Y:S01]  /*113d0*/  LDGSTS.E.BYPASS.LTC128B.128 [R4+0x1400], desc[UR36][R2.64], !P3 ;  /* 0x0140000002047fae */ /* 0x0001e2000d901d64 */
[----:B------:R-:W-:Y:S01]  /*113e0*/  ISETP.LT.OR P3, PT, R6, 0x21, P0 ;  /* 0x000000210600780c */ /* 0x000fe20000761670 */
[----:B------:R-:W-:-:S07]  /*113f0*/  IMAD.MOV.U32 R13, RZ, RZ, R24 ;  /* 0x000000ffff0d7224 */ /* 0x000fce00078e0018 */
[----:B------:R0:W-:Y:S05]  /*11400*/  LDGSTS.E.BYPASS.LTC128B.128 [R4+0x4400], desc[UR36][R2.64+0x80], !P4 ;  /* 0x0440008002047fae */ /* 0x0001ea000e101d64 */
[----:B------:R0:W-:Y:S01]  /*11410*/  LDGSTS.E.BYPASS.LTC128B.128 [R4+0x7400], desc[UR36][R2.64+0x100], !P3 ;  /* 0x0740010002047fae */ /* 0x0001e2000d901d64 */
[----:B------:R-:W-:Y:S01]  /*11420*/  ISETP.LT.OR P3, PT, R6, 0x31, P2 ;  /* 0x000000310600780c */ /* 0x000fe20001761670 */
[----:B------:R-:W-:-:S12]  /*11430*/  IMAD.MOV.U32 R7, RZ, RZ, R14 ;  /* 0x000000ffff077224 */ /* 0x000fd800078e000e */
[----:B0-----:R-:W-:Y:S05]  /*11440*/  WARPSYNC.COLLECTIVE R15, `(.L_x_397) ;  /* 0x000000000f087348 */ /* 0x001fea0003c00000 */
[----:B------:R1:W2:Y:S02]  /*11450*/  SHFL.IDX P6, R14, R13, R12, R11 ;  /* 0x0000000c0d0e7389 */ /* 0x0002a400000c000b */
[----:B012---:R-:W-:Y:S01]  /*11460*/  ENDCOLLECTIVE ;  /* 0x000000000000791b */ /* 0x007fe20003800000 */
.L_x_397:
[----:B------:R-:W-:Y:S02]  /*11470*/  IMAD.MOV.U32 R13, RZ, RZ, R25 ;  /* 0x000000ffff0d7224 */ /* 0x000fe400078e0019 */
[----:B------:R-:W-:Y:S01]  /*11480*/  IMAD.MOV.U32 R12, RZ, RZ, 0x4 ;  /* 0x00000004ff0c7424 */ /* 0x000fe200078e00ff */
[----:B------:R-:W-:-:S13]  /*11490*/  IADD3 R2, P4, R14, R5, RZ ;  /* 0x000000050e027210 */ /* 0x000fda0007f9e0ff */
[----:B------:R-:W-:Y:S05]  /*114a0*/  WARPSYNC.COLLECTIVE R15, `(.L_x_398) ;  /* 0x000000000f087348 */ /* 0x000fea0003c00000 */
[----:B------:R0:W1:Y:S02]  /*114b0*/  SHFL.IDX P6, R14, R13, R12, R11 ;  /* 0x0000000c0d0e7389 */ /* 0x00006400000c000b */
[----:B01----:R-:W-:Y:S01]  /*114c0*/  ENDCOLLECTIVE ;  /* 0x000000000000791b */ /* 0x003fe20003800000 */
.L_x_398:
[----:B------:R-:W-:Y:S02]  /*114d0*/  IADD3.X R3, RZ, R7, RZ, P4, !PT ;  /* 0x00000007ff037210 */ /* 0x000fe400027fe4ff */
[----:B------:R-:W-:-:S03]  /*114e0*/  ISETP.LT.OR P4, PT, R6, 0x31, P1 ;  /* 0x000000310600780c */ /* 0x000fc60000f81670 */
[----:B------:R-:W-:Y:S01]  /*114f0*/  @!PT LDS RZ, [RZ] ;  /* 0x00000000fffff984 */ /* 0x000fe20000000800 */
[----:B------:R-:W-:Y:S01]  /*11500*/  @!PT LDS RZ, [RZ] ;  /* 0x00000000fffff984 */ /* 0x000fe20000000800 */
[----:B------:R-:W-:Y:S01]  /*11510*/  @!PT LDS RZ, [RZ] ;  /* 0x00000000fffff984 */ /* 0x000fe20000000800 */
[----:B------:R0:W-:Y:S01]  /*11520*/  LDGSTS.E.BYPASS.LTC128B.128 [R4+0x1c00], desc[UR36][R2.64], !P3 ;  /* 0x01c0000002047fae */ /* 0x0001e2000d901d64 */
[----:B------:R-:W-:Y:S01]  /*11530*/  ISETP.LT.OR P3, PT, R6, 0x31, P0 ;  /* 0x000000310600780c */ /* 0x000fe20000761670 */
[----:B------:R-:W-:-:S08]  /*11540*/  IMAD.MOV.U32 R13, RZ, RZ, R24 ;  /* 0x000000ffff0d7224 */ /* 0x000fd000078e0018 */
[----:B------:R0:W-:Y:S04]  /*11550*/  LDGSTS.E.BYPASS.LTC128B.128 [R4+0x4c00], desc[UR36][R2.64+0x80], !P4 ;  /* 0x04c0008002047fae */ /* 0x0001e8000e101d64 */
[----:B------:R0:W-:Y:S01]  /*11560*/  LDGSTS.E.BYPASS.LTC128B.128 [R4+0x7c00], desc[UR36][R2.64+0x100], !P3 ;  /* 0x07c0010002047fae */ /* 0x0001e2000d901d64 */
[----:B------:R-:W-:Y:S01]  /*11570*/  ISETP.LT.OR P3, PT, R6, 0x41, P2 ;  /* 0x000000410600780c */ /* 0x000fe20001761670 */
[----:B------:R-:W-:-:S12]  /*11580*/  IMAD.MOV.U32 R7, RZ, RZ, R14 ;  /* 0x000000ffff077224 */ /* 0x000fd800078e000e */
[----:B0-----:R-:W-:Y:S05]  /*11590*/  WARPSYNC.COLLECTIVE R15, `(.L_x_399) ;  /* 0x000000000f087348 */ /* 0x001fea0003c00000 */
[----:B------:R1:W2:Y:S02]  /*115a0*/  SHFL.IDX P6, R14, R13, R12, R11 ;  /* 0x0000000c0d0e7389 */ /* 0x0002a400000c000b */
[----:B012---:R-:W-:Y:S01]  /*115b0*/  ENDCOLLECTIVE ;  /* 0x000000000000791b */ /* 0x007fe20003800000 */
.L_x_399:
[----:B------:R-:W-:Y:S01]  /*115c0*/  MOV R13, R25 ;  /* 0x00000019000d7202 */ /* 0x000fe20000000f00 */
[----:B------:R-:W-:Y:S01]  /*115d0*/  IMAD.MOV.U32 R12, RZ, RZ, 0x5 ;  /* 0x00000005ff0c7424 */ /* 0x000fe200078e00ff */
[----:B------:R-:W-:-:S13]  /*115e0*/  IADD3 R2, P4, R14, R5, RZ ;  /* 0x000000050e027210 */ /* 0x000fda0007f9e0ff */
[----:B------:R-:W-:Y:S05]  /*115f0*/  WARPSYNC.COLLECTIVE R15, `(.L_x_400) ;  /* 0x000000000f087348 */ /* 0x000fea0003c00000 */
[----:B------:R0:W1:Y:S02]  /*11600*/  SHFL.IDX P6, R14, R13, R12, R11 ;  /* 0x0000000c0d0e7389 */ /* 0x00006400000c000b */
[----:B01----:R-:W-:Y:S01]  /*11610*/  ENDCOLLECTIVE ;  /* 0x000000000000791b */ /* 0x003fe20003800000 */
.L_x_400:
        /* <DEDUP_REMOVED lines=10> */
[----:B------:R-:W-:-:S07]  /*116c0*/  IMAD.MOV.U32 R25, RZ, RZ, R14 ;  /* 0x000000ffff197224 */ /* 0x000fce00078e000e */
[----:B0-----:R-:W-:Y:S05]  /*116d0*/  WARPSYNC.COLLECTIVE R15, `(.L_x_401) ;  /* 0x000000000f087348 */ /* 0x001fea0003c00000 */
[----:B------:R1:W2:Y:S02]  /*116e0*/  SHFL.IDX P6, R14, R13, R12, R11 ;  /* 0x0000000c0d0e7389 */ /* 0x0002a400000c000b */
[----:B012---:R-:W-:Y:S01]  /*116f0*/  ENDCOLLECTIVE ;  /* 0x000000000000791b */ /* 0x007fe20003800000 */
.L_x_401:
[----:B------:R-:W-:Y:S05]  /*11700*/  BRA `(.L_x_402) ;  /* 0xffffffc0005c7947 */ /* 0x000fea000383ffff */
.L_x_296:
[----:B------:R-:W-:Y:S01]  /*11710*/  BSSY B0, `(.L_x_403) ;  /* 0x0000008000007945 */ /* 0x000fe20003800000 */
[----:B------:R-:W-:Y:S01]  /*11720*/  IMAD.MOV.U32 R13, RZ, RZ, R16 ;  /* 0x000000ffff0d7224 */ /* 0x000fe200078e0010 */
[----:B------:R-:W-:Y:S01]  /*11730*/  MOV R11, 0x1f ;  /* 0x0000001f000b7802 */ /* 0x000fe20000000f00 */
[----:B------:R-:W-:Y:S02]  /*11740*/  IMAD.MOV.U32 R12, RZ, RZ, RZ ;  /* 0x000000ffff0c7224 */ /* 0x000fe400078e00ff */
[----:B------:R-:W-:-:S07]  /*11750*/  IMAD.MOV.U32 R15, RZ, RZ, -0x1 ;  /* 0xffffffffff0f7424 */ /* 0x000fce00078e00ff */
[----:B0-----:R-:W-:Y:S05]  /*11760*/  WARPSYNC.COLLECTIVE R15, `(.L_x_404) ;  /* 0x000000000f087348 */ /* 0x001fea0003c00000 */
[----:B------:R1:W2:Y:S02]  /*11770*/  SHFL.IDX P6, R14, R13, R12, R11 ;  /* 0x0000000c0d0e7389 */ /* 0x0002a400000c000b */
[----:B012---:R-:W-:Y:S01]  /*11780*/  ENDCOLLECTIVE ;  /* 0x000000000000791b */ /* 0x007fe20003800000 */
.L_x_404:
[----:B------:R-:W-:Y:S05]  /*11790*/  BSYNC B0 ;  /* 0x0000000000007941 */ /* 0x000fea0003800000 */
.L_x_403:
[----:B------:R-:W-:Y:S01]  /*117a0*/  IMAD.MOV.U32 R13, RZ, RZ, R16 ;  /* 0x000000ffff0d7224 */ /* 0x000fe200078e0010 */
[----:B------:R-:W-:Y:S01]  /*117b0*/  MOV R15, 0xffffffff ;  /* 0xffffffff000f7802 */ /* 0x000fe20000000f00 */
[----:B------:R-:W-:Y:S02]  /*117c0*/  IMAD.MOV.U32 R12, RZ, RZ, 0x1 ;  /* 0x00000001ff0c7424 */ /* 0x000fe400078e00ff */
[----:B------:R-:W-:Y:S02]  /*117d0*/  IMAD.MOV.U32 R11, RZ, RZ, 0x1f ;  /* 0x0000001fff0b7424 */ /* 0x000fe400078e00ff */
[----:B------:R-:W-:Y:S02]  /*117e0*/  IMAD.IADD R7, R19, 0x1, R8 ;  /* 0x0000000113077824 */ /* 0x000fe400078e0208 */
[----:B------:R-:W-:-:S07]  /*117f0*/  IMAD.MOV.U32 R5, RZ, RZ, R14 ;  /* 0x000000ffff057224 */ /* 0x000fce00078e000e */
[----:B------:R-:W-:Y:S05]  /*11800*/  WARPSYNC.COLLECTIVE R15, `(.L_x_405) ;  /* 0x000000000f087348 */ /* 0x000fea0003c00000 */
[----:B------:R0:W1:Y:S02]  /*11810*/  SHFL.IDX P6, R14, R13, R12, R11 ;  /* 0x0000000c0d0e7389 */ /* 0x00006400000c000b */
[----:B01----:R-:W-:Y:S01]  /*11820*/  ENDCOLLECTIVE ;  /* 0x000000000000791b */ /* 0x003fe20003800000 */
.L_x_405:
[----:B------:R-:W-:Y:S02]  /*11830*/  ULDC UR4, c[0x0][0xc3c] ;  /* 0x00030f0000047ab9 */ /* 0x000fe40000000800 */
[----:B------:R-:W-:-:S13]  /*11840*/  ISETP.GE.OR P1, PT, R7, UR4, !P0 ;  /* 0x0000000407007c0c */ /* 0x000fda000c726670 */
[----:B------:R-:W0:Y:S01]  /*11850*/  @!P1 LDC.64 R2, c[0x0][0xc80] ;  /* 0x00032000ff029b82 */ /* 0x000e220000000a00 */
[----:B------:R-:W-:Y:S01]  /*11860*/  IMAD.MOV.U32 R4, RZ, RZ, RZ ;  /* 0x000000ffff047224 */ /* 0x000fe200078e00ff */
[----:B------:R-:W-:Y:S01]  /*11870*/  MOV R11, RZ ;  /* 0x000000ff000b7202 */ /* 0x000fe20000000f00 */
[----:B------:R-:W-:Y:S02]  /*11880*/  IMAD.MOV.U32 R0, RZ, RZ, R14 ;  /* 0x000000ffff007224 */ /* 0x000fe400078e000e */
[----:B0-----:R-:W-:-:S06]  /*11890*/  @!P1 IMAD.WIDE R2, R7, 0x4, R2 ;  /* 0x0000000407029825 */ /* 0x001fcc00078e0202 */
[----:B------:R-:W2:Y:S01]  /*118a0*/  @!P1 LDG.E R2, desc[UR36][R2.64] ;  /* 0x0000002402029981 */ /* 0x000ea2000c1e1900 */
[C---:B------:R-:W-:Y:S02]  /*118b0*/  ISETP.GE.U32.AND P2, PT, R8.reuse, 0x2, PT ;  /* 0x000000020800780c */ /* 0x040fe40003f46070 */
[C---:B------:R-:W-:Y:S02]  /*118c0*/  ISETP.GE.U32.AND P3, PT, R8.reuse, 0x4, PT ;  /* 0x000000040800780c */ /* 0x040fe40003f66070 */
[C---:B------:R-:W-:Y:S02]  /*118d0*/  ISETP.GE.U32.AND P4, PT, R8.reuse, 0x8, PT ;  /* 0x000000080800780c */ /* 0x040fe40003f86070 */
[C---:B------:R-:W-:Y:S01]  /*118e0*/  ISETP.GE.U32.AND P5, PT, R8.reuse, 0x10, PT ;  /* 0x000000100800780c */ /* 0x040fe20003fa6070 */
[----:B--2---:R-:W-:Y:S01]  /*118f0*/  @!P1 IMAD.MOV.U32 R4, RZ, RZ, R2 ;  /* 0x000000ffff049224 */ /* 0x004fe200078e0002 */
[----:B------:R-:W-:-:S03]  /*11900*/  ISETP.NE.AND P1, PT, R8, RZ, PT ;  /* 0x000000ff0800720c */ /* 0x000fc60003f25270 */
[----:B------:R-:W-:-:S10]  /*11910*/  IMAD.MOV.U32 R13, RZ, RZ, R4 ;  /* 0x000000ffff0d7224 */ /* 0x000fd400078e0004 */
[----:B------:R-:W-:Y:S05]  /*11920*/  WARPSYNC.COLLECTIVE R15, `(.L_x_406) ;  /* 0x000000000f087348 */ /* 0x000fea0003c00000 */
[----:B------:R0:W1:Y:S02]  /*11930*/  SHFL.UP P6, R14, R13, R12, R11 ;  /* 0x0400000c0d0e7389 */ /* 0x00006400000c000b */
[----:B01----:R-:W-:Y:S01]  /*11940*/  ENDCOLLECTIVE ;  /* 0x000000000000791b */ /* 0x003fe20003800000 */
.L_x_406:
[----:B------:R-:W-:Y:S01]  /*11950*/  IMAD.MOV.U32 R12, RZ, RZ, 0x2 ;  /* 0x00000002ff0c7424 */ /* 0x000fe200078e00ff */
[----:B------:R-:W-:-:S05]  /*11960*/  SEL R7, R14, RZ, P1 ;  /* 0x000000ff0e077207 */ /* 0x000fca0000800000 */
[----:B------:R-:W-:-:S04]  /*11970*/  IMAD.IADD R6, R4, 0x1, R7 ;  /* 0x0000000104067824 */ /* 0x000fc800078e0207 */
[----:B------:R-:W-:-:S07]  /*11980*/  IMAD.MOV.U32 R13, RZ, RZ, R6 ;  /* 0x000000ffff0d7224 */ /* 0x000fce00078e0006 */
[----:B------:R-:W-:Y:S05]  /*11990*/  WARPSYNC.COLLECTIVE R15, `(.L_x_407) ;  /* 0x000000000f087348 */ /* 0x000fea0003c00000 */
[----:B------:R0:W1:Y:S02]  /*119a0*/  SHFL.UP P6, R14, R13, R12, R11 ;  /* 0x0400000c0d0e7389 */ /* 0x00006400000c000b */
[----:B01----:R-:W-:Y:S01]  /*119b0*/  ENDCOLLECTIVE ;  /* 0x000000000000791b */ /* 0x003fe20003800000 */
.L_x_407:
[----:B------:R-:W-:Y:S02]  /*119c0*/  MOV R12, 0x4 ;  /* 0x00000004000c7802 */ /* 0x000fe40000000f00 */
[----:B------:R-:W-:-:S05]  /*119d0*/  SEL R7, R14, RZ, P2 ;  /* 0x000000ff0e077207 */ /* 0x000fca0001000000 */
[----:B------:R-:W-:-:S04]  /*119e0*/  IMAD.IADD R7, R6, 0x1, R7 ;  /* 0x0000000106077824 */ /* 0x000fc800078e0207 */
[----:B------:R-:W-:-:S07]  /*119f0*/  IMAD.MOV.U32 R13, RZ, RZ, R7 ;  /* 0x000000ffff0d7224 */ /* 0x000fce00078e0007 */
[----:B------:R-:W-:Y:S05]  /*11a00*/  WARPSYNC.COLLECTIVE R15, `(.L_x_408) ;  /* 0x000000000f087348 */ /* 0x000fea0003c00000 */
[----:B------:R0:W1:Y:S02]  /*11a10*/  SHFL.UP P6, R14, R13, R12, R11 ;  /* 0x0400000c0d0e7389 */ /* 0x00006400000c000b */
[----:B01----:R-:W-:Y:S01]  /*11a20*/  ENDCOLLECTIVE ;  /* 0x000000000000791b */ /* 0x003fe20003800000 */
.L_x_408:
[----:B------:R-:W-:Y:S01]  /*11a30*/  IMAD.MOV.U32 R12, RZ, RZ, 0x8 ;  /* 0x00000008ff0c7424 */ /* 0x000fe200078e00ff */
[----:B------:R-:W-:-:S05]  /*11a40*/  SEL R2, R14, RZ, P3 ;  /* 0x000000ff0e027207 */ /* 0x000fca0001800000 */
[----:B------:R-:W-:-:S04]  /*11a50*/  IMAD.IADD R2, R7, 0x1, R2 ;  /* 0x0000000107027824 */ /* 0x000fc800078e0202 */
[----:B------:R-:W-:-:S07]  /*11a60*/  IMAD.MOV.U32 R13, RZ, RZ, R2 ;  /* 0x000000ffff0d7224 */ /* 0x000fce00078e0002 */
[----:B------:R-:W-:Y:S05]  /*11a70*/  WARPSYNC.COLLECTIVE R15, `(.L_x_409) ;  /* 0x000000000f087348 */ /* 0x000fea0003c00000 */
[----:B------:R0:W1:Y:S02]  /*11a80*/  SHFL.UP P6, R14, R13, R12, R11 ;  /* 0x0400000c0d0e7389 */ /* 0x00006400000c000b */
[----:B01----:R-:W-:Y:S01]  /*11a90*/  ENDCOLLECTIVE ;  /* 0x000000000000791b */ /* 0x003fe20003800000 */
.L_x_409:
[----:B------:R-:W-:Y:S02]  /*11aa0*/  MOV R12, 0x10 ;  /* 0x00000010000c7802 */ /* 0x000fe40000000f00 */
[----:B------:R-:W-:-:S05]  /*11ab0*/  SEL R3, R14, RZ, P4 ;  /* 0x000000ff0e037207 */ /* 0x000fca0002000000 */
[----:B------:R-:W-:-:S04]  /*11ac0*/  IMAD.IADD R3, R2, 0x1, R3 ;  /* 0x0000000102037824 */ /* 0x000fc800078e0203 */
[----:B------:R-:W-:-:S07]  /*11ad0*/  IMAD.MOV.U32 R13, RZ, RZ, R3 ;  /* 0x000000ffff0d7224 */ /* 0x000fce00078e0003 */
[----:B------:R-:W-:Y:S05]  /*11ae0*/  WARPSYNC.COLLECTIVE R15, `(.L_x_410) ;  /* 0x000000000f087348 */ /* 0x000fea0003c00000 */
[----:B------:R0:W1:Y:S02]  /*11af0*/  SHFL.UP P6, R14, R13, R12, R11 ;  /* 0x0400000c0d0e7389 */ /* 0x00006400000c000b */
[----:B01----:R-:W-:Y:S01]  /*11b00*/  ENDCOLLECTIVE ;  /* 0x000000000000791b */ /* 0x003fe20003800000 */
.L_x_410:
[----:B------:R-:W-:Y:S02]  /*11b10*/  IMAD.MOV.U32 R12, RZ, RZ, 0x1f ;  /* 0x0000001fff0c7424 */ /* 0x000fe400078e00ff */
[----:B------:R-:W-:Y:S01]  /*11b20*/  IMAD.MOV.U32 R11, RZ, RZ, 0x1f ;  /* 0x0000001fff0b7424 */ /* 0x000fe200078e00ff */
[----:B------:R-:W-:-:S05]  /*11b30*/  SEL R6, R14, RZ, P5 ;  /* 0x000000ff0e067207 */ /* 0x000fca0002800000 */
[----:B------:R-:W-:-:S04]  /*11b40*/  IMAD.IADD R6, R3, 0x1, R6 ;  /* 0x0000000103067824 */ /* 0x000fc800078e0206 */
[----:B------:R-:W-:-:S07]  /*11b50*/  IMAD.MOV.U32 R13, RZ, RZ, R6 ;  /* 0x000000ffff0d7224 */ /* 0x000fce00078e0006 */
[----:B------:R-:W-:Y:S05]  /*11b60*/  WARPSYNC.COLLECTIVE R15, `(.L_x_411) ;  /* 0x000000000f087348 */ /* 0x000fea0003c00000 */
[----:B------:R0:W1:Y:S02]  /*11b70*/  SHFL.IDX P6, R14, R13, R12, R11 ;  /* 0x0000000c0d0e7389 */ /* 0x00006400000c000b */
[----:B01----:R-:W-:Y:S01]  /*11b80*/  ENDCOLLECTIVE ;  /* 0x000000000000791b */ /* 0x003fe20003800000 */
.L_x_411:
[----:B------:R-:W-:Y:S05]  /*11b90*/  BRA `(.L_x_412) ;  /* 0xffffffc0006c7947 */ /* 0x000fea000383ffff */
.L_x_301:
[----:B------:R-:W-:Y:S01]  /*11ba0*/  BSSY B0, `(.L_x_413) ;  /* 0x0000008000007945 */ /* 0x000fe20003800000 */
[----:B-----5:R-:W-:Y:S01]  /*11bb0*/  IMAD.MOV.U32 R13, RZ, RZ, R4 ;  /* 0x000000ffff0d7224 */ /* 0x020fe200078e0004 */
[----:B------:R-:W-:Y:S01]  /*11bc0*/  MOV R12, 0x1 ;  /* 0x00000001000c7802 */ /* 0x000fe20000000f00 */
[----:B------:R-:W-:Y:S02]  /*11bd0*/  IMAD.MOV.U32 R11, RZ, RZ, RZ ;  /* 0x000000ffff0b7224 */ /* 0x000fe400078e00ff */
[----:B------:R-:W-:-:S07]  /*11be0*/  IMAD.MOV.U32 R15, RZ, RZ, -0x1 ;  /* 0xffffffffff0f7424 */ /* 0x000fce00078e00ff */
[----:B01----:R-:W-:Y:S05]  /*11bf0*/  WARPSYNC.COLLECTIVE R15, `(.L_x_414) ;  /* 0x000000000f087348 */ /* 0x003fea0003c00000 */
[----:B------:R2:W3:Y:S02]  /*11c00*/  SHFL.UP P6, R14, R13, R12, R11 ;  /* 0x0400000c0d0e7389 */ /* 0x0004e400000c000b */
[----:B0123--:R-:W-:Y:S01]  /*11c10*/  ENDCOLLECTIVE ;  /* 0x000000000000791b */ /* 0x00ffe20003800000 */
.L_x_414:
[----:B------:R-:W-:Y:S05]  /*11c20*/  BSYNC B0 ;  /* 0x0000000000007941 */ /* 0x000fea0003800000 */
.L_x_413:
[----:B------:R-:W-:Y:S01]  /*11c30*/  SEL R13, R14, RZ, P1 ;  /* 0x000000ff0e0d7207 */ /* 0x000fe20000800000 */
[----:B------:R-:W-:Y:S01]  /*11c40*/  IMAD.MOV.U32 R12, RZ, RZ, 0x2 ;  /* 0x00000002ff0c7424 */ /* 0x000fe200078e00ff */
[----:B------:R-:W-:Y:S01]  /*11c50*/  MOV R15, 0xffffffff ;  /* 0xffffffff000f7802 */ /* 0x000fe20000000f00 */
[----:B------:R-:W-:Y:S02]  /*11c60*/  IMAD.MOV.U32 R11, RZ, RZ, RZ ;  /* 0x000000ffff0b7224 */ /* 0x000fe400078e00ff */
[----:B------:R-:W-:-:S07]  /*11c70*/  IMAD.IADD R13, R4, 0x1, R13 ;  /* 0x00000001040d7824 */ /* 0x000fce00078e020d */
[----:B------:R-:W-:Y:S05]  /*11c80*/  WARPSYNC.COLLECTIVE R15, `(.L_x_415) ;  /* 0x000000000f087348 */ /* 0x000fea0003c00000 */
[----:B------:R0:W1:Y:S02]  /*11c90*/  SHFL.UP P6, R14, R13, R12, R11 ;  /* 0x0400000c0d0e7389 */ /* 0x00006400000c000b */
[----:B01----:R-:W-:Y:S01]  /*11ca0*/  ENDCOLLECTIVE ;  /* 0x000000000000791b */ /* 0x003fe20003800000 */
.L_x_415:
[----:B------:R-:W-:Y:S01]  /*11cb0*/  IMAD.MOV.U32 R12, RZ, RZ, 0x4 ;  /* 0x00000004ff0c7424 */ /* 0x000fe200078e00ff */
[----:B------:R-:W-:-:S05]  /*11cc0*/  SEL R0, R14, RZ, P2 ;  /* 0x000000ff0e007207 */ /* 0x000fca0001000000 */
[----:B------:R-:W-:-:S04]  /*11cd0*/  IMAD.IADD R0, R13, 0x1, R0 ;  /* 0x000000010d007824 */ /* 0x000fc800078e0200 */
[----:B------:R-:W-:-:S07]  /*11ce0*/  IMAD.MOV.U32 R13, RZ, RZ, R0 ;  /* 0x000000ffff0d7224 */ /* 0x000fce00078e0000 */
[----:B------:R-:W-:Y:S05]  /*11cf0*/  WARPSYNC.COLLECTIVE R15, `(.L_x_416) ;  /* 0x000000000f087348 */ /* 0x000fea0003c00000 */
[----:B------:R0:W1:Y:S02]  /*11d00*/  SHFL.UP P6, R14, R13, R12, R11 ;  /* 0x0400000c0d0e7389 */ /* 0x00006400000c000b */
[----:B01----:R-:W-:Y:S01]  /*11d10*/  ENDCOLLECTIVE ;  /* 0x000000000000791b */ /* 0x003fe20003800000 */
.L_x_416:
[----:B------:R-:W-:Y:S02]  /*11d20*/  MOV R12, 0x8 ;  /* 0x00000008000c7802 */ /* 0x000fe40000000f00 */
[----:B------:R-:W-:-:S05]  /*11d30*/  SEL R3, R14, RZ, P3 ;  /* 0x000000ff0e037207 */ /* 0x000fca0001800000 */
[----:B------:R-:W-:-:S04]  /*11d40*/  IMAD.IADD R2, R0, 0x1, R3 ;  /* 0x0000000100027824 */ /* 0x000fc800078e0203 */
[----:B------:R-:W-:-:S07]  /*11d50*/  IMAD.MOV.U32 R13, RZ, RZ, R2 ;  /* 0x000000ffff0d7224 */ /* 0x000fce00078e0002 */
[----:B------:R-:W-:Y:S05]  /*11d60*/  WARPSYNC.COLLECTIVE R15, `(.L_x_417) ;  /* 0x000000000f087348 */ /* 0x000fea0003c00000 */
[----:B------:R0:W1:Y:S02]  /*11d70*/  SHFL.UP P6, R14, R13, R12, R11 ;  /* 0x0400000c0d0e7389 */ /* 0x00006400000c000b */
[----:B01----:R-:W-:Y:S01]  /*11d80*/  ENDCOLLECTIVE ;  /* 0x000000000000791b */ /* 0x003fe20003800000 */
.L_x_417:
[----:B------:R-:W-:Y:S01]  /*11d90*/  IMAD.MOV.U32 R12, RZ, RZ, 0x10 ;  /* 0x00000010ff0c7424 */ /* 0x000fe200078e00ff */
[----:B------:R-:W-:-:S05]  /*11da0*/  SEL R3, R14, RZ, P4 ;  /* 0x000000ff0e037207 */ /* 0x000fca0002000000 */
[----:B------:R-:W-:-:S04]  /*11db0*/  IMAD.IADD R3, R2, 0x1, R3 ;  /* 0x0000000102037824 */ /* 0x000fc800078e0203 */
[----:B------:R-:W-:-:S07]  /*11dc0*/  IMAD.MOV.U32 R13, RZ, RZ, R3 ;  /* 0x000000ffff0d7224 */ /* 0x000fce00078e0003 */
[----:B------:R-:W-:Y:S05]  /*11dd0*/  WARPSYNC.COLLECTIVE R15, `(.L_x_418) ;  /* 0x000000000f087348 */ /* 0x000fea0003c00000 */
[----:B------:R0:W1:Y:S02]  /*11de0*/  SHFL.UP P6, R14, R13, R12, R11 ;  /* 0x0400000c0d0e7389 */ /* 0x00006400000c000b */
[----:B01----:R-:W-:Y:S01]  /*11df0*/  ENDCOLLECTIVE ;  /* 0x000000000000791b */ /* 0x003fe20003800000 */
.L_x_418:
[----:B------:R-:W-:Y:S01]  /*11e00*/  MOV R12, 0x1f ;  /* 0x0000001f000c7802 */ /* 0x000fe20000000f00 */
[----:B------:R-:W-:Y:S01]  /*11e10*/  IMAD.MOV.U32 R11, RZ, RZ, 0x1f ;  /* 0x0000001fff0b7424 */ /* 0x000fe200078e00ff */
[----:B------:R-:W-:-:S05]  /*11e20*/  SEL R6, R14, RZ, P5 ;  /* 0x000000ff0e067207 */ /* 0x000fca0002800000 */
[----:B------:R-:W-:-:S04]  /*11e30*/  IMAD.IADD R6, R3, 0x1, R6 ;  /* 0x0000000103067824 */ /* 0x000fc800078e0206 */
[----:B------:R-:W-:-:S07]  /*11e40*/  IMAD.MOV.U32 R13, RZ, RZ, R6 ;  /* 0x000000ffff0d7224 */ /* 0x000fce00078e0006 */
[----:B------:R-:W-:Y:S05]  /*11e50*/  WARPSYNC.COLLECTIVE R15, `(.L_x_419) ;  /* 0x000000000f087348 */ /* 0x000fea0003c00000 */
[----:B------:R0:W1:Y:S02]  /*11e60*/  SHFL.IDX P6, R14, R13, R12, R11 ;  /* 0x0000000c0d0e7389 */ /* 0x00006400000c000b */
[----:B01----:R-:W-:Y:S01]  /*11e70*/  ENDCOLLECTIVE ;  /* 0x000000000000791b */ /* 0x003fe20003800000 */
.L_x_419:
[----:B------:R-:W-:Y:S05]  /*11e80*/  BRA `(.L_x_420) ;  /* 0xffffffc0004c7947 */ /* 0x000fea000383ffff */
.L_x_303:
[----:B------:R-:W-:Y:S01]  /*11e90*/  BSSY B0, `(.L_x_421) ;  /* 0x0000006000007945 */ /* 0x000fe20003800000 */
[----:B------:R-:W-:Y:S01]  /*11ea0*/  PLOP3.LUT P6, PT, P6, PT, PT, 0x8, 0x0 ;  /* 0x000000000000781c */ /* 0x000fe200037ce170 */
[----:B------:R-:W-:-:S12]  /*11eb0*/  IMAD.MOV.U32 R15, RZ, RZ, -0x1 ;  /* 0xffffffffff0f7424 */ /* 0x000fd800078e00ff */
[----:B0-----:R-:W-:Y:S05]  /*11ec0*/  WARPSYNC.COLLECTIVE R15, `(.L_x_422) ;  /* 0x000000000f087348 */ /* 0x001fea0003c00000 */
[----:B------:R-:W-:Y:S01]  /*11ed0*/  VOTE.ANY R14, PT, P6 ;  /* 0x00000000000e7806 */ /* 0x000fe200030e0100 */
[----:B0-----:R-:W-:Y:S06]  /*11ee0*/  ENDCOLLECTIVE ;  /* 0x000000000000791b */ /* 0x001fec0003800000 */
.L_x_422:
[----:B------:R-:W-:Y:S05]  /*11ef0*/  BSYNC B0 ;  /* 0x0000000000007941 */ /* 0x000fea0003800000 */
.L_x_421:
[----:B------:R-:W-:Y:S01]  /*11f00*/  IMAD.MOV.U32 R2, RZ, RZ, R14 ;  /* 0x000000ffff027224 */ /* 0x000fe200078e000e */
[----:B------:R-:W-:Y:S01]  /*11f10*/  MOV R11, 0x1f ;  /* 0x0000001f000b7802 */ /* 0x000fe20000000f00 */
[----:B------:R-:W-:Y:S02]  /*11f20*/  IMAD.MOV.U32 R13, RZ, RZ, R4 ;  /* 0x000000ffff0d7224 */ /* 0x000fe400078e0004 */
[----:B------:R-:W0:Y:S01]  /*11f30*/  POPC R0, R2 ;  /* 0x0000000200007309 */ /* 0x000e220000000000 */
[----:B------:R-:W-:Y:S02]  /*11f40*/  IMAD.MOV.U32 R15, RZ, RZ, -0x1 ;  /* 0xffffffffff0f7424 */ /* 0x000fe400078e00ff */
[----:B0-----:R-:W-:-:S07]  /*11f50*/  IMAD.MOV.U32 R12, RZ, RZ, R0 ;  /* 0x000000ffff0c7224 */ /* 0x001fce00078e0000 */
[----:B------:R-:W-:Y:S05]  /*11f60*/  WARPSYNC.COLLECTIVE R15, `(.L_x_423) ;  /* 0x000000000f087348 */ /* 0x000fea0003c00000 */
[----:B------:R0:W1:Y:S02]  /*11f70*/  SHFL.IDX P6, R14, R13, R12, R11 ;  /* 0x0000000c0d0e7389 */ /* 0x00006400000c000b */
[----:B01----:R-:W-:Y:S01]  /*11f80*/  ENDCOLLECTIVE ;  /* 0x000000000000791b */ /* 0x003fe20003800000 */
.L_x_423:
[----:B------:R-:W-:Y:S01]  /*11f90*/  IMAD.MOV.U32 R4, RZ, RZ, R14 ;  /* 0x000000ffff047224 */ /* 0x000fe200078e000e */
[----:B------:R-:W-:Y:S06]  /*11fa0*/  BRA `(.L_x_424) ;  /* 0xffffffc0003c7947 */ /* 0x000fec000383ffff */
.L_x_305:
[----:B------:R-:W-:Y:S01]  /*11fb0*/  BSSY B0, `(.L_x_425) ;  /* 0x0000007000007945 */ /* 0x000fe20003800000 */
[----:B------:R-:W-:Y:S02]  /*11fc0*/  IMAD.MOV.U32 R13, RZ, RZ, R6 ;  /* 0x000000ffff0d7224 */ /* 0x000fe400078e0006 */
[----:B------:R-:W-:Y:S02]  /*11fd0*/  IMAD.MOV.U32 R11, RZ, RZ, 0x1f ;  /* 0x0000001fff0b7424 */ /* 0x000fe400078e00ff */
[----:B------:R-:W-:-:S07]  /*11fe0*/  IMAD.MOV.U32 R15, RZ, RZ, -0x1 ;  /* 0xffffffffff0f7424 */ /* 0x000fce00078e00ff */
[----:B012---:R-:W-:Y:S05]  /*11ff0*/  WARPSYNC.COLLECTIVE R15, `(.L_x_426) ;  /* 0x000000000f087348 */ /* 0x007fea0003c00000 */
[----:B------:R3:W4:Y:S02]  /*12000*/  SHFL.IDX P6, R14, R13, R12, R11 ;  /* 0x0000000c0d0e7389 */ /* 0x00072400000c000b */
[----:B01234-:R-:W-:Y:S01]  /*12010*/  ENDCOLLECTIVE ;  /* 0x000000000000791b */ /* 0x01ffe20003800000 */
.L_x_426:
[----:B------:R-:W-:Y:S05]  /*12020*/  BSYNC B0 ;  /* 0x0000000000007941 */ /* 0x000fea0003800000 */
.L_x_425:
[----:B------:R-:W-:Y:S05]  /*12030*/  BRA `(.L_x_304) ;  /* 0xffffffc000347947 */ /* 0x000fea000383ffff */
.L_x_309:
[----:B0-----:R0:W2:Y:S02]  /*12040*/  SYNCS.PHASECHK.TRANS64.TRYWAIT P0, [R4+URZ+0x30820], R0 ;  /* 0x03082000040075a7 */ /* 0x0010a4000800017f */
[----:B--2---:R-:W-:Y:S05]  /*12050*/  @!P0 NANOSLEEP.SYNCS 0x989680 ;  /* 0x009896800000895d */ /* 0x004fea0003900000 */
[----:B------:R-:W2:Y:S02]  /*12060*/  @!P0 SYNCS.PHASECHK.TRANS64 P0, [R4+URZ+0x30820], R0 ;  /* 0x03082000040085a7 */ /* 0x000ea4000800007f */
[----:B--2---:R-:W-:Y:S05]  /*12070*/  @!P0 BRA `(.L_x_309) ;  /* 0xfffffffc00f08947 */ /* 0x004fea000383ffff */
[----:B------:R-:W-:Y:S05]  /*12080*/  BRA `(.L_x_427) ;  /* 0xffffffc400207947 */ /* 0x000fea000383ffff */
.L_x_310:
[----:B------:R-:W2:Y:S01]  /*12090*/  S2R R2, SR_TID.X ;  /* 0x0000000000027919 */ /* 0x000ea20000002100 */
[----:B------:R-:W-:Y:S01]  /*120a0*/  BSSY B0, `(.L_x_428) ;  /* 0x000000a000007945 */ /* 0x000fe20003800000 */
[----:B------:R-:W-:Y:S02]  /*120b0*/  IMAD.MOV.U32 R12, RZ, RZ, RZ ;  /* 0x000000ffff0c7224 */ /* 0x000fe400078e00ff */
[----:B------:R-:W-:Y:S02]  /*120c0*/  IMAD.MOV.U32 R11, RZ, RZ, 0x1f ;  /* 0x0000001fff0b7424 */ /* 0x000fe400078e00ff */
[----:B------:R-:W-:Y:S01]  /*120d0*/  IMAD.MOV.U32 R15, RZ, RZ, -0x1 ;  /* 0xffffffffff0f7424 */ /* 0x000fe200078e00ff */
[----:B--2---:R-:W-:-:S04]  /*120e0*/  SHF.R.U32.HI R2, RZ, 0x5, R2 ;  /* 0x00000005ff027819 */ /* 0x004fc80000011602 */
[----:B------:R-:W-:-:S04]  /*120f0*/  LOP3.LUT R2, R2, 0x3, RZ, 0xc0, !PT ;  /* 0x0000000302027812 */ /* 0x000fc800078ec0ff */
[----:B------:R-:W-:-:S07]  /*12100*/  MOV R13, R2 ;  /* 0x00000002000d7202 */ /* 0x000fce0000000f00 */
[----:B01-3--:R-:W-:Y:S05]  /*12110*/  WARPSYNC.COLLECTIVE R15, `(.L_x_429) ;  /* 0x000000000f087348 */ /* 0x00bfea0003c00000 */
[----:B------:R2:W4:Y:S02]  /*12120*/  SHFL.IDX P6, R14, R13, R12, R11 ;  /* 0x0000000c0d0e7389 */ /* 0x00052400000c000b */
[----:B01234-:R-:W-:Y:S01]  /*12130*/  ENDCOLLECTIVE ;  /* 0x000000000000791b */ /* 0x01ffe20003800000 */
.L_x_429:
[----:B------:R-:W-:Y:S05]  /*12140*/  BSYNC B0 ;  /* 0x0000000000007941 */ /* 0x000fea0003800000 */
.L_x_428:
[----:B------:R-:W-:Y:S05]  /*12150*/  BRA `(.L_x_430) ;  /* 0xffffffc400087947 */ /* 0x000fea000383ffff */
.L_x_313:
[----:B------:R-:W-:Y:S01]  /*12160*/  BSSY B1, `(.L_x_431) ;  /* 0x0000006000017945 */ /* 0x000fe20003800000 */
[----:B------:R-:W-:-:S07]  /*12170*/  IMAD.MOV.U32 R15, RZ, RZ, -0x1 ;  /* 0xffffffffff0f7424 */ /* 0x000fce00078e00ff */
[----:B01-3--:R-:W-:Y:S05]  /*12180*/  WARPSYNC.COLLECTIVE R15, `(.L_x_432) ;  /* 0x000000000f0c7348 */ /* 0x00bfea0003c00000 */
[----:B------:R-:W-:Y:S02]  /*12190*/  ELECT P6, UR62, PT ;  /* 0x00000000003e782f */ /* 0x000fe400038c0000 */
[----:B------:R-:W-:Y:S01]  /*121a0*/  MOV R14, UR62 ;  /* 0x0000003e000e7c02 */ /* 0x000fe20008000f00 */
[----:B01-3--:R-:W-:Y:S10]  /*121b0*/  ENDCOLLECTIVE ;  /* 0x000000000000791b */ /* 0x00bff40003800000 */
.L_x_432:
[----:B------:R-:W-:Y:S05]  /*121c0*/  BSYNC B1 ;  /* 0x0000000000017941 */ /* 0x000fea0003800000 */
.L_x_431:
[----:B------:R-:W-:Y:S05]  /*121d0*/  BRA `(.L_x_433) ;  /* 0xffffffc400007947 */ /* 0x000fea000383ffff */
.L_x_315:
[----:B0-----:R0:W2:Y:S02]  /*121e0*/  SYNCS.PHASECHK.TRANS64.TRYWAIT P1, [R5+URZ+0x30840], R0 ;  /* 0x03084000050075a7 */ /* 0x0010a4000802017f */
[----:B--2---:R-:W-:Y:S05]  /*121f0*/  @!P1 NANOSLEEP.SYNCS 0x989680 ;  /* 0x009896800000995d */ /* 0x004fea0003900000 */
[----:B------:R-:W2:Y:S02]  /*12200*/  @!P1 SYNCS.PHASECHK.TRANS64 P1, [R5+URZ+0x30840], R0 ;  /* 0x03084000050095a7 */ /* 0x000ea4000802007f */
[----:B--2---:R-:W-:Y:S05]  /*12210*/  @!P1 BRA `(.L_x_315) ;  /* 0xfffffffc00f09947 */ /* 0x004fea000383ffff */
[----:B------:R-:W-:Y:S05]  /*12220*/  BRA `(.L_x_434) ;  /* 0xffffffc400287947 */ /* 0x000fea000383ffff */
.L_x_317:
[----:B--2---:R2:W4:Y:S02]  /*12230*/  SYNCS.PHASECHK.TRANS64.TRYWAIT P1, [R27+URZ+0x30840], R2 ;  /* 0x030840021b0075a7 */ /* 0x004524000802017f */
[----:B----4-:R-:W-:Y:S05]  /*12240*/  @!P1 NANOSLEEP.SYNCS 0x989680 ;  /* 0x009896800000995d */ /* 0x010fea0003900000 */
[----:B------:R-:W4:Y:S02]  /*12250*/  @!P1 SYNCS.PHASECHK.TRANS64 P1, [R27+URZ+0x30840], R2 ;  /* 0x030840021b0095a7 */ /* 0x000f24000802007f */
[----:B----4-:R-:W-:Y:S05]  /*12260*/  @!P1 BRA `(.L_x_317) ;  /* 0xfffffffc00f09947 */ /* 0x010fea000383ffff */
[----:B------:R-:W-:Y:S05]  /*12270*/  BRA `(.L_x_435) ;  /* 0xffffffc400347947 */ /* 0x000fea000383ffff */
.L_x_319:
[----:B----4-:R4:W0:Y:S02]  /*12280*/  SYNCS.PHASECHK.TRANS64.TRYWAIT P1, [R5+URZ+0x30860], R0 ;  /* 0x03086000050075a7 */ /* 0x010824000802017f */
[----:B0-----:R-:W-:Y:S05]  /*12290*/  @!P1 NANOSLEEP.SYNCS 0x989680 ;  /* 0x009896800000995d */ /* 0x001fea0003900000 */
[----:B------:R-:W0:Y:S02]  /*122a0*/  @!P1 SYNCS.PHASECHK.TRANS64 P1, [R5+URZ+0x30860], R0 ;  /* 0x03086000050095a7 */ /* 0x000e24000802007f */
[----:B0-----:R-:W-:Y:S05]  /*122b0*/  @!P1 BRA `(.L_x_319) ;  /* 0xfffffffc00f09947 */ /* 0x001fea000383ffff */
[----:B------:R-:W-:Y:S05]  /*122c0*/  BRA `(.L_x_436) ;  /* 0xffffffc400307947 */ /* 0x000fea000383ffff */
.L_x_437:
        /* <DEDUP_REMOVED lines=11> */
.L_x_3233:


//--------------------- .text._ZN7cutlass13device_kernelIN5flash11enable_sm90INS1_16FlashAttnFwdSm90INS1_25CollectiveMainloopFwdSm90ILi2EN4cute5tupleIJNS5_1CILi1EEES8_S8_EEENS6_IJNS7_ILi128EEENS7_ILi96EEENS7_ILi192EEEEEELi192ENS_6half_tEfNS_4arch4Sm90ELb0ELb0ELb0ELb1ELb1ELb1ELb0ELb1ELb1ELb1ELb0ELb0EEENS1_21CollectiveEpilogueFwdINS6_IJSA_SC_SB_EEES9_SE_SG_Li256ELb1ELb1ELb0ELb0EEENS1_36VarlenDynamicPersistentTileSchedulerILi128ELi96ELi256ELi128ELb0ELb1ELb1ELb0ELb1ELb1EEEEEEEEEvNT_6ParamsE --------------------------
	.section	.text._ZN7cutlass13device_kernelIN5flash11enable_sm90INS1_16FlashAttnFwdSm90INS1_25CollectiveMainloopFwdSm90ILi2EN4cute5tupleIJNS5_1CILi1EEES8_S8_EEENS6_IJNS7_ILi128EEENS7_ILi96EEENS7_ILi192EEEEEELi192ENS_6half_tEfNS_4arch4Sm90ELb0ELb0ELb0ELb1ELb1ELb1ELb0ELb1ELb1ELb1ELb0ELb0EEENS1_21CollectiveEpilogueFwdINS6_IJSA_SC_SB_EEES9_SE_SG_Li256ELb1ELb1ELb0ELb0EEENS1_36VarlenDynamicPersistentTileSchedulerILi128ELi96ELi256ELi128ELb0ELb1ELb1ELb0ELb1ELb1EEEEEEEEEvNT_6ParamsE,"ax",@progbits
	.align	128
.text._ZN7cutlass13device_kernelIN5flash11enable_sm90INS1_16FlashAttnFwdSm90INS1_25CollectiveMainloopFwdSm90ILi2EN4cute5tupleIJNS5_1CILi1EEES8_S8_EEENS6_IJNS7_ILi128EEENS7_ILi96EEENS7_ILi192EEEEEELi192ENS_6half_tEfNS_4arch4Sm90ELb0ELb0ELb0ELb1ELb1ELb1ELb0ELb1ELb1ELb1ELb0ELb0EEENS1_21CollectiveEpilogueFwdINS6_IJSA_SC_SB_EEES9_SE_SG_Li256ELb1ELb1ELb0ELb0EEENS1_36VarlenDynamicPersistentTileSchedulerILi128ELi96ELi256ELi128ELb0ELb1ELb1ELb0ELb1ELb1EEEEEEEEEvNT_6ParamsE:
        .type           _ZN7cutlass13device_kernelIN5flash11enable_sm90INS1_16FlashAttnFwdSm90INS1_25CollectiveMainloopFwdSm90ILi2EN4cute5tupleIJNS5_1CILi1EEES8_S8_EEENS6_IJNS7_ILi128EEENS7_ILi96EEENS7_ILi192EEEEEELi192ENS_6half_tEfNS_4arch4Sm90ELb0ELb0ELb0ELb1ELb1ELb1ELb0ELb1ELb1ELb1ELb0ELb0EEENS1_21CollectiveEpilogueFwdINS6_IJSA_SC_SB_EEES9_SE_SG_Li256ELb1ELb1ELb0ELb0EEENS1_36VarlenDynamicPersistentTileSchedulerILi128ELi96ELi256ELi128ELb0ELb1ELb1ELb0ELb1ELb1EEEEEEEEEvNT_6ParamsE,@function
        .size           _ZN7cutlass13device_kernelIN5flash11enable_sm90INS1_16FlashAttnFwdSm90INS1_25CollectiveMainloopFwdSm90ILi2EN4cute5tupleIJNS5_1CILi1EEES8_S8_EEENS6_IJNS7_ILi128EEENS7_ILi96EEENS7_ILi192EEEEEELi192ENS_6half_tEfNS_4arch4Sm90ELb0ELb0ELb0ELb1ELb1ELb1ELb0ELb1ELb1ELb1ELb0ELb0EEENS1_21CollectiveEpilogueFwdINS6_IJSA_SC_SB_EEES9_SE_SG_Li256ELb1ELb1ELb0ELb0EEENS1_36VarlenDynamicPersistentTileSchedulerILi128ELi96ELi256ELi128ELb0ELb1ELb1ELb0ELb1ELb1EEEEEEEEEvNT_6ParamsE,(.L_x_3234 - _ZN7cutlass13device_kernelIN5flash11enable_sm90INS1_16FlashAttnFwdSm90INS1_25CollectiveMainloopFwdSm90ILi2EN4cute5tupleIJNS5_1CILi1EEES8_S8_EEENS6_IJNS7_ILi128EEENS7_ILi96EEENS7_ILi192EEEEEELi192ENS_6half_tEfNS_4arch4Sm90ELb0ELb0ELb0ELb1ELb1ELb1ELb0ELb1ELb1ELb1ELb0ELb0EEENS1_21CollectiveEpilogueFwdINS6_IJSA_SC_SB_EEES9_SE_SG_Li256ELb1ELb1ELb0ELb0EEENS1_36VarlenDynamicPersistentTileSchedulerILi128ELi96ELi256ELi128ELb0ELb1ELb1ELb0ELb1ELb1EEEEEEEEEvNT_6ParamsE)
        .other          _ZN7cutlass13device_kernelIN5flash11enable_sm90INS1_16FlashAttnFwdSm90INS1_25CollectiveMainloopFwdSm90ILi2EN4cute5tupleIJNS5_1CILi1EEES8_S8_EEENS6_IJNS7_ILi128EEENS7_ILi96EEENS7_ILi192EEEEEELi192ENS_6half_tEfNS_4arch4Sm90ELb0ELb0ELb0ELb1ELb1ELb1ELb0ELb1ELb1ELb1ELb0ELb0EEENS1_21CollectiveEpilogueFwdINS6_IJSA_SC_SB_EEES9_SE_SG_Li256ELb1ELb1ELb0ELb0EEENS1_36VarlenDynamicPersistentTileSchedulerILi128ELi96ELi256ELi128ELb0ELb1ELb1ELb0ELb1ELb1EEEEEEEEEvNT_6ParamsE,@"STO_CUDA_ENTRY STV_DEFAULT"
_ZN7cutlass13device_kernelIN5flash11enable_sm90INS1_16FlashAttnFwdSm90INS1_25CollectiveMainloopFwdSm90ILi2EN4cute5tupleIJNS5_1CILi1EEES8_S8_EEENS6_IJNS7_ILi128EEENS7_ILi96EEENS7_ILi192EEEEEELi192ENS_6half_tEfNS_4arch4Sm90ELb0ELb0ELb0ELb1ELb1ELb1ELb0ELb1ELb1ELb1ELb0ELb0EEENS1_21CollectiveEpilogueFwdINS6_IJSA_SC_SB_EEES9_SE_SG_Li256ELb1ELb1ELb0ELb0EEENS1_36VarlenDynamicPersistentTileSchedulerILi128ELi96ELi256ELi128ELb0ELb1ELb1ELb0ELb1ELb1EEEEEEEEEvNT_6ParamsE:
[----:B------:R-:W0:Y:S02]  /*0000*/  LDC R1, c[0x0][0x28] ;  /* 0x00000a00ff017b82 */ /* 0x000e240000000800 */
[----:B0-----:R-:W-:Y:S01]  /*0010*/  VIADD R1, R1, 0xffffff68 ;  /* 0xffffff6801017836 */ /* 0x001fe20000000000 */
[----:B------:R-:W0:Y:S01]  /*0020*/  S2R R0, SR_TID.X ;  /* 0x0000000000007919 */ /* 0x000e220000002100 */
[----:B------:R-:W-:Y:S01]  /*0030*/  ELECT P0, URZ, PT ;  /* 0x00000000003f782f */ /* 0x000fe20003800000 */
[----:B------:R-:W-:Y:S01]  /*0040*/  BSSY B0, `(.L_x_438) ;  /* 0x000000e000007945 */ /* 0x000fe20003800000 */
[----:B0-----:R-:W-:-:S05]  /*0050*/  SHF.R.U32.HI R2, RZ, 0x5, R0 ;  /* 0x00000005ff027819 */ /* 0x001fca0000011600 */
[----:B------:R-:W0:Y:S02]  /*0060*/  SHFL.IDX PT, R3, R2, RZ, 0x1f ;  /* 0x00001fff02037589 */ /* 0x000e2400000e0000 */
[----:B0-----:R-:W-:Y:S02]  /*0070*/  ISETP.EQ.AND P0, PT, R3, RZ, P0 ;  /* 0x000000ff0300720c */ /* 0x001fe40000702270 */
[----:B------:R-:W-:-:S11]  /*0080*/  SHF.R.U32.HI R3, RZ, 0x7, R0 ;  /* 0x00000007ff037819 */ /* 0x000fd60000011600 */
[----:B------:R-:W-:Y:S05]  /*0090*/  @!P0 BRA `(.L_x_439) ;  /* 0x0000000000208947 */ /* 0x000fea0003800000 */
[----:B------:R-:W-:Y:S02]  /*00a0*/  ULDC.64 UR4, c[0x0][0x198] ;  /* 0x0000660000047ab9 */ /* 0x000fe40000000a00 */
[----:B------:R-:W-:Y:S02]  /*00b0*/  UIADD3 UR6, UP0, UR4, 0x570, URZ ;  /* 0x0000057004067890 */ /* 0x000fe4000ff1e03f */
[----:B------:R-:W-:Y:S02]  /*00c0*/  UIADD3 UR4, UP1, UR4, 0x670, URZ ;  /* 0x0000067004047890 */ /* 0x000fe4000ff3e03f */
[----:B------:R-:W-:Y:S02]  /*00d0*/  UIADD3.X UR7, URZ, UR5, URZ, UP0, !UPT ;  /* 0x000000053f077290 */ /* 0x000fe400087fe43f */
[----:B------:R-:W-:-:S07]  /*00e0*/  UIADD3.X UR5, URZ, UR5, URZ, UP1, !UPT ;  /* 0x000000053f057290 */ /* 0x000fce0008ffe43f */
[----:B------:R0:W-:Y:S02]  /*00f0*/  UTMACCTL.PF [UR6] ;  /* 0x00000000060079b9 */ /* 0x0001e40008040000 */
[----:B------:R0:W-:Y:S02]  /*0100*/  UTMACCTL.PF [UR4] ;  /* 0x00000000040079b9 */ /* 0x0001e40008040000 */
[----:B0-----:R-:W-:Y:S01]  /*0110*/  NOP ;  /* 0x0000000000007918 */ /* 0x001fe20000000000 */
.L_x_439:
[----:B------:R-:W-:Y:S05]  /*0120*/  BSYNC B0 ;  /* 0x0000000000007941 */ /* 0x000fea0003800000 */
.L_x_438:
[----:B------:R-:W-:Y:S01]  /*0130*/  VOTEU.ANY UP0, P0 ;  /* 0x00000000003f7886 */ /* 0x000fe20000000100 */
[----:B------:R-:W0:Y:S01]  /*0140*/  SHFL.IDX PT, R3, R3, RZ, 0x1f ;  /* 0x00001fff03037589 */ /* 0x000e2200000e0000 */
[----:B------:R-:W-:Y:S01]  /*0150*/  UMOV UR4, 0x80 ;  /* 0x0000008000047882 */ /* 0x000fe20000000000 */
[----:B------:R-:W-:Y:S01]  /*0160*/  UMOV UR7, 0x100 ;  /* 0x0000010000077882 */ /* 0x000fe20000000000 */
[----:B------:R-:W-:Y:S01]  /*0170*/  VOTEU.ANY UP1, P0 ;  /* 0x00000000003f7886 */ /* 0x000fe20000020100 */
[----:B------:R-:W1:Y:S01]  /*0180*/  @UP0 S2UR UR8, SR_CgaCtaId ;  /* 0x00000000000809c3 */ /* 0x000e620000008800 */
[----:B------:R-:W2:Y:S01]  /*0190*/  SHFL.IDX PT, R4, R2, RZ, 0x1f ;  /* 0x00001fff02047589 */ /* 0x000ea200000e0000 */
[----:B------:R-:W-:Y:S01]  /*01a0*/  @UP0 UMOV UR6, 0x400 ;  /* 0x0000040000060882 */ /* 0x000fe20000000000 */
[----:B------:R-:W-:-:S04]  /*01b0*/  @UP0 UIADD3 UR4, -UR4, 0x100000, URZ ;  /* 0x0010000004040890 */ /* 0x000fc8000fffe13f */
[----:B------:R-:W-:Y:S02]  /*01c0*/  @UP0 USHF.L.U32 UR5, UR4, 0xb, URZ ;  /* 0x0000000b04050899 */ /* 0x000fe4000800063f */
[----:B------:R-:W-:Y:S01]  /*01d0*/  @UP0 USHF.L.U32 UR4, UR4, 0x1, URZ ;  /* 0x0000000104040899 */ /* 0x000fe2000800063f */
[----:B------:R-:W-:Y:S01]  /*01e0*/  VOTEU.ANY UP2, P0 ;  /* 0x00000000003f7886 */ /* 0x000fe20000040100 */
[----:B0-----:R-:W-:Y:S01]  /*01f0*/  R2UR UR9, R3 ;  /* 0x00000000030972ca */ /* 0x001fe200000e0000 */
[----:B-1----:R-:W-:Y:S01]  /*0200*/  @UP0 ULEA UR8, UR8, UR6, 0x18 ;  /* 0x0000000608080291 */ /* 0x002fe2000f8ec03f */
[----:B--2---:R-:W-:Y:S01]  /*0210*/  ISETP.NE.AND P1, PT, R4, RZ, PT ;  /* 0x000000ff0400720c */ /* 0x004fe20003f25270 */
[----:B------:R-:W-:-:S04]  /*0220*/  @UP0 UIADD3 UR6, -UR7, 0x100000, URZ ;  /* 0x0010000007060890 */ /* 0x000fc8000fffe13f */
[----:B------:R-:W-:Y:S02]  /*0230*/  @UP0 USHF.L.U32 UR7, UR6, 0xb, URZ ;  /* 0x0000000b06070899 */ /* 0x000fe4000800063f */
[----:B------:R-:W-:-:S04]  /*0240*/  @UP0 USHF.L.U32 UR6, UR6, 0x1, URZ ;  /* 0x0000000106060899 */ /* 0x000fc8000800063f */
[----:B------:R-:W-:Y:S01]  /*0250*/  UISETP.NE.AND UP0, UPT, UR9, URZ, UPT ;  /* 0x0000003f0900728c */ /* 0x000fe2000bf05270 */
[----:B------:R-:W0:Y:S02]  /*0260*/  FENCE.VIEW.ASYNC.S ;  /* 0x00000000000073c6 */ /* 0x000e240000000000 */
[----:B0-----:R0:W1:Y:S05]  /*0270*/  @UP1 SYNCS.EXCH.64 URZ, [UR8+0x30800], UR4 ;  /* 0x03080004083f15b2 */ /* 0x00106a0008000100 */
[----:B------:R0:W2:Y:S01]  /*0280*/  @UP2 SYNCS.EXCH.64 URZ, [UR8+0x30820], UR6 ;  /* 0x03082006083f25b2 */ /* 0x0000a20008000100 */
        /* <DEDUP_REMOVED lines=14> */
[----:B0-----:R3:W4:Y:S08]  /*0370*/  SYNCS.EXCH.64 URZ, [UR8+0x30830], UR4 ;  /* 0x03083004083f75b2 */ /* 0x0017300008000100 */
[----:B------:R3:W0:Y:S01]  /*0380*/  SYNCS.EXCH.64 URZ, [UR8+0x30840], UR6 ;  /* 0x03084006083f75b2 */ /* 0x0006220008000100 */
[----:B------:R3:W0:Y:S01]  /*0390*/  SYNCS.EXCH.64 URZ, [UR8+0x30838], UR4 ;  /* 0x03083804083f75b2 */ /* 0x0006220008000100 */
[----:B------:R3:W0:Y:S02]  /*03a0*/  SYNCS.EXCH.64 URZ, [UR8+0x30848], UR6 ;  /* 0x03084806083f75b2 */ /* 0x0006240008000100 */
[----:B---3--:R-:W-:Y:S01]  /*03b0*/  NOP ;  /* 0x0000000000007918 */ /* 0x008fe20000000000 */
.L_x_440:
[----:B------:R-:W3:Y:S01]  /*03c0*/  SHFL.IDX PT, R3, R2, RZ, 0x1f ;  /* 0x00001fff02037589 */ /* 0x000ee200000e0000 */
[----:B------:R-:W-:Y:S01]  /*03d0*/  NOP ;  /* 0x0000000000007918 */ /* 0x000fe20000000000 */
[----:B---3--:R-:W-:-:S13]  /*03e0*/  ISETP.NE.AND P0, PT, R3, RZ, PT ;  /* 0x000000ff0300720c */ /* 0x008fda0003f05270 */
        /* <DEDUP_REMOVED lines=17> */
[----:B------:R3:W0:Y:S02]  /*0500*/  SYNCS.EXCH.64 URZ, [UR8+0x30868], UR6 ;  /* 0x03086806083f75b2 */ /* 0x0006240008000100 */
[----:B---3--:R-:W-:Y:S01]  /*0510*/  NOP ;  /* 0x0000000000007918 */ /* 0x008fe20000000000 */
.L_x_441:
[----:B------:R-:W3:Y:S01]  /*0520*/  SHFL.IDX PT, R3, R2, RZ, 0x1f ;  /* 0x00001fff02037589 */ /* 0x000ee200000e0000 */
[----:B------:R-:W-:Y:S01]  /*0530*/  NOP ;  /* 0x0000000000007918 */ /* 0x000fe20000000000 */
[----:B---3--:R-:W-:-:S13]  /*0540*/  ISETP.NE.AND P0, PT, R3, RZ, PT ;  /* 0x000000ff0300720c */ /* 0x008fda0003f05270 */
        /* <DEDUP_REMOVED lines=13> */
[----:B------:R3:W0:Y:S02]  /*0620*/  SYNCS.EXCH.64 URZ, [UR6+0x30888], UR4 ;  /* 0x03088804063f75b2 */ /* 0x0006240008000100 */
[----:B---3--:R-:W-:Y:S01]  /*0630*/  NOP ;  /* 0x0000000000007918 */ /* 0x008fe20000000000 */
.L_x_442:
        /* <DEDUP_REMOVED lines=22> */
.L_x_443:
        /* <DEDUP_REMOVED lines=22> */
.L_x_444:
[----:B------:R-:W-:Y:S01]  /*0900*/  PLOP3.LUT P0, PT, PT, PT, UP0, 0x80, 0x0 ;  /* 0x000000000000781c */ /* 0x000fe20003f0f008 */
[----:B------:R-:W-:Y:S01]  /*0910*/  UMOV UR61, 0x1 ;  /* 0x00000001003d7882 */ /* 0x000fe20000000000 */
[----:B------:R-:W-:Y:S01]  /*0920*/  NOP ;  /* 0x0000000000007918 */ /* 0x000fe20000000000 */
[----:B------:R-:W-:Y:S01]  /*0930*/  USEL UR61, UR61, 0x2, !UP0 ;  /* 0x000000023d3d7887 */ /* 0x000fe2000c000000 */
[----:B------:R-:W-:Y:S01]  /*0940*/  BSSY B9, `(.L_x_445) ;  /* 0x0001eee000097945 */ /* 0x000fe20003800000 */
[----:B------:R-:W-:Y:S01]  /*0950*/  ULDC.64 UR56, c[0x0][0x208] ;  /* 0x0000820000387ab9 */ /* 0x000fe20000000a00 */
[----:B012-4-:R-:W-:Y:S07]  /*0960*/  BAR.SYNC.DEFER_BLOCKING 0x0 ;  /* 0x0000000000007b1d */ /* 0x017fee0000010000 */
[----:B------:R-:W-:Y:S05]  /*0970*/  @!P0 BRA `(.L_x_446) ;  /* 0x0000018000f88947 */ /* 0x000fea0003800000 */
.L_x_447:
[----:B------:R-:W-:-:S08]  /*0980*/  NOP ;  /* 0x0000000000007918 */ /* 0x000fd00000000000 */
[----:B------:R-:W0:Y:S02]  /*0990*/  USETMAXREG.TRY_ALLOC.CTAPOOL UP0, 0xe8 ;  /* 0x000000e8000079c8 */ /* 0x000e240008000600 */
[----:B0-----:R-:W-:-:S13]  /*09a0*/  PLOP3.LUT P0, PT, PT, PT, UP0, 0x80, 0x0 ;  /* 0x000000000000781c */ /* 0x001fda0003f0f008 */
[----:B------:R-:W-:Y:S05]  /*09b0*/  @!P0 BRA `(.L_x_447) ;  /* 0xfffffffc00f08947 */ /* 0x000fea000383ffff */
[----:B------:R-:W0:Y:S08]  /*09c0*/  S2UR UR4, SR_CgaCtaId ;  /* 0x00000000000479c3 */ /* 0x000e300000008800 */
[----:B------:R-:W-:Y:S06]  /*09d0*/  BAR.ARV 0x8, 0x180 ;  /* 0x0206000000007b1d */ /* 0x000fec0000002000 */
[----:B------:R-:W-:-:S02]  /*09e0*/  MOV R18, 0x400 ;  /* 0x0000040000127802 */ /* 0x000fc40000000f00 */
[----:B------:R-:W-:Y:S01]  /*09f0*/  BAR.SYNC.DEFER_BLOCKING 0x5, 0x180 ;  /* 0x0146000000007b1d */ /* 0x000fe20000010000 */
[----:B0-----:R-:W-:-:S05]  /*0a00*/  IMAD.U32 R221, RZ, RZ, UR4 ;  /* 0x00000004ffdd7e24 */ /* 0x001fca000f8e00ff */
[----:B------:R-:W-:Y:S01]  /*0a10*/  ULDC UR4, c[0x0][0xc3c] ;  /* 0x00030f0000047ab9 */ /* 0x000fe20000000800 */
[----:B------:R-:W-:-:S05]  /*0a20*/  LEA R18, R221, R18, 0x18 ;  /* 0x00000012dd127211 */ /* 0x000fca00078ec0ff */
[----:B------:R-:W0:Y:S01]  /*0a30*/  LDS.128 R28, [R18+0x308d0] ;  /* 0x0308d000121c7984 */ /* 0x000e220000000c00 */
[----:B------:R-:W-:Y:S06]  /*0a40*/  BAR.ARV 0x4, 0x180 ;  /* 0x0106000000007b1d */ /* 0x000fec0000002000 */
[----:B0-----:R-:W-:-:S13]  /*0a50*/  ISETP.GE.AND P0, PT, R31, UR4, PT ;  /* 0x000000041f007c0c */ /* 0x001fda000bf06270 */
[----:B------:R-:W-:Y:S05]  /*0a60*/  @P0 BRA `(.L_x_448) ;  /* 0x000001ec006c0947 */ /* 0x000fea0003800000 */
[----:B------:R-:W-:Y:S01]  /*0a70*/  IADD3 R15, R0, -0x80, RZ ;  /* 0xffffff80000f7810 */ /* 0x000fe20007ffe0ff */
[----:B------:R-:W-:Y:S01]  /*0a80*/  IMAD.MOV.U32 R13, RZ, RZ, -0x2 ;  /* 0xfffffffeff0d7424 */ /* 0x000fe200078e00ff */
[----:B------:R-:W-:Y:S01]  /*0a90*/  R2UR UR60, R18 ;  /* 0x00000000123c72ca */ /* 0x000fe200000e0000 */
[----:B------:R-:W-:Y:S01]  /*0aa0*/  IMAD.MOV.U32 R19, RZ, RZ, RZ ;  /* 0x000000ffff137224 */ /* 0x000fe200078e00ff */
[----:B------:R-:W-:Y:S01]  /*0ab0*/  SHF.R.S32.HI R0, RZ, 0x1f, R15 ;  /* 0x0000001fff007819 */ /* 0x000fe2000001140f */
[----:B------:R-:W-:Y:S01]  /*0ac0*/  IMAD.MOV.U32 R219, RZ, RZ, RZ ;  /* 0x000000ffffdb7224 */ /* 0x000fe200078e00ff */
[----:B------:R-:W-:Y:S01]  /*0ad0*/  MOV R203, RZ ;  /* 0x000000ff00cb7202 */ /* 0x000fe20000000f00 */
[----:B------:R-:W-:Y:S01]  /*0ae0*/  IMAD.MOV.U32 R210, RZ, RZ, RZ ;  /* 0x000000ffffd27224 */ /* 0x000fe200078e00ff */
[CC--:B------:R-:W-:Y:S01]  /*0af0*/  LEA.HI R2, R0.reuse, R15.reuse, RZ, 0x7 ;  /* 0x0000000f00027211 */ /* 0x0c0fe200078f38ff */
[----:B------:R-:W-:Y:S01]  /*0b00*/  ULOP3.LUT UR59, UR61, 0x1, URZ, 0xfc, !UPT ;  /* 0x000000013d3b7892 */ /* 0x000fe2000f8efc3f */
[----:B------:R-:W-:-:S02]  /*0b10*/  LEA.HI R5, R0, R15, RZ, 0x5 ;  /* 0x0000000f00057211 */ /* 0x000fc400078f28ff */
[----:B------:R-:W-:Y:S02]  /*0b20*/  LOP3.LUT R3, R2, 0xffffff80, RZ, 0xc0, !PT ;  /* 0xffffff8002037812 */ /* 0x000fe400078ec0ff */
[----:B------:R-:W-:Y:S01]  /*0b30*/  SHF.R.S32.HI R5, RZ, 0x5, R5 ;  /* 0x00000005ff057819 */ /* 0x000fe20000011405 */
[----:B------:R-:W-:Y:S01]  /*0b40*/  UIADD3 UR60, UR60, 0x12400, URZ ;  /* 0x000124003c3c7890 */ /* 0x000fe2000fffe03f */
[----:B------:R-:W-:Y:S01]  /*0b50*/  SHF.R.S32.HI R12, RZ, 0x7, R2 ;  /* 0x00000007ff0c7819 */ /* 0x000fe20000011402 */
[----:B------:R-:W-:Y:S01]  /*0b60*/  IMAD.IADD R14, R15, 0x1, -R3 ;  /* 0x000000010f0e7824 */ /* 0x000fe200078e0a03 */
[----:B------:R-:W-:Y:S01]  /*0b70*/  LEA.HI R3, R0, R15, RZ, 0x4 ;  /* 0x0000000f00037211 */ /* 0x000fe200078f20ff */
[----:B------:R-:W-:Y:S01]  /*0b80*/  IMAD.SHL.U32 R217, R5, 0x200, RZ ;  /* 0x0000020005d97824 */ /* 0x000fe200078e00ff */
[----:B------:R-:W-:Y:S02]  /*0b90*/  LEA.HI R2, R2, R12, RZ, 0x1 ;  /* 0x0000000c02027211 */ /* 0x000fe400078f08ff */
[----:B------:R-:W-:-:S02]  /*0ba0*/  SHF.R.S32.HI R6, RZ, 0x4, R3 ;  /* 0x00000004ff067819 */ /* 0x000fc40000011403 */
[----:B------:R-:W-:Y:S02]  /*0bb0*/  SHF.R.S32.HI R7, RZ, 0x1f, R14 ;  /* 0x0000001fff077819 */ /* 0x000fe4000001140e */
[C---:B------:R-:W-:Y:S02]  /*0bc0*/  LOP3.LUT R4, R3.reuse, 0x3fffff0, RZ, 0xc0, !PT ;  /* 0x03fffff003047812 */ /* 0x040fe400078ec0ff */
[----:B------:R-:W-:Y:S02]  /*0bd0*/  LEA.HI R3, R3, R6, RZ, 0x1 ;  /* 0x0000000603037211 */ /* 0x000fe400078f08ff */
[----:B------:R-:W-:Y:S01]  /*0be0*/  LEA.HI R8, R7, R14, RZ, 0x2 ;  /* 0x0000000e07087211 */ /* 0x000fe200078f10ff */
[----:B------:R-:W-:Y:S01]  /*0bf0*/  IMAD.IADD R4, R15, 0x1, -R4 ;  /* 0x000000010f047824 */ /* 0x000fe200078e0a04 */
[----:B------:R-:W-:Y:S02]  /*0c00*/  LOP3.LUT R3, R3, 0x1ffffffe, RZ, 0xc0, !PT ;  /* 0x1ffffffe03037812 */ /* 0x000fe400078ec0ff */
[----:B------:R-:W-:-:S02]  /*0c10*/  SHF.R.S32.HI R9, RZ, 0x2, R8 ;  /* 0x00000002ff097819 */ /* 0x000fc40000011408 */
[----:B------:R-:W-:Y:S01]  /*0c20*/  SHF.R.S32.HI R10, RZ, 0x1f, R8 ;  /* 0x0000001fff0a7819 */ /* 0x000fe20000011408 */
[----:B------:R-:W-:Y:S01]  /*0c30*/  IMAD.IADD R3, R6, 0x1, -R3 ;  /* 0x0000000106037824 */ /* 0x000fe200078e0a03 */
[----:B------:R-:W-:Y:S02]  /*0c40*/  LEA R4, R5, R4, 0x4 ;  /* 0x0000000405047211 */ /* 0x000fe400078e20ff */
[----:B------:R-:W-:Y:S02]  /*0c50*/  LEA.HI R10, R10, R9, RZ, 0x3 ;  /* 0x000000090a0a7211 */ /* 0x000fe400078f18ff */
[----:B------:R-:W-:Y:S01]  /*0c60*/  LOP3.LUT R8, R8, 0x7ffffffc, RZ, 0xc0, !PT ;  /* 0x7ffffffc08087812 */ /* 0x000fe200078ec0ff */
[----:B------:R-:W-:Y:S01]  /*0c70*/  IMAD R11, R4, 0x8, R3 ;  /* 0x00000008040b7824 */ /* 0x000fe200078e0203 */
[----:B------:R-:W-:Y:S02]  /*0c80*/  LOP3.LUT R10, R10, 0xfffffff8, RZ, 0xc0, !PT ;  /* 0xfffffff80a0a7812 */ /* 0x000fe400078ec0ff */
[----:B------:R-:W-:Y:S01]  /*0c90*/  LEA.HI R3, R0, R15, RZ, 0x2 ;  /* 0x0000000f00037211 */ /* 0x000fe200078f10ff */
[----:B------:R-:W-:Y:S01]  /*0ca0*/  IMAD.IADD R8, R14, 0x1, -R8 ;  /* 0x000000010e087824 */ /* 0x000fe200078e0a08 */
[----:B------:R-:W-:Y:S01]  /*0cb0*/  LEA.HI R7, R7, R14, RZ, 0x5 ;  /* 0x0000000e07077211 */ /* 0x000fe200078f28ff */
[----:B------:R-:W-:Y:S01]  /*0cc0*/  IMAD.SHL.U32 R20, R11, 0x8, RZ ;  /* 0x000000080b147824 */ /* 0x000fe200078e00ff */
[----:B------:R-:W-:Y:S01]  /*0cd0*/  IADD3 R10, R9, -R10, RZ ;  /* 0x8000000a090a7210 */ /* 0x000fe20007ffe0ff */
[----:B------:R-:W-:Y:S01]  /*0ce0*/  IMAD R4, R8, R13, 0x60 ;  /* 0x0000006008047424 */ /* 0x000fe200078e020d */
[----:B------:R-:W-:-:S02]  /*0cf0*/  SHF.R.S32.HI R202, RZ, 0x2, R3 ;  /* 0x00000002ffca7819 */ /* 0x000fc40000011403 */
[----:B------:R-:W-:Y:S02]  /*0d00*/  SHF.R.S32.HI R9, RZ, 0x1f, R3 ;  /* 0x0000001fff097819 */ /* 0x000fe40000011403 */
[----:B------:R-:W-:Y:S01]  /*0d10*/  LOP3.LUT R3, R3, 0xfffffffc, RZ, 0xc0, !PT ;  /* 0xfffffffc03037812 */ /* 0x000fe200078ec0ff */
[----:B------:R0:W-:Y:S01]  /*0d20*/  STL [R1+0x74], R4 ;  /* 0x0000740401007387 */ /* 0x0001e20000100800 */
[----:B------:R-:W-:Y:S02]  /*0d30*/  SHF.R.S32.HI R7, RZ, 0x5, R7 ;  /* 0x00000005ff077819 */ /* 0x000fe40000011407 */
[----:B------:R-:W-:Y:S01]  /*0d40*/  LOP3.LUT R2, R2, 0x3fffffe, RZ, 0xc0, !PT ;  /* 0x03fffffe02027812 */ /* 0x000fe200078ec0ff */
[----:B------:R-:W-:Y:S01]  /*0d50*/  IMAD.IADD R14, R15, 0x1, -R3 ;  /* 0x000000010f0e7824 */ /* 0x000fe200078e0a03 */
[----:B------:R-:W-:Y:S02]  /*0d60*/  LEA R7, R7, R10, 0x4 ;  /* 0x0000000a07077211 */ /* 0x000fe400078e20ff */
[----:B------:R-:W-:Y:S01]  /*0d70*/  LEA.HI R9, R9, R202, RZ, 0x3 ;  /* 0x000000ca09097211 */ /* 0x000fe200078f18ff */
[----:B------:R-:W-:Y:S01]  /*0d80*/  IMAD.IADD R2, R12, 0x1, -R2 ;  /* 0x000000010c027824 */ /* 0x000fe200078e0a02 */
[C---:B------:R-:W-:Y:S01]  /*0d90*/  SHF.L.U32 R196, R14.reuse, 0x2, RZ ;  /* 0x000000020ec47819 */ /* 0x040fe200000006ff */
[----:B------:R-:W-:Y:S01]  /*0da0*/  IMAD.SHL.U32 R16, R14, 0x8, RZ ;  /* 0x000000080e107824 */ /* 0x000fe200078e00ff */
[----:B0-----:R-:W-:Y:S01]  /*0db0*/  IADD3 R4, R202, 0x40, RZ ;  /* 0x00000040ca047810 */ /* 0x001fe20007ffe0ff */
[----:B------:R-:W-:Y:S01]  /*0dc0*/  IMAD R10, R2, 0x40, R7 ;  /* 0x00000040020a7824 */ /* 0x000fe200078e0207 */
[----:B------:R-:W-:Y:S01]  /*0dd0*/  LOP3.LUT R9, R9, 0xfffffff8, RZ, 0xc0, !PT ;  /* 0xfffffff809097812 */ /* 0x000fe200078ec0ff */
[----:B------:R-:W-:Y:S01]  /*0de0*/  VIADD R208, R196, 0x40 ;  /* 0x00000040c4d07836 */ /* 0x000fe20000000000 */
[----:B------:R-:W-:Y:S01]  /*0df0*/  SHF.R.S32.HI R2, RZ, 0x1f, R4 ;  /* 0x0000001fff027819 */ /* 0x000fe20000011404 */
[----:B------:R-:W-:Y:S01]  /*0e00*/  IMAD.SHL.U32 R204, R4, 0x40, RZ ;  /* 0x0000004004cc7824 */ /* 0x000fe200078e00ff */
[----:B------:R-:W-:Y:S01]  /*0e10*/  IADD3 R205, R196, 0x20, RZ ;  /* 0x00000020c4cd7810 */ /* 0x000fe20007ffe0ff */
[----:B------:R-:W-:Y:S01]  /*0e20*/  IMAD.IADD R223, R202, 0x1, -R9 ;  /* 0x00000001cadf7824 */ /* 0x000fe200078e0a09 */
[----:B------:R-:W-:Y:S01]  /*0e30*/  LEA.HI R2, R2, R4, RZ, 0x3 ;  /* 0x0000000402027211 */ /* 0x000fe200078f18ff */
[C---:B------:R-:W-:Y:S01]  /*0e40*/  IMAD.IADD R193, R196.reuse, 0x1, R208 ;  /* 0x00000001c4c17824 */ /* 0x040fe200078e02d0 */
[----:B------:R-:W-:Y:S01]  /*0e50*/  IADD3 R194, R196, R205, RZ ;  /* 0x000000cdc4c27210 */ /* 0x000fe20007ffe0ff */
[----:B------:R-:W-:Y:S01]  /*0e60*/  IMAD.SHL.U32 R215, R223, 0x40, RZ ;  /* 0x00000040dfd77824 */ /* 0x000fe200078e00ff */
[----:B------:R-:W-:Y:S01]  /*0e70*/  LOP3.LUT R204, R204, 0x1c0, RZ, 0xc0, !PT ;  /* 0x000001c0cccc7812 */ /* 0x000fe200078ec0ff */
[----:B------:R-:W-:Y:S01]  /*0e80*/  IMAD.SHL.U32 R2, R2, 0x40, RZ ;  /* 0x0000004002027824 */ /* 0x000fe200078e00ff */
[----:B------:R-:W-:Y:S01]  /*0e90*/  SHF.R.S32.HI R3, RZ, 0x1f, R194 ;  /* 0x0000001fff037819 */ /* 0x000fe200000114c2 */
[C---:B------:R-:W-:Y:S01]  /*0ea0*/  VIADD R206, R196.reuse, 0x30 ;  /* 0x00000030c4ce7836 */ /* 0x040fe20000000000 */
[----:B------:R-:W-:Y:S01]  /*0eb0*/  LOP3.LUT R215, R215, 0x1c0, RZ, 0xc0, !PT ;  /* 0x000001c0d7d77812 */ /* 0x000fe200078ec0ff */
[----:B------:R-:W-:Y:S01]  /*0ec0*/  VIADD R209, R196, 0x50 ;  /* 0x00000050c4d17836 */ /* 0x000fe20000000000 */
[----:B------:R-:W-:Y:S01]  /*0ed0*/  LOP3.LUT R218, R2, 0xfffffe00, RZ, 0xc0, !PT ;  /* 0xfffffe0002da7812 */ /* 0x000fe200078ec0ff */
[----:B------:R-:W-:Y:S01]  /*0ee0*/  STL [R1+0x70], R10 ;  /* 0x0000700a01007387 */ /* 0x000fe20000100800 */
[----:B------:R-:W-:Y:S01]  /*0ef0*/  SHF.R.S32.HI R2, RZ, 0x1f, R193 ;  /* 0x0000001fff027819 */ /* 0x000fe200000114c1 */
[C---:B------:R-:W-:Y:S01]  /*0f00*/  VIADD R22, R16.reuse, 0x80 ;  /* 0x0000008010167836 */ /* 0x040fe20000000000 */
[CC--:B------:R-:W-:Y:S01]  /*0f10*/  LEA.HI R195, R3.reuse, R194.reuse, RZ, 0x3 ;  /* 0x000000c203c37211 */ /* 0x0c0fe200078f18ff */
[----:B------:R-:W-:Y:S01]  /*0f20*/  STL [R1+0x4], RZ ;  /* 0x000004ff01007387 */ /* 0x000fe20000100800 */
[----:B------:R-:W-:Y:S01]  /*0f30*/  LEA.HI R3, R3, R194, RZ, 0x6 ;  /* 0x000000c203037211 */ /* 0x000fe200078f30ff */
[----:B------:R-:W-:Y:S01]  /*0f40*/  VIADD R192, R16, 0xa0 ;  /* 0x000000a010c07836 */ /* 0x000fe20000000000 */
[CC--:B------:R-:W-:Y:S01]  /*0f50*/  LEA.HI R4, R2.reuse, R193.reuse, RZ, 0x6 ;  /* 0x000000c102047211 */ /* 0x0c0fe200078f30ff */
[----:B------:R-:W-:Y:S01]  /*0f60*/  STL [R1+0x7c], R20 ;  /* 0x00007c1401007387 */ /* 0x000fe20000100800 */
[----:B------:R-:W-:-:S02]  /*0f70*/  LEA.HI R198, R2, R193, RZ, 0x3 ;  /* 0x000000c102c67211 */ /* 0x000fc400078f18ff */
[----:B------:R-:W-:Y:S01]  /*0f80*/  SHF.L.U32 R2, R3, 0x7, RZ ;  /* 0x0000000703027819 */ /* 0x000fe200000006ff */
[----:B------:R-:W-:Y:S01]  /*0f90*/  IMAD.SHL.U32 R4, R4, 0x80, RZ ;  /* 0x0000008004047824 */ /* 0x000fe200078e00ff */
[----:B------:R-:W-:Y:S02]  /*0fa0*/  SHF.R.U32.HI R12, RZ, 0x3, R204 ;  /* 0x00000003ff0c7819 */ /* 0x000fe400000116cc */
[----:B------:R-:W-:Y:S02]  /*0fb0*/  SHF.R.U32.HI R216, RZ, 0x3, R215 ;  /* 0x00000003ffd87819 */ /* 0x000fe400000116d7 */
[--C-:B------:R-:W-:Y:S02]  /*0fc0*/  LOP3.LUT R3, R215, 0x38, R195.reuse, 0xf8, !PT ;  /* 0x00000038d7037812 */ /* 0x100fe400078ef8c3 */
[----:B------:R-:W-:Y:S02]  /*0fd0*/  LOP3.LUT R6, R204, 0x38, R195, 0xf8, !PT ;  /* 0x00000038cc067812 */ /* 0x000fe400078ef8c3 */
[----:B------:R-:W-:-:S02]  /*0fe0*/  LOP3.LUT R2, R2, 0xffffe000, RZ, 0xc0, !PT ;  /* 0xffffe00002027812 */ /* 0x000fc400078ec0ff */
[----:B------:R-:W-:Y:S02]  /*0ff0*/  LOP3.LUT R3, R3, R216, RZ, 0x3c, !PT ;  /* 0x000000d803037212 */ /* 0x000fe400078e3cff */
[----:B------:R-:W-:Y:S02]  /*1000*/  LOP3.LUT R7, R6, R12, RZ, 0x3c, !PT ;  /* 0x0000000c06077212 */ /* 0x000fe400078e3cff */
[--C-:B------:R-:W-:Y:S02]  /*1010*/  LOP3.LUT R5, R215, 0x38, R198.reuse, 0xf8, !PT ;  /* 0x00000038d7057812 */ /* 0x100fe400078ef8c6 */
[----:B------:R-:W-:Y:S02]  /*1020*/  LOP3.LUT R8, R204, 0x38, R198, 0xf8, !PT ;  /* 0x00000038cc087812 */ /* 0x000fe400078ef8c6 */
[-C--:B------:R-:W-:Y:S02]  /*1030*/  IADD3 R3, R3, R2.reuse, R217 ;  /* 0x0000000203037210 */ /* 0x080fe40007ffe0d9 */
[----:B------:R-:W-:-:S02]  /*1040*/  IADD3 R7, R7, R2, R218 ;  /* 0x0000000207077210 */ /* 0x000fc40007ffe0da */
[----:B------:R-:W-:Y:S02]  /*1050*/  LEA.HI R0, R0, R15, RZ, 0x3 ;  /* 0x0000000f00007211 */ /* 0x000fe400078f18ff */
[----:B------:R-:W-:Y:S02]  /*1060*/  LEA.HI R2, R14, R14, RZ, 0x1 ;  /* 0x0000000e0e027211 */ /* 0x000fe400078f08ff */
[----:B------:R-:W-:Y:S02]  /*1070*/  LOP3.LUT R4, R4, 0xffffe000, RZ, 0xc0, !PT ;  /* 0xffffe00004047812 */ /* 0x000fe400078ec0ff */
[----:B------:R-:W-:Y:S02]  /*1080*/  LOP3.LUT R5, R5, R216, RZ, 0x3c, !PT ;  /* 0x000000d805057212 */ /* 0x000fe400078e3cff */
[----:B------:R-:W-:Y:S02]  /*1090*/  LOP3.LUT R9, R8, R12, RZ, 0x3c, !PT ;  /* 0x0000000c08097212 */ /* 0x000fe400078e3cff */
[----:B------:R-:W-:-:S02]  /*10a0*/  IADD3 R207, R196, 0x10, RZ ;  /* 0x00000010c4cf7810 */ /* 0x000fc40007ffe0ff */
[----:B------:R-:W-:Y:S02]  /*10b0*/  LOP3.LUT R225, R0, 0xfffffff8, RZ, 0xc0, !PT ;  /* 0xfffffff800e17812 */ /* 0x000fe400078ec0ff */
[----:B------:R-:W-:Y:S02]  /*10c0*/  LOP3.LUT R2, R2, 0x1ffffffe, RZ, 0xc0, !PT ;  /* 0x1ffffffe02027812 */ /* 0x000fe400078ec0ff */
[----:B------:R-:W-:Y:S02]  /*10d0*/  SHF.R.S32.HI R0, RZ, 0x3, R0 ;  /* 0x00000003ff007819 */ /* 0x000fe40000011400 */
[-C--:B------:R-:W-:Y:S01]  /*10e0*/  IADD3 R6, R5, R4.reuse, R217 ;  /* 0x0000000405067210 */ /* 0x080fe20007ffe0d9 */
[----:B------:R-:W-:Y:S01]  /*10f0*/  IMAD.IADD R2, R14, 0x1, -R2 ;  /* 0x000000010e027824 */ /* 0x000fe200078e0a02 */
[----:B------:R-:W-:Y:S02]  /*1100*/  IADD3 R9, R9, R4, R218 ;  /* 0x0000000409097210 */ /* 0x000fe40007ffe0da */
[----:B------:R-:W-:-:S02]  /*1110*/  SHF.R.S32.HI R0, RZ, 0x1f, R207 ;  /* 0x0000001fff007819 */ /* 0x000fc400000114cf */
[----:B------:R-:W-:Y:S02]  /*1120*/  SHF.R.S32.HI R4, RZ, 0x1f, R205 ;  /* 0x0000001fff047819 */ /* 0x000fe400000114cd */
[----:B------:R-:W-:Y:S02]  /*1130*/  SHF.R.S32.HI R13, RZ, 0x1f, R206 ;  /* 0x0000001fff0d7819 */ /* 0x000fe400000114ce */
[----:B------:R-:W-:Y:S02]  /*1140*/  SHF.L.U64.HI R14, R207, 0x1, R0 ;  /* 0x00000001cf0e7819 */ /* 0x000fe40000010200 */
[----:B------:R-:W-:Y:S02]  /*1150*/  IADD3 R225, R15, -R225, RZ ;  /* 0x800000e10fe17210 */ /* 0x000fe40007ffe0ff */
[----:B------:R-:W-:Y:S01]  /*1160*/  SHF.L.U64.HI R11, R205, 0x1, R4 ;  /* 0x00000001cd0b7819 */ /* 0x000fe20000010204 */
[----:B------:R-:W-:Y:S01]  /*1170*/  STL [R1+0x48], R14 ;  /* 0x0000480e01007387 */ /* 0x000fe20000100800 */
[----:B------:R-:W-:Y:S01]  /*1180*/  SHF.R.S32.HI R15, RZ, 0x1f, R208 ;  /* 0x0000001fff0f7819 */ /* 0x000fe200000114d0 */
[----:B------:R-:W-:Y:S01]  /*1190*/  IMAD.SHL.U32 R222, R225, 0x8, RZ ;  /* 0x00000008e1de7824 */ /* 0x000fe200078e00ff */
[----:B------:R-:W-:Y:S01]  /*11a0*/  SHF.L.U64.HI R0, R206, 0x1, R13 ;  /* 0x00000001ce007819 */ /* 0x000fe2000001020d */
[----:B------:R-:W-:Y:S01]  /*11b0*/  STL [R1+0x4c], R11 ;  /* 0x00004c0b01007387 */ /* 0x000fe20000100800 */
[----:B------:R-:W-:-:S02]  /*11c0*/  LOP3.LUT R5, R204, 0x38, R16, 0xf8, !PT ;  /* 0x00000038cc057812 */ /* 0x000fc400078ef810 */
[----:B------:R-:W-:Y:S01]  /*11d0*/  SHF.R.S32.HI R8, RZ, 0x1f, R209 ;  /* 0x0000001fff087819 */ /* 0x000fe200000114d1 */
[----:B------:R0:W-:Y:S01]  /*11e0*/  STL [R1+0x50], R0 ;  /* 0x0000500001007387 */ /* 0x0001e20000100800 */
[----:B------:R-:W-:Y:S02]  /*11f0*/  SHF.L.U64.HI R4, R208, 0x1, R15 ;  /* 0x00000001d0047819 */ /* 0x000fe4000001020f */
[----:B------:R-:W-:Y:S02]  /*1200*/  LOP3.LUT R5, R218, R5, R12, 0xf6, !PT ;  /* 0x00000005da057212 */ /* 0x000fe400078ef60c */
[----:B------:R-:W-:Y:S01]  /*1210*/  LEA R3, R3, UR60, 0x1 ;  /* 0x0000003c03037c11 */ /* 0x000fe2000f8e08ff */
[----:B------:R1:W-:Y:S01]  /*1220*/  STL [R1+0x54], R4 ;  /* 0x0000540401007387 */ /* 0x0003e20000100800 */
[----:B------:R-:W-:Y:S02]  /*1230*/  IADD3 R23, R16, 0x60, RZ ;  /* 0x0000006010177810 */ /* 0x000fe40007ffe0ff */
[----:B------:R-:W-:-:S02]  /*1240*/  SHF.R.S32.HI R17, RZ, 0x1f, R16 ;  /* 0x0000001fff117819 */ /* 0x000fc40000011410 */
[----:B0-----:R-:W-:Y:S02]  /*1250*/  SHF.L.U64.HI R0, R209, 0x1, R8 ;  /* 0x00000001d1007819 */ /* 0x001fe40000010208 */
[----:B------:R-:W-:Y:S02]  /*1260*/  IADD3 R224, R222, 0x80, RZ ;  /* 0x00000080dee07810 */ /* 0x000fe40007ffe0ff */
[----:B------:R-:W-:Y:S01]  /*1270*/  SHF.R.S32.HI R201, RZ, 0x1f, R23 ;  /* 0x0000001fffc97819 */ /* 0x000fe20000011417 */
[----:B------:R0:W-:Y:S01]  /*1280*/  STL [R1+0x58], R0 ;  /* 0x0000580001007387 */ /* 0x0001e20000100800 */
[----:B-1----:R-:W-:Y:S02]  /*1290*/  LEA R4, R5, UR60, 0x1 ;  /* 0x0000003c05047c11 */ /* 0x002fe4000f8e08ff */
[----:B------:R-:W-:Y:S02]  /*12a0*/  SHF.R.S32.HI R200, RZ, 0x1f, R22 ;  /* 0x0000001fffc87819 */ /* 0x000fe40000011416 */
[----:B------:R-:W-:Y:S01]  /*12b0*/  SHF.R.S32.HI R199, RZ, 0x1f, R192 ;  /* 0x0000001fffc77819 */ /* 0x000fe200000114c0 */
[----:B------:R1:W-:Y:S01]  /*12c0*/  STL [R1+0x68], R4 ;  /* 0x0000680401007387 */ /* 0x0003e20000100800 */
[----:B------:R-:W-:-:S02]  /*12d0*/  SHF.R.S32.HI R195, RZ, 0x3, R195 ;  /* 0x00000003ffc37819 */ /* 0x000fc400000114c3 */
[----:B------:R-:W-:Y:S01]  /*12e0*/  SHF.R.S32.HI R198, RZ, 0x3, R198 ;  /* 0x00000003ffc67819 */ /* 0x000fe200000114c6 */
[----:B------:R2:W-:Y:S01]  /*12f0*/  STL [R1+0x6c], R3 ;  /* 0x00006c0301007387 */ /* 0x0005e20000100800 */
[----:B0-----:R-:W-:Y:S02]  /*1300*/  LEA R0, R7, UR60, 0x1 ;  /* 0x0000003c07007c11 */ /* 0x001fe4000f8e08ff */
[----:B-1----:R-:W-:-:S03]  /*1310*/  LEA R4, R6, UR60, 0x1 ;  /* 0x0000003c06047c11 */ /* 0x002fc6000f8e08ff */
[----:B------:R0:W-:Y:S01]  /*1320*/  STL [R1+0x60], R0 ;  /* 0x0000600001007387 */ /* 0x0001e20000100800 */
[----:B--2---:R-:W-:-:S03]  /*1330*/  LEA R3, R9, UR60, 0x1 ;  /* 0x0000003c09037c11 */ /* 0x004fc6000f8e08ff */
[----:B------:R1:W-:Y:S01]  /*1340*/  STL [R1+0x64], R4 ;  /* 0x0000640401007387 */ /* 0x0003e20000100800 */
[----:B0-----:R-:W-:-:S05]  /*1350*/  LEA R0, R2, R10, 0x3 ;  /* 0x0000000a02007211 */ /* 0x001fca00078e18ff */
[----:B------:R1:W-:Y:S04]  /*1360*/  STL [R1+0x78], R0 ;  /* 0x0000780001007387 */ /* 0x0003e80000100800 */
[----:B------:R1:W-:Y:S02]  /*1370*/  STL [R1+0x5c], R3 ;  /* 0x00005c0301007387 */ /* 0x0003e40000100800 */
.L_x_663:
[----:B01-34-:R-:W0:Y:S01]  /*1380*/  LDC.64 R2, c[0x0][0xc88] ;  /* 0x00032200ff027b82 */ /* 0x01be220000000a00 */
[----:B------:R-:W-:Y:S01]  /*1390*/  ULDC.64 UR4, c[0x0][0xa28] ;  /* 0x00028a0000047ab9 */ /* 0x000fe20000000a00 */
[----:B------:R-:W-:Y:S01]  /*13a0*/  ULDC.64 UR8, c[0x0][0xa18] ;  /* 0x0002860000087ab9 */ /* 0x000fe20000000a00 */
[----:B------:R-:W-:Y:S01]  /*13b0*/  ULDC.64 UR6, c[0x0][0xa08] ;  /* 0x0002820000067ab9 */ /* 0x000fe20000000a00 */
[----:B0-----:R-:W-:-:S05]  /*13c0*/  IMAD.WIDE R2, R31, 0x4, R2 ;  /* 0x000000041f027825 */ /* 0x001fca00078e0202 */
[----:B------:R-:W2:Y:S01]  /*13d0*/  LDG.E R229, desc[UR56][R2.64] ;  /* 0x0000003802e57981 */ /* 0x000ea2000c1e1900 */
[----:B------:R-:W-:Y:S01]  /*13e0*/  ISETP.NE.U32.AND P2, PT, RZ, UR4, PT ;  /* 0x00000004ff007c0c */ /* 0x000fe2000bf45070 */
[----:B------:R-:W-:Y:S01]  /*13f0*/  IMAD.MOV.U32 R9, RZ, RZ, RZ ;  /* 0x000000ffff097224 */ /* 0x000fe200078e00ff */
[----:B------:R-:W-:Y:S02]  /*1400*/  ISETP.NE.U32.AND P1, PT, RZ, UR8, PT ;  /* 0x00000008ff007c0c */ /* 0x000fe4000bf25070 */
[----:B------:R-:W-:Y:S02]  /*1410*/  ISETP.NE.AND.EX P2, PT, RZ, UR5, PT, P2 ;  /* 0x00000005ff007c0c */ /* 0x000fe4000bf45320 */
[----:B------:R-:W-:Y:S02]  /*1420*/  ISETP.NE.AND.EX P1, PT, RZ, UR9, PT, P1 ;  /* 0x00000009ff007c0c */ /* 0x000fe4000bf25310 */
[----:B------:R-:W-:Y:S02]  /*1430*/  ISETP.NE.U32.AND P0, PT, RZ, UR6, PT ;  /* 0x00000006ff007c0c */ /* 0x000fe4000bf05070 */
[----:B------:R-:W-:-:S02]  /*1440*/  MOV R27, RZ ;  /* 0x000000ff001b7202 */ /* 0x000fc40000000f00 */
[----:B------:R-:W-:Y:S02]  /*1450*/  ISETP.NE.AND.EX P0, PT, RZ, UR7, PT, P0 ;  /* 0x00000007ff007c0c */ /* 0x000fe4000bf05300 */
[----:B--2---:R-:W-:Y:S01]  /*1460*/  SHF.R.S32.HI R0, RZ, 0x1f, R229 ;  /* 0x0000001fff007819 */ /* 0x004fe200000114e5 */
[C---:B------:R-:W-:Y:S02]  /*1470*/  IMAD.SHL.U32 R227, R229.reuse, 0x4, RZ ;  /* 0x00000004e5e37824 */ /* 0x040fe400078e00ff */
[C---:B------:R-:W-:Y:S02]  /*1480*/  @P2 LEA R2, P3, R229.reuse, UR4, 0x2 ;  /* 0x00000004e5022c11 */ /* 0x040fe4000f8610ff */
[C-C-:B------:R-:W-:Y:S01]  /*1490*/  SHF.L.U64.HI R228, R229.reuse, 0x2, R0.reuse ;  /* 0x00000002e5e47819 */ /* 0x140fe20000010200 */
[----:B------:R0:W-:Y:S01]  /*14a0*/  STL [R1+0x44], R0 ;  /* 0x0000440001007387 */ /* 0x0001e20000100800 */
[----:B------:R-:W-:Y:S01]  /*14b0*/  @P2 LEA.HI.X R3, R229, UR5, R0, 0x2, P3 ;  /* 0x00000005e5032c11 */ /* 0x000fe200098f1400 */
[----:B------:R-:W-:Y:S01]  /*14c0*/  ULDC UR4, c[0x0][0x288] ;  /* 0x0000a20000047ab9 */ /* 0x000fe20000000800 */
[----:B------:R-:W-:-:S03]  /*14d0*/  IADD3 R6, P4, R227, UR6, RZ ;  /* 0x00000006e3067c10 */ /* 0x000fc6000ff9e0ff */
[----:B------:R0:W5:Y:S01]  /*14e0*/  @P2 LDG.E R9, desc[UR56][R2.64] ;  /* 0x0000003802092981 */ /* 0x000162000c1e1900 */
[----:B------:R-:W-:Y:S01]  /*14f0*/  @P1 IADD3 R4, P2, R227, UR8, RZ ;  /* 0x00000008e3041c10 */ /* 0x000fe2000ff5e0ff */
[----:B------:R-:W-:Y:S01]  /*1500*/  IMAD.U32 R140, RZ, RZ, UR4 ;  /* 0x00000004ff8c7e24 */ /* 0x000fe2000f8e00ff */
[C---:B------:R-:W-:Y:S01]  /*1510*/  IADD3.X R7, R228.reuse, UR7, RZ, P4, !PT ;  /* 0x00000007e4077c10 */ /* 0x040fe2000a7fe4ff */
[----:B------:R0:W-:Y:S01]  /*1520*/  STL [R1+0x40], R29 ;  /* 0x0000401d01007387 */ /* 0x0001e20000100800 */
[----:B------:R-:W-:Y:S01]  /*1530*/  @P1 IADD3.X R5, R228, UR9, RZ, P2, !PT ;  /* 0x00000009e4051c10 */ /* 0x000fe200097fe4ff */
[----:B------:R-:W-:Y:S01]  /*1540*/  ULDC.64 UR4, c[0x0][0x418] ;  /* 0x0001060000047ab9 */ /* 0x000fe20000000a00 */
[----:B------:R-:W-:Y:S01]  /*1550*/  ULDC.64 UR8, c[0x0][0xa20] ;  /* 0x0002880000087ab9 */ /* 0x000fe20000000a00 */
[----:B------:R0:W5:Y:S04]  /*1560*/  @P0 LDG.E R27, desc[UR56][R6.64] ;  /* 0x00000038061b0981 */ /* 0x000168000c1e1900 */
[----:B------:R0:W5:Y:S01]  /*1570*/  @P1 LDG.E R140, desc[UR56][R4.64] ;  /* 0x00000038048c1981 */ /* 0x000162000c1e1900 */
[----:B------:R-:W-:-:S03]  /*1580*/  UISETP.NE.U32.AND UP0, UPT, UR4, URZ, UPT ;  /* 0x0000003f0400728c */ /* 0x000fc6000bf05070 */
[----:B------:R-:W-:Y:S01]  /*1590*/  ULDC UR4, c[0x0][0x424] ;  /* 0x0001090000047ab9 */ /* 0x000fe20000000800 */
[----:B------:R-:W-:Y:S01]  /*15a0*/  UISETP.NE.AND.EX UP0, UPT, UR5, URZ, UPT, UP0 ;  /* 0x0000003f0500728c */ /* 0x000fe2000bf05300 */
[----:B------:R-:W-:Y:S02]  /*15b0*/  ISETP.NE.U32.AND P2, PT, RZ, UR8, PT ;  /* 0x00000008ff007c0c */ /* 0x000fe4000bf45070 */
[----:B------:R-:W-:Y:S01]  /*15c0*/  ULDC UR5, c[0x0][0x2f0] ;  /* 0x0000bc0000057ab9 */ /* 0x000fe20000000800 */
[----:B------:R-:W-:Y:S01]  /*15d0*/  USEL UR4, UR4, 0x1, UP0 ;  /* 0x0000000104047887 */ /* 0x000fe20008000000 */
[----:B------:R-:W-:-:S03]  /*15e0*/  ISETP.NE.AND.EX P2, PT, RZ, UR9, PT, P2 ;  /* 0x00000009ff007c0c */ /* 0x000fc6000bf45320 */
[----:B------:R-:W-:-:S03]  /*15f0*/  UIMAD UR4, UR4, UR5, URZ ;  /* 0x00000005040472a4 */ /* 0x000fc6000f8e023f */
[----:B------:R-:W-:Y:S01]  /*1600*/  ULDC UR5, c[0x0][0x348] ;  /* 0x0000d20000057ab9 */ /* 0x000fe20000000800 */
[----:B------:R-:W-:Y:S01]  /*1610*/  IMAD.MOV.U32 R226, RZ, RZ, R30 ;  /* 0x000000ffffe27224 */ /* 0x000fe200078e001e */
[----:B------:R-:W-:Y:S01]  /*1620*/  MOV R25, R229 ;  /* 0x000000e500197202 */ /* 0x000fe20000000f00 */
[----:B0-----:R-:W-:Y:S06]  /*1630*/  @P1 BRA `(.L_x_449) ;  /* 0x0000000000241947 */ /* 0x001fec0003800000 */
[----:B------:R-:W-:Y:S02]  /*1640*/  ULDC.64 UR6, c[0x0][0xa00] ;  /* 0x0002800000067ab9 */ /* 0x000fe40000000a00 */
[----:B------:R-:W-:-:S04]  /*1650*/  ISETP.NE.U32.AND P1, PT, RZ, UR6, PT ;  /* 0x00000006ff007c0c */ /* 0x000fc8000bf25070 */
[----:B------:R-:W-:-:S13]  /*1660*/  ISETP.NE.AND.EX P1, PT, RZ, UR7, PT, P1 ;  /* 0x00000007ff007c0c */ /* 0x000fda000bf25310 */
[----:B------:R-:W-:Y:S05]  /*1670*/  @!P1 BRA `(.L_x_449) ;  /* 0x0000000000149947 */ /* 0x000fea0003800000 */
[----:B------:R-:W0:Y:S02]  /*1680*/  LDC.64 R2, c[0x0][0xa00] ;  /* 0x00028000ff027b82 */ /* 0x000e240000000a00 */
[----:B0-----:R-:W-:-:S05]  /*1690*/  IMAD.WIDE R2, R25, 0x4, R2 ;  /* 0x0000000419027825 */ /* 0x001fca00078e0202 */
[----:B-----5:R-:W2:Y:S04]  /*16a0*/  LDG.E R140, desc[UR56][R2.64] ;  /* 0x00000038028c7981 */ /* 0x020ea8000c1e1900 */
[----:B------:R-:W2:Y:S02]  /*16b0*/  LDG.E R5, desc[UR56][R2.64+0x4] ;  /* 0x0000043802057981 */ /* 0x000ea4000c1e1900 */
[----:B--2---:R-:W-:-:S07]  /*16c0*/  IMAD.IADD R140, R5, 0x1, -R140 ;  /* 0x00000001058c7824 */ /* 0x004fce00078e0a8c */
.L_x_449:
[----:B------:R-:W-:Y:S01]  /*16d0*/  IMAD.U32 R24, RZ, RZ, UR5 ;  /* 0x00000005ff187e24 */ /* 0x000fe2000f8e00ff */
[----:B------:R-:W-:Y:S01]  /*16e0*/  MOV R26, UR4 ;  /* 0x00000004001a7c02 */ /* 0x000fe20008000f00 */
[----:B------:R-:W-:Y:S06]  /*16f0*/  @!P2 BRA `(.L_x_450) ;  /* 0x000000000010a947 */ /* 0x000fec0003800000 */
[----:B------:R-:W-:-:S04]  /*1700*/  IADD3 R2, P0, R227, UR8, RZ ;  /* 0x00000008e3027c10 */ /* 0x000fc8000ff1e0ff */
[----:B------:R-:W-:-:S05]  /*1710*/  IADD3.X R3, R228, UR9, RZ, P0, !PT ;  /* 0x00000009e4037c10 */ /* 0x000fca00087fe4ff */
[----:B------:R0:W5:Y:S01]  /*1720*/  LDG.E R26, desc[UR56][R2.64] ;  /* 0x00000038021a7981 */ /* 0x000162000c1e1900 */
[----:B------:R-:W-:Y:S05]  /*1730*/  BRA `(.L_x_451) ;  /* 0x0000000000107947 */ /* 0x000fea0003800000 */
.L_x_450:
[----:B------:R-:W-:Y:S05]  /*1740*/  @!P0 BRA `(.L_x_451) ;  /* 0x00000000000c8947 */ /* 0x000fea0003800000 */
[----:B------:R-:W2:Y:S04]  /*1750*/  LDG.E R3, desc[UR56][R6.64] ;  /* 0x0000003806037981 */ /* 0x000ea8000c1e1900 */
[----:B------:R-:W2:Y:S02]  /*1760*/  LDG.E R26, desc[UR56][R6.64+0x4] ;  /* 0x00000438061a7981 */ /* 0x000ea4000c1e1900 */
[----:B--2---:R-:W-:-:S07]  /*1770*/  IMAD.IADD R26, R26, 0x1, -R3 ;  /* 0x000000011a1a7824 */ /* 0x004fce00078e0a03 */
.L_x_451:
[----:B------:R-:W-:Y:S02]  /*1780*/  ULDC.64 UR4, c[0x0][0xa10] ;  /* 0x0002840000047ab9 */ /* 0x000fe40000000a00 */
[----:B------:R-:W-:-:S04]  /*1790*/  ISETP.NE.U32.AND P0, PT, RZ, UR4, PT ;  /* 0x00000004ff007c0c */ /* 0x000fc8000bf05070 */
[----:B------:R-:W-:Y:S01]  /*17a0*/  ISETP.NE.AND.EX P0, PT, RZ, UR5, PT, P0 ;  /* 0x00000005ff007c0c */ /* 0x000fe2000bf05300 */
[----:B------:R-:W-:-:S12]  /*17b0*/  ULDC.64 UR4, c[0x0][0xa30] ;  /* 0x00028c0000047ab9 */ /* 0x000fd80000000a00 */
[----:B0-----:R-:W0:Y:S02]  /*17c0*/  @P0 LDC.64 R2, c[0x0][0xa10] ;  /* 0x00028400ff020b82 */ /* 0x001e240000000a00 */
[----:B0-----:R-:W-:-:S05]  /*17d0*/  @P0 IMAD.WIDE R2, R25, 0x4, R2 ;  /* 0x0000000419020825 */ /* 0x001fca00078e0202 */
[----:B------:R-:W2:Y:S04]  /*17e0*/  @P0 LDG.E R0, desc[UR56][R2.64] ;  /* 0x0000003802000981 */ /* 0x000ea8000c1e1900 */
[----:B------:R-:W2:Y:S01]  /*17f0*/  @P0 LDG.E R7, desc[UR56][R2.64+0x4] ;  /* 0x0000043802070981 */ /* 0x000ea2000c1e1900 */
[----:B------:R-:W-:Y:S01]  /*1800*/  ISETP.NE.U32.AND P1, PT, RZ, UR4, PT ;  /* 0x00000004ff007c0c */ /* 0x000fe2000bf25070 */
[----:B-----5:R-:W-:-:S03]  /*1810*/  IMAD.MOV.U32 R136, RZ, RZ, R26 ;  /* 0x000000ffff887224 */ /* 0x020fc600078e001a */
[----:B------:R-:W-:-:S13]  /*1820*/  ISETP.NE.AND.EX P1, PT, RZ, UR5, PT, P1 ;  /* 0x00000005ff007c0c */ /* 0x000fda000bf25310 */
[----:B------:R-:W-:-:S04]  /*1830*/  @P1 IADD3 R4, P2, R227, UR4, RZ ;  /* 0x00000004e3041c10 */ /* 0x000fc8000ff5e0ff */
[----:B------:R-:W-:-:S05]  /*1840*/  @P1 IADD3.X R5, R228, UR5, RZ, P2, !PT ;  /* 0x00000005e4051c10 */ /* 0x000fca00097fe4ff */
[----:B------:R0:W5:Y:S01]  /*1850*/  @P1 LDG.E R136, desc[UR56][R4.64] ;  /* 0x0000003804881981 */ /* 0x000162000c1e1900 */
[----:B------:R-:W-:Y:S02]  /*1860*/  IADD3 R9, -R9, R26, RZ ;  /* 0x0000001a09097210 */ /* 0x000fe40007ffe1ff */
[----:B------:R-:W-:-:S03]  /*1870*/  PLOP3.LUT P2, PT, PT, PT, PT, 0x80, 0x0 ;  /* 0x000000000000781c */ /* 0x000fc60003f4f070 */
[----:B------:R-:W-:-:S05]  /*1880*/  IMAD.MOV R122, RZ, RZ, -R9 ;  /* 0x000000ffff7a7224 */ /* 0x000fca00078e0a09 */
[----:B------:R-:W-:Y:S01]  /*1890*/  VIMNMX R122, RZ, R122, !PT ;  /* 0x0000007aff7a7248 */ /* 0x000fe20007fe0100 */
[----:B--2---:R-:W-:-:S04]  /*18a0*/  @P0 IMAD.IADD R24, R7, 0x1, -R0 ;  /* 0x0000000107180824 */ /* 0x004fc800078e0a00 */
[----:B------:R-:W-:-:S05]  /*18b0*/  IMAD.IADD R141, R9, 0x1, R24 ;  /* 0x00000001098d7824 */ /* 0x000fca00078e0218 */
[----:B------:R-:W-:-:S05]  /*18c0*/  IADD3 R0, R141, 0x5f, RZ ;  /* 0x0000005f8d007810 */ /* 0x000fca0007ffe0ff */
[----:B------:R-:W-:-:S05]  /*18d0*/  IMAD.HI R0, R0, 0x2aaaaaab, RZ ;  /* 0x2aaaaaab00007827 */ /* 0x000fca00078e02ff */
[----:B------:R-:W-:-:S04]  /*18e0*/  SHF.R.U32.HI R3, RZ, 0x1f, R0 ;  /* 0x0000001fff037819 */ /* 0x000fc80000011600 */
[----:B------:R-:W-:-:S05]  /*18f0*/  LEA.HI.SX32 R142, R0, R3, 0x1c ;  /* 0x00000003008e7211 */ /* 0x000fca00078fe2ff */
[----:B------:R-:W-:-:S05]  /*1900*/  IMAD R3, R142, 0x60, -R9 ;  /* 0x000000608e037824 */ /* 0x000fca00078e0a09 */
[----:B------:R-:W-:-:S04]  /*1910*/  VIMNMX R3, R3, R24, PT ;  /* 0x0000001803037248 */ /* 0x000fc80003fe0100 */
[----:B------:R-:W-:Y:S01]  /*1920*/  ISETP.GT.AND P0, PT, R3, R122, PT ;  /* 0x0000007a0300720c */ /* 0x000fe20003f04270 */
[----:B------:R-:W-:-:S05]  /*1930*/  IMAD.WIDE.U32 R122, R122, -0x55555555, RZ ;  /* 0xaaaaaaab7a7a7825 */ /* 0x000fca00078e00ff */
[----:B------:R-:W-:-:S04]  /*1940*/  SHF.R.U32.HI R122, RZ, 0x6, R123 ;  /* 0x00000006ff7a7819 */ /* 0x000fc8000001167b */
[----:B------:R-:W-:-:S03]  /*1950*/  MOV R2, R122 ;  /* 0x0000007a00027202 */ /* 0x000fc60000000f00 */
[----:B------:R-:W-:-:S04]  /*1960*/  @P0 VIADD R0, R3, 0x5f ;  /* 0x0000005f03000836 */ /* 0x000fc80000000000 */
[----:B------:R-:W-:-:S05]  /*1970*/  @P0 IMAD.HI R0, R0, 0x2aaaaaab, RZ ;  /* 0x2aaaaaab00000827 */ /* 0x000fca00078e02ff */
[----:B------:R-:W-:-:S04]  /*1980*/  @P0 SHF.R.U32.HI R3, RZ, 0x1f, R0 ;  /* 0x0000001fff030819 */ /* 0x000fc80000011600 */
[----:B------:R-:W-:-:S04]  /*1990*/  @P0 LEA.HI.SX32 R2, R0, R3, 0x1c ;  /* 0x0000000300020211 */ /* 0x000fc800078fe2ff */
[----:B------:R-:W-:-:S13]  /*19a0*/  ISETP.GT.AND P0, PT, R2, R122, PT ;  /* 0x0000007a0200720c */ /* 0x000fda0003f04270 */
[----:B0-----:R-:W-:Y:S05]  /*19b0*/  @!P0 BRA `(.L_x_452) ;  /* 0x0000008c00ac8947 */ /* 0x001fea0003800000 */
[----:B------:R-:W-:Y:S01]  /*19c0*/  VIADD R0, R18, 0x1e400 ;  /* 0x0001e40012007836 */ /* 0x000fe20000000000 */
[----:B------:R-:W-:Y:S04]  /*19d0*/  BSSY B6, `(.L_x_453) ;  /* 0x0000013000067945 */ /* 0x000fe80003800000 */
[----:B------:R-:W-:-:S13]  /*19e0*/  LOP3.LUT P0, RZ, R0, 0x3ff, RZ, 0xc0, !PT ;  /* 0x000003ff00ff7812 */ /* 0x000fda000780c0ff */
[----:B------:R-:W-:Y:S05]  /*19f0*/  @!P0 BRA `(.L_x_454) ;  /* 0x0000000000408947 */ /* 0x000fea0003800000 */
[----:B------:R-:W-:Y:S01]  /*1a00*/  MOV R0, 0x0 ;  /* 0x0000000000007802 */ /* 0x000fe20000000f00 */
[----:B------:R-:W-:Y:S01]  /*1a10*/  ULDC.64 UR4, c[0x4][0x88] ;  /* 0x0100220000047ab9 */ /* 0x000fe20000000a00 */
[----:B------:R-:W-:Y:S01]  /*1a20*/  ULDC.64 UR6, c[0x4][0x18] ;  /* 0x0100060000067ab9 */ /* 0x000fe20000000a00 */
[----:B------:R-:W-:Y:S01]  /*1a30*/  IMAD.U32 R4, RZ, RZ, UR4 ;  /* 0x00000004ff047e24 */ /* 0x000fe2000f8e00ff */
[----:B------:R0:W1:Y:S01]  /*1a40*/  LDC.64 R14, c[0x4][R0] ;  /* 0x01000000000e7b82 */ /* 0x0000620000000a00 */
[----:B------:R-:W-:Y:S01]  /*1a50*/  MOV R5, UR5 ;  /* 0x0000000500057c02 */ /* 0x000fe20008000f00 */
[----:B------:R-:W-:Y:S01]  /*1a60*/  ULDC.64 UR4, c[0x4][0x90] ;  /* 0x0100240000047ab9 */ /* 0x000fe20000000a00 */
[----:B------:R-:W-:Y:S01]  /*1a70*/  MOV R10, UR6 ;  /* 0x00000006000a7c02 */ /* 0x000fe20008000f00 */
[----:B------:R-:W-:Y:S01]  /*1a80*/  IMAD.U32 R6, RZ, RZ, UR4 ;  /* 0x00000004ff067e24 */ /* 0x000fe2000f8e00ff */
[----:B------:R-:W-:Y:S01]  /*1a90*/  MOV R12, 0x1 ;  /* 0x00000001000c7802 */ /* 0x000fe20000000f00 */
[----:B------:R-:W-:-:S02]  /*1aa0*/  IMAD.U32 R7, RZ, RZ, UR5 ;  /* 0x00000005ff077e24 */ /* 0x000fc4000f8e00ff */
[----:B------:R-:W-:Y:S02]  /*1ab0*/  IMAD.U32 R11, RZ, RZ, UR7 ;  /* 0x00000007ff0b7e24 */ /* 0x000fe4000f8e00ff */
[----:B------:R-:W-:Y:S02]  /*1ac0*/  IMAD.MOV.U32 R8, RZ, RZ, 0x70 ;  /* 0x00000070ff087424 */ /* 0x000fe400078e00ff */
[----:B0-----:R-:W-:-:S07]  /*1ad0*/  IMAD.MOV.U32 R13, RZ, RZ, RZ ;  /* 0x000000ffff0d7224 */ /* 0x001fce00078e00ff */
[----:B------:R-:W-:-:S07]  /*1ae0*/  LEPC R20, `(.L_x_454) ;  /* 0x000000001014794e */ /* 0x000fce0000000000 */
[----:B-1---5:R-:W-:Y:S05]  /*1af0*/  CALL.ABS.NOINC R14 ;  /* 0x000000000e007343 */ /* 0x022fea0003c00000 */
.L_x_454:
[----:B------:R-:W-:Y:S05]  /*1b00*/  BSYNC B6 ;  /* 0x0000000000067941 */ /* 0x000fea0003800000 */
.L_x_453:
[----:B------:R-:W-:Y:S01]  /*1b10*/  VIADD R115, R18, 0x400 ;  /* 0x0000040012737836 */ /* 0x000fe20000000000 */
[----:B------:R-:W-:Y:S04]  /*1b20*/  BSSY B6, `(.L_x_455) ;  /* 0x0000013000067945 */ /* 0x000fe80003800000 */
[----:B------:R-:W-:-:S13]  /*1b30*/  LOP3.LUT P0, RZ, R115, 0x3ff, RZ, 0xc0, !PT ;  /* 0x000003ff73ff7812 */ /* 0x000fda000780c0ff */
[----:B------:R-:W-:Y:S05]  /*1b40*/  @!P0 BRA `(.L_x_456) ;  /* 0x0000000000408947 */ /* 0x000fea0003800000 */
[----:B------:R-:W-:Y:S01]  /*1b50*/  MOV R0, 0x0 ;  /* 0x0000000000007802 */ /* 0x000fe20000000f00 */
[----:B------:R-:W-:Y:S01]  /*1b60*/  ULDC.64 UR4, c[0x4][0x88] ;  /* 0x0100220000047ab9 */ /* 0x000fe20000000a00 */
[----:B------:R-:W-:Y:S01]  /*1b70*/  ULDC.64 UR6, c[0x4][0x18] ;  /* 0x0100060000067ab9 */ /* 0x000fe20000000a00 */
[----:B------:R-:W-:Y:S01]  /*1b80*/  MOV R4, UR4 ;  /* 0x0000000400047c02 */ /* 0x000fe20008000f00 */
[----:B------:R0:W1:Y:S01]  /*1b90*/  LDC.64 R14, c[0x4][R0] ;  /* 0x01000000000e7b82 */ /* 0x0000620000000a00 */
[----:B------:R-:W-:Y:S01]  /*1ba0*/  IMAD.U32 R5, RZ, RZ, UR5 ;  /* 0x00000005ff057e24 */ /* 0x000fe2000f8e00ff */
[----:B------:R-:W-:Y:S01]  /*1bb0*/  ULDC.64 UR4, c[0x4][0x90] ;  /* 0x0100240000047ab9 */ /* 0x000fe20000000a00 */
[----:B------:R-:W-:Y:S01]  /*1bc0*/  IMAD.U32 R10, RZ, RZ, UR6 ;  /* 0x00000006ff0a7e24 */ /* 0x000fe2000f8e00ff */
[----:B------:R-:W-:Y:S01]  /*1bd0*/  MOV R7, UR5 ;  /* 0x0000000500077c02 */ /* 0x000fe20008000f00 */
[----:B------:R-:W-:Y:S01]  /*1be0*/  IMAD.U32 R6, RZ, RZ, UR4 ;  /* 0x00000004ff067e24 */ /* 0x000fe2000f8e00ff */
[----:B------:R-:W-:Y:S01]  /*1bf0*/  MOV R8, 0x70 ;  /* 0x0000007000087802 */ /* 0x000fe20000000f00 */
[----:B------:R-:W-:-:S02]  /*1c00*/  IMAD.U32 R11, RZ, RZ, UR7 ;  /* 0x00000007ff0b7e24 */ /* 0x000fc4000f8e00ff */
[----:B------:R-:W-:Y:S02]  /*1c10*/  IMAD.MOV.U32 R12, RZ, RZ, 0x1 ;  /* 0x00000001ff0c7424 */ /* 0x000fe400078e00ff */
[----:B0-----:R-:W-:-:S07]  /*1c20*/  IMAD.MOV.U32 R13, RZ, RZ, RZ ;  /* 0x000000ffff0d7224 */ /* 0x001fce00078e00ff */
[----:B------:R-:W-:-:S07]  /*1c30*/  LEPC R20, `(.L_x_456) ;  /* 0x000000001014794e */ /* 0x000fce0000000000 */
[----:B-1---5:R-:W-:Y:S05]  /*1c40*/  CALL.ABS.NOINC R14 ;  /* 0x000000000e007343 */ /* 0x022fea0003c00000 */
.L_x_456:
[----:B------:R-:W-:Y:S05]  /*1c50*/  BSYNC B6 ;  /* 0x0000000000067941 */ /* 0x000fea0003800000 */
.L_x_455:
[----:B------:R-:W-:Y:S01]  /*1c60*/  ULDC.64 UR4, c[0x0][0x9f8] ;  /* 0x00027e0000047ab9 */ /* 0x000fe20000000a00 */
[----:B------:R-:W2:Y:S01]  /*1c70*/  LDL.LU R20, [R1] ;  /* 0x0000000001147983 */ /* 0x000ea20000300800 */
[----:B------:R-:W-:Y:S01]  /*1c80*/  ISETP.NE.U32.AND P0, PT, RZ, UR4, PT ;  /* 0x00000004ff007c0c */ /* 0x000fe2000bf05070 */
[----:B------:R-:W0:Y:S03]  /*1c90*/  LDC.64 R94, c[0x0][0x3f8] ;  /* 0x0000fe00ff5e7b82 */ /* 0x000e260000000a00 */
[----:B------:R-:W-:-:S05]  /*1ca0*/  ISETP.NE.AND.EX P0, PT, RZ, UR5, PT, P0 ;  /* 0x00000005ff007c0c */ /* 0x000fca000bf05300 */
[----:B------:R-:W1:Y:S08]  /*1cb0*/  LDC.64 R88, c[0x0][0x408] ;  /* 0x00010200ff587b82 */ /* 0x000e700000000a00 */
[----:B------:R-:W-:Y:S01]  /*1cc0*/  @P0 IADD3 R4, P1, R227, UR4, RZ ;  /* 0x00000004e3040c10 */ /* 0x000fe2000ff3e0ff */
[----:B------:R-:W3:Y:S01]  /*1cd0*/  LDC R121, c[0x0][0x3f4] ;  /* 0x0000fd00ff797b82 */ /* 0x000ee20000000800 */
[----:B------:R-:W-:-:S02]  /*1ce0*/  ULDC UR4, c[0x0][0x2f4] ;  /* 0x0000bd0000047ab9 */ /* 0x000fc40000000800 */
[----:B------:R-:W-:-:S05]  /*1cf0*/  @P0 IADD3.X R5, R228, UR5, RZ, P1, !PT ;  /* 0x00000005e4050c10 */ /* 0x000fca0008ffe4ff */
[----:B------:R4:W2:Y:S01]  /*1d00*/  @P0 LDG.E R25, desc[UR56][R4.64] ;  /* 0x0000003804190981 */ /* 0x0008a2000c1e1900 */
[----:B------:R-:W-:Y:S01]  /*1d10*/  ISETP.GE.AND P1, PT, R194, UR4, PT ;  /* 0x00000004c2007c0c */ /* 0x000fe2000bf26270 */
[--C-:B0-----:R-:W-:Y:S01]  /*1d20*/  IMAD.WIDE.U32 R96, R202, R94, R16.reuse ;  /* 0x0000005eca607225 */ /* 0x101fe200078e0010 */
[----:B------:R-:W-:Y:S01]  /*1d30*/  ISETP.GE.AND P0, PT, R16, UR4, PT ;  /* 0x0000000410007c0c */ /* 0x000fe2000bf06270 */
[----:B------:R-:W0:Y:S01]  /*1d40*/  S2R R28, SR_TID.X ;  /* 0x00000000001c7919 */ /* 0x000e220000002100 */
[----:B------:R-:W-:Y:S01]  /*1d50*/  SEL R3, RZ, 0xffffffff, P1 ;  /* 0xffffffffff037807 */ /* 0x000fe20000800000 */
[----:B------:R-:W-:Y:S01]  /*1d60*/  IMAD R125, R95, 0x60, RZ ;  /* 0x000000605f7d7824 */ /* 0x000fe200078e02ff */
[----:B------:R-:W-:Y:S01]  /*1d70*/  SEL R0, RZ, 0x1, P0 ;  /* 0x00000001ff007807 */ /* 0x000fe20000000000 */
[----:B-1----:R-:W-:Y:S01]  /*1d80*/  IMAD.WIDE.U32 R90, R202, R88, R16 ;  /* 0x00000058ca5a7225 */ /* 0x002fe200078e0010 */
[----:B------:R-:W-:Y:S01]  /*1d90*/  SHF.L.U32 R3, R3, 0x1, RZ ;  /* 0x0000000103037819 */ /* 0x000fe200000006ff */
[----:B------:R-:W1:Y:S01]  /*1da0*/  S2R R137, SR_TID.X ;  /* 0x0000000000897919 */ /* 0x000e620000002100 */
[----:B----4-:R-:W-:Y:S01]  /*1db0*/  SHF.R.S32.HI R5, RZ, 0x1f, R202 ;  /* 0x0000001fff057819 */ /* 0x010fe200000114ca */
[----:B------:R-:W-:Y:S01]  /*1dc0*/  IMAD.SHL.U32 R107, R88, 0x40, RZ ;  /* 0x00000040586b7824 */ /* 0x000fe200078e00ff */
[----:B------:R-:W-:-:S02]  /*1dd0*/  ISETP.GE.AND P0, PT, R193, UR4, PT ;  /* 0x00000004c1007c0c */ /* 0x000fc4000bf06270 */
[----:B------:R-:W-:Y:S01]  /*1de0*/  ISETP.GE.AND P1, PT, R23, UR4, PT ;  /* 0x0000000417007c0c */ /* 0x000fe2000bf26270 */
[----:B------:R-:W-:Y:S01]  /*1df0*/  IMAD R6, R5, R94, RZ ;  /* 0x0000005e05067224 */ /* 0x000fe200078e02ff */
[----:B------:R-:W-:Y:S01]  /*1e00*/  LOP3.LUT R0, R3, 0x2, R0, 0xe2, !PT ;  /* 0x0000000203007812 */ /* 0x000fe200078ee200 */
[----:B------:R-:W-:Y:S01]  /*1e10*/  IMAD R5, R5, R88, RZ ;  /* 0x0000005805057224 */ /* 0x000fe200078e02ff */
[----:B------:R-:W-:Y:S01]  /*1e20*/  SHF.R.S32.HI R197, RZ, 0x1f, R196 ;  /* 0x0000001fffc57819 */ /* 0x000fe200000114c4 */
[C---:B------:R-:W-:Y:S01]  /*1e30*/  IMAD R7, R202.reuse, R95, R6 ;  /* 0x0000005fca077224 */ /* 0x040fe200078e0206 */
[----:B------:R-:W-:Y:S01]  /*1e40*/  SEL R3, RZ, 0x4, P0 ;  /* 0x00000004ff037807 */ /* 0x000fe20000000000 */
[C---:B------:R-:W-:Y:S01]  /*1e50*/  IMAD R9, R202.reuse, R89, R5 ;  /* 0x00000059ca097224 */ /* 0x040fe200078e0205 */
[----:B------:R-:W-:Y:S01]  /*1e60*/  SEL R4, RZ, 0x8, P1 ;  /* 0x00000008ff047807 */ /* 0x000fe20000800000 */
[----:B------:R-:W-:Y:S01]  /*1e70*/  IMAD.WIDE.U32 R98, R202, R94, R196 ;  /* 0x0000005eca627225 */ /* 0x000fe200078e00c4 */
[----:B------:R-:W-:-:S02]  /*1e80*/  ISETP.GE.AND P2, PT, R22, UR4, PT ;  /* 0x0000000416007c0c */ /* 0x000fc4000bf46270 */
[----:B------:R-:W-:Y:S01]  /*1e90*/  LOP3.LUT R0, R4, R0, R3, 0xfe, !PT ;  /* 0x0000000004007212 */ /* 0x000fe200078efe03 */
[----:B------:R-:W-:Y:S01]  /*1ea0*/  IMAD.IADD R99, R99, 0x1, R7 ;  /* 0x0000000163637824 */ /* 0x000fe200078e0207 */
[----:B------:R-:W-:Y:S01]  /*1eb0*/  SEL R3, RZ, 0x10, P2 ;  /* 0x00000010ff037807 */ /* 0x000fe20001000000 */
[----:B------:R-:W-:Y:S01]  /*1ec0*/  IMAD.IADD R97, R7, 0x1, R97 ;  /* 0x0000000107617824 */ /* 0x000fe200078e0261 */
[-C--:B---3--:R-:W-:Y:S01]  /*1ed0*/  ISETP.GE.AND P0, PT, R16, R121.reuse, PT ;  /* 0x000000791000720c */ /* 0x088fe20003f06270 */
[-C--:B------:R-:W-:Y:S01]  /*1ee0*/  IMAD.WIDE.U32 R92, R202, R88.reuse, R196 ;  /* 0x00000058ca5c7225 */ /* 0x080fe200078e00c4 */
[-C--:B------:R-:W-:Y:S02]  /*1ef0*/  ISETP.GE.AND P1, PT, R194, R121.reuse, PT ;  /* 0x00000079c200720c */ /* 0x080fe40003f26270 */
[----:B------:R-:W-:Y:S01]  /*1f00*/  ISETP.GE.AND P3, PT, R193, R121, PT ;  /* 0x00000079c100720c */ /* 0x000fe20003f66270 */
[----:B------:R-:W-:Y:S01]  /*1f10*/  IMAD.IADD R93, R93, 0x1, R9 ;  /* 0x000000015d5d7824 */ /* 0x000fe200078e0209 */
[----:B------:R-:W-:Y:S01]  /*1f20*/  LOP3.LUT R7, R0, R3, RZ, 0xfc, !PT ;  /* 0x0000000300077212 */ /* 0x000fe200078efcff */
[----:B------:R-:W-:Y:S01]  /*1f30*/  IMAD.IADD R91, R9, 0x1, R91 ;  /* 0x00000001095b7824 */ /* 0x000fe200078e025b */
[C---:B------:R-:W-:Y:S01]  /*1f40*/  SEL R3, R121.reuse, RZ, P0 ;  /* 0x000000ff79037207 */ /* 0x040fe20000000000 */
[----:B0-----:R-:W-:Y:S01]  /*1f50*/  VIADD R28, R28, 0xffffff80 ;  /* 0xffffff801c1c7836 */ /* 0x001fe20000000000 */
[C---:B------:R-:W-:Y:S01]  /*1f60*/  SEL R5, R121.reuse, RZ, P1 ;  /* 0x000000ff79057207 */ /* 0x040fe20000800000 */
[----:B-----5:R-:W-:Y:S01]  /*1f70*/  IMAD.WIDE.U32 R92, R136, R88, R92 ;  /* 0x00000058885c7225 */ /* 0x020fe200078e005c */
[----:B------:R-:W-:-:S02]  /*1f80*/  SEL R0, R121, RZ, P3 ;  /* 0x000000ff79007207 */ /* 0x000fc40001800000 */
[----:B------:R-:W-:Y:S01]  /*1f90*/  IADD3 R3, R16, R3, RZ ;  /* 0x0000000310037210 */ /* 0x000fe20007ffe0ff */
[----:B------:R-:W-:Y:S01]  /*1fa0*/  IMAD.IADD R5, R194, 0x1, R5 ;  /* 0x00000001c2057824 */ /* 0x000fe200078e0205 */
[----:B------:R-:W-:Y:S01]  /*1fb0*/  SHF.R.U32.HI R21, RZ, 0x3, R204 ;  /* 0x00000003ff157819 */ /* 0x000fe200000116cc */
[----:B------:R-:W-:Y:S01]  /*1fc0*/  IMAD.IADD R10, R193, 0x1, R0 ;  /* 0x00000001c10a7824 */ /* 0x000fe200078e0200 */
[----:B------:R-:W-:Y:S01]  /*1fd0*/  SHF.R.S32.HI R0, RZ, 0x1f, R3 ;  /* 0x0000001fff007819 */ /* 0x000fe20000011403 */
[----:B------:R-:W-:Y:S01]  /*1fe0*/  IMAD.WIDE.U32 R90, R136, R88, R90 ;  /* 0x00000058885a7225 */ /* 0x000fe200078e005a */
[----:B------:R-:W-:Y:S02]  /*1ff0*/  SHF.R.S32.HI R6, RZ, 0x1f, R5 ;  /* 0x0000001fff067819 */ /* 0x000fe40000011405 */
[-C--:B------:R-:W-:Y:S01]  /*2000*/  LEA.HI R4, R0, R3.reuse, RZ, 0x3 ;  /* 0x0000000300047211 */ /* 0x080fe200078f18ff */
[----:B------:R-:W-:Y:S01]  /*2010*/  IMAD.WIDE.U32 R98, R136, R94, R98 ;  /* 0x0000005e88627225 */ /* 0x000fe200078e0062 */
[----:B------:R-:W-:-:S02]  /*2020*/  LEA.HI R0, R0, R3, RZ, 0x6 ;  /* 0x0000000300007211 */ /* 0x000fc400078f30ff */
[-C--:B------:R-:W-:Y:S01]  /*2030*/  LEA.HI R3, R6, R5.reuse, RZ, 0x6 ;  /* 0x0000000506037211 */ /* 0x080fe200078f30ff */
[----:B------:R-:W-:Y:S01]  /*2040*/  IMAD.WIDE.U32 R96, R136, R94, R96 ;  /* 0x0000005e88607225 */ /* 0x000fe200078e0060 */
[----:B------:R-:W-:Y:S02]  /*2050*/  LEA.HI R5, R6, R5, RZ, 0x3 ;  /* 0x0000000506057211 */ /* 0x000fe400078f18ff */
[----:B------:R-:W-:Y:S01]  /*2060*/  SHF.R.S32.HI R0, RZ, 0x6, R0 ;  /* 0x00000006ff007819 */ /* 0x000fe20000011400 */
[----:B------:R-:W-:Y:S01]  /*2070*/  IMAD.SHL.U32 R121, R121, 0x2, RZ ;  /* 0x0000000279797824 */ /* 0x000fe200078e00ff */
[----:B------:R-:W-:Y:S02]  /*2080*/  SHF.R.S32.HI R6, RZ, 0x6, R3 ;  /* 0x00000006ff067819 */ /* 0x000fe40000011403 */
[C-C-:B------:R-:W-:Y:S01]  /*2090*/  LOP3.LUT R3, R215.reuse, 0x38, R4.reuse, 0xf8, !PT ;  /* 0x00000038d7037812 */ /* 0x140fe200078ef804 */
[----:B------:R-:W-:Y:S01]  /*20a0*/  IMAD R135, R0, 0x1800, R217 ;  /* 0x0000180000877824 */ /* 0x000fe200078e02d9 */
[----:B------:R-:W-:Y:S01]  /*20b0*/  LOP3.LUT R8, R204, 0x38, R4, 0xf8, !PT ;  /* 0x00000038cc087812 */ /* 0x000fe200078ef804 */
[----:B------:R-:W-:Y:S01]  /*20c0*/  IMAD R132, R0, 0x1800, R218 ;  /* 0x0000180000847824 */ /* 0x000fe200078e02da */
[----:B------:R-:W-:Y:S01]  /*20d0*/  LOP3.LUT R9, R215, 0x38, R5, 0xf8, !PT ;  /* 0x00000038d7097812 */ /* 0x000fe200078ef805 */
[C---:B------:R-:W-:Y:S01]  /*20e0*/  IMAD R133, R6.reuse, 0x1800, R217 ;  /* 0x0000180006857824 */ /* 0x040fe200078e02d9 */
[----:B------:R-:W-:Y:S01]  /*20f0*/  SHF.R.S32.HI R11, RZ, 0x1f, R10 ;  /* 0x0000001fff0b7819 */ /* 0x000fe2000001140a */
[----:B------:R-:W-:Y:S01]  /*2100*/  IMAD R129, R6, 0x1800, R218 ;  /* 0x0000180006817824 */ /* 0x000fe200078e02da */
[----:B------:R-:W-:-:S02]  /*2110*/  LOP3.LUT R0, R3, R216, RZ, 0x3c, !PT ;  /* 0x000000d803007212 */ /* 0x000fc400078e3cff */
[----:B------:R-:W-:Y:S02]  /*2120*/  LOP3.LUT R3, R8, R21, RZ, 0x3c, !PT ;  /* 0x0000001508037212 */ /* 0x000fe400078e3cff */
[----:B------:R-:W-:Y:S02]  /*2130*/  LOP3.LUT R8, R9, R216, RZ, 0x3c, !PT ;  /* 0x000000d809087212 */ /* 0x000fe400078e3cff */
[CC--:B------:R-:W-:Y:S01]  /*2140*/  LEA.HI R12, R11.reuse, R10.reuse, RZ, 0x3 ;  /* 0x0000000a0b0c7211 */ /* 0x0c0fe200078f18ff */
[----:B------:R-:W-:Y:S01]  /*2150*/  IMAD.IADD R132, R132, 0x1, R3 ;  /* 0x0000000184847824 */ /* 0x000fe200078e0203 */
[----:B------:R-:W-:Y:S01]  /*2160*/  LEA.HI R10, R11, R10, RZ, 0x6 ;  /* 0x0000000a0b0a7211 */ /* 0x000fe200078f30ff */
[----:B------:R-:W-:Y:S01]  /*2170*/  IMAD.IADD R133, R133, 0x1, R8 ;  /* 0x0000000185857824 */ /* 0x000fe200078e0208 */
[----:B------:R-:W-:Y:S02]  /*2180*/  IADD3 R135, R135, R0, RZ ;  /* 0x0000000087877210 */ /* 0x000fe40007ffe0ff */
[----:B------:R-:W-:-:S02]  /*2190*/  LOP3.LUT R0, R204, 0x38, R5, 0xf8, !PT ;  /* 0x00000038cc007812 */ /* 0x000fc400078ef805 */
[----:B------:R-:W-:Y:S02]  /*21a0*/  LOP3.LUT R3, R215, 0x38, R12, 0xf8, !PT ;  /* 0x00000038d7037812 */ /* 0x000fe400078ef80c */
[----:B------:R-:W-:Y:S02]  /*21b0*/  SHF.R.S32.HI R10, RZ, 0x6, R10 ;  /* 0x00000006ff0a7819 */ /* 0x000fe4000001140a */
[----:B------:R-:W-:Y:S02]  /*21c0*/  LOP3.LUT R8, R204, 0x38, R12, 0xf8, !PT ;  /* 0x00000038cc087812 */ /* 0x000fe400078ef80c */
[----:B------:R-:W-:Y:S01]  /*21d0*/  LOP3.LUT P2, RZ, R223, 0x4, RZ, 0xc0, !PT ;  /* 0x00000004dfff7812 */ /* 0x000fe2000784c0ff */
[----:B------:R-:W-:Y:S01]  /*21e0*/  IMAD R128, R10, 0x1800, R218 ;  /* 0x000018000a807824 */ /* 0x000fe200078e02da */
[----:B------:R-:W-:Y:S01]  /*21f0*/  LOP3.LUT R6, R0, R21, RZ, 0x3c, !PT ;  /* 0x0000001500067212 */ /* 0x000fe200078e3cff */
[----:B------:R-:W-:Y:S01]  /*2200*/  IMAD R131, R10, 0x1800, R217 ;  /* 0x000018000a837824 */ /* 0x000fe200078e02d9 */
[----:B------:R-:W-:-:S02]  /*2210*/  LOP3.LUT R0, R3, R216, RZ, 0x3c, !PT ;  /* 0x000000d803007212 */ /* 0x000fc400078e3cff */
[----:B------:R-:W-:Y:S02]  /*2220*/  SHF.R.S32.HI R9, RZ, 0x1f, R136 ;  /* 0x0000001fff097819 */ /* 0x000fe40000011488 */
[----:B------:R-:W-:Y:S01]  /*2230*/  LOP3.LUT R3, R8, R21, RZ, 0x3c, !PT ;  /* 0x0000001508037212 */ /* 0x000fe200078e3cff */
[----:B------:R-:W-:Y:S01]  /*2240*/  IMAD.IADD R131, R131, 0x1, R0 ;  /* 0x0000000183837824 */ /* 0x000fe200078e0200 */
[----:B------:R-:W-:Y:S01]  /*2250*/  IADD3 R129, R129, R6, RZ ;  /* 0x0000000681817210 */ /* 0x000fe20007ffe0ff */
[----:B------:R-:W-:Y:S01]  /*2260*/  IMAD R6, R9, R94, RZ ;  /* 0x0000005e09067224 */ /* 0x000fe200078e02ff */
[----:B------:R-:W-:Y:S01]  /*2270*/  SHF.R.S32.HI R21, RZ, 0x1f, R28 ;  /* 0x0000001fff157819 */ /* 0x000fe2000001141c */
[----:B------:R-:W-:Y:S01]  /*2280*/  IMAD.IADD R128, R128, 0x1, R3 ;  /* 0x0000000180807824 */ /* 0x000fe200078e0203 */
[----:B------:R-:W-:Y:S01]  /*2290*/  LOP3.LUT R3, R215, 0x18, R16, 0xf8, !PT ;  /* 0x00000018d7037812 */ /* 0x000fe200078ef810 */
[C---:B------:R-:W-:Y:S01]  /*22a0*/  IMAD R101, R136.reuse, R95, R6 ;  /* 0x0000005f88657224 */ /* 0x040fe200078e0206 */
[----:B------:R-:W-:Y:S01]  /*22b0*/  LEA.HI R21, R21, R28, RZ, 0x2 ;  /* 0x0000001c15157211 */ /* 0x000fe200078f10ff */
[----:B------:R-:W-:Y:S01]  /*22c0*/  IMAD R0, R9, R88, RZ ;  /* 0x0000005809007224 */ /* 0x000fe200078e02ff */
[----:B------:R-:W-:Y:S01]  /*22d0*/  LOP3.LUT R6, R3, R216, RZ, 0x3c, !PT ;  /* 0x000000d803067212 */ /* 0x000fe200078e3cff */
[----:B------:R-:W-:Y:S01]  /*22e0*/  IMAD R9, R89, 0x60, RZ ;  /* 0x0000006059097824 */ /* 0x000fe200078e02ff */
[----:B------:R-:W-:Y:S01]  /*22f0*/  LOP3.LUT R21, R21, 0xfffffffc, RZ, 0xc0, !PT ;  /* 0xfffffffc15157812 */ /* 0x000fe200078ec0ff */
[----:B------:R-:W-:Y:S01]  /*2300*/  IMAD R11, R136, R89, R0 ;  /* 0x00000059880b7224 */ /* 0x000fe200078e0200 */
[----:B------:R-:W-:-:S02]  /*2310*/  IADD3 R127, R217, R6, RZ ;  /* 0x00000006d97f7210 */ /* 0x000fc40007ffe0ff */
[C---:B------:R-:W-:Y:S01]  /*2320*/  SHF.L.U64.HI R106, R88.reuse, 0x6, R89 ;  /* 0x00000006586a7819 */ /* 0x040fe20000010259 */
[----:B------:R-:W-:Y:S01]  /*2330*/  IMAD.WIDE.U32 R88, R88, 0x60, RZ ;  /* 0x0000006058587825 */ /* 0x000fe200078e00ff */
[----:B------:R-:W-:Y:S02]  /*2340*/  SHF.R.S32.HI R114, RZ, 0x3, R4 ;  /* 0x00000003ff727819 */ /* 0x000fe40000011404 */
[----:B------:R-:W-:Y:S01]  /*2350*/  LOP3.LUT R3, R4, 0xfffffff8, RZ, 0xc0, !PT ;  /* 0xfffffff804037812 */ /* 0x000fe200078ec0ff */
[----:B------:R-:W-:Y:S01]  /*2360*/  IMAD.IADD R126, R89, 0x1, R9 ;  /* 0x00000001597e7824 */ /* 0x000fe200078e0209 */
[C---:B------:R-:W-:Y:S01]  /*2370*/  SHF.L.U64.HI R104, R94.reuse, 0x6, R95 ;  /* 0x000000065e687819 */ /* 0x040fe2000001025f */
[----:B------:R-:W-:Y:S01]  /*2380*/  IMAD.IADD R102, R93, 0x1, R11 ;  /* 0x000000015d667824 */ /* 0x000fe200078e020b */
[C---:B------:R-:W-:Y:S01]  /*2390*/  SHF.L.U32 R105, R94.reuse, 0x6, RZ ;  /* 0x000000065e697819 */ /* 0x040fe200000006ff */
[----:B------:R-:W-:Y:S01]  /*23a0*/  IMAD.WIDE.U32 R94, R94, 0x60, RZ ;  /* 0x000000605e5e7825 */ /* 0x000fe200078e00ff */
[----:B------:R-:W-:-:S02]  /*23b0*/  IADD3 R21, R28, -R21, RZ ;  /* 0x800000151c157210 */ /* 0x000fc40007ffe0ff */
[----:B------:R-:W-:Y:S01]  /*23c0*/  SHF.R.S32.HI R113, RZ, 0x3, R5 ;  /* 0x00000003ff717819 */ /* 0x000fe20000011405 */
[----:B------:R-:W-:Y:S01]  /*23d0*/  IMAD.IADD R125, R95, 0x1, R125 ;  /* 0x000000015f7d7824 */ /* 0x000fe200078e027d */
[----:B------:R-:W-:Y:S01]  /*23e0*/  LOP3.LUT R4, R5, 0xfffffff8, RZ, 0xc0, !PT ;  /* 0xfffffff805047812 */ /* 0x000fe200078ec0ff */
[----:B------:R-:W-:Y:S01]  /*23f0*/  IMAD R111, R21, 0x40, R202 ;  /* 0x00000040156f7824 */ /* 0x000fe200078e02ca */
[----:B------:R-:W-:Y:S02]  /*2400*/  LOP3.LUT R5, R12, 0xfffffff8, RZ, 0xc0, !PT ;  /* 0xfffffff80c057812 */ /* 0x000fe400078ec0ff */
[----:B------:R-:W-:Y:S01]  /*2410*/  IADD3 R103, R99, R101, RZ ;  /* 0x0000006563677210 */ /* 0x000fe20007ffe0ff */
[----:B------:R-:W-:Y:S01]  /*2420*/  IMAD.IADD R101, R101, 0x1, R97 ;  /* 0x0000000165657824 */ /* 0x000fe200078e0261 */
[----:B------:R-:W-:Y:S02]  /*2430*/  IADD3 R124, R27, R26, RZ ;  /* 0x0000001a1b7c7210 */ /* 0x000fe40007ffe0ff */
[----:B------:R-:W-:-:S02]  /*2440*/  SHF.R.S32.HI R0, RZ, 0x1f, R30 ;  /* 0x0000001fff007819 */ /* 0x000fc4000001141e */
[----:B-1----:R-:W-:Y:S02]  /*2450*/  LEA.HI R137, R137, 0x8, RZ, 0x19 ;  /* 0x0000000889897811 */ /* 0x002fe400078fc8ff */
[----:B------:R-:W-:Y:S02]  /*2460*/  IADD3 R100, R11, R91, RZ ;  /* 0x0000005b0b647210 */ /* 0x000fe40007ffe0ff */
[----:B------:R-:W-:Y:S02]  /*2470*/  SHF.R.S32.HI R112, RZ, 0x3, R12 ;  /* 0x00000003ff707819 */ /* 0x000fe4000001140c */
[----:B------:R-:W-:Y:S02]  /*2480*/  SHF.R.S32.HI R110, RZ, 0x1f, R3 ;  /* 0x0000001fff6e7819 */ /* 0x000fe40000011403 */
[----:B------:R-:W-:Y:S02]  /*2490*/  SHF.R.S32.HI R109, RZ, 0x1f, R4 ;  /* 0x0000001fff6d7819 */ /* 0x000fe40000011404 */
[----:B------:R-:W-:-:S02]  /*24a0*/  SHF.R.S32.HI R108, RZ, 0x1f, R5 ;  /* 0x0000001fff6c7819 */ /* 0x000fc40000011405 */
[----:B--2---:R-:W-:-:S04]  /*24b0*/  LOP3.LUT R20, R20, 0xfffffffe, RZ, 0xc0, !PT ;  /* 0xfffffffe14147812 */ /* 0x004fc800078ec0ff */
[----:B------:R-:W-:-:S04]  /*24c0*/  @P3 LOP3.LUT R20, R20, 0x1, RZ, 0xfc, !PT ;  /* 0x0000000114143812 */ /* 0x000fc800078efcff */
[----:B------:R-:W-:-:S04]  /*24d0*/  LOP3.LUT R20, R20, 0xfffffffb, RZ, 0xc0, !PT ;  /* 0xfffffffb14147812 */ /* 0x000fc800078ec0ff */
[----:B------:R-:W-:Y:S02]  /*24e0*/  @P2 LOP3.LUT R20, R20, 0x4, RZ, 0xfc, !PT ;  /* 0x0000000414142812 */ /* 0x000fe400078efcff */
[----:B------:R-:W-:-:S03]  /*24f0*/  ISETP.GE.AND P2, PT, R192, UR4, PT ;  /* 0x00000004c0007c0c */ /* 0x000fc6000bf46270 */
[----:B------:R0:W-:Y:S01]  /*2500*/  STL [R1], R20 ;  /* 0x0000001401007387 */ /* 0x0001e20000100800 */
[----:B------:R-:W-:-:S04]  /*2510*/  SEL R6, RZ, 0x20, P2 ;  /* 0x00000020ff067807 */ /* 0x000fc80001000000 */
[C---:B0-----:R-:W-:Y:S02]  /*2520*/  LOP3.LUT R20, R7.reuse, R6, RZ, 0xfc, !PT ;  /* 0x0000000607147212 */ /* 0x041fe400078efcff */
[----:B------:R-:W-:Y:S02]  /*2530*/  LOP3.LUT R6, R7, 0x1, RZ, 0xc0, !PT ;  /* 0x0000000107067812 */ /* 0x000fe400078ec0ff */
[C---:B------:R-:W-:Y:S02]  /*2540*/  LOP3.LUT R7, R20.reuse, 0x2, RZ, 0xc0, !PT ;  /* 0x0000000214077812 */ /* 0x040fe400078ec0ff */
[C---:B------:R-:W-:Y:S02]  /*2550*/  LOP3.LUT R8, R20.reuse, 0x4, RZ, 0xc0, !PT ;  /* 0x0000000414087812 */ /* 0x040fe400078ec0ff */
[C---:B------:R-:W-:Y:S02]  /*2560*/  LOP3.LUT R9, R20.reuse, 0x8, RZ, 0xc0, !PT ;  /* 0x0000000814097812 */ /* 0x040fe400078ec0ff */
[----:B------:R-:W-:-:S02]  /*2570*/  LOP3.LUT R10, R20, 0x10, RZ, 0xc0, !PT ;  /* 0x00000010140a7812 */ /* 0x000fc400078ec0ff */
[----:B------:R-:W-:Y:S02]  /*2580*/  SHF.R.S32.HI R123, RZ, 0x1f, R25 ;  /* 0x0000001fff7b7819 */ /* 0x000fe40000011419 */
[----:B------:R-:W-:-:S07]  /*2590*/  LOP3.LUT R20, R20, 0x20, RZ, 0xc0, !PT ;  /* 0x0000002014147812 */ /* 0x000fce00078ec0ff */
.L_x_562:
[----:B--2---:R-:W2:Y:S01]  /*25a0*/  LDL.LU R33, [R1] ;  /* 0x0000000001217983 */ /* 0x004ea20000300800 */
[----:B------:R-:W0:Y:S01]  /*25b0*/  LDC R31, c[0x0][0x430] ;  /* 0x00010c00ff1f7b82 */ /* 0x000e220000000800 */
[----:B------:R-:W-:Y:S02]  /*25c0*/  VIADD R2, R2, 0xffffffff ;  /* 0xffffffff02027836 */ /* 0x000fe40000000000 */
[----:B------:R-:W-:Y:S02]  /*25d0*/  IMAD.MOV.U32 R21, RZ, RZ, RZ ;  /* 0x000000ffff157224 */ /* 0x000fe400078e00ff */
[----:B------:R-:W-:-:S03]  /*25e0*/  IMAD R13, R2, 0x60, R111 ;  /* 0x00000060020d7824 */ /* 0x000fc600078e026f */
[----:B------:R-:W1:Y:S01]  /*25f0*/  LDC R120, c[0x0][0x3f4] ;  /* 0x0000fd00ff787b82 */ /* 0x000e620000000800 */
[----:B------:R-:W-:Y:S01]  /*2600*/  IMAD.IADD R32, R124, 0x1, R13 ;  /* 0x000000017c207824 */ /* 0x000fe200078e020d */
[----:B------:R-:W-:-:S04]  /*2610*/  ISETP.GE.AND P2, PT, R13, R24, PT ;  /* 0x000000180d00720c */ /* 0x000fc80003f46270 */
[----:B------:R-:W-:Y:S02]  /*2620*/  ISETP.GT.OR P2, PT, R111, 0x5f, P2 ;  /* 0x0000005f6f00780c */ /* 0x000fe40001744670 */
[----:B------:R-:W-:Y:S02]  /*2630*/  MOV R26, R32 ;  /* 0x00000020001a7202 */ /* 0x000fe40000000f00 */
[----:B0-----:R-:W-:-:S09]  /*2640*/  ISETP.NE.AND P3, PT, R31, 0x1, PT ;  /* 0x000000011f00780c */ /* 0x001fd20003f65270 */
[----:B------:R-:W0:Y:S08]  /*2650*/  @!P2 LDC.64 R14, c[0x0][0x428] ;  /* 0x00010a00ff0eab82 */ /* 0x000e300000000a00 */
[----:B------:R-:W3:Y:S08]  /*2660*/  @!P2 LDC.64 R12, c[0x0][0x418] ;  /* 0x00010600ff0cab82 */ /* 0x000ef00000000a00 */
[----:B------:R-:W4:Y:S08]  /*2670*/  @P3 LDC R11, c[0x0][0x434] ;  /* 0x00010d00ff0b3b82 */ /* 0x000f300000000800 */
[----:B------:R-:W1:Y:S01]  /*2680*/  @P3 LDC R28, c[0x0][0x438] ;  /* 0x00010e00ff1c3b82 */ /* 0x000e620000000800 */
[----:B----4-:R-:W-:-:S05]  /*2690*/  @P3 IMAD.HI.U32 R11, R32, R11, RZ ;  /* 0x0000000b200b3227 */ /* 0x010fca00078e00ff */
[----:B-1----:R-:W-:Y:S01]  /*26a0*/  @P3 SHF.R.U32.HI R26, RZ, R28, R11 ;  /* 0x0000001cff1a3219 */ /* 0x002fe2000001160b */
[----:B0-----:R-:W-:-:S03]  /*26b0*/  @!P2 IMAD R28, R123, R14, RZ ;  /* 0x0000000e7b1ca224 */ /* 0x001fc600078e02ff */
[----:B------:R-:W-:Y:S01]  /*26c0*/  @!P2 SHF.R.S32.HI R27, RZ, 0x1f, R26 ;  /* 0x0000001fff1ba819 */ /* 0x000fe2000001141a */
[C---:B------:R-:W-:Y:S02]  /*26d0*/  @!P2 IMAD R11, R25.reuse, R15, R28 ;  /* 0x0000000f190ba224 */ /* 0x040fe400078e021c */
[----:B------:R-:W-:-:S04]  /*26e0*/  @!P2 IMAD.WIDE.U32 R14, R25, R14, R26 ;  /* 0x0000000e190ea225 */ /* 0x000fc800078e001a */
[----:B------:R-:W-:Y:S01]  /*26f0*/  @!P2 IMAD.IADD R11, R15, 0x1, R11 ;  /* 0x000000010f0ba824 */ /* 0x000fe200078e020b */
[----:B---3--:R-:W-:-:S04]  /*2700*/  @!P2 LEA R12, P3, R14, R12, 0x2 ;  /* 0x0000000c0e0ca211 */ /* 0x008fc800078610ff */
[----:B------:R-:W-:-:S05]  /*2710*/  @!P2 LEA.HI.X R13, R14, R13, R11, 0x2, P3 ;  /* 0x0000000d0e0da211 */ /* 0x000fca00018f140b */
[----:B------:R0:W5:Y:S01]  /*2720*/  @!P2 LDG.E R21, desc[UR56][R12.64] ;  /* 0x000000380c15a981 */ /* 0x000162000c1e1900 */
[----:B------:R-:W-:Y:S01]  /*2730*/  ISETP.GT.AND P2, PT, R2, R122, PT ;  /* 0x0000007a0200720c */ /* 0x000fe20003f44270 */
[----:B------:R-:W-:Y:S01]  /*2740*/  IMAD R14, R19, 0x4800, R127 ;  /* 0x00004800130e7824 */ /* 0x000fe200078e027f */
[----:B------:R-:W-:Y:S01]  /*2750*/  LOP3.LUT P4, RZ, R223, 0x4, RZ, 0xc0, !PT ;  /* 0x00000004dfff7812 */ /* 0x000fe2000788c0ff */
[----:B------:R-:W-:Y:S05]  /*2760*/  YIELD ;  /* 0x0000000000007946 */ /* 0x000fea0003800000 */
[----:B------:R-:W-:Y:S01]  /*2770*/  IADD3 R26, -R26, RZ, RZ ;  /* 0x000000ff1a1a7210 */ /* 0x000fe20007ffe1ff */
[C---:B------:R-:W-:Y:S01]  /*2780*/  VIADD R28, R14.reuse, 0x20 ;  /* 0x000000200e1c7836 */ /* 0x040fe20000000000 */
[----:B------:R-:W-:Y:S01]  /*2790*/  BSSY B0, `(.L_x_457) ;  /* 0x0000784000007945 */ /* 0x000fe20003800000 */
[----:B------:R-:W-:-:S02]  /*27a0*/  LEA R27, R14, R115, 0x1 ;  /* 0x000000730e1b7211 */ /* 0x000fc400078e08ff */
[----:B------:R-:W-:Y:S02]  /*27b0*/  IMAD R26, R31, R26, R32 ;  /* 0x0000001a1f1a7224 */ /* 0x000fe400078e0220 */
[----:B------:R-:W-:-:S04]  /*27c0*/  @P4 VIADD R28, R14, 0xffffffe0 ;  /* 0xffffffe00e1c4836 */ /* 0x000fc80000000000 */
[----:B------:R-:W-:Y:S01]  /*27d0*/  IMAD R28, R28, 0x2, R115 ;  /* 0x000000021c1c7824 */ /* 0x000fe200078e0273 */
[----:B--2---:R-:W-:-:S04]  /*27e0*/  LOP3.LUT R33, R33, 0xfffffffd, RZ, 0xc0, !PT ;  /* 0xfffffffd21217812 */ /* 0x004fc800078ec0ff */
[----:B------:R-:W-:Y:S02]  /*27f0*/  @P2 LOP3.LUT R33, R33, 0x2, RZ, 0xfc, !PT ;  /* 0x0000000221212812 */ /* 0x000fe400078efcff */
[----:B------:R-:W-:-:S03]  /*2800*/  ISETP.GE.AND P2, PT, R120, 0x1, PT ;  /* 0x000000017800780c */ /* 0x000fc60003f46270 */
[----:B------:R0:W-:Y:S10]  /*2810*/  STL [R1], R33 ;  /* 0x0000002101007387 */ /* 0x0001f40000100800 */
[----:B0-----:R-:W-:Y:S05]  /*2820*/  @!P2 BRA `(.L_x_458) ;  /* 0x000000700014a947 */ /* 0x001fea0003800000 */
[----:B------:R-:W-:Y:S01]  /*2830*/  SHF.R.S32.HI R31, RZ, 0x1f, R26 ;  /* 0x0000001fff1f7819 */ /* 0x000fe2000001141a */
[----:B------:R-:W-:Y:S01]  /*2840*/  ULDC.64 UR4, c[0x0][0x300] ;  /* 0x0000c00000047ab9 */ /* 0x000fe20000000a00 */
[----:B-----5:R-:W-:Y:S01]  /*2850*/  SHF.R.S32.HI R84, RZ, 0x1f, R21 ;  /* 0x0000001fff547819 */ /* 0x020fe20000011415 */
[----:B------:R-:W-:Y:S01]  /*2860*/  IMAD.WIDE.U32 R12, R26, UR4, RZ ;  /* 0x000000041a0c7c25 */ /* 0x000fe2000f8e00ff */
[----:B------:R-:W-:Y:S02]  /*2870*/  ULDC.U8 UR6, c[0x0][0x410] ;  /* 0x0001040000067ab9 */ /* 0x000fe40000000000 */
[----:B------:R-:W-:Y:S01]  /*2880*/  ISETP.NE.AND P2, PT, RZ, UR6, PT ;  /* 0x00000006ff007c0c */ /* 0x000fe2000bf45270 */
[----:B------:R-:W-:Y:S02]  /*2890*/  IMAD R11, R31, UR4, RZ ;  /* 0x000000041f0b7c24 */ /* 0x000fe4000f8e02ff */
[----:B------:R-:W-:Y:S02]  /*28a0*/  IMAD R32, R126, R2, RZ ;  /* 0x000000027e207224 */ /* 0x000fe400078e02ff */
[----:B------:R-:W-:Y:S01]  /*28b0*/  IMAD R11, R26, UR5, R11 ;  /* 0x000000051a0b7c24 */ /* 0x000fe2000f8e020b */
[----:B------:R-:W-:Y:S01]  /*28c0*/  ULDC.64 UR4, c[0x0][0x310] ;  /* 0x0000c40000047ab9 */ /* 0x000fe20000000a00 */
[----:B------:R-:W-:-:S02]  /*28d0*/  IMAD R85, R2, -0x60, R24 ;  /* 0xffffffa002557824 */ /* 0x000fc400078e0218 */
[----:B------:R-:W-:Y:S02]  /*28e0*/  IMAD R14, R84, UR4, RZ ;  /* 0x00000004540e7c24 */ /* 0x000fe4000f8e02ff */
[----:B------:R-:W-:Y:S01]  /*28f0*/  IMAD.IADD R13, R13, 0x1, R11 ;  /* 0x000000010d0d7824 */ /* 0x000fe200078e020b */
[----:B------:R-:W-:Y:S01]  /*2900*/  SHF.R.S32.HI R11, RZ, 0x1f, R2 ;  /* 0x0000001fff0b7819 */ /* 0x000fe20000011402 */
[----:B------:R-:W-:Y:S01]  /*2910*/  IMAD R15, R21, UR5, R14 ;  /* 0x00000005150f7c24 */ /* 0x000fe2000f8e020e */
[----:B------:R-:W-:Y:S01]  /*2920*/  VIMNMX R85, R85, 0x60, PT ;  /* 0x0000006055557848 */ /* 0x000fe20003fe0100 */
[----:B------:R-:W-:Y:S01]  /*2930*/  IMAD.WIDE.U32 R12, R21, UR4, R12 ;  /* 0x00000004150c7c25 */ /* 0x000fe2000f8e000c */
[----:B------:R-:W-:-:S03]  /*2940*/  ULDC.64 UR4, c[0x0][0x308] ;  /* 0x0000c20000047ab9 */ /* 0x000fc60000000a00 */
[----:B------:R-:W-:Y:S01]  /*2950*/  IMAD R14, R125, R2, RZ ;  /* 0x000000027d0e7224 */ /* 0x000fe200078e02ff */
[----:B------:R-:W-:Y:S01]  /*2960*/  IADD3 R13, R13, R15, RZ ;  /* 0x0000000f0d0d7210 */ /* 0x000fe20007ffe0ff */
[----:B------:R-:W-:Y:S02]  /*2970*/  IMAD R15, R0, UR4, RZ ;  /* 0x00000004000f7c24 */ /* 0x000fe4000f8e02ff */
[C---:B------:R-:W-:Y:S02]  /*2980*/  IMAD R33, R11.reuse, R94, R14 ;  /* 0x0000005e0b217224 */ /* 0x040fe400078e020e */
[----:B------:R-:W-:Y:S02]  /*2990*/  IMAD R35, R11, R88, R32 ;  /* 0x000000580b237224 */ /* 0x000fe400078e0220 */
[C---:B------:R-:W-:Y:S02]  /*29a0*/  IMAD R11, R30.reuse, UR5, R15 ;  /* 0x000000051e0b7c24 */ /* 0x040fe4000f8e020f */
[----:B------:R-:W-:Y:S01]  /*29b0*/  IMAD.WIDE.U32 R118, R30, UR4, R12 ;  /* 0x000000041e767c25 */ /* 0x000fe2000f8e000c */
[----:B------:R-:W-:-:S03]  /*29c0*/  ULDC.64 UR4, c[0x0][0x2e8] ;  /* 0x0000ba0000047ab9 */ /* 0x000fc60000000a00 */
[----:B------:R-:W-:Y:S01]  /*29d0*/  IMAD.IADD R11, R119, 0x1, R11 ;  /* 0x00000001770b7824 */ /* 0x000fe200078e020b */
[----:B------:R-:W-:Y:S01]  /*29e0*/  LEA R119, P3, R118, UR4, 0x1 ;  /* 0x0000000476777c11 */ /* 0x000fe2000f8608ff */
[----:B------:R-:W-:-:S03]  /*29f0*/  IMAD.WIDE.U32 R12, R88, R2, RZ ;  /* 0x00000002580c7225 */ /* 0x000fc600078e00ff */
[----:B------:R-:W-:Y:S01]  /*2a00*/  LEA.HI.X R118, R118, UR5, R11, 0x1, P3 ;  /* 0x0000000576767c11 */ /* 0x000fe200098f0c0b */
[----:B------:R-:W-:Y:S01]  /*2a10*/  IMAD.WIDE.U32 R14, R94, R2, RZ ;  /* 0x000000025e0e7225 */ /* 0x000fe200078e00ff */
[----:B------:R-:W-:-:S03]  /*2a20*/  IADD3 R80, R13, R35, RZ ;  /* 0x000000230d507210 */ /* 0x000fc60007ffe0ff */
[----:B------:R-:W-:Y:S01]  /*2a30*/  IMAD.IADD R11, R15, 0x1, R33 ;  /* 0x000000010f0b7824 */ /* 0x000fe200078e0221 */
[----:B------:R-:W-:Y:S06]  /*2a40*/  @!P2 BRA `(.L_x_459) ;  /* 0x00000034004ca947 */ /* 0x000fec0003800000 */
[----:B------:R-:W-:Y:S01]  /*2a50*/  ISETP.GE.AND P3, PT, R202, R85, PT ;  /* 0x00000055ca00720c */ /* 0x000fe20003f66270 */
[----:B------:R-:W-:Y:S01]  /*2a60*/  BSSY B1, `(.L_x_460) ;  /* 0x0000037000017945 */ /* 0x000fe20003800000 */
        /* <DEDUP_REMOVED lines=12> */
[----:B------:R-:W-:Y:S01]  /*2b30*/  CS2R R78, SRZ ;  /* 0x00000000004e7805 */ /* 0x000fe2000001ff00 */
[----:B------:R-:W-:Y:S06]  /*2b40*/  @P3 BRA `(.L_x_461) ;  /* 0x0000000000a03947 */ /* 0x000fec0003800000 */
[----:B------:R-:W-:Y:S01]  /*2b50*/  IADD3 R35, P2, R98, R14, RZ ;  /* 0x0000000e62237210 */ /* 0x000fe20007f5e0ff */
[----:B------:R-:W-:Y:S01]  /*2b60*/  ULDC.64 UR4, c[0x0][0x3e8] ;  /* 0x0000fa0000047ab9 */ /* 0x000fe20000000a00 */
[----:B------:R-:W-:Y:S02]  /*2b70*/  CS2R R76, SRZ ;  /* 0x00000000004c7805 */ /* 0x000fe4000001ff00 */
[----:B------:R-:W-:Y:S01]  /*2b80*/  CS2R R78, SRZ ;  /* 0x00000000004e7805 */ /* 0x000fe2000001ff00 */
[----:B------:R-:W-:Y:S01]  /*2b90*/  IMAD.X R36, R11, 0x1, R103, P2 ;  /* 0x000000010b247824 */ /* 0x000fe200010e0667 */
[----:B------:R-:W-:-:S04]  /*2ba0*/  LEA R34, P2, R35, UR4, 0x1 ;  /* 0x0000000423227c11 */ /* 0x000fc8000f8408ff */
[----:B------:R-:W-:Y:S01]  /*2bb0*/  LEA.HI.X R35, R35, UR5, R36, 0x1, P2 ;  /* 0x0000000523237c11 */ /* 0x000fe200090f0c24 */
[----:B------:R-:W-:Y:S01]  /*2bc0*/  ULDC.64 UR4, c[0x0][0x400] ;  /* 0x0001000000047ab9 */ /* 0x000fe20000000a00 */
[----:B------:R-:W-:-:S05]  /*2bd0*/  IADD3 R37, P2, R92, R12, RZ ;  /* 0x0000000c5c257210 */ /* 0x000fca0007f5e0ff */
[----:B------:R-:W-:Y:S01]  /*2be0*/  IMAD.X R38, R80, 0x1, R102, P2 ;  /* 0x0000000150267824 */ /* 0x000fe200010e0666 */
[----:B------:R-:W-:-:S04]  /*2bf0*/  LEA R36, P2, R37, UR4, 0x1 ;  /* 0x0000000425247c11 */ /* 0x000fc8000f8408ff */
[----:B------:R-:W-:Y:S02]  /*2c00*/  LEA.HI.X R37, R37, UR5, R38, 0x1, P2 ;  /* 0x0000000525257c11 */ /* 0x000fe400090f0c26 */
[----:B------:R-:W-:Y:S02]  /*2c10*/  ISETP.GE.AND P2, PT, R196, R120, PT ;  /* 0x00000078c400720c */ /* 0x000fe40003f46270 */
[----:B------:R-:W-:Y:S02]  /*2c20*/  CS2R R72, SRZ ;  /* 0x0000000000487805 */ /* 0x000fe4000001ff00 */
[----:B------:R-:W-:-:S09]  /*2c30*/  CS2R R74, SRZ ;  /* 0x00000000004a7805 */ /* 0x000fd2000001ff00 */
[----:B------:R0:W5:Y:S04]  /*2c40*/  @!P2 LDG.E.64 R76, desc[UR56][R34.64] ;  /* 0x00000038224ca981 */ /* 0x000168000c1e1b00 */
[----:B------:R0:W5:Y:S01]  /*2c50*/  @!P2 LDG.E.64 R78, desc[UR56][R36.64] ;  /* 0x00000038244ea981 */ /* 0x000162000c1e1b00 */
        /* <DEDUP_REMOVED lines=20> */
[----:B------:R-:W-:-:S13]  /*2da0*/  ISETP.GE.AND P2, PT, R209, R120, PT ;  /* 0x00000078d100720c */ /* 0x000fda0003f46270 */
[----:B------:R0:W5:Y:S04]  /*2db0*/  @!P2 LDG.E.64 R56, desc[UR56][R34.64+0xa0] ;  /* 0x0000a0382238a981 */ /* 0x000168000c1e1b00 */
[----:B------:R0:W5:Y:S02]  /*2dc0*/  @!P2 LDG.E.64 R58, desc[UR56][R36.64+0xa0] ;  /* 0x0000a038243aa981 */ /* 0x000164000c1e1b00 */
.L_x_461:
[----:B------:R-:W-:Y:S05]  /*2dd0*/  BSYNC B1 ;  /* 0x0000000000017941 */ /* 0x000fea0003800000 */
.L_x_460:
[----:B0-----:R-:W-:Y:S01]  /*2de0*/  IADD3 R34, R202, 0x40, RZ ;  /* 0x00000040ca227810 */ /* 0x001fe20007ffe0ff */
[----:B------:R-:W-:Y:S01]  /*2df0*/  BSSY B1, `(.L_x_462) ;  /* 0x0000038000017945 */ /* 0x000fe20003800000 */
[----:B------:R-:W-:Y:S02]  /*2e00*/  CS2R R36, SRZ ;  /* 0x0000000000247805 */ /* 0x000fe4000001ff00 */
[----:B------:R-:W-:Y:S02]  /*2e10*/  CS2R R40, SRZ ;  /* 0x0000000000287805 */ /* 0x000fe4000001ff00 */
[----:B------:R-:W-:Y:S02]  /*2e20*/  ISETP.GE.AND P4, PT, R34, R85, PT ;  /* 0x000000552200720c */ /* 0x000fe40003f86270 */
        /* <DEDUP_REMOVED lines=8> */
[----:B-----5:R-:W-:Y:S01]  /*2eb0*/  IMAD.MOV.U32 R81, RZ, RZ, R56 ;  /* 0x000000ffff517224 */ /* 0x020fe200078e0038 */
[----:B------:R-:W-:Y:S01]  /*2ec0*/  CS2R R54, SRZ ;  /* 0x0000000000367805 */ /* 0x000fe2000001ff00 */
[----:B------:R-:W-:Y:S01]  /*2ed0*/  IMAD.MOV.U32 R82, RZ, RZ, R57 ;  /* 0x000000ffff527224 */ /* 0x000fe200078e0039 */
[----:B------:R-:W-:Y:S06]  /*2ee0*/  @P4 BRA `(.L_x_463) ;  /* 0x0000000000a04947 */ /* 0x000fec0003800000 */
[----:B------:R-:W-:Y:S01]  /*2ef0*/  IADD3 R14, P2, P5, R98, R14, R105 ;  /* 0x0000000e620e7210 */ /* 0x000fe20007d5e069 */
[----:B------:R-:W-:Y:S01]  /*2f00*/  ULDC.64 UR4, c[0x0][0x3e8] ;  /* 0x0000fa0000047ab9 */ /* 0x000fe20000000a00 */
[----:B------:R-:W-:Y:S02]  /*2f10*/  CS2R R52, SRZ ;  /* 0x0000000000347805 */ /* 0x000fe4000001ff00 */
[----:B------:R-:W-:Y:S02]  /*2f20*/  CS2R R54, SRZ ;  /* 0x0000000000367805 */ /* 0x000fe4000001ff00 */
[----:B------:R-:W-:Y:S02]  /*2f30*/  IADD3.X R13, R103, R11, R104, P2, P5 ;  /* 0x0000000b670d7210 */ /* 0x000fe400017ea468 */
[----:B------:R-:W-:-:S04]  /*2f40*/  IADD3 R11, P2, P5, R92, R12, R107 ;  /* 0x0000000c5c0b7210 */ /* 0x000fc80007d5e06b */
[----:B------:R-:W-:Y:S02]  /*2f50*/  IADD3.X R80, R102, R80, R106, P2, P5 ;  /* 0x0000005066507210 */ /* 0x000fe400017ea46a */
[----:B------:R-:W-:-:S04]  /*2f60*/  LEA R12, P2, R14, UR4, 0x1 ;  /* 0x000000040e0c7c11 */ /* 0x000fc8000f8408ff */
[----:B------:R-:W-:Y:S01]  /*2f70*/  LEA.HI.X R13, R14, UR5, R13, 0x1, P2 ;  /* 0x000000050e0d7c11 */ /* 0x000fe200090f0c0d */
[----:B------:R-:W-:Y:S02]  /*2f80*/  ULDC.64 UR4, c[0x0][0x400] ;  /* 0x0001000000047ab9 */ /* 0x000fe40000000a00 */
        /* <DEDUP_REMOVED lines=30> */
.L_x_463:
[----:B------:R-:W-:Y:S05]  /*3170*/  BSYNC B1 ;  /* 0x0000000000017941 */ /* 0x000fea0003800000 */
.L_x_462:
[----:B0-----:R-:W-:Y:S01]  /*3180*/  IMAD.MOV.U32 R12, RZ, RZ, R61 ;  /* 0x000000ffff0c7224 */ /* 0x001fe200078e003d */
[----:B------:R-:W-:Y:S01]  /*3190*/  MOV R11, R60 ;  /* 0x0000003c000b7202 */ /* 0x000fe20000000f00 */
[----:B------:R-:W-:Y:S01]  /*31a0*/  IMAD.MOV.U32 R13, RZ, RZ, R68 ;  /* 0x000000ffff0d7224 */ /* 0x000fe200078e0044 */
[----:B------:R-:W-:Y:S01]  /*31b0*/  UISETP.NE.AND UP0, UPT, UR59, 0x3, UPT ;  /* 0x000000033b00788c */ /* 0x000fe2000bf05270 */
[----:B------:R-:W-:Y:S01]  /*31c0*/  IMAD.MOV.U32 R14, RZ, RZ, R69 ;  /* 0x000000ffff0e7224 */ /* 0x000fe200078e0045 */
[----:B------:R-:W-:Y:S01]  /*31d0*/  PRMT R154, R12, 0x5410, R11 ;  /* 0x000054100c9a7816 */ /* 0x000fe2000000000b */
[----:B------:R-:W-:Y:S01]  /*31e0*/  IMAD.MOV.U32 R11, RZ, RZ, R64 ;  /* 0x000000ffff0b7224 */ /* 0x000fe200078e0040 */
[----:B------:R-:W-:Y:S02]  /*31f0*/  MOV R12, R65 ;  /* 0x00000041000c7202 */ /* 0x000fe40000000f00 */
[----:B------:R-:W-:Y:S01]  /*3200*/  PRMT R158, R13, 0x5410, R14 ;  /* 0x000054100d9e7816 */ /* 0x000fe2000000000e */
[----:B------:R-:W-:Y:S01]  /*3210*/  IMAD.MOV.U32 R13, RZ, RZ, R76 ;  /* 0x000000ffff0d7224 */ /* 0x000fe200078e004c */
[----:B------:R-:W-:Y:S01]  /*3220*/  PRMT R156, R12, 0x7610, R156 ;  /* 0x000076100c9c7816 */ /* 0x000fe2000000009c */
[----:B------:R-:W-:Y:S01]  /*3230*/  IMAD.MOV.U32 R12, RZ, RZ, R73 ;  /* 0x000000ffff0c7224 */ /* 0x000fe200078e0049 */
[----:B------:R-:W-:-:S02]  /*3240*/  PRMT R157, R157, 0x5410, R11 ;  /* 0x000054109d9d7816 */ /* 0x000fc4000000000b */
[----:B------:R-:W-:Y:S02]  /*3250*/  MOV R11, R72 ;  /* 0x00000048000b7202 */ /* 0x000fe40000000f00 */
[----:B------:R-:W-:Y:S02]  /*3260*/  MOV R14, R77 ;  /* 0x0000004d000e7202 */ /* 0x000fe40000000f00 */
[----:B------:R-:W-:Y:S01]  /*3270*/  PRMT R159, R11, 0x5410, R12 ;  /* 0x000054100b9f7816 */ /* 0x000fe2000000000c */
[----:B------:R-:W-:Y:S01]  /*3280*/  IMAD.MOV.U32 R11, RZ, RZ, R58 ;  /* 0x000000ffff0b7224 */ /* 0x000fe200078e003a */
[----:B------:R-:W-:Y:S01]  /*3290*/  PRMT R160, R14, 0x7610, R160 ;  /* 0x000076100ea07816 */ /* 0x000fe200000000a0 */
[----:B------:R-:W-:Y:S01]  /*32a0*/  IMAD.MOV.U32 R12, RZ, RZ, R59 ;  /* 0x000000ffff0c7224 */ /* 0x000fe200078e003b */
[----:B------:R-:W-:Y:S01]  /*32b0*/  PRMT R147, R13, 0x7610, R147 ;  /* 0x000076100d937816 */ /* 0x000fe20000000093 */
[----:B------:R-:W-:Y:S01]  /*32c0*/  IMAD.MOV.U32 R14, RZ, RZ, R63 ;  /* 0x000000ffff0e7224 */ /* 0x000fe200078e003f */
[----:B------:R-:W-:-:S02]  /*32d0*/  MOV R13, R62 ;  /* 0x0000003e000d7202 */ /* 0x000fc40000000f00 */
[----:B------:R-:W-:Y:S01]  /*32e0*/  PRMT R153, R11, 0x5410, R12 ;  /* 0x000054100b997816 */ /* 0x000fe2000000000c */
[----:B------:R-:W-:Y:S01]  /*32f0*/  IMAD.MOV.U32 R11, RZ, RZ, R66 ;  /* 0x000000ffff0b7224 */ /* 0x000fe200078e0042 */
[----:B------:R-:W-:Y:S01]  /*3300*/  PRMT R155, R13, 0x5410, R14 ;  /* 0x000054100d9b7816 */ /* 0x000fe2000000000e */
[----:B------:R-:W-:Y:S01]  /*3310*/  IMAD.MOV.U32 R13, RZ, RZ, R70 ;  /* 0x000000ffff0d7224 */ /* 0x000fe200078e0046 */
[----:B------:R-:W-:Y:S01]  /*3320*/  MOV R12, R67 ;  /* 0x00000043000c7202 */ /* 0x000fe20000000f00 */
[----:B------:R-:W-:Y:S01]  /*3330*/  IMAD.MOV.U32 R14, RZ, RZ, R71 ;  /* 0x000000ffff0e7224 */ /* 0x000fe200078e0047 */
[----:B------:R-:W-:Y:S02]  /*3340*/  PRMT R157, R11, 0x7610, R157 ;  /* 0x000076100b9d7816 */ /* 0x000fe4000000009d */
        /* <DEDUP_REMOVED lines=8> */
[----:B-----5:R-:W-:Y:S01]  /*33d0*/  IMAD.MOV.U32 R11, RZ, RZ, R32 ;  /* 0x000000ffff0b7224 */ /* 0x020fe200078e0020 */
        /* <DEDUP_REMOVED lines=11> */
[----:B------:R-:W-:Y:S02]  /*3490*/  PLOP3.LUT P2, PT, PT, PT, UP0, 0x80, 0x0 ;  /* 0x000000000000781c */ /* 0x000fe40003f4f008 */
[----:B------:R-:W-:Y:S01]  /*34a0*/  PRMT R134, R14, 0x5410, R13 ;  /* 0x000054100e867816 */ /* 0x000fe2000000000d */
[----:B------:R-:W-:Y:S01]  /*34b0*/  IMAD.MOV.U32 R13, RZ, RZ, R49 ;  /* 0x000000ffff0d7224 */ /* 0x000fe200078e0031 */
[----:B------:R-:W-:Y:S01]  /*34c0*/  PRMT R139, R12, 0x5410, R11 ;  /* 0x000054100c8b7816 */ /* 0x000fe2000000000b */
[----:B------:R-:W-:Y:S01]  /*34d0*/  IMAD.MOV.U32 R12, RZ, RZ, R52 ;  /* 0x000000ffff0c7224 */ /* 0x000fe200078e0034 */
[----:B------:R-:W-:-:S02]  /*34e0*/  MOV R14, R48 ;  /* 0x00000030000e7202 */ /* 0x000fc40000000f00 */
[----:B------:R-:W-:Y:S02]  /*34f0*/  MOV R11, R53 ;  /* 0x00000035000b7202 */ /* 0x000fe40000000f00 */
        /* <DEDUP_REMOVED lines=11> */
[----:B------:R-:W-:Y:S01]  /*35b0*/  MOV R13, R43 ;  /* 0x0000002b000d7202 */ /* 0x000fe20000000f00 */
[----:B------:R-:W-:-:S03]  /*35c0*/  IMAD.MOV.U32 R11, RZ, RZ, R47 ;  /* 0x000000ffff0b7224 */ /* 0x000fc600078e002f */
[----:B------:R-:W-:Y:S01]  /*35d0*/  PRMT R138, R14, 0x5410, R13 ;  /* 0x000054100e8a7816 */ /* 0x000fe2000000000d */
[----:B------:R-:W-:Y:S01]  /*35e0*/  IMAD.MOV.U32 R13, RZ, RZ, R51 ;  /* 0x000000ffff0d7224 */ /* 0x000fe200078e0033 */
[----:B------:R-:W-:Y:S01]  /*35f0*/  PRMT R143, R12, 0x5410, R11 ;  /* 0x000054100c8f7816 */ /* 0x000fe2000000000b */
[----:B------:R-:W-:Y:S01]  /*3600*/  IMAD.MOV.U32 R12, RZ, RZ, R54 ;  /* 0x000000ffff0c7224 */ /* 0x000fe200078e0036 */
[----:B------:R-:W-:Y:S02]  /*3610*/  MOV R14, R50 ;  /* 0x00000032000e7202 */ /* 0x000fe40000000f00 */
[----:B------:R-:W-:Y:S02]  /*3620*/  MOV R11, R55 ;  /* 0x00000037000b7202 */ /* 0x000fe40000000f00 */
[----:B------:R-:W-:Y:S02]  /*3630*/  PRMT R149, R14, 0x5410, R13 ;  /* 0x000054100e957816 */ /* 0x000fe4000000000d */
[----:B------:R-:W-:Y:S01]  /*3640*/  PRMT R151, R12, 0x5410, R11 ;  /* 0x000054100c977816 */ /* 0x000fe2000000000b */
[----:B------:R-:W-:Y:S06]  /*3650*/  @!P2 BRA `(.L_x_464) ;  /* 0x000000000004a947 */ /* 0x000fec0003800000 */
[----:B------:R-:W-:Y:S01]  /*3660*/  BPT.TRAP 0x1 ;  /* 0x000000040000795c */ /* 0x000fe20000300000 */
.L_x_464:
[----:B------:R-:W-:Y:S01]  /*3670*/  IMAD R86, R19, 0x8, R18 ;  /* 0x0000000813567824 */ /* 0x000fe200078e0212 */
[----:B------:R-:W-:Y:S01]  /*3680*/  SHF.L.U32 R87, R203, 0x1f, RZ ;  /* 0x0000001fcb577819 */ /* 0x000fe200000006ff */
[----:B------:R-:W-:Y:S03]  /*3690*/  BSSY B1, `(.L_x_465) ;  /* 0x0000003000017945 */ /* 0x000fe60003800000 */
[----:B------:R-:W0:Y:S02]  /*36a0*/  SYNCS.PHASECHK.TRANS64.TRYWAIT P5, [R86+URZ+0x30890], R87 ;  /* 0x03089057560075a7 */ /* 0x000e2400080a017f */
[----:B0-----:R-:W-:Y:S05]  /*36b0*/  @!P5 BRA `(.L_x_466) ;  /* 0x000001c00060d947 */ /* 0x001fea0003800000 */
.L_x_788:
[----:B------:R-:W-:Y:S05]  /*36c0*/  BSYNC B1 ;  /* 0x0000000000017941 */ /* 0x000fea0003800000 */
.L_x_465:
[----:B------:R-:W-:-:S03]  /*36d0*/  UMOV UR4, 0xffffffff ;  /* 0xffffffff00047882 */ /* 0x000fc60000000000 */
[----:B------:R-:W-:Y:S05]  /*36e0*/  BRA.DIV UR4, `(.L_x_467) ;  /* 0x000001c204687947 */ /* 0x000fea000b800000 */
[----:B------:R1:W2:Y:S04]  /*36f0*/  SHFL.IDX PT, R82, R118, RZ, 0x1c1f ;  /* 0x001c1fff76527589 */ /* 0x0002a800000e0000 */
[----:B------:R1:W3:Y:S02]  /*3700*/  SHFL.IDX PT, R11, R119, RZ, 0x1c1f ;  /* 0x001c1fff770b7589 */ /* 0x0002e400000e0000 */
.L_x_792:
[----:B------:R-:W-:Y:S04]  /*3710*/  BSSY B1, `(.L_x_468) ;  /* 0x0000146000017945 */ /* 0x000fe80003800000 */
[----:B------:R-:W-:Y:S05]  /*3720*/  @P3 BRA `(.L_x_469) ;  /* 0x0000001400103947 */ /* 0x000fea0003800000 */
[----:B------:R-:W-:Y:S01]  /*3730*/  ISETP.NE.AND P3, PT, R6, RZ, PT ;  /* 0x000000ff0600720c */ /* 0x000fe20003f65270 */
[----:B------:R-:W-:-:S12]  /*3740*/  BSSY B2, `(.L_x_470) ;  /* 0x0000036000027945 */ /* 0x000fd80003800000 */
[----:B------:R-:W-:Y:S05]  /*3750*/  @!P3 BRA `(.L_x_471) ;  /* 0x0000000000d0b947 */ /* 0x000fea0003800000 */
[----:B------:R4:W0:Y:S01]  /*3760*/  LDS.128 R12, [R27+0x1e000] ;  /* 0x01e000001b0c7984 */ /* 0x0008220000000c00 */
[C---:B---3--:R-:W-:Y:S01]  /*3770*/  LEA R80, P3, R16.reuse, R11, 0x1 ;  /* 0x0000000b10507211 */ /* 0x048fe200078608ff */
[----:B------:R-:W-:Y:S03]  /*3780*/  BSSY B3, `(.L_x_472) ;  /* 0x0000030000037945 */ /* 0x000fe60003800000 */
[----:B--2---:R-:W-:Y:S02]  /*3790*/  LEA.HI.X R81, R16, R82, R17, 0x1, P3 ;  /* 0x0000005210517211 */ /* 0x004fe400018f0c11 */
[----:B------:R-:W-:-:S13]  /*37a0*/  ISETP.GE.AND P3, PT, R196, R120, PT ;  /* 0x00000078c400720c */ /* 0x000fda0003f66270 */
[----:B----4-:R-:W-:Y:S05]  /*37b0*/  @P3 BRA `(.L_x_473) ;  /* 0x0000000000b03947 */ /* 0x010fea0003800000 */
[----:B------:R-:W-:Y:S01]  /*37c0*/  SHF.R.U64 R144, R78, 0x10, R79 ;  /* 0x000000104e907819 */ /* 0x000fe2000000124f */
[----:B0-----:R-:W-:Y:S01]  /*37d0*/  IMAD.MOV.U32 R78, RZ, RZ, R13 ;  /* 0x000000ffff4e7224 */ /* 0x001fe200078e000d */
[----:B------:R-:W-:Y:S02]  /*37e0*/  SHF.R.U64 R76, R76, 0x10, R77 ;  /* 0x000000104c4c7819 */ /* 0x000fe4000000124d */
[----:B------:R-:W-:Y:S01]  /*37f0*/  SHF.R.U32.HI R79, RZ, 0x10, R79 ;  /* 0x00000010ff4f7819 */ /* 0x000fe2000001164f */
[----:B------:R-:W-:Y:S02]  /*3800*/  HADD2.F32 R144, -RZ, R144.H0_H0 ;  /* 0x20000090ff907230 */ /* 0x000fe40000004100 */
[--C-:B------:R-:W-:Y:S02]  /*3810*/  HADD2.F32 R13, -RZ, R78.reuse.H1_H1 ;  /* 0x3000004eff0d7230 */ /* 0x100fe40000004100 */
[----:B------:R-:W-:Y:S02]  /*3820*/  HADD2.F32 R145, -RZ, R78.H0_H0 ;  /* 0x2000004eff917230 */ /* 0x000fe40000004100 */
[----:B------:R-:W-:-:S02]  /*3830*/  HADD2.F32 R76, -RZ, R76.H0_H0 ;  /* 0x2000004cff4c7230 */ /* 0x000fc40000004100 */
[-C--:B------:R-:W-:Y:S01]  /*3840*/  FMUL.FTZ R78, R13, R144.reuse ;  /* 0x000000900d4e7220 */ /* 0x080fe20000410000 */
[----:B------:R-:W-:-:S03]  /*3850*/  FMUL.FTZ R144, R145, R144 ;  /* 0x0000009091907220 */ /* 0x000fc60000410000 */
[-C--:B------:R-:W-:Y:S01]  /*3860*/  FFMA.FTZ R78, R145, R76.reuse, -R78 ;  /* 0x0000004c914e7223 */ /* 0x080fe2000001084e */
[----:B------:R-:W-:Y:S02]  /*3870*/  HADD2.F32 R145, -RZ, R147.H1_H1 ;  /* 0x30000093ff917230 */ /* 0x000fe40000004100 */
[----:B------:R-:W-:Y:S01]  /*3880*/  FFMA.FTZ R13, R13, R76, R144 ;  /* 0x0000004c0d0d7223 */ /* 0x000fe20000010090 */
[----:B------:R-:W-:Y:S01]  /*3890*/  IMAD.MOV.U32 R144, RZ, RZ, R15 ;  /* 0x000000ffff907224 */ /* 0x000fe200078e000f */
[----:B------:R-:W-:Y:S02]  /*38a0*/  SHF.R.U32.HI R76, RZ, 0x10, R77 ;  /* 0x00000010ff4c7819 */ /* 0x000fe4000001164d */
[----:B------:R-:W-:Y:S01]  /*38b0*/  MOV R77, R12 ;  /* 0x0000000c004d7202 */ /* 0x000fe20000000f00 */
[----:B------:R-:W-:Y:S01]  /*38c0*/  HADD2.F32 R12, -RZ, R79.H0_H0 ;  /* 0x2000004fff0c7230 */ /* 0x000fe20000004100 */
[----:B------:R-:W-:Y:S01]  /*38d0*/  F2FP.F16.F32.PACK_AB R13, R13, R78 ;  /* 0x0000004e0d0d723e */ /* 0x000fe200000000ff */
[----:B------:R-:W-:-:S02]  /*38e0*/  HADD2.F32 R15, -RZ, R144.H1_H1 ;  /* 0x30000090ff0f7230 */ /* 0x000fc40000004100 */
[----:B------:R-:W-:Y:S02]  /*38f0*/  HADD2.F32 R79, -RZ, R144.H0_H0 ;  /* 0x20000090ff4f7230 */ /* 0x000fe40000004100 */
[----:B------:R-:W-:Y:S02]  /*3900*/  HADD2.F32 R76, -RZ, R76.H0_H0 ;  /* 0x2000004cff4c7230 */ /* 0x000fe40000004100 */
[-C--:B------:R-:W-:Y:S01]  /*3910*/  FMUL.FTZ R144, R15, R12.reuse ;  /* 0x0000000c0f907220 */ /* 0x080fe20000410000 */
[----:B------:R-:W-:-:S03]  /*3920*/  FMUL.FTZ R148, R79, R12 ;  /* 0x0000000c4f947220 */ /* 0x000fc60000410000 */
[-C--:B------:R-:W-:Y:S01]  /*3930*/  FFMA.FTZ R12, R79, R76.reuse, -R144 ;  /* 0x0000004c4f0c7223 */ /* 0x080fe20000010890 */
[--C-:B------:R-:W-:Y:S02]  /*3940*/  HADD2.F32 R144, -RZ, R77.reuse.H0_H0 ;  /* 0x2000004dff907230 */ /* 0x100fe40000004100 */
[----:B------:R-:W-:Y:S01]  /*3950*/  FFMA.FTZ R15, R15, R76, R148 ;  /* 0x0000004c0f0f7223 */ /* 0x000fe20000010094 */
[----:B------:R-:W-:Y:S02]  /*3960*/  IMAD.MOV.U32 R76, RZ, RZ, R14 ;  /* 0x000000ffff4c7224 */ /* 0x000fe400078e000e */
[----:B------:R-:W-:Y:S02]  /*3970*/  HADD2.F32 R14, -RZ, R77.H1_H1 ;  /* 0x3000004dff0e7230 */ /* 0x000fe40000004100 */
[----:B------:R-:W-:Y:S01]  /*3980*/  HADD2.F32 R79, -RZ, R147.H0_H0 ;  /* 0x20000093ff4f7230 */ /* 0x000fe20000004100 */
[----:B------:R-:W-:Y:S01]  /*3990*/  F2FP.F16.F32.PACK_AB R15, R15, R12 ;  /* 0x0000000c0f0f723e */ /* 0x000fe200000000ff */
[----:B------:R-:W-:-:S02]  /*39a0*/  HADD2.F32 R147, -RZ, R162.H1_H1 ;  /* 0x300000a2ff937230 */ /* 0x000fc40000004100 */
[-C--:B------:R-:W-:Y:S01]  /*39b0*/  FMUL.FTZ R77, R14, R145.reuse ;  /* 0x000000910e4d7220 */ /* 0x080fe20000410000 */
[----:B------:R-:W-:-:S03]  /*39c0*/  FMUL.FTZ R145, R144, R145 ;  /* 0x0000009190917220 */ /* 0x000fc60000410000 */
[-C--:B------:R-:W-:Y:S01]  /*39d0*/  FFMA.FTZ R77, R144, R79.reuse, -R77 ;  /* 0x0000004f904d7223 */ /* 0x080fe2000001084d */
[--C-:B------:R-:W-:Y:S02]  /*39e0*/  HADD2.F32 R144, -RZ, R76.reuse.H0_H0 ;  /* 0x2000004cff907230 */ /* 0x100fe40000004100 */
[----:B------:R-:W-:Y:S01]  /*39f0*/  FFMA.FTZ R14, R14, R79, R145 ;  /* 0x0000004f0e0e7223 */ /* 0x000fe20000010091 */
[----:B------:R-:W-:Y:S02]  /*3a00*/  HADD2.F32 R76, -RZ, R76.H1_H1 ;  /* 0x3000004cff4c7230 */ /* 0x000fe40000004100 */
[----:B------:R-:W-:Y:S02]  /*3a10*/  HADD2.F32 R79, -RZ, R160.H0_H0 ;  /* 0x200000a0ff4f7230 */ /* 0x000fe40000004100 */
[----:B------:R-:W-:Y:S01]  /*3a20*/  F2FP.F16.F32.PACK_AB R12, R14, R77 ;  /* 0x0000004d0e0c723e */ /* 0x000fe200000000ff */
[-C--:B------:R-:W-:Y:S01]  /*3a30*/  FMUL.FTZ R145, R76, R147.reuse ;  /* 0x000000934c917220 */ /* 0x080fe20000410000 */
[----:B------:R-:W-:-:S03]  /*3a40*/  FMUL.FTZ R147, R144, R147 ;  /* 0x0000009390937220 */ /* 0x000fc60000410000 */
[-C--:B------:R-:W-:Y:S01]  /*3a50*/  FFMA.FTZ R145, R144, R79.reuse, -R145 ;  /* 0x0000004f90917223 */ /* 0x080fe20000010891 */
[----:B------:R-:W-:-:S05]  /*3a60*/  FFMA.FTZ R76, R76, R79, R147 ;  /* 0x0000004f4c4c7223 */ /* 0x000fca0000010093 */
[----:B------:R-:W-:-:S07]  /*3a70*/  F2FP.F16.F32.PACK_AB R14, R76, R145 ;  /* 0x000000914c0e723e */ /* 0x000fce00000000ff */
.L_x_473:
[----:B------:R-:W-:Y:S05]  /*3a80*/  BSYNC B3 ;  /* 0x0000000000037941 */ /* 0x000fea0003800000 */
.L_x_472:
[----:B0-----:R4:W-:Y:S02]  /*3a90*/  ST.E.128 desc[UR56][R80.64], R12 ;  /* 0x0000000c50007985 */ /* 0x0019e4000c101d38 */
.L_x_471:
[----:B------:R-:W-:Y:S05]  /*3aa0*/  BSYNC B2 ;  /* 0x0000000000027941 */ /* 0x000fea0003800000 */
.L_x_470:
[----:B------:R-:W-:Y:S01]  /*3ab0*/  ISETP.NE.AND P3, PT, R7, RZ, PT ;  /* 0x000000ff0700720c */ /* 0x000fe20003f65270 */
[----:B------:R-:W-:-:S12]  /*3ac0*/  BSSY B2, `(.L_x_474) ;  /* 0x0000035000027945 */ /* 0x000fd80003800000 */
[----:B------:R-:W-:Y:S05]  /*3ad0*/  @!P3 BRA `(.L_x_475) ;  /* 0x0000000000ccb947 */ /* 0x000fea0003800000 */
[----:B----4-:R4:W0:Y:S01]  /*3ae0*/  LDS.128 R12, [R28+0x1e000] ;  /* 0x01e000001c0c7984 */ /* 0x0108220000000c00 */
[----:B------:R-:W-:Y:S01]  /*3af0*/  ISETP.GE.AND P3, PT, R207, R120, PT ;  /* 0x00000078cf00720c */ /* 0x000fe20003f66270 */
[----:B---3--:R-:W-:Y:S01]  /*3b00*/  IMAD.MOV.U32 R76, RZ, RZ, R11 ;  /* 0x000000ffff4c7224 */ /* 0x008fe200078e000b */
[----:B------:R-:W-:Y:S01]  /*3b10*/  SHF.L.U32 R79, R195, 0x3, RZ ;  /* 0x00000003c34f7819 */ /* 0x000fe200000006ff */
[----:B--2---:R-:W-:Y:S01]  /*3b20*/  IMAD.MOV.U32 R77, RZ, RZ, R82 ;  /* 0x000000ffff4d7224 */ /* 0x004fe200078e0052 */
[----:B------:R-:W-:Y:S03]  /*3b30*/  BSSY B3, `(.L_x_476) ;  /* 0x000002c000037945 */ /* 0x000fe60003800000 */
[----:B------:R-:W-:-:S06]  /*3b40*/  IMAD.WIDE R76, R79, 0x2, R76 ;  /* 0x000000024f4c7825 */ /* 0x000fcc00078e024c */
[----:B----4-:R-:W-:Y:S05]  /*3b50*/  @P3 BRA `(.L_x_477) ;  /* 0x0000000000a43947 */ /* 0x010fea0003800000 */
[----:B------:R-:W-:Y:S01]  /*3b60*/  SHF.R.U64 R78, R74, 0x10, R75 ;  /* 0x000000104a4e7819 */ /* 0x000fe2000000124b */
[----:B------:R-:W-:Y:S01]  /*3b70*/  HADD2.F32 R80, -RZ, R161.H1_H1 ;  /* 0x300000a1ff507230 */ /* 0x000fe20000004100 */
[----:B0-----:R-:W-:Y:S01]  /*3b80*/  MOV R74, R13 ;  /* 0x0000000d004a7202 */ /* 0x001fe20000000f00 */
[----:B------:R-:W-:Y:S01]  /*3b90*/  HADD2.F32 R81, -RZ, R14.H0_H0 ;  /* 0x2000000eff517230 */ /* 0x000fe20000004100 */
[----:B------:R-:W-:Y:S01]  /*3ba0*/  SHF.R.U64 R72, R72, 0x10, R73 ;  /* 0x0000001048487819 */ /* 0x000fe20000001249 */
        /* <DEDUP_REMOVED lines=9> */
[----:B------:R-:W-:Y:S01]  /*3c40*/  SHF.R.U32.HI R72, RZ, 0x10, R75 ;  /* 0x00000010ff487819 */ /* 0x000fe2000001164b */
[----:B------:R-:W-:Y:S01]  /*3c50*/  HADD2.F32 R78, -RZ, R15.H0_H0 ;  /* 0x2000000fff4e7230 */ /* 0x000fe20000004100 */
[----:B------:R-:W-:Y:S01]  /*3c60*/  SHF.R.U32.HI R75, RZ, 0x10, R73 ;  /* 0x00000010ff4b7819 */ /* 0x000fe20000011649 */
[----:B------:R-:W-:Y:S01]  /*3c70*/  HADD2.F32 R14, -RZ, R159.H1_H1 ;  /* 0x3000009fff0e7230 */ /* 0x000fe20000004100 */
[----:B------:R-:W-:Y:S01]  /*3c80*/  F2FP.F16.F32.PACK_AB R13, R13, R74 ;  /* 0x0000004a0d0d723e */ /* 0x000fe200000000ff */
[----:B------:R-:W-:Y:S02]  /*3c90*/  HADD2.F32 R73, -RZ, R72.H0_H0 ;  /* 0x20000048ff497230 */ /* 0x000fe40000004100 */
[----:B------:R-:W-:-:S02]  /*3ca0*/  HADD2.F32 R72, -RZ, R15.H1_H1 ;  /* 0x3000000fff487230 */ /* 0x000fc40000004100 */
[----:B------:R-:W-:-:S03]  /*3cb0*/  HADD2.F32 R75, -RZ, R75.H0_H0 ;  /* 0x2000004bff4b7230 */ /* 0x000fc60000004100 */
[-C--:B------:R-:W-:Y:S01]  /*3cc0*/  FMUL.FTZ R15, R72, R73.reuse ;  /* 0x00000049480f7220 */ /* 0x080fe20000410000 */
[----:B------:R-:W-:-:S03]  /*3cd0*/  FMUL.FTZ R73, R78, R73 ;  /* 0x000000494e497220 */ /* 0x000fc60000410000 */
[-C--:B------:R-:W-:Y:S01]  /*3ce0*/  FFMA.FTZ R15, R78, R75.reuse, -R15 ;  /* 0x0000004b4e0f7223 */ /* 0x080fe2000001080f */
[----:B------:R-:W-:Y:S01]  /*3cf0*/  FFMA.FTZ R72, R72, R75, R73 ;  /* 0x0000004b48487223 */ /* 0x000fe20000010049 */
[--C-:B------:R-:W-:Y:S02]  /*3d00*/  HADD2.F32 R73, -RZ, R12.reuse.H1_H1 ;  /* 0x3000000cff497230 */ /* 0x100fe40000004100 */
[----:B------:R-:W-:Y:S02]  /*3d10*/  HADD2.F32 R75, -RZ, R12.H0_H0 ;  /* 0x2000000cff4b7230 */ /* 0x000fe40000004100 */
[----:B------:R-:W-:Y:S02]  /*3d20*/  HADD2.F32 R78, -RZ, R159.H0_H0 ;  /* 0x2000009fff4e7230 */ /* 0x000fe40000004100 */
[-C--:B------:R-:W-:Y:S01]  /*3d30*/  FMUL.FTZ R12, R73, R80.reuse ;  /* 0x00000050490c7220 */ /* 0x080fe20000410000 */
[----:B------:R-:W-:Y:S01]  /*3d40*/  F2FP.F16.F32.PACK_AB R15, R72, R15 ;  /* 0x0000000f480f723e */ /* 0x000fe200000000ff */
[----:B------:R-:W-:-:S02]  /*3d50*/  FMUL.FTZ R80, R75, R80 ;  /* 0x000000504b507220 */ /* 0x000fc40000410000 */
[-C--:B------:R-:W-:Y:S01]  /*3d60*/  FFMA.FTZ R75, R75, R78.reuse, -R12 ;  /* 0x0000004e4b4b7223 */ /* 0x080fe2000001080c */
[----:B------:R-:W-:Y:S02]  /*3d70*/  HADD2.F32 R12, -RZ, R162.H0_H0 ;  /* 0x200000a2ff0c7230 */ /* 0x000fe40000004100 */
[----:B------:R-:W-:-:S03]  /*3d80*/  FFMA.FTZ R80, R73, R78, R80 ;  /* 0x0000004e49507223 */ /* 0x000fc60000010050 */
[-C--:B------:R-:W-:Y:S01]  /*3d90*/  FMUL.FTZ R78, R79, R12.reuse ;  /* 0x0000000c4f4e7220 */ /* 0x080fe20000410000 */
[----:B------:R-:W-:-:S03]  /*3da0*/  FMUL.FTZ R12, R81, R12 ;  /* 0x0000000c510c7220 */ /* 0x000fc60000410000 */
[-C--:B------:R-:W-:Y:S01]  /*3db0*/  FFMA.FTZ R78, R81, R14.reuse, -R78 ;  /* 0x0000000e514e7223 */ /* 0x080fe2000001084e */
[----:B------:R-:W-:Y:S01]  /*3dc0*/  FFMA.FTZ R79, R79, R14, R12 ;  /* 0x0000000e4f4f7223 */ /* 0x000fe2000001000c */
[----:B------:R-:W-:-:S04]  /*3dd0*/  F2FP.F16.F32.PACK_AB R12, R80, R75 ;  /* 0x0000004b500c723e */ /* 0x000fc800000000ff */
[----:B------:R-:W-:-:S07]  /*3de0*/  F2FP.F16.F32.PACK_AB R14, R79, R78 ;  /* 0x0000004e4f0e723e */ /* 0x000fce00000000ff */
.L_x_477:
[----:B------:R-:W-:Y:S05]  /*3df0*/  BSYNC B3 ;  /* 0x0000000000037941 */ /* 0x000fea0003800000 */
.L_x_476:
[----:B0-----:R0:W-:Y:S02]  /*3e00*/  ST.E.128 desc[UR56][R76.64], R12 ;  /* 0x0000000c4c007985 */ /* 0x0011e4000c101d38 */
.L_x_475:
[----:B------:R-:W-:Y:S05]  /*3e10*/  BSYNC B2 ;  /* 0x0000000000027941 */ /* 0x000fea0003800000 */
.L_x_474:
[----:B------:R-:W-:Y:S01]  /*3e20*/  ISETP.NE.AND P3, PT, R8, RZ, PT ;  /* 0x000000ff0800720c */ /* 0x000fe20003f65270 */
[----:B------:R-:W-:-:S12]  /*3e30*/  BSSY B2, `(.L_x_478) ;  /* 0x0000035000027945 */ /* 0x000fd80003800000 */
[----:B------:R-:W-:Y:S05]  /*3e40*/  @!P3 BRA `(.L_x_479) ;  /* 0x0000000000ccb947 */ /* 0x000fea0003800000 */
[----:B0---4-:R0:W4:Y:S01]  /*3e50*/  LDS.128 R12, [R27+0x21000] ;  /* 0x021000001b0c7984 */ /* 0x0111220000000c00 */
[----:B------:R-:W-:Y:S01]  /*3e60*/  ISETP.GE.AND P3, PT, R205, R120, PT ;  /* 0x00000078cd00720c */ /* 0x000fe20003f66270 */
[----:B------:R-:W-:Y:S01]  /*3e70*/  IMAD.SHL.U32 R75, R198, 0x8, RZ ;  /* 0x00000008c64b7824 */ /* 0x000fe200078e00ff */
[----:B--2---:R-:W-:Y:S01]  /*3e80*/  MOV R73, R82 ;  /* 0x0000005200497202 */ /* 0x004fe20000000f00 */
[----:B---3--:R-:W-:Y:S01]  /*3e90*/  IMAD.MOV.U32 R72, RZ, RZ, R11 ;  /* 0x000000ffff487224 */ /* 0x008fe200078e000b */
[----:B------:R-:W-:Y:S03]  /*3ea0*/  BSSY B3, `(.L_x_480) ;  /* 0x000002c000037945 */ /* 0x000fe60003800000 */
[----:B------:R-:W-:-:S06]  /*3eb0*/  IMAD.WIDE R72, R75, 0x2, R72 ;  /* 0x000000024b487825 */ /* 0x000fcc00078e0248 */
[----:B0-----:R-:W-:Y:S05]  /*3ec0*/  @P3 BRA `(.L_x_481) ;  /* 0x0000000000a43947 */ /* 0x001fea0003800000 */
[----:B------:R-:W-:Y:S01]  /*3ed0*/  SHF.R.U64 R74, R68, 0x10, R69 ;  /* 0x00000010444a7819 */ /* 0x000fe20000001245 */
[----:B----4-:R-:W-:Y:S01]  /*3ee0*/  HADD2.F32 R76, -RZ, R15.H0_H0 ;  /* 0x2000000fff4c7230 */ /* 0x010fe20000004100 */
[----:B------:R-:W-:Y:S01]  /*3ef0*/  SHF.R.U32.HI R75, RZ, 0x10, R71 ;  /* 0x00000010ff4b7819 */ /* 0x000fe20000011647 */
[----:B------:R-:W-:Y:S01]  /*3f00*/  HADD2.F32 R79, -RZ, R158.H1_H1 ;  /* 0x3000009eff4f7230 */ /* 0x000fe20000004100 */
[----:B------:R-:W-:Y:S01]  /*3f10*/  SHF.R.U32.HI R68, RZ, 0x10, R69 ;  /* 0x00000010ff447819 */ /* 0x000fe20000011645 */
[----:B------:R-:W-:Y:S01]  /*3f20*/  HADD2.F32 R74, -RZ, R74.H0_H0 ;  /* 0x2000004aff4a7230 */ /* 0x000fe20000004100 */
[----:B------:R-:W-:Y:S01]  /*3f30*/  SHF.R.U64 R69, R70, 0x10, R71 ;  /* 0x0000001046457819 */ /* 0x000fe20000001247 */
[----:B------:R-:W-:Y:S02]  /*3f40*/  HADD2.F32 R75, -RZ, R75.H0_H0 ;  /* 0x2000004bff4b7230 */ /* 0x000fe40000004100 */
[----:B------:R-:W-:Y:S02]  /*3f50*/  HADD2.F32 R70, -RZ, R15.H1_H1 ;  /* 0x3000000fff467230 */ /* 0x000fe40000004100 */
[----:B------:R-:W-:-:S02]  /*3f60*/  HADD2.F32 R78, -RZ, R69.H0_H0 ;  /* 0x20000045ff4e7230 */ /* 0x000fc40000004100 */
[--C-:B------:R-:W-:Y:S02]  /*3f70*/  HADD2.F32 R69, -RZ, R13.reuse.H1_H1 ;  /* 0x3000000dff457230 */ /* 0x100fe40000004100 */
[-C--:B------:R-:W-:Y:S01]  /*3f80*/  FMUL.FTZ R15, R70, R75.reuse ;  /* 0x0000004b460f7220 */ /* 0x080fe20000410000 */
[----:B------:R-:W-:Y:S02]  /*3f90*/  HADD2.F32 R13, -RZ, R13.H0_H0 ;  /* 0x2000000dff0d7230 */ /* 0x000fe40000004100 */
[C---:B------:R-:W-:Y:S01]  /*3fa0*/  FMUL.FTZ R75, R76.reuse, R75 ;  /* 0x0000004b4c4b7220 */ /* 0x040fe20000410000 */
[----:B------:R-:W-:Y:S02]  /*3fb0*/  HADD2.F32 R71, -RZ, R68.H0_H0 ;  /* 0x20000044ff477230 */ /* 0x000fe40000004100 */
[-C--:B------:R-:W-:Y:S01]  /*3fc0*/  FMUL.FTZ R68, R69, R78.reuse ;  /* 0x0000004e45447220 */ /* 0x080fe20000410000 */
[----:B------:R-:W-:Y:S02]  /*3fd0*/  FMUL.FTZ R78, R13, R78 ;  /* 0x0000004e0d4e7220 */ /* 0x000fe40000410000 */
[-C--:B------:R-:W-:Y:S01]  /*3fe0*/  FFMA.FTZ R15, R76, R71.reuse, -R15 ;  /* 0x000000474c0f7223 */ /* 0x080fe2000001080f */
[----:B------:R-:W-:Y:S01]  /*3ff0*/  FFMA.FTZ R70, R70, R71, R75 ;  /* 0x0000004746467223 */ /* 0x000fe2000001004b */
[----:B------:R-:W-:-:S02]  /*4000*/  HADD2.F32 R71, -RZ, R160.H1_H1 ;  /* 0x300000a0ff477230 */ /* 0x000fc40000004100 */
[-C--:B------:R-:W-:Y:S01]  /*4010*/  FFMA.FTZ R13, R13, R74.reuse, -R68 ;  /* 0x0000004a0d0d7223 */ /* 0x080fe20000010844 */
[--C-:B------:R-:W-:Y:S02]  /*4020*/  HADD2.F32 R75, -RZ, R12.reuse.H1_H1 ;  /* 0x3000000cff4b7230 */ /* 0x100fe40000004100 */
[----:B------:R-:W-:Y:S01]  /*4030*/  FFMA.FTZ R68, R69, R74, R78 ;  /* 0x0000004a45447223 */ /* 0x000fe2000001004e */
[----:B------:R-:W-:Y:S01]  /*4040*/  HADD2.F32 R76, -RZ, R12.H0_H0 ;  /* 0x2000000cff4c7230 */ /* 0x000fe20000004100 */
[----:B------:R-:W-:Y:S01]  /*4050*/  F2FP.F16.F32.PACK_AB R15, R70, R15 ;  /* 0x0000000f460f723e */ /* 0x000fe200000000ff */
[----:B------:R-:W-:Y:S02]  /*4060*/  HADD2.F32 R69, -RZ, R161.H0_H0 ;  /* 0x200000a1ff457230 */ /* 0x000fe40000004100 */
[-C--:B------:R-:W-:Y:S01]  /*4070*/  FMUL.FTZ R77, R75, R71.reuse ;  /* 0x000000474b4d7220 */ /* 0x080fe20000410000 */
[----:B------:R-:W-:Y:S02]  /*4080*/  HADD2.F32 R12, -RZ, R14.H1_H1 ;  /* 0x3000000eff0c7230 */ /* 0x000fe40000004100 */
[----:B------:R-:W-:Y:S01]  /*4090*/  FMUL.FTZ R78, R76, R71 ;  /* 0x000000474c4e7220 */ /* 0x000fe20000410000 */
[----:B------:R-:W-:Y:S01]  /*40a0*/  HADD2.F32 R74, -RZ, R158.H0_H0 ;  /* 0x2000009eff4a7230 */ /* 0x000fe20000004100 */
[----:B------:R-:W-:Y:S01]  /*40b0*/  F2FP.F16.F32.PACK_AB R13, R68, R13 ;  /* 0x0000000d440d723e */ /* 0x000fe200000000ff */
[----:B------:R-:W-:-:S02]  /*40c0*/  HADD2.F32 R14, -RZ, R14.H0_H0 ;  /* 0x2000000eff0e7230 */ /* 0x000fc40000004100 */
[-C--:B------:R-:W-:Y:S01]  /*40d0*/  FMUL.FTZ R71, R12, R69.reuse ;  /* 0x000000450c477220 */ /* 0x080fe20000410000 */
[-C--:B------:R-:W-:Y:S01]  /*40e0*/  FFMA.FTZ R77, R76, R74.reuse, -R77 ;  /* 0x0000004a4c4d7223 */ /* 0x080fe2000001084d */
[----:B------:R-:W-:Y:S01]  /*40f0*/  FFMA.FTZ R78, R75, R74, R78 ;  /* 0x0000004a4b4e7223 */ /* 0x000fe2000001004e */
[C---:B------:R-:W-:Y:S01]  /*4100*/  FMUL.FTZ R69, R14.reuse, R69 ;  /* 0x000000450e457220 */ /* 0x040fe20000410000 */
[----:B------:R-:W-:-:S03]  /*4110*/  FFMA.FTZ R71, R14, R79, -R71 ;  /* 0x0000004f0e477223 */ /* 0x000fc60000010847 */
[----:B------:R-:W-:Y:S01]  /*4120*/  FFMA.FTZ R12, R12, R79, R69 ;  /* 0x0000004f0c0c7223 */ /* 0x000fe20000010045 */
[----:B------:R-:W-:-:S04]  /*4130*/  F2FP.F16.F32.PACK_AB R78, R78, R77 ;  /* 0x0000004d4e4e723e */ /* 0x000fc800000000ff */
[----:B------:R-:W-:Y:S01]  /*4140*/  F2FP.F16.F32.PACK_AB R14, R12, R71 ;  /* 0x000000470c0e723e */ /* 0x000fe200000000ff */
[----:B------:R-:W-:-:S07]  /*4150*/  IMAD.MOV.U32 R12, RZ, RZ, R78 ;  /* 0x000000ffff0c7224 */ /* 0x000fce00078e004e */
.L_x_481:
[----:B------:R-:W-:Y:S05]  /*4160*/  BSYNC B3 ;  /* 0x0000000000037941 */ /* 0x000fea0003800000 */
.L_x_480:
[----:B----4-:R0:W-:Y:S02]  /*4170*/  ST.E.128 desc[UR56][R72.64], R12 ;  /* 0x0000000c48007985 */ /* 0x0101e4000c101d38 */
.L_x_479:
[----:B------:R-:W-:Y:S05]  /*4180*/  BSYNC B2 ;  /* 0x0000000000027941 */ /* 0x000fea0003800000 */
.L_x_478:
[----:B------:R-:W-:Y:S01]  /*4190*/  ISETP.NE.AND P3, PT, R9, RZ, PT ;  /* 0x000000ff0900720c */ /* 0x000fe20003f65270 */
[----:B------:R-:W-:-:S12]  /*41a0*/  BSSY B2, `(.L_x_482) ;  /* 0x0000033000027945 */ /* 0x000fd80003800000 */
[----:B------:R-:W-:Y:S05]  /*41b0*/  @!P3 BRA `(.L_x_483) ;  /* 0x0000000000c4b947 */ /* 0x000fea0003800000 */
[----:B0---4-:R0:W4:Y:S01]  /*41c0*/  LDS.128 R12, [R28+0x21000] ;  /* 0x021000001c0c7984 */ /* 0x0111220000000c00 */
[C---:B---3--:R-:W-:Y:S01]  /*41d0*/  LEA R68, P3, R23.reuse, R11, 0x1 ;  /* 0x0000000b17447211 */ /* 0x048fe200078608ff */
[----:B------:R-:W-:Y:S03]  /*41e0*/  BSSY B3, `(.L_x_484) ;  /* 0x000002d000037945 */ /* 0x000fe60003800000 */
[----:B--2---:R-:W-:Y:S02]  /*41f0*/  LEA.HI.X R69, R23, R82, R201, 0x1, P3 ;  /* 0x0000005217457211 */ /* 0x004fe400018f0cc9 */
[----:B------:R-:W-:-:S13]  /*4200*/  ISETP.GE.AND P3, PT, R206, R120, PT ;  /* 0x00000078ce00720c */ /* 0x000fda0003f66270 */
[----:B0-----:R-:W-:Y:S05]  /*4210*/  @P3 BRA `(.L_x_485) ;  /* 0x0000000000a43947 */ /* 0x001fea0003800000 */
[----:B------:R-:W-:Y:S01]  /*4220*/  SHF.R.U64 R70, R64, 0x10, R65 ;  /* 0x0000001040467819 */ /* 0x000fe20000001241 */
[----:B----4-:R-:W-:Y:S01]  /*4230*/  HADD2.F32 R72, -RZ, R15.H0_H0 ;  /* 0x2000000fff487230 */ /* 0x010fe20000004100 */
[----:B------:R-:W-:Y:S01]  /*4240*/  SHF.R.U32.HI R71, RZ, 0x10, R67 ;  /* 0x00000010ff477819 */ /* 0x000fe20000011643 */
[----:B------:R-:W-:Y:S01]  /*4250*/  HADD2.F32 R75, -RZ, R156.H0_H0 ;  /* 0x2000009cff4b7230 */ /* 0x000fe20000004100 */
        /* <DEDUP_REMOVED lines=15> */
[----:B------:R-:W-:-:S02]  /*4350*/  HADD2.F32 R67, -RZ, R157.H0_H0 ;  /* 0x2000009dff437230 */ /* 0x000fc40000004100 */
[-C--:B------:R-:W-:Y:S01]  /*4360*/  FFMA.FTZ R13, R13, R70.reuse, -R64 ;  /* 0x000000460d0d7223 */ /* 0x080fe20000010840 */
[--C-:B------:R-:W-:Y:S02]  /*4370*/  HADD2.F32 R71, -RZ, R12.reuse.H1_H1 ;  /* 0x3000000cff477230 */ /* 0x100fe40000004100 */
[----:B------:R-:W-:Y:S01]  /*4380*/  FFMA.FTZ R64, R65, R70, R74 ;  /* 0x0000004641407223 */ /* 0x000fe2000001004a */
[----:B------:R-:W-:Y:S01]  /*4390*/  HADD2.F32 R72, -RZ, R12.H0_H0 ;  /* 0x2000000cff487230 */ /* 0x000fe20000004100 */
[----:B------:R-:W-:Y:S01]  /*43a0*/  F2FP.F16.F32.PACK_AB R15, R66, R15 ;  /* 0x0000000f420f723e */ /* 0x000fe200000000ff */
[----:B------:R-:W-:Y:S02]  /*43b0*/  HADD2.F32 R65, -RZ, R156.H1_H1 ;  /* 0x3000009cff417230 */ /* 0x000fe40000004100 */
[-C--:B------:R-:W-:Y:S01]  /*43c0*/  FMUL.FTZ R73, R71, R67.reuse ;  /* 0x0000004347497220 */ /* 0x080fe20000410000 */
[--C-:B------:R-:W-:Y:S02]  /*43d0*/  HADD2.F32 R12, -RZ, R14.reuse.H1_H1 ;  /* 0x3000000eff0c7230 */ /* 0x100fe40000004100 */
[----:B------:R-:W-:Y:S01]  /*43e0*/  FMUL.FTZ R74, R72, R67 ;  /* 0x00000043484a7220 */ /* 0x000fe20000410000 */
[----:B------:R-:W-:Y:S01]  /*43f0*/  HADD2.F32 R70, -RZ, R157.H1_H1 ;  /* 0x3000009dff467230 */ /* 0x000fe20000004100 */
        /* <DEDUP_REMOVED lines=11> */
.L_x_485:
[----:B------:R-:W-:Y:S05]  /*44b0*/  BSYNC B3 ;  /* 0x0000000000037941 */ /* 0x000fea0003800000 */
.L_x_484:
[----:B----4-:R0:W-:Y:S02]  /*44c0*/  ST.E.128 desc[UR56][R68.64], R12 ;  /* 0x0000000c44007985 */ /* 0x0101e4000c101d38 */
.L_x_483:
[----:B------:R-:W-:Y:S05]  /*44d0*/  BSYNC B2 ;  /* 0x0000000000027941 */ /* 0x000fea0003800000 */
.L_x_482:
        /* <DEDUP_REMOVED lines=9> */
[--C-:B------:R-:W-:Y:S01]  /*4570*/  SHF.R.U64 R62, R62, 0x10, R63.reuse ;  /* 0x000000103e3e7819 */ /* 0x100fe2000000123f */
[----:B----4-:R-:W-:Y:S01]  /*4580*/  HADD2.F32 R67, -RZ, R13.H1_H1 ;  /* 0x3000000dff437230 */ /* 0x010fe20000004100 */
[----:B------:R-:W-:Y:S01]  /*4590*/  SHF.R.U32.HI R63, RZ, 0x10, R63 ;  /* 0x00000010ff3f7819 */ /* 0x000fe2000001163f */
[----:B------:R-:W-:Y:S01]  /*45a0*/  HADD2.F32 R66, -RZ, R15.H1_H1 ;  /* 0x3000000fff427230 */ /* 0x000fe20000004100 */
[--C-:B------:R-:W-:Y:S01]  /*45b0*/  SHF.R.U64 R60, R60, 0x10, R61.reuse ;  /* 0x000000103c3c7819 */ /* 0x100fe2000000123d */
[----:B------:R-:W-:Y:S01]  /*45c0*/  HADD2.F32 R62, -RZ, R62.H0_H0 ;  /* 0x2000003eff3e7230 */ /* 0x000fe20000004100 */
[----:B------:R-:W-:Y:S01]  /*45d0*/  SHF.R.U32.HI R61, RZ, 0x10, R61 ;  /* 0x00000010ff3d7819 */ /* 0x000fe2000001163d */
[----:B------:R-:W-:Y:S02]  /*45e0*/  HADD2.F32 R63, -RZ, R63.H0_H0 ;  /* 0x2000003fff3f7230 */ /* 0x000fe40000004100 */
[----:B------:R-:W-:Y:S02]  /*45f0*/  HADD2.F32 R13, -RZ, R13.H0_H0 ;  /* 0x2000000dff0d7230 */ /* 0x000fe40000004100 */
[----:B------:R-:W-:Y:S01]  /*4600*/  FMUL.FTZ R70, R67, R62 ;  /* 0x0000003e43467220 */ /* 0x000fe20000410000 */
[----:B------:R-:W-:-:S02]  /*4610*/  HADD2.F32 R68, -RZ, R15.H0_H0 ;  /* 0x2000000fff447230 */ /* 0x000fc40000004100 */
[-C--:B------:R-:W-:Y:S01]  /*4620*/  FMUL.FTZ R15, R66, R63.reuse ;  /* 0x0000003f420f7220 */ /* 0x080fe20000410000 */
[----:B------:R-:W-:Y:S02]  /*4630*/  HADD2.F32 R60, -RZ, R60.H0_H0 ;  /* 0x2000003cff3c7230 */ /* 0x000fe40000004100 */
[C---:B------:R-:W-:Y:S01]  /*4640*/  FMUL.FTZ R62, R13.reuse, R62 ;  /* 0x0000003e0d3e7220 */ /* 0x040fe20000410000 */
[----:B------:R-:W-:Y:S02]  /*4650*/  HADD2.F32 R61, -RZ, R61.H0_H0 ;  /* 0x2000003dff3d7230 */ /* 0x000fe40000004100 */
[----:B------:R-:W-:Y:S01]  /*4660*/  FMUL.FTZ R63, R68, R63 ;  /* 0x0000003f443f7220 */ /* 0x000fe20000410000 */
[-C--:B------:R-:W-:Y:S01]  /*4670*/  FFMA.FTZ R70, R13, R60.reuse, -R70 ;  /* 0x0000003c0d467223 */ /* 0x080fe20000010846 */
[----:B------:R-:W-:Y:S02]  /*4680*/  FFMA.FTZ R67, R67, R60, R62 ;  /* 0x0000003c43437223 */ /* 0x000fe4000001003e */
[----:B------:R-:W-:Y:S01]  /*4690*/  FFMA.FTZ R66, R66, R61, R63 ;  /* 0x0000003d42427223 */ /* 0x000fe2000001003f */
[----:B------:R-:W-:-:S02]  /*46a0*/  HADD2.F32 R63, -RZ, R155.H0_H0 ;  /* 0x2000009bff3f7230 */ /* 0x000fc40000004100 */
[----:B------:R-:W-:Y:S01]  /*46b0*/  FFMA.FTZ R15, R68, R61, -R15 ;  /* 0x0000003d440f7223 */ /* 0x000fe2000001080f */
[--C-:B------:R-:W-:Y:S02]  /*46c0*/  HADD2.F32 R60, -RZ, R12.reuse.H1_H1 ;  /* 0x3000000cff3c7230 */ /* 0x100fe40000004100 */
[----:B------:R-:W-:Y:S02]  /*46d0*/  HADD2.F32 R62, -RZ, R12.H0_H0 ;  /* 0x2000000cff3e7230 */ /* 0x000fe40000004100 */
[----:B------:R-:W-:Y:S02]  /*46e0*/  HADD2.F32 R155, -RZ, R155.H1_H1 ;  /* 0x3000009bff9b7230 */ /* 0x000fe40000004100 */
[-C--:B------:R-:W-:Y:S01]  /*46f0*/  FMUL.FTZ R69, R60, R63.reuse ;  /* 0x0000003f3c457220 */ /* 0x080fe20000410000 */
[--C-:B------:R-:W-:Y:S02]  /*4700*/  HADD2.F32 R12, -RZ, R14.reuse.H1_H1 ;  /* 0x3000000eff0c7230 */ /* 0x100fe40000004100 */
[----:B------:R-:W-:Y:S01]  /*4710*/  FMUL.FTZ R63, R62, R63 ;  /* 0x0000003f3e3f7220 */ /* 0x000fe20000410000 */
[----:B------:R-:W-:Y:S01]  /*4720*/  HADD2.F32 R14, -RZ, R14.H0_H0 ;  /* 0x2000000eff0e7230 */ /* 0x000fe20000004100 */
[----:B------:R-:W-:Y:S01]  /*4730*/  F2FP.F16.F32.PACK_AB R15, R66, R15 ;  /* 0x0000000f420f723e */ /* 0x000fe200000000ff */
[----:B------:R-:W-:-:S02]  /*4740*/  HADD2.F32 R13, -RZ, R154.H1_H1 ;  /* 0x3000009aff0d7230 */ /* 0x000fc40000004100 */
[-C--:B------:R-:W-:Y:S01]  /*4750*/  FMUL.FTZ R71, R12, R155.reuse ;  /* 0x0000009b0c477220 */ /* 0x080fe20000410000 */
[----:B------:R-:W-:Y:S02]  /*4760*/  HADD2.F32 R61, -RZ, R154.H0_H0 ;  /* 0x2000009aff3d7230 */ /* 0x000fe40000004100 */
[----:B------:R-:W-:Y:S01]  /*4770*/  FMUL.FTZ R155, R14, R155 ;  /* 0x0000009b0e9b7220 */ /* 0x000fe20000410000 */
[-C--:B------:R-:W-:Y:S01]  /*4780*/  FFMA.FTZ R62, R62, R13.reuse, -R69 ;  /* 0x0000000d3e3e7223 */ /* 0x080fe20000010845 */
[----:B------:R-:W-:Y:S01]  /*4790*/  FFMA.FTZ R63, R60, R13, R63 ;  /* 0x0000000d3c3f7223 */ /* 0x000fe2000001003f */
[-C--:B------:R-:W-:Y:S01]  /*47a0*/  FFMA.FTZ R71, R14, R61.reuse, -R71 ;  /* 0x0000003d0e477223 */ /* 0x080fe20000010847 */
[----:B------:R-:W-:Y:S01]  /*47b0*/  FFMA.FTZ R12, R12, R61, R155 ;  /* 0x0000003d0c0c7223 */ /* 0x000fe2000001009b */
[----:B------:R-:W-:Y:S02]  /*47c0*/  F2FP.F16.F32.PACK_AB R13, R67, R70 ;  /* 0x00000046430d723e */ /* 0x000fe400000000ff */
[----:B------:R-:W-:-:S02]  /*47d0*/  F2FP.F16.F32.PACK_AB R62, R63, R62 ;  /* 0x0000003e3f3e723e */ /* 0x000fc400000000ff */
[----:B------:R-:W-:Y:S02]  /*47e0*/  F2FP.F16.F32.PACK_AB R14, R12, R71 ;  /* 0x000000470c0e723e */ /* 0x000fe400000000ff */
[----:B------:R-:W-:-:S07]  /*47f0*/  MOV R12, R62 ;  /* 0x0000003e000c7202 */ /* 0x000fce0000000f00 */
.L_x_489:
[----:B------:R-:W-:Y:S05]  /*4800*/  BSYNC B3 ;  /* 0x0000000000037941 */ /* 0x000fea0003800000 */
.L_x_488:
[----:B----4-:R0:W-:Y:S02]  /*4810*/  ST.E.128 desc[UR56][R64.64], R12 ;  /* 0x0000000c40007985 */ /* 0x0101e4000c101d38 */
.L_x_487:
[----:B------:R-:W-:Y:S05]  /*4820*/  BSYNC B2 ;  /* 0x0000000000027941 */ /* 0x000fea0003800000 */
.L_x_486:
[----:B------:R-:W-:-:S13]  /*4830*/  ISETP.NE.AND P3, PT, R20, RZ, PT ;  /* 0x000000ff1400720c */ /* 0x000fda0003f65270 */
[----:B------:R-:W-:Y:S05]  /*4840*/  @!P3 BRA `(.L_x_469) ;  /* 0x0000000000c8b947 */ /* 0x000fea0003800000 */
[----:B0---4-:R0:W4:Y:S01]  /*4850*/  LDS.128 R12, [R28+0x24000] ;  /* 0x024000001c0c7984 */ /* 0x0111220000000c00 */
[C---:B---3--:R-:W-:Y:S01]  /*4860*/  LEA R60, P3, R192.reuse, R11, 0x1 ;  /* 0x0000000bc03c7211 */ /* 0x048fe200078608ff */
[----:B------:R-:W-:Y:S03]  /*4870*/  BSSY B2, `(.L_x_490) ;  /* 0x000002e000027945 */ /* 0x000fe60003800000 */
[----:B--2---:R-:W-:Y:S02]  /*4880*/  LEA.HI.X R61, R192, R82, R199, 0x1, P3 ;  /* 0x00000052c03d7211 */ /* 0x004fe400018f0cc7 */
[----:B------:R-:W-:-:S13]  /*4890*/  ISETP.GE.AND P3, PT, R209, R120, PT ;  /* 0x00000078d100720c */ /* 0x000fda0003f66270 */
[----:B0-----:R-:W-:Y:S05]  /*48a0*/  @P3 BRA `(.L_x_491) ;  /* 0x0000000000a83947 */ /* 0x001fea0003800000 */
[--C-:B------:R-:W-:Y:S02]  /*48b0*/  SHF.R.U64 R11, R58, 0x10, R59.reuse ;  /* 0x000000103a0b7819 */ /* 0x100fe4000000123b */
[----:B------:R-:W-:Y:S02]  /*48c0*/  SHF.R.U32.HI R64, RZ, 0x10, R59 ;  /* 0x00000010ff407819 */ /* 0x000fe4000001163b */
[--C-:B------:R-:W-:Y:S01]  /*48d0*/  SHF.R.U64 R63, R56, 0x10, R57.reuse ;  /* 0x00000010383f7819 */ /* 0x100fe20000001239 */
[----:B----4-:R-:W-:Y:S01]  /*48e0*/  IMAD.MOV.U32 R56, RZ, RZ, R12 ;  /* 0x000000ffff387224 */ /* 0x010fe200078e000c */
[----:B------:R-:W-:Y:S01]  /*48f0*/  SHF.R.U32.HI R62, RZ, 0x10, R57 ;  /* 0x00000010ff3e7819 */ /* 0x000fe20000011639 */
[----:B------:R-:W-:Y:S02]  /*4900*/  HADD2.F32 R59, -RZ, R11.H0_H0 ;  /* 0x2000000bff3b7230 */ /* 0x000fe40000004100 */
[----:B------:R-:W-:Y:S02]  /*4910*/  HADD2.F32 R64, -RZ, R64.H0_H0 ;  /* 0x20000040ff407230 */ /* 0x000fe40000004100 */
[----:B------:R-:W-:-:S02]  /*4920*/  HADD2.F32 R12, -RZ, R13.H1_H1 ;  /* 0x3000000dff0c7230 */ /* 0x000fc40000004100 */
[----:B------:R-:W-:Y:S02]  /*4930*/  HADD2.F32 R11, -RZ, R13.H0_H0 ;  /* 0x2000000dff0b7230 */ /* 0x000fe40000004100 */
[--C-:B------:R-:W-:Y:S02]  /*4940*/  HADD2.F32 R57, -RZ, R15.reuse.H1_H1 ;  /* 0x3000000fff397230 */ /* 0x100fe40000004100 */
[-C--:B------:R-:W-:Y:S01]  /*4950*/  FMUL.FTZ R66, R12, R59.reuse ;  /* 0x0000003b0c427220 */ /* 0x080fe20000410000 */
[----:B------:R-:W-:Y:S02]  /*4960*/  HADD2.F32 R13, -RZ, R15.H0_H0 ;  /* 0x2000000fff0d7230 */ /* 0x000fe40000004100 */
[----:B------:R-:W-:Y:S01]  /*4970*/  FMUL.FTZ R59, R11, R59 ;  /* 0x0000003b0b3b7220 */ /* 0x000fe20000410000 */
[----:B------:R-:W-:Y:S02]  /*4980*/  HADD2.F32 R58, -RZ, R63.H0_H0 ;  /* 0x2000003fff3a7230 */ /* 0x000fe40000004100 */
[----:B------:R-:W-:Y:S01]  /*4990*/  FMUL.FTZ R68, R57, R64 ;  /* 0x0000004039447220 */ /* 0x000fe20000410000 */
[----:B------:R-:W-:-:S02]  /*49a0*/  HADD2.F32 R62, -RZ, R62.H0_H0 ;  /* 0x2000003eff3e7230 */ /* 0x000fc40000004100 */
[----:B------:R-:W-:Y:S01]  /*49b0*/  FMUL.FTZ R64, R13, R64 ;  /* 0x000000400d407220 */ /* 0x000fe20000410000 */
[--C-:B------:R-:W-:Y:S02]  /*49c0*/  HADD2.F32 R15, -RZ, R56.reuse.H1_H1 ;  /* 0x30000038ff0f7230 */ /* 0x100fe40000004100 */
[-C--:B------:R-:W-:Y:S01]  /*49d0*/  FFMA.FTZ R11, R11, R58.reuse, -R66 ;  /* 0x0000003a0b0b7223 */ /* 0x080fe20000010842 */
[----:B------:R-:W-:Y:S01]  /*49e0*/  FFMA.FTZ R12, R12, R58, R59 ;  /* 0x0000003a0c0c7223 */ /* 0x000fe2000001003b */
[-C--:B------:R-:W-:Y:S01]  /*49f0*/  FFMA.FTZ R66, R57, R62.reuse, R64 ;  /* 0x0000003e39427223 */ /* 0x080fe20000010040 */
[----:B------:R-:W-:Y:S02]  /*4a00*/  HADD2.F32 R59, -RZ, R153.H0_H0 ;  /* 0x20000099ff3b7230 */ /* 0x000fe40000004100 */
[----:B------:R-:W-:Y:S01]  /*4a10*/  FFMA.FTZ R13, R13, R62, -R68 ;  /* 0x0000003e0d0d7223 */ /* 0x000fe20000010844 */
[----:B------:R-:W-:Y:S01]  /*4a20*/  HADD2.F32 R56, -RZ, R56.H0_H0 ;  /* 0x20000038ff387230 */ /* 0x000fe20000004100 */
[----:B------:R-:W-:Y:S01]  /*4a30*/  F2FP.F16.F32.PACK_AB R11, R12, R11 ;  /* 0x0000000b0c0b723e */ /* 0x000fe200000000ff */
[----:B------:R-:W-:-:S02]  /*4a40*/  HADD2.F32 R57, -RZ, R14.H1_H1 ;  /* 0x3000000eff397230 */ /* 0x000fc40000004100 */
[-C--:B------:R-:W-:Y:S01]  /*4a50*/  FMUL.FTZ R63, R15, R59.reuse ;  /* 0x0000003b0f3f7220 */ /* 0x080fe20000410000 */
[----:B------:R-:W-:Y:S02]  /*4a60*/  HADD2.F32 R153, -RZ, R153.H1_H1 ;  /* 0x30000099ff997230 */ /* 0x000fe40000004100 */
[----:B------:R-:W-:Y:S01]  /*4a70*/  FMUL.FTZ R62, R56, R59 ;  /* 0x0000003b383e7220 */ /* 0x000fe20000410000 */
[----:B------:R-:W-:Y:S02]  /*4a80*/  HADD2.F32 R14, -RZ, R14.H0_H0 ;  /* 0x2000000eff0e7230 */ /* 0x000fe40000004100 */
[--C-:B------:R-:W-:Y:S02]  /*4a90*/  HADD2.F32 R58, -RZ, R152.reuse.H0_H0 ;  /* 0x20000098ff3a7230 */ /* 0x100fe40000004100 */
[-C--:B------:R-:W-:Y:S01]  /*4aa0*/  FMUL.FTZ R59, R57, R153.reuse ;  /* 0x00000099393b7220 */ /* 0x080fe20000410000 */
[----:B------:R-:W-:Y:S02]  /*4ab0*/  HADD2.F32 R152, -RZ, R152.H1_H1 ;  /* 0x30000098ff987230 */ /* 0x000fe40000004100 */
[----:B------:R-:W-:Y:S01]  /*4ac0*/  FMUL.FTZ R64, R14, R153 ;  /* 0x000000990e407220 */ /* 0x000fe20000410000 */
[-C--:B------:R-:W-:Y:S01]  /*4ad0*/  FFMA.FTZ R63, R56, R58.reuse, -R63 ;  /* 0x0000003a383f7223 */ /* 0x080fe2000001083f */
[----:B------:R-:W-:Y:S01]  /*4ae0*/  FFMA.FTZ R62, R15, R58, R62 ;  /* 0x0000003a0f3e7223 */ /* 0x000fe2000001003e */
[-C--:B------:R-:W-:Y:S01]  /*4af0*/  FFMA.FTZ R59, R14, R152.reuse, -R59 ;  /* 0x000000980e3b7223 */ /* 0x080fe2000001083b */
[----:B------:R-:W-:Y:S01]  /*4b00*/  FFMA.FTZ R64, R57, R152, R64 ;  /* 0x0000009839407223 */ /* 0x000fe20000010040 */
[----:B------:R-:W-:Y:S01]  /*4b10*/  F2FP.F16.F32.PACK_AB R15, R66, R13 ;  /* 0x0000000d420f723e */ /* 0x000fe200000000ff */
[----:B------:R-:W-:Y:S01]  /*4b20*/  IMAD.MOV.U32 R13, RZ, RZ, R11 ;  /* 0x000000ffff0d7224 */ /* 0x000fe200078e000b */
[----:B------:R-:W-:-:S02]  /*4b30*/  F2FP.F16.F32.PACK_AB R12, R62, R63 ;  /* 0x0000003f3e0c723e */ /* 0x000fc400000000ff */
[----:B------:R-:W-:-:S07]  /*4b40*/  F2FP.F16.F32.PACK_AB R14, R64, R59 ;  /* 0x0000003b400e723e */ /* 0x000fce00000000ff */
.L_x_491:
[----:B------:R-:W-:Y:S05]  /*4b50*/  BSYNC B2 ;  /* 0x0000000000027941 */ /* 0x000fea0003800000 */
.L_x_490:
[----:B----4-:R0:W-:Y:S02]  /*4b60*/  ST.E.128 desc[UR56][R60.64], R12 ;  /* 0x0000000c3c007985 */ /* 0x0101e4000c101d38 */
.L_x_469:
[----:B------:R-:W-:Y:S05]  /*4b70*/  BSYNC B1 ;  /* 0x0000000000017941 */ /* 0x000fea0003800000 */
.L_x_468:
[----:B------:R-:W-:-:S03]  /*4b80*/  UMOV UR4, 0xffffffff ;  /* 0xffffffff00047882 */ /* 0x000fc60000000000 */
[----:B------:R-:W-:Y:S05]  /*4b90*/  BRA.DIV UR4, `(.L_x_492) ;  /* 0x000001ae04887947 */ /* 0x000fea000b800000 */
[----:B------:R0:W0:Y:S04]  /*4ba0*/  SHFL.IDX PT, R59, R118, 0x1, 0x1c1f ;  /* 0x003c1f00763b7f89 */ /* 0x00002800000e0000 */
[----:B------:R0:W0:Y:S02]  /*4bb0*/  SHFL.IDX PT, R58, R119, 0x1, 0x1c1f ;  /* 0x003c1f00773a7f89 */ /* 0x00002400000e0000 */
.L_x_796:
[----:B------:R-:W-:Y:S05]  /*4bc0*/  @P4 BRA `(.L_x_493) ;  /* 0x0000005400004947 */ /* 0x000fea0003800000 */
[----:B------:R-:W-:Y:S01]  /*4bd0*/  ISETP.NE.AND P3, PT, R6, RZ, PT ;  /* 0x000000ff0600720c */ /* 0x000fe20003f65270 */
[----:B------:R-:W-:-:S12]  /*4be0*/  BSSY B1, `(.L_x_494) ;  /* 0x0000032000017945 */ /* 0x000fd80003800000 */
[----:B------:R-:W-:Y:S05]  /*4bf0*/  @!P3 BRA `(.L_x_495) ;  /* 0x0000000000c0b947 */ /* 0x000fea0003800000 */
[----:B0---4-:R0:W4:Y:S01]  /*4c00*/  LDS.128 R12, [R27+0x20000] ;  /* 0x020000001b0c7984 */ /* 0x0111220000000c00 */
[C---:B------:R-:W-:Y:S01]  /*4c10*/  LEA R56, P3, R16.reuse, R58, 0x1 ;  /* 0x0000003a10387211 */ /* 0x040fe200078608ff */
[----:B------:R-:W-:Y:S03]  /*4c20*/  BSSY B2, `(.L_x_496) ;  /* 0x000002c000027945 */ /* 0x000fe60003800000 */
[----:B------:R-:W-:Y:S02]  /*4c30*/  LEA.HI.X R57, R16, R59, R17, 0x1, P3 ;  /* 0x0000003b10397211 */ /* 0x000fe400018f0c11 */
[----:B------:R-:W-:-:S13]  /*4c40*/  ISETP.GE.AND P3, PT, R196, R120, PT ;  /* 0x00000078c400720c */ /* 0x000fda0003f66270 */
[----:B0-----:R-:W-:Y:S05]  /*4c50*/  @P3 BRA `(.L_x_497) ;  /* 0x0000000000a03947 */ /* 0x001fea0003800000 */
[----:B---3--:R-:W-:Y:S01]  /*4c60*/  SHF.R.U64 R11, R52, 0x10, R53 ;  /* 0x00000010340b7819 */ /* 0x008fe20000001235 */
[--C-:B----4-:R-:W-:Y:S01]  /*4c70*/  HADD2.F32 R52, -RZ, R15.reuse.H1_H1 ;  /* 0x3000000fff347230 */ /* 0x110fe20000004100 */
[--C-:B------:R-:W-:Y:S01]  /*4c80*/  SHF.R.U64 R60, R54, 0x10, R55.reuse ;  /* 0x00000010363c7819 */ /* 0x100fe20000001237 */
[----:B------:R-:W-:Y:S01]  /*4c90*/  HADD2.F32 R15, -RZ, R15.H0_H0 ;  /* 0x2000000fff0f7230 */ /* 0x000fe20000004100 */
[----:B------:R-:W-:Y:S01]  /*4ca0*/  SHF.R.U32.HI R55, RZ, 0x10, R55 ;  /* 0x00000010ff377819 */ /* 0x000fe20000011637 */
[----:B------:R-:W-:Y:S01]  /*4cb0*/  HADD2.F32 R54, -RZ, R11.H0_H0 ;  /* 0x2000000bff367230 */ /* 0x000fe20000004100 */
[----:B------:R-:W-:Y:S01]  /*4cc0*/  SHF.R.U32.HI R53, RZ, 0x10, R53 ;  /* 0x00000010ff357819 */ /* 0x000fe20000011635 */
[----:B------:R-:W-:Y:S02]  /*4cd0*/  HADD2.F32 R60, -RZ, R60.H0_H0 ;  /* 0x2000003cff3c7230 */ /* 0x000fe40000004100 */
[----:B------:R-:W-:Y:S02]  /*4ce0*/  HADD2.F32 R11, -RZ, R13.H1_H1 ;  /* 0x3000000dff0b7230 */ /* 0x000fe40000004100 */
[----:B------:R-:W-:-:S02]  /*4cf0*/  HADD2.F32 R55, -RZ, R55.H0_H0 ;  /* 0x20000037ff377230 */ /* 0x000fc40000004100 */
[----:B------:R-:W-:Y:S02]  /*4d00*/  HADD2.F32 R13, -RZ, R13.H0_H0 ;  /* 0x2000000dff0d7230 */ /* 0x000fe40000004100 */
[-C--:B------:R-:W-:Y:S01]  /*4d10*/  FMUL.FTZ R62, R11, R60.reuse ;  /* 0x0000003c0b3e7220 */ /* 0x080fe20000410000 */
[----:B------:R-:W-:Y:S02]  /*4d20*/  HADD2.F32 R53, -RZ, R53.H0_H0 ;  /* 0x20000035ff357230 */ /* 0x000fe40000004100 */
[-C--:B------:R-:W-:Y:S01]  /*4d30*/  FMUL.FTZ R61, R15, R55.reuse ;  /* 0x000000370f3d7220 */ /* 0x080fe20000410000 */
[C---:B------:R-:W-:Y:S01]  /*4d40*/  FMUL.FTZ R64, R52.reuse, R55 ;  /* 0x0000003734407220 */ /* 0x040fe20000410000 */
[C---:B------:R-:W-:Y:S01]  /*4d50*/  FMUL.FTZ R60, R13.reuse, R60 ;  /* 0x0000003c0d3c7220 */ /* 0x040fe20000410000 */
[----:B------:R-:W-:Y:S01]  /*4d60*/  FFMA.FTZ R62, R13, R54, -R62 ;  /* 0x000000360d3e7223 */ /* 0x000fe2000001083e */
[----:B------:R-:W-:Y:S01]  /*4d70*/  FFMA.FTZ R63, R52, R53, R61 ;  /* 0x00000035343f7223 */ /* 0x000fe2000001003d */
[----:B------:R-:W-:-:S02]  /*4d80*/  HADD2.F32 R52, -RZ, R151.H0_H0 ;  /* 0x20000097ff347230 */ /* 0x000fc40000004100 */
[----:B------:R-:W-:Y:S01]  /*4d90*/  FFMA.FTZ R55, R11, R54, R60 ;  /* 0x000000360b377223 */ /* 0x000fe2000001003c */
[----:B------:R-:W-:Y:S02]  /*4da0*/  HADD2.F32 R11, -RZ, R12.H1_H1 ;  /* 0x3000000cff0b7230 */ /* 0x000fe40000004100 */
[----:B------:R-:W-:Y:S01]  /*4db0*/  FFMA.FTZ R64, R15, R53, -R64 ;  /* 0x000000350f407223 */ /* 0x000fe20000010840 */
[----:B------:R-:W-:Y:S02]  /*4dc0*/  HADD2.F32 R13, -RZ, R14.H1_H1 ;  /* 0x3000000eff0d7230 */ /* 0x000fe40000004100 */
[----:B------:R-:W-:Y:S02]  /*4dd0*/  HADD2.F32 R151, -RZ, R151.H1_H1 ;  /* 0x30000097ff977230 */ /* 0x000fe40000004100 */
[----:B------:R-:W-:Y:S01]  /*4de0*/  FMUL.FTZ R53, R11, R52 ;  /* 0x000000340b357220 */ /* 0x000fe20000410000 */
[----:B------:R-:W-:Y:S02]  /*4df0*/  HADD2.F32 R12, -RZ, R12.H0_H0 ;  /* 0x2000000cff0c7230 */ /* 0x000fe40000004100 */
[----:B------:R-:W-:-:S02]  /*4e00*/  HADD2.F32 R14, -RZ, R14.H0_H0 ;  /* 0x2000000eff0e7230 */ /* 0x000fc40000004100 */
[-C--:B------:R-:W-:Y:S01]  /*4e10*/  FMUL.FTZ R61, R13, R151.reuse ;  /* 0x000000970d3d7220 */ /* 0x080fe20000410000 */
[--C-:B------:R-:W-:Y:S02]  /*4e20*/  HADD2.F32 R15, -RZ, R150.reuse.H0_H0 ;  /* 0x20000096ff0f7230 */ /* 0x100fe40000004100 */
[----:B------:R-:W-:Y:S01]  /*4e30*/  FMUL.FTZ R52, R12, R52 ;  /* 0x000000340c347220 */ /* 0x000fe20000410000 */
[----:B------:R-:W-:Y:S02]  /*4e40*/  HADD2.F32 R150, -RZ, R150.H1_H1 ;  /* 0x30000096ff967230 */ /* 0x000fe40000004100 */
[----:B------:R-:W-:Y:S01]  /*4e50*/  FMUL.FTZ R54, R14, R151 ;  /* 0x000000970e367220 */ /* 0x000fe20000410000 */
[-C--:B------:R-:W-:Y:S01]  /*4e60*/  FFMA.FTZ R53, R12, R15.reuse, -R53 ;  /* 0x0000000f0c357223 */ /* 0x080fe20000010835 */
[----:B------:R-:W-:Y:S01]  /*4e70*/  FFMA.FTZ R52, R11, R15, R52 ;  /* 0x0000000f0b347223 */ /* 0x000fe20000010034 */
[-C--:B------:R-:W-:Y:S01]  /*4e80*/  FFMA.FTZ R61, R14, R150.reuse, -R61 ;  /* 0x000000960e3d7223 */ /* 0x080fe2000001083d */
[----:B------:R-:W-:Y:S01]  /*4e90*/  FFMA.FTZ R54, R13, R150, R54 ;  /* 0x000000960d367223 */ /* 0x000fe20000010036 */
[----:B------:R-:W-:-:S02]  /*4ea0*/  F2FP.F16.F32.PACK_AB R13, R55, R62 ;  /* 0x0000003e370d723e */ /* 0x000fc400000000ff */
[----:B------:R-:W-:Y:S02]  /*4eb0*/  F2FP.F16.F32.PACK_AB R15, R63, R64 ;  /* 0x000000403f0f723e */ /* 0x000fe400000000ff */
[----:B------:R-:W-:Y:S02]  /*4ec0*/  F2FP.F16.F32.PACK_AB R12, R52, R53 ;  /* 0x00000035340c723e */ /* 0x000fe400000000ff */
[----:B------:R-:W-:-:S07]  /*4ed0*/  F2FP.F16.F32.PACK_AB R14, R54, R61 ;  /* 0x0000003d360e723e */ /* 0x000fce00000000ff */
.L_x_497:
[----:B------:R-:W-:Y:S05]  /*4ee0*/  BSYNC B2 ;  /* 0x0000000000027941 */ /* 0x000fea0003800000 */
.L_x_496:
[----:B----4-:R0:W-:Y:S02]  /*4ef0*/  ST.E.128 desc[UR56][R56.64], R12 ;  /* 0x0000000c38007985 */ /* 0x0101e4000c101d38 */
.L_x_495:
[----:B------:R-:W-:Y:S05]  /*4f00*/  BSYNC B1 ;  /* 0x0000000000017941 */ /* 0x000fea0003800000 */
.L_x_494:
[----:B------:R-:W-:Y:S01]  /*4f10*/  ISETP.NE.AND P3, PT, R7, RZ, PT ;  /* 0x000000ff0700720c */ /* 0x000fe20003f65270 */
[----:B------:R-:W-:-:S12]  /*4f20*/  BSSY B1, `(.L_x_498) ;  /* 0x0000034000017945 */ /* 0x000fd80003800000 */
[----:B------:R-:W-:Y:S05]  /*4f30*/  @!P3 BRA `(.L_x_499) ;  /* 0x0000000000c8b947 */ /* 0x000fea0003800000 */
[----:B0---4-:R0:W4:Y:S01]  /*4f40*/  LDS.128 R12, [R28+0x20000] ;  /* 0x020000001c0c7984 */ /* 0x0111220000000c00 */
[----:B------:R-:W-:Y:S01]  /*4f50*/  ISETP.GE.AND P3, PT, R207, R120, PT ;  /* 0x00000078cf00720c */ /* 0x000fe20003f66270 */
[----:B------:R-:W-:Y:S01]  /*4f60*/  IMAD.MOV.U32 R52, RZ, RZ, R58 ;  /* 0x000000ffff347224 */ /* 0x000fe200078e003a */
[----:B---3--:R-:W-:Y:S01]  /*4f70*/  SHF.L.U32 R11, R195, 0x3, RZ ;  /* 0x00000003c30b7819 */ /* 0x008fe200000006ff */
[----:B------:R-:W-:Y:S01]  /*4f80*/  IMAD.MOV.U32 R53, RZ, RZ, R59 ;  /* 0x000000ffff357224 */ /* 0x000fe200078e003b */
[----:B------:R-:W-:Y:S03]  /*4f90*/  BSSY B2, `(.L_x_500) ;  /* 0x000002b000027945 */ /* 0x000fe60003800000 */
[----:B------:R-:W-:-:S06]  /*4fa0*/  IMAD.WIDE R52, R11, 0x2, R52 ;  /* 0x000000020b347825 */ /* 0x000fcc00078e0234 */
[----:B0-----:R-:W-:Y:S05]  /*4fb0*/  @P3 BRA `(.L_x_501) ;  /* 0x0000000000a03947 */ /* 0x001fea0003800000 */
[----:B------:R-:W-:Y:S01]  /*4fc0*/  SHF.R.U64 R11, R48, 0x10, R49 ;  /* 0x00000010300b7819 */ /* 0x000fe20000001231 */
        /* <DEDUP_REMOVED lines=39> */
.L_x_501:
[----:B------:R-:W-:Y:S05]  /*5240*/  BSYNC B2 ;  /* 0x0000000000027941 */ /* 0x000fea0003800000 */
.L_x_500:
[----:B----4-:R0:W-:Y:S02]  /*5250*/  ST.E.128 desc[UR56][R52.64], R12 ;  /* 0x0000000c34007985 */ /* 0x0101e4000c101d38 */
.L_x_499:
[----:B------:R-:W-:Y:S05]  /*5260*/  BSYNC B1 ;  /* 0x0000000000017941 */ /* 0x000fea0003800000 */
.L_x_498:
        /* <DEDUP_REMOVED lines=51> */
.L_x_505:
[----:B------:R-:W-:Y:S05]  /*55a0*/  BSYNC B2 ;  /* 0x0000000000027941 */ /* 0x000fea0003800000 */
.L_x_504:
[----:B----4-:R0:W-:Y:S02]  /*55b0*/  ST.E.128 desc[UR56][R48.64], R12 ;  /* 0x0000000c30007985 */ /* 0x0101e4000c101d38 */
.L_x_503:
[----:B------:R-:W-:Y:S05]  /*55c0*/  BSYNC B1 ;  /* 0x0000000000017941 */ /* 0x000fea0003800000 */
.L_x_502:
        /* <DEDUP_REMOVED lines=17> */
[----:B------:R-:W-:Y:S02]  /*56e0*/  HADD2.F32 R43, -RZ, R43.H0_H0 ;  /* 0x2000002bff2b7230 */ /* 0x000fe40000004100 */
[----:B------:R-:W-:-:S02]  /*56f0*/  HADD2.F32 R11, -RZ, R13.H1_H1 ;  /* 0x3000000dff0b7230 */ /* 0x000fc40000004100 */
[----:B------:R-:W-:Y:S02]  /*5700*/  HADD2.F32 R13, -RZ, R13.H0_H0 ;  /* 0x2000000dff0d7230 */ /* 0x000fe40000004100 */
[-C--:B------:R-:W-:Y:S01]  /*5710*/  FMUL.FTZ R47, R15, R43.reuse ;  /* 0x0000002b0f2f7220 */ /* 0x080fe20000410000 */
[----:B------:R-:W-:Y:S02]  /*5720*/  HADD2.F32 R41, -RZ, R41.H0_H0 ;  /* 0x20000029ff297230 */ /* 0x000fe40000004100 */
[-C--:B------:R-:W-:Y:S01]  /*5730*/  FMUL.FTZ R48, R11, R46.reuse ;  /* 0x0000002e0b307220 */ /* 0x080fe20000410000 */
[C---:B------:R-:W-:Y:S01]  /*5740*/  FMUL.FTZ R50, R40.reuse, R43 ;  /* 0x0000002b28327220 */ /* 0x040fe20000410000 */
[C---:B------:R-:W-:Y:S01]  /*5750*/  FMUL.FTZ R46, R13.reuse, R46 ;  /* 0x0000002e0d2e7220 */ /* 0x040fe20000410000 */
[----:B------:R-:W-:Y:S01]  /*5760*/  FFMA.FTZ R49, R40, R41, R47 ;  /* 0x0000002928317223 */ /* 0x000fe2000001002f */
[-C--:B------:R-:W-:Y:S02]  /*5770*/  FFMA.FTZ R48, R13, R42.reuse, -R48 ;  /* 0x0000002a0d307223 */ /* 0x080fe40000010830 */
[----:B------:R-:W-:Y:S01]  /*5780*/  FFMA.FTZ R43, R11, R42, R46 ;  /* 0x0000002a0b2b7223 */ /* 0x000fe2000001002e */
[----:B------:R-:W-:-:S02]  /*5790*/  HADD2.F32 R40, -RZ, R138.H0_H0 ;  /* 0x2000008aff287230 */ /* 0x000fc40000004100 */
[----:B------:R-:W-:Y:S01]  /*57a0*/  FFMA.FTZ R50, R15, R41, -R50 ;  /* 0x000000290f327223 */ /* 0x000fe20000010832 */
[----:B------:R-:W-:Y:S02]  /*57b0*/  HADD2.F32 R138, -RZ, R138.H1_H1 ;  /* 0x3000008aff8a7230 */ /* 0x000fe40000004100 */
[----:B------:R-:W-:Y:S02]  /*57c0*/  HADD2.F32 R11, -RZ, R12.H1_H1 ;  /* 0x3000000cff0b7230 */ /* 0x000fe40000004100 */
[----:B------:R-:W-:Y:S02]  /*57d0*/  HADD2.F32 R13, -RZ, R14.H1_H1 ;  /* 0x3000000eff0d7230 */ /* 0x000fe40000004100 */
[----:B------:R-:W-:Y:S02]  /*57e0*/  HADD2.F32 R12, -RZ, R12.H0_H0 ;  /* 0x2000000cff0c7230 */ /* 0x000fe40000004100 */
[----:B------:R-:W-:Y:S01]  /*57f0*/  FMUL.FTZ R41, R11, R40 ;  /* 0x000000280b297220 */ /* 0x000fe20000410000 */
[----:B------:R-:W-:-:S02]  /*5800*/  HADD2.F32 R14, -RZ, R14.H0_H0 ;  /* 0x2000000eff0e7230 */ /* 0x000fc40000004100 */
[----:B------:R-:W-:Y:S01]  /*5810*/  FMUL.FTZ R47, R13, R138 ;  /* 0x0000008a0d2f7220 */ /* 0x000fe20000410000 */
        /* <DEDUP_REMOVED lines=12> */
.L_x_509:
[----:B------:R-:W-:Y:S05]  /*58e0*/  BSYNC B2 ;  /* 0x0000000000027941 */ /* 0x000fea0003800000 */
.L_x_508:
[----:B----4-:R0:W-:Y:S02]  /*58f0*/  ST.E.128 desc[UR56][R44.64], R12 ;  /* 0x0000000c2c007985 */ /* 0x0101e4000c101d38 */
.L_x_507:
[----:B------:R-:W-:Y:S05]  /*5900*/  BSYNC B1 ;  /* 0x0000000000017941 */ /* 0x000fea0003800000 */
.L_x_506:
        /* <DEDUP_REMOVED lines=49> */
.L_x_513:
[----:B------:R-:W-:Y:S05]  /*5c20*/  BSYNC B2 ;  /* 0x0000000000027941 */ /* 0x000fea0003800000 */
.L_x_512:
[----:B----4-:R0:W-:Y:S02]  /*5c30*/  ST.E.128 desc[UR56][R40.64], R12 ;  /* 0x0000000c28007985 */ /* 0x0101e4000c101d38 */
.L_x_511:
[----:B------:R-:W-:Y:S05]  /*5c40*/  BSYNC B1 ;  /* 0x0000000000017941 */ /* 0x000fea0003800000 */
.L_x_510:
[----:B------:R-:W-:-:S13]  /*5c50*/  ISETP.NE.AND P3, PT, R20, RZ, PT ;  /* 0x000000ff1400720c */ /* 0x000fda0003f65270 */
        /* <DEDUP_REMOVED lines=47> */
.L_x_515:
[----:B------:R-:W-:Y:S05]  /*5f50*/  BSYNC B1 ;  /* 0x0000000000017941 */ /* 0x000fea0003800000 */
.L_x_514:
[----:B----4-:R0:W-:Y:S01]  /*5f60*/  ST.E.128 desc[UR56][R36.64], R12 ;  /* 0x0000000c24007985 */ /* 0x0101e2000c101d38 */
[----:B------:R-:W-:Y:S05]  /*5f70*/  BRA `(.L_x_493) ;  /* 0x0000004000147947 */ /* 0x000fea0003800000 */
.L_x_459:
        /* <DEDUP_REMOVED lines=19> */
[----:B------:R-:W-:Y:S02]  /*60b0*/  CS2R R40, SRZ ;  /* 0x0000000000287805 */ /* 0x000fe4000001ff00 */
[----:B------:R-:W-:Y:S02]  /*60c0*/  IADD3.X R33, R11, R101, RZ, P2, !PT ;  /* 0x000000650b217210 */ /* 0x000fe400017fe4ff */
[----:B------:R-:W-:Y:S02]  /*60d0*/  CS2R R54, SRZ ;  /* 0x0000000000367805 */ /* 0x000fe4000001ff00 */
[----:B------:R-:W-:-:S02]  /*60e0*/  LEA R56, P2, R32, UR4, 0x1 ;  /* 0x0000000420387c11 */ /* 0x000fc4000f8408ff */
[----:B------:R-:W-:Y:S02]  /*60f0*/  CS2R R52, SRZ ;  /* 0x0000000000347805 */ /* 0x000fe4000001ff00 */
        /* <DEDUP_REMOVED lines=8> */
[----:B------:R-:W-:Y:S02]  /*6180*/  CS2R R36, SRZ ;  /* 0x0000000000247805 */ /* 0x000fe4000001ff00 */
[----:B------:R-:W-:Y:S02]  /*6190*/  CS2R R50, SRZ ;  /* 0x0000000000327805 */ /* 0x000fe4000001ff00 */
[----:B------:R-:W-:-:S05]  /*61a0*/  CS2R R48, SRZ ;  /* 0x0000000000307805 */ /* 0x000fca000001ff00 */
[----:B------:R0:W5:Y:S04]  /*61b0*/  @!P2 LDG.E.128 R40, desc[UR56][R56.64] ;  /* 0x000000383828a981 */ /* 0x000168000c1e1d00 */
[----:B------:R0:W5:Y:S01]  /*61c0*/  @!P2 LDG.E.128 R52, desc[UR56][R60.64] ;  /* 0x000000383c34a981 */ /* 0x000162000c1e1d00 */
[----:B------:R-:W-:Y:S02]  /*61d0*/  ISETP.GE.AND P2, PT, R194, R120, PT ;  /* 0x00000078c200720c */ /* 0x000fe40003f46270 */
[----:B------:R-:W-:Y:S02]  /*61e0*/  CS2R R34, SRZ ;  /* 0x0000000000227805 */ /* 0x000fe4000001ff00 */
[----:B------:R-:W-:Y:S02]  /*61f0*/  CS2R R32, SRZ ;  /* 0x0000000000207805 */ /* 0x000fe4000001ff00 */
[----:B------:R-:W-:-:S02]  /*6200*/  CS2R R46, SRZ ;  /* 0x00000000002e7805 */ /* 0x000fc4000001ff00 */
[----:B------:R-:W-:-:S05]  /*6210*/  CS2R R44, SRZ ;  /* 0x00000000002c7805 */ /* 0x000fca000001ff00 */
[----:B------:R0:W5:Y:S04]  /*6220*/  @!P2 LDG.E.128 R36, desc[UR56][R56.64+0x40] ;  /* 0x000040383824a981 */ /* 0x000168000c1e1d00 */
[----:B------:R0:W5:Y:S01]  /*6230*/  @!P2 LDG.E.128 R48, desc[UR56][R60.64+0x40] ;  /* 0x000040383c30a981 */ /* 0x000162000c1e1d00 */
[----:B------:R-:W-:-:S13]  /*6240*/  ISETP.GE.AND P2, PT, R193, R120, PT ;  /* 0x00000078c100720c */ /* 0x000fda0003f46270 */
[----:B------:R0:W5:Y:S04]  /*6250*/  @!P2 LDG.E.128 R32, desc[UR56][R56.64+0x80] ;  /* 0x000080383820a981 */ /* 0x000168000c1e1d00 */
[----:B------:R0:W5:Y:S02]  /*6260*/  @!P2 LDG.E.128 R44, desc[UR56][R60.64+0x80] ;  /* 0x000080383c2ca981 */ /* 0x000164000c1e1d00 */
.L_x_517:
[----:B------:R-:W-:Y:S05]  /*6270*/  BSYNC B1 ;  /* 0x0000000000017941 */ /* 0x000fea0003800000 */
.L_x_516:
[----:B0-----:R-:W-:Y:S01]  /*6280*/  VIADD R56, R202, 0x40 ;  /* 0x00000040ca387836 */ /* 0x001fe20000000000 */
[----:B------:R-:W-:Y:S01]  /*6290*/  BSSY B1, `(.L_x_518) ;  /* 0x000002f000017945 */ /* 0x000fe20003800000 */
[----:B------:R-:W-:Y:S02]  /*62a0*/  CS2R R62, SRZ ;  /* 0x00000000003e7805 */ /* 0x000fe4000001ff00 */
[----:B------:R-:W-:Y:S02]  /*62b0*/  CS2R R60, SRZ ;  /* 0x00000000003c7805 */ /* 0x000fe4000001ff00 */
[----:B------:R-:W-:Y:S02]  /*62c0*/  CS2R R66, SRZ ;  /* 0x0000000000427805 */ /* 0x000fe4000001ff00 */
[----:B------:R-:W-:Y:S02]  /*62d0*/  ISETP.GE.AND P4, PT, R56, R85, PT ;  /* 0x000000553800720c */ /* 0x000fe40003f86270 */
[----:B------:R-:W-:-:S02]  /*62e0*/  CS2R R56, SRZ ;  /* 0x0000000000387805 */ /* 0x000fc4000001ff00 */
[----:B------:R-:W-:Y:S02]  /*62f0*/  CS2R R64, SRZ ;  /* 0x0000000000407805 */ /* 0x000fe4000001ff00 */
[----:B------:R-:W-:Y:S02]  /*6300*/  CS2R R70, SRZ ;  /* 0x0000000000467805 */ /* 0x000fe4000001ff00 */
[----:B------:R-:W-:Y:S02]  /*6310*/  CS2R R68, SRZ ;  /* 0x0000000000447805 */ /* 0x000fe4000001ff00 */
[----:B------:R-:W-:Y:S02]  /*6320*/  CS2R R74, SRZ ;  /* 0x00000000004a7805 */ /* 0x000fe4000001ff00 */
[----:B------:R-:W-:Y:S02]  /*6330*/  CS2R R72, SRZ ;  /* 0x0000000000487805 */ /* 0x000fe4000001ff00 */
[----:B------:R-:W-:-:S02]  /*6340*/  CS2R R78, SRZ ;  /* 0x00000000004e7805 */ /* 0x000fc4000001ff00 */
[----:B-----5:R-:W-:Y:S01]  /*6350*/  MOV R81, R34 ;  /* 0x0000002200517202 */ /* 0x020fe20000000f00 */
[----:B------:R-:W-:Y:S01]  /*6360*/  IMAD.MOV.U32 R82, RZ, RZ, R35 ;  /* 0x000000ffff527224 */ /* 0x000fe200078e0023 */
[----:B------:R-:W-:Y:S01]  /*6370*/  CS2R R76, SRZ ;  /* 0x00000000004c7805 */ /* 0x000fe2000001ff00 */
[----:B------:R-:W-:Y:S06]  /*6380*/  @P4 BRA `(.L_x_519) ;  /* 0x00000000007c4947 */ /* 0x000fec0003800000 */
[----:B------:R-:W-:Y:S01]  /*6390*/  IADD3 R14, P2, P5, R96, R14, R105 ;  /* 0x0000000e600e7210 */ /* 0x000fe20007d5e069 */
[----:B------:R-:W-:Y:S01]  /*63a0*/  ULDC.64 UR4, c[0x0][0x3e8] ;  /* 0x0000fa0000047ab9 */ /* 0x000fe20000000a00 */
[----:B------:R-:W-:Y:S02]  /*63b0*/  CS2R R66, SRZ ;  /* 0x0000000000427805 */ /* 0x000fe4000001ff00 */
[----:B------:R-:W-:Y:S02]  /*63c0*/  CS2R R64, SRZ ;  /* 0x0000000000407805 */ /* 0x000fe4000001ff00 */
[----:B------:R-:W-:Y:S02]  /*63d0*/  IADD3.X R13, R101, R11, R104, P2, P5 ;  /* 0x0000000b650d7210 */ /* 0x000fe400017ea468 */
[----:B------:R-:W-:Y:S02]  /*63e0*/  CS2R R78, SRZ ;  /* 0x00000000004e7805 */ /* 0x000fe4000001ff00 */
[----:B------:R-:W-:-:S02]  /*63f0*/  IADD3 R11, P2, P5, R90, R12, R107 ;  /* 0x0000000c5a0b7210 */ /* 0x000fc40007d5e06b */
[----:B------:R-:W-:Y:S02]  /*6400*/  CS2R R76, SRZ ;  /* 0x00000000004c7805 */ /* 0x000fe4000001ff00 */
        /* <DEDUP_REMOVED lines=23> */
.L_x_519:
[----:B------:R-:W-:Y:S05]  /*6580*/  BSYNC B1 ;  /* 0x0000000000017941 */ /* 0x000fea0003800000 */
.L_x_518:
[----:B------:R-:W-:Y:S01]  /*6590*/  IMAD.MOV.U32 R11, RZ, RZ, R32 ;  /* 0x000000ffff0b7224 */ /* 0x000fe200078e0020 */
[----:B0-----:R-:W-:Y:S01]  /*65a0*/  MOV R12, R33 ;  /* 0x00000021000c7202 */ /* 0x001fe20000000f00 */
[----:B------:R-:W-:Y:S01]  /*65b0*/  IMAD.MOV.U32 R14, RZ, RZ, R37 ;  /* 0x000000ffff0e7224 */ /* 0x000fe200078e0025 */
[----:B------:R-:W-:Y:S01]  /*65c0*/  MOV R13, R36 ;  /* 0x00000024000d7202 */ /* 0x000fe20000000f00 */
[----:B------:R-:W-:Y:S01]  /*65d0*/  UISETP.NE.AND UP0, UPT, UR59, 0x3, UPT ;  /* 0x000000033b00788c */ /* 0x000fe2000bf05270 */
[----:B------:R-:W-:Y:S01]  /*65e0*/  PRMT R160, R11, 0x5410, R12 ;  /* 0x000054100ba07816 */ /* 0x000fe2000000000c */
[----:B------:R-:W-:Y:S01]  /*65f0*/  IMAD.MOV.U32 R11, RZ, RZ, R38 ;  /* 0x000000ffff0b7224 */ /* 0x000fe200078e0026 */
        /* <DEDUP_REMOVED lines=13> */
[----:B------:R-:W-:Y:S02]  /*66d0*/  PRMT R153, R14, 0x7610, R153 ;  /* 0x000076100e997816 */ /* 0x000fe40000000099 */
[----:B------:R-:W-:Y:S02]  /*66e0*/  MOV R11, R46 ;  /* 0x0000002e000b7202 */ /* 0x000fe40000000f00 */
[----:B------:R-:W-:Y:S02]  /*66f0*/  MOV R14, R45 ;  /* 0x0000002d000e7202 */ /* 0x000fe40000000f00 */
[----:B------:R-:W-:Y:S01]  /*6700*/  PRMT R161, R11, 0x5410, R12 ;  /* 0x000054100ba17816 */ /* 0x000fe2000000000c */
[----:B------:R-:W-:Y:S01]  /*6710*/  IMAD.MOV.U32 R11, RZ, RZ, R50 ;  /* 0x000000ffff0b7224 */ /* 0x000fe200078e0032 */
[----:B------:R-:W-:Y:S01]  /*6720*/  PRMT R162, R13, 0x5410, R14 ;  /* 0x000054100da27816 */ /* 0x000fe2000000000e */
[----:B------:R-:W-:Y:S01]  /*6730*/  IMAD.MOV.U32 R12, RZ, RZ, R51 ;  /* 0x000000ffff0c7224 */ /* 0x000fe200078e0033 */
[----:B------:R-:W-:Y:S01]  /*6740*/  MOV R13, R48 ;  /* 0x00000030000d7202 */ /* 0x000fe20000000f00 */
[----:B------:R-:W-:Y:S01]  /*6750*/  IMAD.MOV.U32 R14, RZ, RZ, R49 ;  /* 0x000000ffff0e7224 */ /* 0x000fe200078e0031 */
[----:B------:R-:W-:Y:S01]  /*6760*/  PRMT R163, R163, 0x5410, R11 ;  /* 0x00005410a3a37816 */ /* 0x000fe2000000000b */
[----:B------:R-:W-:Y:S01]  /*6770*/  IMAD.MOV.U32 R11, RZ, RZ, R54 ;  /* 0x000000ffff0b7224 */ /* 0x000fe200078e0036 */
[----:B------:R-:W-:Y:S01]  /*6780*/  PRMT R164, R164, 0x5410, R13 ;  /* 0x00005410a4a47816 */ /* 0x000fe2000000000d */
[----:B------:R-:W-:Y:S01]  /*6790*/  IMAD.MOV.U32 R13, RZ, RZ, R52 ;  /* 0x000000ffff0d7224 */ /* 0x000fe200078e0034 */
[----:B------:R-:W-:-:S02]  /*67a0*/  PRMT R167, R167, 0x5410, R12 ;  /* 0x00005410a7a77816 */ /* 0x000fc4000000000c */
[----:B------:R-:W-:Y:S01]  /*67b0*/  PRMT R168, R14, 0x7610, R168 ;  /* 0x000076100ea87816 */ /* 0x000fe200000000a8 */
[----:B------:R-:W-:Y:S01]  /*67c0*/  IMAD.MOV.U32 R14, RZ, RZ, R53 ;  /* 0x000000ffff0e7224 */ /* 0x000fe200078e0035 */
[----:B------:R-:W-:Y:S02]  /*67d0*/  MOV R12, R55 ;  /* 0x00000037000c7202 */ /* 0x000fe40000000f00 */
[----:B------:R-:W-:Y:S02]  /*67e0*/  PRMT R168, R168, 0x5410, R11 ;  /* 0x00005410a8a87816 */ /* 0x000fe4000000000b */
[----:B------:R-:W-:Y:S01]  /*67f0*/  PRMT R169, R12, 0x5410, R13 ;  /* 0x000054100ca97816 */ /* 0x000fe2000000000d */
[----:B-----5:R-:W-:Y:S01]  /*6800*/  IMAD.MOV.U32 R12, RZ, RZ, R59 ;  /* 0x000000ffff0c7224 */ /* 0x020fe200078e003b */
        /* <DEDUP_REMOVED lines=33> */
[----:B------:R-:W-:Y:S01]  /*6a20*/  MOV R13, R79 ;  /* 0x0000004f000d7202 */ /* 0x000fe20000000f00 */
[----:B------:R-:W-:-:S03]  /*6a30*/  IMAD.MOV.U32 R11, RZ, RZ, R77 ;  /* 0x000000ffff0b7224 */ /* 0x000fc600078e004d */
[----:B------:R-:W-:Y:S02]  /*6a40*/  PRMT R157, R14, 0x5410, R13 ;  /* 0x000054100e9d7816 */ /* 0x000fe4000000000d */
[----:B------:R-:W-:Y:S01]  /*6a50*/  PRMT R158, R12, 0x5410, R11 ;  /* 0x000054100c9e7816 */ /* 0x000fe2000000000b */
[----:B------:R-:W-:Y:S06]  /*6a60*/  @!P2 BRA `(.L_x_520) ;  /* 0x000000000004a947 */ /* 0x000fec0003800000 */
[----:B------:R-:W-:Y:S01]  /*6a70*/  BPT.TRAP 0x1 ;  /* 0x000000040000795c */ /* 0x000fe20000300000 */
.L_x_520:
[----:B------:R-:W-:Y:S01]  /*6a80*/  LEA R86, R19, R18, 0x3 ;  /* 0x0000001213567211 */ /* 0x000fe200078e18ff */
[----:B------:R-:W0:Y:S01]  /*6a90*/  LDC R130, c[0x0][0x2f4] ;  /* 0x0000bd00ff827b82 */ /* 0x000e220000000800 */
[----:B------:R-:W-:Y:S01]  /*6aa0*/  SHF.L.U32 R87, R203, 0x1f, RZ ;  /* 0x0000001fcb577819 */ /* 0x000fe200000006ff */
[----:B------:R-:W-:Y:S03]  /*6ab0*/  BSSY B1, `(.L_x_521) ;  /* 0x0000003000017945 */ /* 0x000fe60003800000 */
[----:B------:R-:W1:Y:S02]  /*6ac0*/  SYNCS.PHASECHK.TRANS64.TRYWAIT P5, [R86+URZ+0x30890], R87 ;  /* 0x03089057560075a7 */ /* 0x000e6400080a017f */
[----:B-1----:R-:W-:Y:S05]  /*6ad0*/  @!P5 BRA `(.L_x_522) ;  /* 0x000001900004d947 */ /* 0x002fea0003800000 */
.L_x_797:
[----:B------:R-:W-:Y:S05]  /*6ae0*/  BSYNC B1 ;  /* 0x0000000000017941 */ /* 0x000fea0003800000 */
.L_x_521:
[----:B------:R-:W-:Y:S01]  /*6af0*/  UMOV UR4, 0xffffffff ;  /* 0xffffffff00047882 */ /* 0x000fe20000000000 */
[----:B0-----:R-:W-:Y:S02]  /*6b00*/  IMAD.IADD R134, R130, 0x1, -R121 ;  /* 0x0000000182867824 */ /* 0x001fe400078e0a79 */
[----:B------:R-:W-:Y:S05]  /*6b10*/  BRA.DIV UR4, `(.L_x_523) ;  /* 0x0000019204087947 */ /* 0x000fea000b800000 */
[----:B------:R0:W2:Y:S04]  /*6b20*/  SHFL.IDX PT, R117, R118, RZ, 0x1c1f ;  /* 0x001c1fff76757589 */ /* 0x0000a800000e0000 */
[----:B------:R0:W3:Y:S02]  /*6b30*/  SHFL.IDX PT, R11, R119, RZ, 0x1c1f ;  /* 0x001c1fff770b7589 */ /* 0x0000e400000e0000 */
.L_x_801:
[----:B------:R-:W-:Y:S04]  /*6b40*/  BSSY B1, `(.L_x_524) ;  /* 0x0000167000017945 */ /* 0x000fe80003800000 */
[----:B------:R-:W-:Y:S05]  /*6b50*/  @P3 BRA `(.L_x_525) ;  /* 0x0000001400943947 */ /* 0x000fea0003800000 */
[----:B------:R-:W-:Y:S01]  /*6b60*/  ISETP.NE.AND P3, PT, R6, RZ, PT ;  /* 0x000000ff0600720c */ /* 0x000fe20003f65270 */
[----:B------:R-:W-:Y:S01]  /*6b70*/  BSSY B2, `(.L_x_526) ;  /* 0x0000078000027945 */ /* 0x000fe20003800000 */
[----:B---3--:R-:W-:-:S11]  /*6b80*/  IMAD.MOV.U32 R116, RZ, RZ, R11 ;  /* 0x000000ffff747224 */ /* 0x008fd600078e000b */
[----:B------:R-:W-:Y:S05]  /*6b90*/  @!P3 BRA `(.L_x_527) ;  /* 0x0000000400d4b947 */ /* 0x000fea0003800000 */
[----:B------:R-:W-:Y:S01]  /*6ba0*/  SEL R12, R121, R134, !P0 ;  /* 0x00000086790c7207 */ /* 0x000fe20004000000 */
[----:B------:R-:W-:Y:S01]  /*6bb0*/  BSSY B3, `(.L_x_528) ;  /* 0x000006d000037945 */ /* 0x000fe20003800000 */
[----:B------:R-:W-:Y:S02]  /*6bc0*/  ISETP.GE.AND P3, PT, R16, R120, PT ;  /* 0x000000781000720c */ /* 0x000fe40003f66270 */
[----:B------:R-:W-:-:S04]  /*6bd0*/  SHF.R.S32.HI R13, RZ, 0x1f, R12 ;  /* 0x0000001fff0d7819 */ /* 0x000fc8000001140c */
[----:B------:R-:W-:-:S04]  /*6be0*/  LEA.HI R13, R13, R12, RZ, 0x4 ;  /* 0x0000000c0d0d7211 */ /* 0x000fc800078f20ff */
[----:B------:R-:W-:-:S04]  /*6bf0*/  LEA.HI.SX32 R149, R13, R114, 0x1c ;  /* 0x000000720d957211 */ /* 0x000fc800078fe2ff */
[----:B------:R-:W-:-:S04]  /*6c00*/  SHF.R.S32.HI R13, RZ, 0x1f, R149 ;  /* 0x0000001fff0d7819 */ /* 0x000fc80000011495 */
[----:B------:R-:W-:Y:S02]  /*6c10*/  LEA.HI R13, R13, R149, RZ, 0x3 ;  /* 0x000000950d0d7211 */ /* 0x000fe400078f18ff */
[----:B------:R-:W-:Y:S02]  /*6c20*/  SHF.L.U32 R149, R149, 0x3, RZ ;  /* 0x0000000395957819 */ /* 0x000fe400000006ff */
[----:B------:R-:W-:Y:S02]  /*6c30*/  SHF.R.S32.HI R13, RZ, 0x3, R13 ;  /* 0x00000003ff0d7819 */ /* 0x000fe4000001140d */
[----:B------:R-:W-:-:S03]  /*6c40*/  LOP3.LUT R12, R215, 0x38, R149, 0xf8, !PT ;  /* 0x00000038d70c7812 */ /* 0x000fc600078ef895 */
[----:B------:R-:W-:Y:S01]  /*6c50*/  IMAD R13, R13, 0x1800, R217 ;  /* 0x000018000d0d7824 */ /* 0x000fe200078e02d9 */
[----:B------:R-:W-:-:S05]  /*6c60*/  LOP3.LUT R12, R12, R216, RZ, 0x3c, !PT ;  /* 0x000000d80c0c7212 */ /* 0x000fca00078e3cff */
[----:B------:R-:W-:-:S04]  /*6c70*/  IMAD.IADD R12, R13, 0x1, R12 ;  /* 0x000000010d0c7824 */ /* 0x000fc800078e020c */
[C---:B------:R-:W-:Y:S02]  /*6c80*/  IMAD R80, R19.reuse, 0x4800, R12 ;  /* 0x0000480013507824 */ /* 0x040fe400078e020c */
[----:B------:R-:W-:-:S03]  /*6c90*/  IMAD R12, R19, 0x4800, R135 ;  /* 0x00004800130c7824 */ /* 0x000fc600078e0287 */
[----:B------:R-:W-:Y:S01]  /*6ca0*/  LEA R80, R80, R18, 0x1 ;  /* 0x0000001250507211 */ /* 0x000fe200078e08ff */
[----:B------:R-:W-:-:S05]  /*6cb0*/  IMAD R12, R12, 0x2, R18 ;  /* 0x000000020c0c7824 */ /* 0x000fca00078e0212 */
[----:B------:R-:W3:Y:S04]  /*6cc0*/  LDS.128 R80, [R80+0x1e400] ;  /* 0x01e4000050507984 */ /* 0x000ee80000000c00 */
[----:B------:R-:W4:Y:S01]  /*6cd0*/  LDS.128 R12, [R12+0x1e400] ;  /* 0x01e400000c0c7984 */ /* 0x000f220000000c00 */
[----:B------:R-:W-:Y:S05]  /*6ce0*/  @P3 BRA `(.L_x_529) ;  /* 0x0000000400643947 */ /* 0x000fea0003800000 */
[----:B---3--:R-:W-:Y:S01]  /*6cf0*/  IMAD.MOV.U32 R151, RZ, RZ, R81 ;  /* 0x000000ffff977224 */ /* 0x008fe200078e0051 */
[----:B------:R-:W-:Y:S01]  /*6d00*/  SHF.R.U64 R40, R40, 0x10, R41 ;  /* 0x0000001028287819 */ /* 0x000fe20000001229 */
[----:B----4-:R-:W-:Y:S01]  /*6d10*/  IMAD.MOV.U32 R150, RZ, RZ, R13 ;  /* 0x000000ffff967224 */ /* 0x010fe200078e000d */
[----:B------:R-:W-:Y:S01]  /*6d20*/  SHF.R.U32.HI R41, RZ, 0x10, R41 ;  /* 0x00000010ff297819 */ /* 0x000fe20000011629 */
[----:B------:R-:W-:Y:S01]  /*6d30*/  HADD2.F32 R152, -RZ, R152.H0_H0 ;  /* 0x20000098ff987230 */ /* 0x000fe20000004100 */
[----:B------:R-:W-:Y:S01]  /*6d40*/  SHF.R.U64 R42, R42, 0x10, R43 ;  /* 0x000000102a2a7819 */ /* 0x000fe2000000122b */
[----:B------:R-:W-:Y:S02]  /*6d50*/  HADD2.F32 R13, -RZ, R151.H0_H0 ;  /* 0x20000097ff0d7230 */ /* 0x000fe40000004100 */
[----:B------:R-:W-:Y:S02]  /*6d60*/  HADD2.F32 R154, -RZ, R150.H0_H0 ;  /* 0x20000096ff9a7230 */ /* 0x000fe40000004100 */
[----:B------:R-:W-:-:S02]  /*6d70*/  HADD2.F32 R153, -RZ, R153.H0_H0 ;  /* 0x20000099ff997230 */ /* 0x000fc40000004100 */
[CC--:B------:R-:W-:Y:S01]  /*6d80*/  FMUL.FTZ R81, R13.reuse, R152.reuse ;  /* 0x000000980d517220 */ /* 0x0c0fe20000410000 */
[----:B------:R-:W-:Y:S02]  /*6d90*/  HADD2.F32 R151, -RZ, R151.H1_H1 ;  /* 0x30000097ff977230 */ /* 0x000fe40000004100 */
[C---:B------:R-:W-:Y:S01]  /*6da0*/  FMUL.FTZ R152, R154.reuse, R152 ;  /* 0x000000989a987220 */ /* 0x040fe20000410000 */
[----:B------:R-:W-:Y:S02]  /*6db0*/  HADD2.F32 R41, -RZ, R41.H0_H0 ;  /* 0x20000029ff297230 */ /* 0x000fe40000004100 */
[-C--:B------:R-:W-:Y:S01]  /*6dc0*/  FFMA.FTZ R81, R154, R153.reuse, -R81 ;  /* 0x000000999a517223 */ /* 0x080fe20000010851 */
[----:B------:R-:W-:Y:S02]  /*6dd0*/  HADD2.F32 R40, -RZ, R40.H0_H0 ;  /* 0x20000028ff287230 */ /* 0x000fe40000004100 */
[----:B------:R-:W-:Y:S01]  /*6de0*/  FFMA.FTZ R13, R13, R153, R152 ;  /* 0x000000990d0d7223 */ /* 0x000fe20000010098 */
[--C-:B------:R-:W-:Y:S01]  /*6df0*/  SHF.R.U32.HI R152, RZ, 0x10, R53.reuse ;  /* 0x00000010ff987819 */ /* 0x100fe20000011635 */
[----:B------:R-:W-:Y:S01]  /*6e00*/  HADD2.F32 R153, -RZ, R169.H0_H0 ;  /* 0x200000a9ff997230 */ /* 0x000fe20000004100 */
[----:B------:R-:W-:Y:S01]  /*6e10*/  SHF.R.U64 R53, R52, 0x10, R53 ;  /* 0x0000001034357819 */ /* 0x000fe20000001235 */
[----:B------:R-:W-:-:S02]  /*6e20*/  HADD2.F32 R52, -RZ, R150.H1_H1 ;  /* 0x30000096ff347230 */ /* 0x000fc40000004100 */
[----:B------:R-:W-:Y:S02]  /*6e30*/  HADD2.F32 R152, -RZ, R152.H0_H0 ;  /* 0x20000098ff987230 */ /* 0x000fe40000004100 */
[----:B------:R-:W-:Y:S02]  /*6e40*/  HADD2.F32 R53, -RZ, R53.H0_H0 ;  /* 0x20000035ff357230 */ /* 0x000fe40000004100 */
[----:B------:R-:W-:Y:S02]  /*6e50*/  HADD2.F32 R42, -RZ, R42.H0_H0 ;  /* 0x2000002aff2a7230 */ /* 0x000fe40000004100 */
[-C--:B------:R-:W-:Y:S01]  /*6e60*/  FMUL.FTZ R150, R151, R152.reuse ;  /* 0x0000009897967220 */ /* 0x080fe20000410000 */
[----:B------:R-:W-:-:S03]  /*6e70*/  FMUL.FTZ R152, R52, R152 ;  /* 0x0000009834987220 */ /* 0x000fc60000410000 */
[-C--:B------:R-:W-:Y:S01]  /*6e80*/  FFMA.FTZ R52, R52, R41.reuse, -R150 ;  /* 0x0000002934347223 */ /* 0x080fe20000010896 */
[----:B------:R-:W-:Y:S02]  /*6e90*/  HADD2.F32 R150, -RZ, R83.H0_H0 ;  /* 0x20000053ff967230 */ /* 0x000fe40000004100 */
[----:B------:R-:W-:Y:S01]  /*6ea0*/  FFMA.FTZ R41, R151, R41, R152 ;  /* 0x0000002997297223 */ /* 0x000fe20000010098 */
[----:B------:R-:W-:Y:S02]  /*6eb0*/  HADD2.F32 R151, -RZ, R166.H1_H1 ;  /* 0x300000a6ff977230 */ /* 0x000fe40000004100 */
[--C-:B------:R-:W-:Y:S02]  /*6ec0*/  HADD2.F32 R152, -RZ, R15.reuse.H0_H0 ;  /* 0x2000000fff987230 */ /* 0x100fe40000004100 */
[----:B------:R-:W-:Y:S01]  /*6ed0*/  FMUL.FTZ R154, R150, R153 ;  /* 0x00000099969a7220 */ /* 0x000fe20000410000 */
[----:B------:R-:W-:Y:S01]  /*6ee0*/  HADD2.F32 R15, -RZ, R15.H1_H1 ;  /* 0x3000000fff0f7230 */ /* 0x000fe20000004100 */
[----:B------:R-:W-:-:S02]  /*6ef0*/  F2FP.F16.F32.PACK_AB R41, R41, R13 ;  /* 0x0000000d2929723e */ /* 0x000fc400000000ff */
[C---:B------:R-:W-:Y:S01]  /*6f00*/  FFMA.FTZ R154, R152.reuse, R151, -R154 ;  /* 0x00000097989a7223 */ /* 0x040fe2000001089a */
[----:B------:R-:W-:Y:S01]  /*6f10*/  FMUL.FTZ R152, R152, R153 ;  /* 0x0000009998987220 */ /* 0x000fe20000410000 */
[----:B------:R-:W-:Y:S01]  /*6f20*/  HADD2.F32 R153, -RZ, R169.H1_H1 ;  /* 0x300000a9ff997230 */ /* 0x000fe20000004100 */
[----:B------:R-:W-:Y:S01]  /*6f30*/  F2FP.F16.F32.PACK_AB R52, R52, R81 ;  /* 0x000000513434723e */ /* 0x000fe200000000ff */
[----:B------:R-:W-:Y:S02]  /*6f40*/  IMAD.MOV.U32 R81, RZ, RZ, R41 ;  /* 0x000000ffff517224 */ /* 0x000fe400078e0029 */
[----:B------:R-:W-:Y:S01]  /*6f50*/  FFMA.FTZ R152, R150, R151, R152 ;  /* 0x0000009796987223 */ /* 0x000fe20000010098 */
[----:B------:R-:W-:Y:S02]  /*6f60*/  SHF.R.U32.HI R150, RZ, 0x10, R43 ;  /* 0x00000010ff967819 */ /* 0x000fe4000001162b */
[--C-:B------:R-:W-:Y:S01]  /*6f70*/  SHF.R.U64 R43, R54, 0x10, R55.reuse ;  /* 0x00000010362b7819 */ /* 0x100fe20000001237 */
[----:B------:R-:W-:Y:S01]  /*6f80*/  HADD2.F32 R54, -RZ, R83.H1_H1 ;  /* 0x30000053ff367230 */ /* 0x000fe20000004100 */
[----:B------:R-:W-:Y:S01]  /*6f90*/  SHF.R.U32.HI R55, RZ, 0x10, R55 ;  /* 0x00000010ff377819 */ /* 0x000fe20000011637 */
[----:B------:R-:W-:Y:S01]  /*6fa0*/  HADD2.F32 R150, -RZ, R150.H0_H0 ;  /* 0x20000096ff967230 */ /* 0x000fe20000004100 */
[----:B------:R-:W-:Y:S01]  /*6fb0*/  MOV R13, R52 ;  /* 0x00000034000d7202 */ /* 0x000fe20000000f00 */
[----:B------:R-:W-:-:S02]  /*6fc0*/  HADD2.F32 R43, -RZ, R43.H0_H0 ;  /* 0x2000002bff2b7230 */ /* 0x000fc40000004100 */
[----:B------:R-:W-:-:S05]  /*6fd0*/  HADD2.F32 R55, -RZ, R55.H0_H0 ;  /* 0x20000037ff377230 */ /* 0x000fca0000004100 */
[----:B------:R-:W-:-:S04]  /*6fe0*/  FMUL.FTZ R83, R54, R55 ;  /* 0x0000003736537220 */ /* 0x000fc80000410000 */
[C---:B------:R-:W-:Y:S01]  /*6ff0*/  FFMA.FTZ R83, R15.reuse, R150, -R83 ;  /* 0x000000960f537223 */ /* 0x040fe20000010853 */
[----:B------:R-:W-:Y:S01]  /*7000*/  FMUL.FTZ R15, R15, R55 ;  /* 0x000000370f0f7220 */ /* 0x000fe20000410000 */
[----:B------:R-:W-:-:S03]  /*7010*/  HADD2.F32 R55, -RZ, R167.H0_H0 ;  /* 0x200000a7ff377230 */ /* 0x000fc60000004100 */
[----:B------:R-:W-:Y:S01]  /*7020*/  FFMA.FTZ R15, R54, R150, R15 ;  /* 0x00000096360f7223 */ /* 0x000fe2000001000f */
[----:B------:R-:W-:Y:S01]  /*7030*/  HADD2.F32 R54, -RZ, R80.H0_H0 ;  /* 0x20000050ff367230 */ /* 0x000fe20000004100 */
[----:B------:R-:W-:Y:S01]  /*7040*/  F2FP.F16.F32.PACK_AB R83, R83, R154 ;  /* 0x0000009a5353723e */ /* 0x000fe200000000ff */
[----:B------:R-:W-:Y:S02]  /*7050*/  HADD2.F32 R150, -RZ, R12.H0_H0 ;  /* 0x2000000cff967230 */ /* 0x000fe40000004100 */
[----:B------:R-:W-:Y:S02]  /*7060*/  HADD2.F32 R80, -RZ, R80.H1_H1 ;  /* 0x30000050ff507230 */ /* 0x000fe40000004100 */
[-C--:B------:R-:W-:Y:S01]  /*7070*/  FMUL.FTZ R151, R54, R153.reuse ;  /* 0x0000009936977220 */ /* 0x080fe20000410000 */
[----:B------:R-:W-:Y:S02]  /*7080*/  HADD2.F32 R12, -RZ, R12.H1_H1 ;  /* 0x3000000cff0c7230 */ /* 0x000fe40000004100 */
[C---:B------:R-:W-:Y:S01]  /*7090*/  FMUL.FTZ R153, R150.reuse, R153 ;  /* 0x0000009996997220 */ /* 0x040fe20000410000 */
[----:B------:R-:W-:Y:S01]  /*70a0*/  F2FP.F16.F32.PACK_AB R152, R15, R152 ;  /* 0x000000980f98723e */ /* 0x000fe200000000ff */
[----:B------:R-:W-:Y:S01]  /*70b0*/  FFMA.FTZ R151, R150, R55, -R151 ;  /* 0x0000003796977223 */ /* 0x000fe20000010897 */
[----:B------:R-:W-:-:S02]  /*70c0*/  HADD2.F32 R150, -RZ, R168.H1_H1 ;  /* 0x300000a8ff967230 */ /* 0x000fc40000004100 */
[----:B------:R-:W-:Y:S01]  /*70d0*/  FFMA.FTZ R153, R54, R55, R153 ;  /* 0x0000003736997223 */ /* 0x000fe20000010099 */
[-C--:B------:R-:W-:Y:S01]  /*70e0*/  FMUL.FTZ R54, R80, R53.reuse ;  /* 0x0000003550367220 */ /* 0x080fe20000410000 */
[C---:B------:R-:W-:Y:S01]  /*70f0*/  FMUL.FTZ R53, R12.reuse, R53 ;  /* 0x000000350c357220 */ /* 0x040fe20000410000 */
[----:B------:R-:W-:Y:S02]  /*7100*/  HADD2.F32 R55, -RZ, R14.H0_H0 ;  /* 0x2000000eff377230 */ /* 0x000fe40000004100 */
[-C--:B------:R-:W-:Y:S01]  /*7110*/  FFMA.FTZ R12, R12, R40.reuse, -R54 ;  /* 0x000000280c0c7223 */ /* 0x080fe20000010836 */
[----:B------:R-:W-:Y:S01]  /*7120*/  FFMA.FTZ R40, R80, R40, R53 ;  /* 0x0000002850287223 */ /* 0x000fe20000010035 */
[----:B------:R-:W-:Y:S02]  /*7130*/  HADD2.F32 R53, -RZ, R82.H0_H0 ;  /* 0x20000052ff357230 */ /* 0x000fe40000004100 */
[----:B------:R-:W-:Y:S01]  /*7140*/  HADD2.F32 R54, -RZ, R166.H0_H0 ;  /* 0x200000a6ff367230 */ /* 0x000fe20000004100 */
[----:B------:R-:W-:Y:S01]  /*7150*/  F2FP.F16.F32.PACK_AB R12, R12, R151 ;  /* 0x000000970c0c723e */ /* 0x000fe200000000ff */
[----:B------:R-:W-:-:S02]  /*7160*/  HADD2.F32 R82, -RZ, R82.H1_H1 ;  /* 0x30000052ff527230 */ /* 0x000fc40000004100 */
[-C--:B------:R-:W-:Y:S01]  /*7170*/  FMUL.FTZ R80, R53, R150.reuse ;  /* 0x0000009635507220 */ /* 0x080fe20000410000 */
[C---:B------:R-:W-:Y:S01]  /*7180*/  FMUL.FTZ R150, R55.reuse, R150 ;  /* 0x0000009637967220 */ /* 0x040fe20000410000 */
[----:B------:R-:W-:Y:S01]  /*7190*/  HADD2.F32 R14, -RZ, R14.H1_H1 ;  /* 0x3000000eff0e7230 */ /* 0x000fe20000004100 */
[----:B------:R-:W-:Y:S01]  /*71a0*/  F2FP.F16.F32.PACK_AB R40, R40, R153 ;  /* 0x000000992828723e */ /* 0x000fe200000000ff */
[-C--:B------:R-:W-:Y:S01]  /*71b0*/  FFMA.FTZ R80, R55, R54.reuse, -R80 ;  /* 0x0000003637507223 */ /* 0x080fe20000010850 */
[----:B------:R-:W-:Y:S01]  /*71c0*/  FFMA.FTZ R150, R53, R54, R150 ;  /* 0x0000003635967223 */ /* 0x000fe20000010096 */
[-C--:B------:R-:W-:Y:S01]  /*71d0*/  FMUL.FTZ R53, R82, R43.reuse ;  /* 0x0000002b52357220 */ /* 0x080fe20000410000 */
[C---:B------:R-:W-:Y:S01]  /*71e0*/  FMUL.FTZ R43, R14.reuse, R43 ;  /* 0x0000002b0e2b7220 */ /* 0x040fe20000410000 */
[----:B------:R-:W-:Y:S01]  /*71f0*/  IMAD.MOV.U32 R15, RZ, RZ, R83 ;  /* 0x000000ffff0f7224 */ /* 0x000fe200078e0053 */
[----:B------:R-:W-:Y:S01]  /*7200*/  MOV R83, R152 ;  /* 0x0000009800537202 */ /* 0x000fe20000000f00 */
[-C--:B------:R-:W-:Y:S01]  /*7210*/  FFMA.FTZ R53, R14, R42.reuse, -R53 ;  /* 0x0000002a0e357223 */ /* 0x080fe20000010835 */
[----:B------:R-:W-:-:S04]  /*7220*/  FFMA.FTZ R43, R82, R42, R43 ;  /* 0x0000002a522b7223 */ /* 0x000fc8000001002b */
[----:B------:R-:W-:Y:S01]  /*7230*/  F2FP.F16.F32.PACK_AB R53, R53, R80 ;  /* 0x000000503535723e */ /* 0x000fe200000000ff */
[----:B------:R-:W-:Y:S01]  /*7240*/  IMAD.MOV.U32 R80, RZ, RZ, R40 ;  /* 0x000000ffff507224 */ /* 0x000fe200078e0028 */
[----:B------:R-:W-:Y:S02]  /*7250*/  F2FP.F16.F32.PACK_AB R43, R43, R150 ;  /* 0x000000962b2b723e */ /* 0x000fe400000000ff */
[----:B------:R-:W-:-:S03]  /*7260*/  MOV R14, R53 ;  /* 0x00000035000e7202 */ /* 0x000fc60000000f00 */
[----:B------:R-:W-:-:S07]  /*7270*/  IMAD.MOV.U32 R82, RZ, RZ, R43 ;  /* 0x000000ffff527224 */ /* 0x000fce00078e002b */
.L_x_529:
[----:B------:R-:W-:Y:S05]  /*7280*/  BSYNC B3 ;  /* 0x0000000000037941 */ /* 0x000fea0003800000 */
.L_x_528:
[----:B------:R-:W-:-:S04]  /*7290*/  LEA R40, P3, R3, R11, 0x1 ;  /* 0x0000000b03287211 */ /* 0x000fc800078608ff */
[----:B--2---:R-:W-:Y:S02]  /*72a0*/  LEA.HI.X R41, R3, R117, R110, 0x1, P3 ;  /* 0x0000007503297211 */ /* 0x004fe400018f0c6e */
[----:B------:R-:W-:-:S03]  /*72b0*/  ISETP.GE.AND P3, PT, R149, R130, PT ;  /* 0x000000829500720c */ /* 0x000fc60003f66270 */
[----:B----4-:R2:W-:Y:S10]  /*72c0*/  ST.E.128 desc[UR56][R40.64], R12 ;  /* 0x0000000c28007985 */ /* 0x0105f4000c101d38 */
[----:B--2---:R-:W-:-:S05]  /*72d0*/  @!P3 IMAD.WIDE R12, R149, 0x2, R116 ;  /* 0x00000002950cb825 */ /* 0x004fca00078e0274 */
[----:B---3--:R3:W-:Y:S02]  /*72e0*/  @!P3 ST.E.128 desc[UR56][R12.64], R80 ;  /* 0x000000500c00b985 */ /* 0x0087e4000c101d38 */
.L_x_527:
[----:B------:R-:W-:Y:S05]  /*72f0*/  BSYNC B2 ;  /* 0x0000000000027941 */ /* 0x000fea0003800000 */
.L_x_526:
[----:B------:R-:W-:Y:S01]  /*7300*/  ISETP.NE.AND P3, PT, R7, RZ, PT ;  /* 0x000000ff0700720c */ /* 0x000fe20003f65270 */
[----:B------:R-:W-:-:S12]  /*7310*/  BSSY B2, `(.L_x_530) ;  /* 0x0000078000027945 */ /* 0x000fd80003800000 */
[----:B------:R-:W-:Y:S05]  /*7320*/  @!P3 BRA `(.L_x_531) ;  /* 0x0000000400d8b947 */ /* 0x000fea0003800000 */
[----:B---3--:R-:W-:Y:S01]  /*7330*/  SEL R12, R121, R134, !P1 ;  /* 0x00000086790c7207 */ /* 0x008fe20004800000 */
[----:B------:R-:W-:Y:S01]  /*7340*/  BSSY B3, `(.L_x_532) ;  /* 0x0000070000037945 */ /* 0x000fe20003800000 */
[C---:B------:R-:W-:Y:S02]  /*7350*/  LEA R52, P3, R4.reuse, R11, 0x1 ;  /* 0x0000000b04347211 */ /* 0x040fe400078608ff */
[----:B------:R-:W-:Y:S02]  /*7360*/  SHF.R.S32.HI R13, RZ, 0x1f, R12 ;  /* 0x0000001fff0d7819 */ /* 0x000fe4000001140c */
[----:B--2---:R-:W-:Y:S02]  /*7370*/  LEA.HI.X R53, R4, R117, R109, 0x1, P3 ;  /* 0x0000007504357211 */ /* 0x004fe400018f0c6d */
[----:B------:R-:W-:Y:S02]  /*7380*/  LEA.HI R13, R13, R12, RZ, 0x4 ;  /* 0x0000000c0d0d7211 */ /* 0x000fe400078f20ff */
[----:B------:R-:W-:-:S02]  /*7390*/  ISETP.GE.AND P3, PT, R194, R120, PT ;  /* 0x00000078c200720c */ /* 0x000fc40003f66270 */
[----:B------:R-:W-:-:S04]  /*73a0*/  LEA.HI.SX32 R54, R13, R113, 0x1c ;  /* 0x000000710d367211 */ /* 0x000fc800078fe2ff */
[----:B------:R-:W-:-:S04]  /*73b0*/  SHF.R.S32.HI R13, RZ, 0x1f, R54 ;  /* 0x0000001fff0d7819 */ /* 0x000fc80000011436 */
[----:B------:R-:W-:Y:S01]  /*73c0*/  LEA.HI R13, R13, R54, RZ, 0x3 ;  /* 0x000000360d0d7211 */ /* 0x000fe200078f18ff */
[----:B------:R-:W-:-:S03]  /*73d0*/  IMAD.SHL.U32 R54, R54, 0x8, RZ ;  /* 0x0000000836367824 */ /* 0x000fc600078e00ff */
[----:B------:R-:W-:Y:S02]  /*73e0*/  SHF.R.S32.HI R13, RZ, 0x3, R13 ;  /* 0x00000003ff0d7819 */ /* 0x000fe4000001140d */
[----:B------:R-:W-:-:S03]  /*73f0*/  LOP3.LUT R12, R215, 0x38, R54, 0xf8, !PT ;  /* 0x00000038d70c7812 */ /* 0x000fc600078ef836 */
[----:B------:R-:W-:Y:S01]  /*7400*/  IMAD R13, R13, 0x1800, R217 ;  /* 0x000018000d0d7824 */ /* 0x000fe200078e02d9 */
[----:B------:R-:W-:-:S05]  /*7410*/  LOP3.LUT R12, R12, R216, RZ, 0x3c, !PT ;  /* 0x000000d80c0c7212 */ /* 0x000fca00078e3cff */
[----:B------:R-:W-:Y:S02]  /*7420*/  IMAD.IADD R13, R13, 0x1, R12 ;  /* 0x000000010d0d7824 */ /* 0x000fe400078e020c */
[C---:B------:R-:W-:Y:S02]  /*7430*/  IMAD R12, R19.reuse, 0x4800, R133 ;  /* 0x00004800130c7824 */ /* 0x040fe400078e0285 */
[----:B------:R-:W-:-:S03]  /*7440*/  IMAD R40, R19, 0x4800, R13 ;  /* 0x0000480013287824 */ /* 0x000fc600078e020d */
[----:B------:R-:W-:Y:S01]  /*7450*/  LEA R12, R12, R18, 0x1 ;  /* 0x000000120c0c7211 */ /* 0x000fe200078e08ff */
[----:B------:R-:W-:-:S05]  /*7460*/  IMAD R40, R40, 0x2, R18 ;  /* 0x0000000228287824 */ /* 0x000fca00078e0212 */
[----:B------:R-:W2:Y:S04]  /*7470*/  LDS.128 R12, [R12+0x1e400] ;  /* 0x01e400000c0c7984 */ /* 0x000ea80000000c00 */
[----:B------:R-:W3:Y:S01]  /*7480*/  LDS.128 R40, [R40+0x1e400] ;  /* 0x01e4000028287984 */ /* 0x000ee20000000c00 */
[----:B------:R-:W-:Y:S05]  /*7490*/  @P3 BRA `(.L_x_533) ;  /* 0x0000000400683947 */ /* 0x000fea0003800000 */
[----:B---3--:R-:W-:Y:S01]  /*74a0*/  IMAD.MOV.U32 R81, RZ, RZ, R41 ;  /* 0x000000ffff517224 */ /* 0x008fe200078e0029 */
[----:B--2---:R-:W-:Y:S01]  /*74b0*/  MOV R41, R13 ;  /* 0x0000000d00297202 */ /* 0x004fe20000000f00 */
[----:B------:R-:W-:Y:S01]  /*74c0*/  HADD2.F32 R82, -RZ, R168.H0_H0 ;  /* 0x200000a8ff527230 */ /* 0x000fe20000004100 */
[----:B------:R-:W-:Y:S01]  /*74d0*/  SHF.R.U64 R48, R48, 0x10, R49 ;  /* 0x0000001030307819 */ /* 0x000fe20000001231 */
[----:B------:R-:W-:Y:S01]  /*74e0*/  HADD2.F32 R13, -RZ, R165.H1_H1 ;  /* 0x300000a5ff0d7230 */ /* 0x000fe20000004100 */
[----:B------:R-:W-:Y:S01]  /*74f0*/  SHF.R.U64 R36, R36, 0x10, R37 ;  /* 0x0000001024247819 */ /* 0x000fe20000001225 */
[----:B------:R-:W-:Y:S01]  /*7500*/  HADD2.F32 R55, -RZ, R81.H0_H0 ;  /* 0x20000051ff377230 */ /* 0x000fe20000004100 */
[----:B------:R-:W-:Y:S01]  /*7510*/  SHF.R.U64 R50, R50, 0x10, R51 ;  /* 0x0000001032327819 */ /* 0x000fe20000001233 */
[--C-:B------:R-:W-:Y:S01]  /*7520*/  HADD2.F32 R80, -RZ, R41.reuse.H0_H0 ;  /* 0x20000029ff507230 */ /* 0x100fe20000004100 */
[----:B------:R-:W-:Y:S01]  /*7530*/  SHF.R.U64 R38, R38, 0x10, R39 ;  /* 0x0000001026267819 */ /* 0x000fe20000001227 */
[----:B------:R-:W-:-:S02]  /*7540*/  HADD2.F32 R41, -RZ, R41.H1_H1 ;  /* 0x30000029ff297230 */ /* 0x000fc40000004100 */
[CC--:B------:R-:W-:Y:S01]  /*7550*/  FMUL.FTZ R83, R55.reuse, R82.reuse ;  /* 0x0000005237537220 */ /* 0x0c0fe20000410000 */
[----:B------:R-:W-:Y:S02]  /*7560*/  HADD2.F32 R149, -RZ, R167.H1_H1 ;  /* 0x300000a7ff957230 */ /* 0x000fe40000004100 */
[C---:B------:R-:W-:Y:S01]  /*7570*/  FMUL.FTZ R82, R80.reuse, R82 ;  /* 0x0000005250527220 */ /* 0x040fe20000410000 */
[----:B------:R-:W-:Y:S02]  /*7580*/  HADD2.F32 R151, -RZ, R164.H1_H1 ;  /* 0x300000a4ff977230 */ /* 0x000fe40000004100 */
[-C--:B------:R-:W-:Y:S01]  /*7590*/  FFMA.FTZ R80, R80, R13.reuse, -R83 ;  /* 0x0000000d50507223 */ /* 0x080fe20000010853 */
[----:B------:R-:W-:Y:S02]  /*75a0*/  HADD2.F32 R48, -RZ, R48.H0_H0 ;  /* 0x20000030ff307230 */ /* 0x000fe40000004100 */
[----:B------:R-:W-:Y:S01]  /*75b0*/  FFMA.FTZ R55, R55, R13, R82 ;  /* 0x0000000d37377223 */ /* 0x000fe20000010052 */
[----:B------:R-:W-:Y:S01]  /*75c0*/  SHF.R.U32.HI R82, RZ, 0x10, R49 ;  /* 0x00000010ff527819 */ /* 0x000fe20000011631 */
[----:B------:R-:W-:Y:S01]  /*75d0*/  HADD2.F32 R13, -RZ, R81.H1_H1 ;  /* 0x30000051ff0d7230 */ /* 0x000fe20000004100 */
[----:B------:R-:W-:Y:S01]  /*75e0*/  SHF.R.U32.HI R81, RZ, 0x10, R37 ;  /* 0x00000010ff517819 */ /* 0x000fe20000011625 */
[----:B------:R-:W-:-:S02]  /*75f0*/  HADD2.F32 R49, -RZ, R164.H0_H0 ;  /* 0x200000a4ff317230 */ /* 0x000fc40000004100 */
[----:B------:R-:W-:Y:S02]  /*7600*/  HADD2.F32 R82, -RZ, R82.H0_H0 ;  /* 0x20000052ff527230 */ /* 0x000fe40000004100 */
[----:B------:R-:W-:Y:S02]  /*7610*/  HADD2.F32 R81, -RZ, R81.H0_H0 ;  /* 0x20000051ff517230 */ /* 0x000fe40000004100 */
[----:B------:R-:W-:Y:S02]  /*7620*/  HADD2.F32 R36, -RZ, R36.H0_H0 ;  /* 0x20000024ff247230 */ /* 0x000fe40000004100 */
[-C--:B------:R-:W-:Y:S01]  /*7630*/  FMUL.FTZ R83, R13, R82.reuse ;  /* 0x000000520d537220 */ /* 0x080fe20000410000 */
[C---:B------:R-:W-:Y:S01]  /*7640*/  FMUL.FTZ R82, R41.reuse, R82 ;  /* 0x0000005229527220 */ /* 0x040fe20000410000 */
[----:B------:R-:W-:Y:S02]  /*7650*/  HADD2.F32 R37, -RZ, R14.H0_H0 ;  /* 0x2000000eff257230 */ /* 0x000fe40000004100 */
[-C--:B------:R-:W-:Y:S01]  /*7660*/  FFMA.FTZ R41, R41, R81.reuse, -R83 ;  /* 0x0000005129297223 */ /* 0x080fe20000010853 */
[----:B------:R-:W-:Y:S01]  /*7670*/  FFMA.FTZ R13, R13, R81, R82 ;  /* 0x000000510d0d7223 */ /* 0x000fe20000010052 */
[----:B------:R-:W-:-:S02]  /*7680*/  IMAD.MOV.U32 R81, RZ, RZ, R43 ;  /* 0x000000ffff517224 */ /* 0x000fc400078e002b */
[----:B------:R-:W-:Y:S01]  /*7690*/  HADD2.F32 R43, -RZ, R15.H0_H0 ;  /* 0x2000000fff2b7230 */ /* 0x000fe20000004100 */
[----:B------:R-:W-:Y:S01]  /*76a0*/  F2FP.F16.F32.PACK_AB R41, R41, R80 ;  /* 0x000000502929723e */ /* 0x000fe200000000ff */
[----:B------:R-:W-:Y:S01]  /*76b0*/  HADD2.F32 R83, -RZ, R165.H0_H0 ;  /* 0x200000a5ff537230 */ /* 0x000fe20000004100 */
[----:B------:R-:W-:Y:S01]  /*76c0*/  F2FP.F16.F32.PACK_AB R55, R13, R55 ;  /* 0x000000370d37723e */ /* 0x000fe200000000ff */
[--C-:B------:R-:W-:Y:S01]  /*76d0*/  HADD2.F32 R82, -RZ, R81.reuse.H0_H0 ;  /* 0x20000051ff527230 */ /* 0x100fe20000004100 */
[----:B------:R-:W-:Y:S01]  /*76e0*/  MOV R13, R41 ;  /* 0x00000029000d7202 */ /* 0x000fe20000000f00 */
[----:B------:R-:W-:Y:S02]  /*76f0*/  HADD2.F32 R81, -RZ, R81.H1_H1 ;  /* 0x30000051ff517230 */ /* 0x000fe40000004100 */
[----:B------:R-:W-:Y:S02]  /*7700*/  HADD2.F32 R15, -RZ, R15.H1_H1 ;  /* 0x3000000fff0f7230 */ /* 0x000fe40000004100 */
[-C--:B------:R-:W-:Y:S01]  /*7710*/  FMUL.FTZ R150, R82, R149.reuse ;  /* 0x0000009552967220 */ /* 0x080fe20000410000 */
[----:B------:R-:W-:Y:S01]  /*7720*/  FMUL.FTZ R149, R43, R149 ;  /* 0x000000952b957220 */ /* 0x000fe20000410000 */
[----:B------:R-:W-:-:S02]  /*7730*/  HADD2.F32 R50, -RZ, R50.H0_H0 ;  /* 0x20000032ff327230 */ /* 0x000fc40000004100 */
[-C--:B------:R-:W-:Y:S01]  /*7740*/  FFMA.FTZ R43, R43, R83.reuse, -R150 ;  /* 0x000000532b2b7223 */ /* 0x080fe20000010896 */
[----:B------:R-:W-:Y:S01]  /*7750*/  FFMA.FTZ R149, R82, R83, R149 ;  /* 0x0000005352957223 */ /* 0x000fe20000010095 */
[----:B------:R-:W-:Y:S01]  /*7760*/  SHF.R.U32.HI R82, RZ, 0x10, R51 ;  /* 0x00000010ff527819 */ /* 0x000fe20000011633 */
[----:B------:R-:W-:Y:S01]  /*7770*/  HADD2.F32 R14, -RZ, R14.H1_H1 ;  /* 0x3000000eff0e7230 */ /* 0x000fe20000004100 */
[----:B------:R-:W-:Y:S01]  /*7780*/  SHF.R.U32.HI R83, RZ, 0x10, R39 ;  /* 0x00000010ff537819 */ /* 0x000fe20000011627 */
[----:B------:R-:W-:Y:S02]  /*7790*/  HADD2.F32 R38, -RZ, R38.H0_H0 ;  /* 0x20000026ff267230 */ /* 0x000fe40000004100 */
[----:B------:R-:W-:Y:S02]  /*77a0*/  HADD2.F32 R82, -RZ, R82.H0_H0 ;  /* 0x20000052ff527230 */ /* 0x000fe40000004100 */
[----:B------:R-:W-:Y:S02]  /*77b0*/  HADD2.F32 R83, -RZ, R83.H0_H0 ;  /* 0x20000053ff537230 */ /* 0x000fe40000004100 */
[----:B------:R-:W-:-:S02]  /*77c0*/  IMAD.MOV.U32 R41, RZ, RZ, R55 ;  /* 0x000000ffff297224 */ /* 0x000fc400078e0037 */
[-C--:B------:R-:W-:Y:S01]  /*77d0*/  FMUL.FTZ R150, R81, R82.reuse ;  /* 0x0000005251967220 */ /* 0x080fe20000410000 */
[----:B------:R-:W-:-:S03]  /*77e0*/  FMUL.FTZ R82, R15, R82 ;  /* 0x000000520f527220 */ /* 0x000fc60000410000 */
[-C--:B------:R-:W-:Y:S01]  /*77f0*/  FFMA.FTZ R150, R15, R83.reuse, -R150 ;  /* 0x000000530f967223 */ /* 0x080fe20000010896 */
[----:B------:R-:W-:Y:S01]  /*7800*/  FFMA.FTZ R82, R81, R83, R82 ;  /* 0x0000005351527223 */ /* 0x000fe20000010052 */
[----:B------:R-:W-:Y:S02]  /*7810*/  HADD2.F32 R15, -RZ, R40.H0_H0 ;  /* 0x20000028ff0f7230 */ /* 0x000fe40000004100 */
[----:B------:R-:W-:Y:S01]  /*7820*/  HADD2.F32 R81, -RZ, R12.H0_H0 ;  /* 0x2000000cff517230 */ /* 0x000fe20000004100 */
[----:B------:R-:W-:Y:S01]  /*7830*/  F2FP.F16.F32.PACK_AB R43, R150, R43 ;  /* 0x0000002b962b723e */ /* 0x000fe200000000ff */
[----:B------:R-:W-:Y:S02]  /*7840*/  HADD2.F32 R40, -RZ, R40.H1_H1 ;  /* 0x30000028ff287230 */ /* 0x000fe40000004100 */
[-C--:B------:R-:W-:Y:S01]  /*7850*/  FMUL.FTZ R83, R15, R151.reuse ;  /* 0x000000970f537220 */ /* 0x080fe20000410000 */
[----:B------:R-:W-:Y:S02]  /*7860*/  HADD2.F32 R12, -RZ, R12.H1_H1 ;  /* 0x3000000cff0c7230 */ /* 0x000fe40000004100 */
[C---:B------:R-:W-:Y:S01]  /*7870*/  FMUL.FTZ R151, R81.reuse, R151 ;  /* 0x0000009751977220 */ /* 0x040fe20000410000 */
[----:B------:R-:W-:Y:S01]  /*7880*/  F2FP.F16.F32.PACK_AB R82, R82, R149 ;  /* 0x000000955252723e */ /* 0x000fe200000000ff */
[----:B------:R-:W-:-:S02]  /*7890*/  FFMA.FTZ R83, R81, R49, -R83 ;  /* 0x0000003151537223 */ /* 0x000fc40000010853 */
[----:B------:R-:W-:Y:S01]  /*78a0*/  FFMA.FTZ R151, R15, R49, R151 ;  /* 0x000000310f977223 */ /* 0x000fe20000010097 */
[-C--:B------:R-:W-:Y:S01]  /*78b0*/  FMUL.FTZ R15, R40, R48.reuse ;  /* 0x00000030280f7220 */ /* 0x080fe20000410000 */
[C---:B------:R-:W-:Y:S01]  /*78c0*/  FMUL.FTZ R48, R12.reuse, R48 ;  /* 0x000000300c307220 */ /* 0x040fe20000410000 */
[--C-:B------:R-:W-:Y:S02]  /*78d0*/  HADD2.F32 R49, -RZ, R163.reuse.H1_H1 ;  /* 0x300000a3ff317230 */ /* 0x100fe40000004100 */
[-C--:B------:R-:W-:Y:S01]  /*78e0*/  FFMA.FTZ R15, R12, R36.reuse, -R15 ;  /* 0x000000240c0f7223 */ /* 0x080fe2000001080f */
[--C-:B------:R-:W-:Y:S02]  /*78f0*/  HADD2.F32 R12, -RZ, R42.reuse.H0_H0 ;  /* 0x2000002aff0c7230 */ /* 0x100fe40000004100 */
[----:B------:R-:W-:Y:S01]  /*7900*/  FFMA.FTZ R48, R40, R36, R48 ;  /* 0x0000002428307223 */ /* 0x000fe20000010030 */
[----:B------:R-:W-:Y:S02]  /*7910*/  HADD2.F32 R36, -RZ, R163.H0_H0 ;  /* 0x200000a3ff247230 */ /* 0x000fe40000004100 */
[----:B------:R-:W-:-:S02]  /*7920*/  HADD2.F32 R42, -RZ, R42.H1_H1 ;  /* 0x3000002aff2a7230 */ /* 0x000fc40000004100 */
[CC--:B------:R-:W-:Y:S01]  /*7930*/  FMUL.FTZ R40, R12.reuse, R49.reuse ;  /* 0x000000310c287220 */ /* 0x0c0fe20000410000 */
[----:B------:R-:W-:Y:S01]  /*7940*/  FMUL.FTZ R49, R37, R49 ;  /* 0x0000003125317220 */ /* 0x000fe20000410000 */
[----:B------:R-:W-:Y:S02]  /*7950*/  F2FP.F16.F32.PACK_AB R15, R15, R83 ;  /* 0x000000530f0f723e */ /* 0x000fe400000000ff */
[-C--:B------:R-:W-:Y:S01]  /*7960*/  FFMA.FTZ R40, R37, R36.reuse, -R40 ;  /* 0x0000002425287223 */ /* 0x080fe20000010828 */
[----:B------:R-:W-:Y:S01]  /*7970*/  FFMA.FTZ R49, R12, R36, R49 ;  /* 0x000000240c317223 */ /* 0x000fe20000010031 */
[-C--:B------:R-:W-:Y:S01]  /*7980*/  FMUL.FTZ R12, R42, R50.reuse ;  /* 0x000000322a0c7220 */ /* 0x080fe20000410000 */
[----:B------:R-:W-:Y:S01]  /*7990*/  FMUL.FTZ R50, R14, R50 ;  /* 0x000000320e327220 */ /* 0x000fe20000410000 */
[----:B------:R-:W-:Y:S02]  /*79a0*/  F2FP.F16.F32.PACK_AB R48, R48, R151 ;  /* 0x000000973030723e */ /* 0x000fe400000000ff */
[-C--:B------:R-:W-:Y:S01]  /*79b0*/  FFMA.FTZ R12, R14, R38.reuse, -R12 ;  /* 0x000000260e0c7223 */ /* 0x080fe2000001080c */
[----:B------:R-:W-:-:S04]  /*79c0*/  FFMA.FTZ R50, R42, R38, R50 ;  /* 0x000000262a327223 */ /* 0x000fc80000010032 */
[----:B------:R-:W-:Y:S01]  /*79d0*/  F2FP.F16.F32.PACK_AB R14, R12, R40 ;  /* 0x000000280c0e723e */ /* 0x000fe200000000ff */
[----:B------:R-:W-:Y:S01]  /*79e0*/  IMAD.MOV.U32 R12, RZ, RZ, R15 ;  /* 0x000000ffff0c7224 */ /* 0x000fe200078e000f */
[----:B------:R-:W-:Y:S01]  /*79f0*/  F2FP.F16.F32.PACK_AB R49, R50, R49 ;  /* 0x000000313231723e */ /* 0x000fe200000000ff */
[----:B------:R-:W-:Y:S01]  /*7a00*/  IMAD.MOV.U32 R40, RZ, RZ, R48 ;  /* 0x000000ffff287224 */ /* 0x000fe200078e0030 */
[----:B------:R-:W-:Y:S01]  /*7a10*/  MOV R15, R43 ;  /* 0x0000002b000f7202 */ /* 0x000fe20000000f00 */
[----:B------:R-:W-:Y:S02]  /*7a20*/  IMAD.MOV.U32 R43, RZ, RZ, R82 ;  /* 0x000000ffff2b7224 */ /* 0x000fe400078e0052 */
[----:B------:R-:W-:-:S07]  /*7a30*/  IMAD.MOV.U32 R42, RZ, RZ, R49 ;  /* 0x000000ffff2a7224 */ /* 0x000fce00078e0031 */
.L_x_533:
[----:B------:R-:W-:Y:S05]  /*7a40*/  BSYNC B3 ;  /* 0x0000000000037941 */ /* 0x000fea0003800000 */
.L_x_532:
[----:B------:R-:W-:Y:S01]  /*7a50*/  ISETP.GE.AND P3, PT, R54, R130, PT ;  /* 0x000000823600720c */ /* 0x000fe20003f66270 */
[----:B--2---:R4:W-:-:S12]  /*7a60*/  ST.E.128 desc[UR56][R52.64], R12 ;  /* 0x0000000c34007985 */ /* 0x0049d8000c101d38 */
[----:B------:R-:W-:-:S05]  /*7a70*/  @!P3 IMAD.WIDE R36, R54, 0x2, R116 ;  /* 0x000000023624b825 */ /* 0x000fca00078e0274 */
[----:B---3--:R4:W-:Y:S02]  /*7a80*/  @!P3 ST.E.128 desc[UR56][R36.64], R40 ;  /* 0x000000282400b985 */ /* 0x0089e4000c101d38 */
.L_x_531:
[----:B------:R-:W-:Y:S05]  /*7a90*/  BSYNC B2 ;  /* 0x0000000000027941 */ /* 0x000fea0003800000 */
.L_x_530:
[----:B------:R-:W-:-:S13]  /*7aa0*/  ISETP.NE.AND P3, PT, R8, RZ, PT ;  /* 0x000000ff0800720c */ /* 0x000fda0003f65270 */
[----:B------:R-:W-:Y:S05]  /*7ab0*/  @!P3 BRA `(.L_x_525) ;  /* 0x0000000400bcb947 */ /* 0x000fea0003800000 */
[----:B---34-:R-:W3:Y:S01]  /*7ac0*/  LDL R12, [R1] ;  /* 0x00000000010c7983 */ /* 0x018ee20000100800 */
[C---:B------:R-:W-:Y:S01]  /*7ad0*/  LEA R40, P3, R5.reuse, R11, 0x1 ;  /* 0x0000000b05287211 */ /* 0x040fe200078608ff */
[----:B------:R-:W-:Y:S03]  /*7ae0*/  BSSY B2, `(.L_x_534) ;  /* 0x0000068000027945 */ /* 0x000fe60003800000 */
[----:B--2---:R-:W-:Y:S02]  /*7af0*/  LEA.HI.X R41, R5, R117, R108, 0x1, P3 ;  /* 0x0000007505297211 */ /* 0x004fe400018f0c6c */
[----:B------:R-:W-:Y:S02]  /*7b00*/  ISETP.GE.AND P3, PT, R193, R120, PT ;  /* 0x00000078c100720c */ /* 0x000fe40003f66270 */
[----:B---3--:R-:W-:-:S04]  /*7b10*/  LOP3.LUT P5, RZ, R12, 0x1, RZ, 0xc0, !PT ;  /* 0x000000010cff7812 */ /* 0x008fc800078ac0ff */
[----:B------:R-:W-:-:S04]  /*7b20*/  SEL R11, R121, R134, !P5 ;  /* 0x00000086790b7207 */ /* 0x000fc80006800000 */
        /* <DEDUP_REMOVED lines=10> */
[----:B------:R-:W-:Y:S02]  /*7bd0*/  IMAD.IADD R12, R12, 0x1, R13 ;  /* 0x000000010c0c7824 */ /* 0x000fe400078e020d */
[C---:B------:R-:W-:Y:S02]  /*7be0*/  IMAD R13, R19.reuse, 0x4800, R131 ;  /* 0x00004800130d7824 */ /* 0x040fe400078e0283 */
[----:B------:R-:W-:Y:S02]  /*7bf0*/  IMAD R15, R19, 0x4800, R12 ;  /* 0x00004800130f7824 */ /* 0x000fe400078e020c */
[----:B------:R-:W-:-:S03]  /*7c00*/  IMAD R13, R13, 0x2, R18 ;  /* 0x000000020d0d7824 */ /* 0x000fc600078e0212 */
[----:B------:R-:W-:-:S03]  /*7c10*/  LEA R36, R15, R18, 0x1 ;  /* 0x000000120f247211 */ /* 0x000fc600078e08ff */
[----:B------:R-:W2:Y:S04]  /*7c20*/  LDS.128 R12, [R13+0x1e400] ;  /* 0x01e400000d0c7984 */ /* 0x000ea80000000c00 */
[----:B------:R-:W3:Y:S01]  /*7c30*/  LDS.128 R36, [R36+0x1e400] ;  /* 0x01e4000024247984 */ /* 0x000ee20000000c00 */
[----:B------:R-:W-:Y:S05]  /*7c40*/  @P3 BRA `(.L_x_535) ;  /* 0x0000000400443947 */ /* 0x000fea0003800000 */
[--C-:B------:R-:W-:Y:S01]  /*7c50*/  SHF.R.U64 R32, R32, 0x10, R33.reuse ;  /* 0x0000001020207819 */ /* 0x100fe20000001221 */
[--C-:B---3--:R-:W-:Y:S01]  /*7c60*/  HADD2.F32 R48, -RZ, R37.reuse.H0_H0 ;  /* 0x20000025ff307230 */ /* 0x108fe20000004100 */
[----:B------:R-:W-:Y:S01]  /*7c70*/  SHF.R.U32.HI R42, RZ, 0x10, R33 ;  /* 0x00000010ff2a7819 */ /* 0x000fe20000011621 */
[----:B------:R-:W-:Y:S01]  /*7c80*/  HADD2.F32 R49, -RZ, R37.H1_H1 ;  /* 0x30000025ff317230 */ /* 0x000fe20000004100 */
[----:B------:R-:W-:Y:S01]  /*7c90*/  SHF.R.U64 R33, R44, 0x10, R45 ;  /* 0x000000102c217819 */ /* 0x000fe2000000122d */
[--C-:B--2---:R-:W-:Y:S01]  /*7ca0*/  HADD2.F32 R37, -RZ, R13.reuse.H0_H0 ;  /* 0x2000000dff257230 */ /* 0x104fe20000004100 */
[----:B------:R-:W-:Y:S01]  /*7cb0*/  SHF.R.U64 R43, R46, 0x10, R47 ;  /* 0x000000102e2b7819 */ /* 0x000fe2000000122f */
[----:B------:R-:W-:Y:S01]  /*7cc0*/  HADD2.F32 R50, -RZ, R42.H0_H0 ;  /* 0x2000002aff327230 */ /* 0x000fe20000004100 */
[----:B------:R-:W-:Y:S01]  /*7cd0*/  SHF.R.U32.HI R44, RZ, 0x10, R45 ;  /* 0x00000010ff2c7819 */ /* 0x000fe2000001162d */
[----:B------:R-:W-:Y:S01]  /*7ce0*/  HADD2.F32 R45, -RZ, R160.H1_H1 ;  /* 0x300000a0ff2d7230 */ /* 0x000fe20000004100 */
[----:B------:R-:W-:Y:S01]  /*7cf0*/  SHF.R.U32.HI R46, RZ, 0x10, R47 ;  /* 0x00000010ff2e7819 */ /* 0x000fe2000001162f */
[----:B------:R-:W-:Y:S01]  /*7d00*/  HADD2.F32 R47, -RZ, R162.H1_H1 ;  /* 0x300000a2ff2f7230 */ /* 0x000fe20000004100 */
[--C-:B------:R-:W-:Y:S01]  /*7d10*/  SHF.R.U64 R34, R34, 0x10, R35.reuse ;  /* 0x0000001022227819 */ /* 0x100fe20000001223 */
[----:B------:R-:W-:Y:S01]  /*7d20*/  HADD2.F32 R44, -RZ, R44.H0_H0 ;  /* 0x2000002cff2c7230 */ /* 0x000fe20000004100 */
[----:B------:R-:W-:Y:S01]  /*7d30*/  SHF.R.U32.HI R35, RZ, 0x10, R35 ;  /* 0x00000010ff237819 */ /* 0x000fe20000011623 */
[----:B------:R-:W-:-:S02]  /*7d40*/  HADD2.F32 R13, -RZ, R13.H1_H1 ;  /* 0x3000000dff0d7230 */ /* 0x000fc40000004100 */
[CC--:B------:R-:W-:Y:S01]  /*7d50*/  FMUL.FTZ R42, R48.reuse, R47.reuse ;  /* 0x0000002f302a7220 */ /* 0x0c0fe20000410000 */
[----:B------:R-:W-:Y:S01]  /*7d60*/  FMUL.FTZ R51, R37, R47 ;  /* 0x0000002f25337220 */ /* 0x000fe20000410000 */
[-C--:B------:R-:W-:Y:S01]  /*7d70*/  FMUL.FTZ R47, R49, R44.reuse ;  /* 0x0000002c312f7220 */ /* 0x080fe20000410000 */
[----:B------:R-:W-:Y:S02]  /*7d80*/  HADD2.F32 R46, -RZ, R46.H0_H0 ;  /* 0x2000002eff2e7230 */ /* 0x000fe40000004100 */
[-C--:B------:R-:W-:Y:S01]  /*7d90*/  FFMA.FTZ R42, R37, R45.reuse, -R42 ;  /* 0x0000002d252a7223 */ /* 0x080fe2000001082a */
[----:B------:R-:W-:Y:S01]  /*7da0*/  FFMA.FTZ R51, R48, R45, R51 ;  /* 0x0000002d30337223 */ /* 0x000fe20000010033 */
[C---:B------:R-:W-:Y:S01]  /*7db0*/  FMUL.FTZ R44, R13.reuse, R44 ;  /* 0x0000002c0d2c7220 */ /* 0x040fe20000410000 */
[--C-:B------:R-:W-:Y:S02]  /*7dc0*/  HADD2.F32 R45, -RZ, R39.reuse.H0_H0 ;  /* 0x20000027ff2d7230 */ /* 0x100fe40000004100 */
[----:B------:R-:W-:Y:S01]  /*7dd0*/  FFMA.FTZ R47, R13, R50, -R47 ;  /* 0x000000320d2f7223 */ /* 0x000fe2000001082f */
[----:B------:R-:W-:-:S02]  /*7de0*/  HADD2.F32 R48, -RZ, R39.H1_H1 ;  /* 0x30000027ff307230 */ /* 0x000fc40000004100 */
[----:B------:R-:W-:Y:S01]  /*7df0*/  FFMA.FTZ R44, R49, R50, R44 ;  /* 0x00000032312c7223 */ /* 0x000fe2000001002c */
[----:B------:R-:W-:Y:S02]  /*7e00*/  HADD2.F32 R37, -RZ, R161.H1_H1 ;  /* 0x300000a1ff257230 */ /* 0x000fe40000004100 */
[----:B------:R-:W-:Y:S01]  /*7e10*/  HADD2.F32 R39, -RZ, R15.H0_H0 ;  /* 0x2000000fff277230 */ /* 0x000fe20000004100 */
[----:B------:R-:W-:Y:S01]  /*7e20*/  F2FP.F16.F32.PACK_AB R42, R47, R42 ;  /* 0x0000002a2f2a723e */ /* 0x000fe200000000ff */
[----:B------:R-:W-:Y:S02]  /*7e30*/  HADD2.F32 R49, -RZ, R35.H0_H0 ;  /* 0x20000023ff317230 */ /* 0x000fe40000004100 */
[-C--:B------:R-:W-:Y:S01]  /*7e40*/  FMUL.FTZ R35, R45, R37.reuse ;  /* 0x000000252d237220 */ /* 0x080fe20000410000 */
[----:B------:R-:W-:Y:S02]  /*7e50*/  HADD2.F32 R15, -RZ, R15.H1_H1 ;  /* 0x3000000fff0f7230 */ /* 0x000fe40000004100 */
[----:B------:R-:W-:Y:S01]  /*7e60*/  FMUL.FTZ R50, R39, R37 ;  /* 0x0000002527327220 */ /* 0x000fe20000410000 */
[----:B------:R-:W-:-:S02]  /*7e70*/  HADD2.F32 R13, -RZ, R159.H1_H1 ;  /* 0x3000009fff0d7230 */ /* 0x000fc40000004100 */
[CC--:B------:R-:W-:Y:S01]  /*7e80*/  FMUL.FTZ R37, R48.reuse, R46.reuse ;  /* 0x0000002e30257220 */ /* 0x0c0fe20000410000 */
[----:B------:R-:W-:Y:S02]  /*7e90*/  HADD2.F32 R33, -RZ, R33.H0_H0 ;  /* 0x20000021ff217230 */ /* 0x000fe40000004100 */
[C---:B------:R-:W-:Y:S01]  /*7ea0*/  FMUL.FTZ R46, R15.reuse, R46 ;  /* 0x0000002e0f2e7220 */ /* 0x040fe20000410000 */
[----:B------:R-:W-:Y:S02]  /*7eb0*/  HADD2.F32 R162, -RZ, R162.H0_H0 ;  /* 0x200000a2ffa27230 */ /* 0x000fe40000004100 */
[----:B------:R-:W-:Y:S01]  /*7ec0*/  FFMA.FTZ R37, R15, R49, -R37 ;  /* 0x000000310f257223 */ /* 0x000fe20000010825 */
[-C--:B------:R-:W-:Y:S01]  /*7ed0*/  FFMA.FTZ R35, R39, R13.reuse, -R35 ;  /* 0x0000000d27237223 */ /* 0x080fe20000010823 */
[----:B------:R-:W-:Y:S01]  /*7ee0*/  FFMA.FTZ R50, R45, R13, R50 ;  /* 0x0000000d2d327223 */ /* 0x000fe20000010032 */
[----:B------:R-:W-:Y:S02]  /*7ef0*/  HADD2.F32 R15, -RZ, R36.H0_H0 ;  /* 0x20000024ff0f7230 */ /* 0x000fe40000004100 */
[----:B------:R-:W-:Y:S01]  /*7f00*/  FFMA.FTZ R46, R48, R49, R46 ;  /* 0x00000031302e7223 */ /* 0x000fe2000001002e */
[----:B------:R-:W-:-:S02]  /*7f10*/  HADD2.F32 R13, -RZ, R12.H0_H0 ;  /* 0x2000000cff0d7230 */ /* 0x000fc40000004100 */
[----:B------:R-:W-:Y:S02]  /*7f20*/  HADD2.F32 R36, -RZ, R36.H1_H1 ;  /* 0x30000024ff247230 */ /* 0x000fe40000004100 */
[----:B------:R-:W-:Y:S02]  /*7f30*/  HADD2.F32 R12, -RZ, R12.H1_H1 ;  /* 0x3000000cff0c7230 */ /* 0x000fe40000004100 */
[----:B------:R-:W-:Y:S02]  /*7f40*/  HADD2.F32 R39, -RZ, R32.H0_H0 ;  /* 0x20000020ff277230 */ /* 0x000fe40000004100 */
[-C--:B------:R-:W-:Y:S01]  /*7f50*/  FMUL.FTZ R45, R36, R33.reuse ;  /* 0x00000021242d7220 */ /* 0x080fe20000410000 */
[----:B------:R-:W-:Y:S02]  /*7f60*/  HADD2.F32 R160, -RZ, R160.H0_H0 ;  /* 0x200000a0ffa07230 */ /* 0x000fe40000004100 */
[C---:B------:R-:W-:Y:S01]  /*7f70*/  FMUL.FTZ R33, R12.reuse, R33 ;  /* 0x000000210c217220 */ /* 0x040fe20000410000 */
[-C--:B------:R-:W-:Y:S01]  /*7f80*/  FMUL.FTZ R32, R15, R162.reuse ;  /* 0x000000a20f207220 */ /* 0x080fe20000410000 */
[----:B------:R-:W-:Y:S01]  /*7f90*/  FMUL.FTZ R162, R13, R162 ;  /* 0x000000a20da27220 */ /* 0x000fe20000410000 */
[-C--:B------:R-:W-:Y:S01]  /*7fa0*/  FFMA.FTZ R45, R12, R39.reuse, -R45 ;  /* 0x000000270c2d7223 */ /* 0x080fe2000001082d */
[----:B------:R-:W-:Y:S01]  /*7fb0*/  FFMA.FTZ R33, R36, R39, R33 ;  /* 0x0000002724217223 */ /* 0x000fe20000010021 */
[----:B------:R-:W-:-:S02]  /*7fc0*/  HADD2.F32 R36, -RZ, R38.H0_H0 ;  /* 0x20000026ff247230 */ /* 0x000fc40000004100 */
[-C--:B------:R-:W-:Y:S01]  /*7fd0*/  FFMA.FTZ R162, R15, R160.reuse, R162 ;  /* 0x000000a00fa27223 */ /* 0x080fe200000100a2 */
[----:B------:R-:W-:Y:S02]  /*7fe0*/  HADD2.F32 R161, -RZ, R161.H0_H0 ;  /* 0x200000a1ffa17230 */ /* 0x000fe40000004100 */
[----:B------:R-:W-:Y:S01]  /*7ff0*/  FFMA.FTZ R32, R13, R160, -R32 ;  /* 0x000000a00d207223 */ /* 0x000fe20000010820 */
[----:B------:R-:W-:Y:S02]  /*8000*/  HADD2.F32 R43, -RZ, R43.H0_H0 ;  /* 0x2000002bff2b7230 */ /* 0x000fe40000004100 */
[----:B------:R-:W-:Y:S02]  /*8010*/  HADD2.F32 R12, -RZ, R14.H0_H0 ;  /* 0x2000000eff0c7230 */ /* 0x000fe40000004100 */
[----:B------:R-:W-:Y:S01]  /*8020*/  FMUL.FTZ R13, R36, R161 ;  /* 0x000000a1240d7220 */ /* 0x000fe20000410000 */
[----:B------:R-:W-:Y:S02]  /*8030*/  HADD2.F32 R38, -RZ, R38.H1_H1 ;  /* 0x30000026ff267230 */ /* 0x000fe40000004100 */
[----:B------:R-:W-:-:S02]  /*8040*/  HADD2.F32 R14, -RZ, R14.H1_H1 ;  /* 0x3000000eff0e7230 */ /* 0x000fc40000004100 */
[----:B------:R-:W-:Y:S01]  /*8050*/  FMUL.FTZ R161, R12, R161 ;  /* 0x000000a10ca17220 */ /* 0x000fe20000410000 */
[----:B------:R-:W-:Y:S02]  /*8060*/  HADD2.F32 R159, -RZ, R159.H0_H0 ;  /* 0x2000009fff9f7230 */ /* 0x000fe40000004100 */
[-C--:B------:R-:W-:Y:S01]  /*8070*/  FMUL.FTZ R39, R38, R43.reuse ;  /* 0x0000002b26277220 */ /* 0x080fe20000410000 */
[----:B------:R-:W-:Y:S02]  /*8080*/  HADD2.F32 R15, -RZ, R34.H0_H0 ;  /* 0x20000022ff0f7230 */ /* 0x000fe40000004100 */
[----:B------:R-:W-:Y:S01]  /*8090*/  FMUL.FTZ R43, R14, R43 ;  /* 0x0000002b0e2b7220 */ /* 0x000fe20000410000 */
[-C--:B------:R-:W-:Y:S01]  /*80a0*/  FFMA.FTZ R13, R12, R159.reuse, -R13 ;  /* 0x0000009f0c0d7223 */ /* 0x080fe2000001080d */
[----:B------:R-:W-:Y:S01]  /*80b0*/  FFMA.FTZ R161, R36, R159, R161 ;  /* 0x0000009f24a17223 */ /* 0x000fe200000100a1 */
[-C--:B------:R-:W-:Y:S01]  /*80c0*/  FFMA.FTZ R14, R14, R15.reuse, -R39 ;  /* 0x0000000f0e0e7223 */ /* 0x080fe20000010827 */
[----:B------:R-:W-:Y:S01]  /*80d0*/  FFMA.FTZ R38, R38, R15, R43 ;  /* 0x0000000f26267223 */ /* 0x000fe2000001002b */
[----:B------:R-:W-:-:S02]  /*80e0*/  F2FP.F16.F32.PACK_AB R15, R37, R35 ;  /* 0x00000023250f723e */ /* 0x000fc400000000ff */
[----:B------:R-:W-:Y:S02]  /*80f0*/  F2FP.F16.F32.PACK_AB R37, R44, R51 ;  /* 0x000000332c25723e */ /* 0x000fe400000000ff */
[----:B------:R-:W-:Y:S01]  /*8100*/  F2FP.F16.F32.PACK_AB R14, R14, R13 ;  /* 0x0000000d0e0e723e */ /* 0x000fe200000000ff */
[----:B------:R-:W-:Y:S01]  /*8110*/  IMAD.MOV.U32 R13, RZ, RZ, R42 ;  /* 0x000000ffff0d7224 */ /* 0x000fe200078e002a */
[----:B------:R-:W-:Y:S02]  /*8120*/  F2FP.F16.F32.PACK_AB R39, R46, R50 ;  /* 0x000000322e27723e */ /* 0x000fe400000000ff */
[----:B------:R-:W-:Y:S02]  /*8130*/  F2FP.F16.F32.PACK_AB R12, R45, R32 ;  /* 0x000000202d0c723e */ /* 0x000fe400000000ff */
[----:B------:R-:W-:Y:S02]  /*8140*/  F2FP.F16.F32.PACK_AB R36, R33, R162 ;  /* 0x000000a22124723e */ /* 0x000fe400000000ff */
[----:B------:R-:W-:-:S07]  /*8150*/  F2FP.F16.F32.PACK_AB R38, R38, R161 ;  /* 0x000000a12626723e */ /* 0x000fce00000000ff */
.L_x_535:
[----:B------:R-:W-:Y:S05]  /*8160*/  BSYNC B2 ;  /* 0x0000000000027941 */ /* 0x000fea0003800000 */
.L_x_534:
[----:B------:R-:W-:Y:S01]  /*8170*/  ISETP.GE.AND P3, PT, R11, R130, PT ;  /* 0x000000820b00720c */ /* 0x000fe20003f66270 */
[----:B--2---:R2:W-:-:S12]  /*8180*/  ST.E.128 desc[UR56][R40.64], R12 ;  /* 0x0000000c28007985 */ /* 0x0045d8000c101d38 */
[----:B------:R-:W-:-:S05]  /*8190*/  @!P3 IMAD.WIDE R116, R11, 0x2, R116 ;  /* 0x000000020b74b825 */ /* 0x000fca00078e0274 */
[----:B---3--:R2:W-:Y:S02]  /*81a0*/  @!P3 ST.E.128 desc[UR56][R116.64], R36 ;  /* 0x000000247400b985 */ /* 0x0085e4000c101d38 */
.L_x_525:
[----:B------:R-:W-:Y:S05]  /*81b0*/  BSYNC B1 ;  /* 0x0000000000017941 */ /* 0x000fea0003800000 */
.L_x_524:
[----:B------:R-:W-:-:S03]  /*81c0*/  UMOV UR4, 0xffffffff ;  /* 0xffffffff00047882 */ /* 0x000fc60000000000 */
[----:B------:R-:W-:Y:S05]  /*81d0*/  BRA.DIV UR4, `(.L_x_536) ;  /* 0x0000017a04a47947 */ /* 0x000fea000b800000 */
[----:B0-----:R-:W0:Y:S04]  /*81e0*/  SHFL.IDX PT, R118, R118, 0x1, 0x1c1f ;  /* 0x003c1f0076767f89 */ /* 0x001e2800000e0000 */
[----:B--2-4-:R2:W4:Y:S02]  /*81f0*/  SHFL.IDX PT, R36, R119, 0x1, 0x1c1f ;  /* 0x003c1f0077247f89 */ /* 0x01452400000e0000 */
.L_x_805:
[----:B------:R-:W-:Y:S05]  /*8200*/  @P4 BRA `(.L_x_493) ;  /* 0x0000001c00704947 */ /* 0x000fea0003800000 */
[----:B------:R-:W-:Y:S01]  /*8210*/  ISETP.NE.AND P3, PT, R6, RZ, PT ;  /* 0x000000ff0600720c */ /* 0x000fe20003f65270 */
[----:B------:R-:W-:Y:S01]  /*8220*/  BSSY B1, `(.L_x_537) ;  /* 0x0000076000017945 */ /* 0x000fe20003800000 */
[----:B0-----:R-:W-:-:S11]  /*8230*/  IMAD.MOV.U32 R37, RZ, RZ, R118 ;  /* 0x000000ffff257224 */ /* 0x001fd600078e0076 */
[----:B------:R-:W-:Y:S05]  /*8240*/  @!P3 BRA `(.L_x_538) ;  /* 0x0000000400ccb947 */ /* 0x000fea0003800000 */
[----:B---3--:R-:W-:Y:S01]  /*8250*/  SEL R11, R121, R134, !P0 ;  /* 0x00000086790b7207 */ /* 0x008fe20004000000 */
[----:B------:R-:W-:Y:S01]  /*8260*/  BSSY B2, `(.L_x_539) ;  /* 0x000006f000027945 */ /* 0x000fe20003800000 */
[----:B------:R-:W-:Y:S02]  /*8270*/  SHF.R.U32.HI R14, RZ, 0x3, R204 ;  /* 0x00000003ff0e7819 */ /* 0x000fe400000116cc */
[----:B------:R-:W-:Y:S02]  /*8280*/  SHF.R.S32.HI R12, RZ, 0x1f, R11 ;  /* 0x0000001fff0c7819 */ /* 0x000fe4000001140b */
[----:B----4-:R-:W-:Y:S02]  /*8290*/  LEA R38, P3, R3, R36, 0x1 ;  /* 0x0000002403267211 */ /* 0x010fe400078608ff */
[----:B------:R-:W-:Y:S02]  /*82a0*/  LEA.HI R11, R12, R11, RZ, 0x4 ;  /* 0x0000000b0c0b7211 */ /* 0x000fe400078f20ff */
[----:B------:R-:W-:-:S02]  /*82b0*/  ISETP.GE.AND P4, PT, R16, R120, PT ;  /* 0x000000781000720c */ /* 0x000fc40003f86270 */
[----:B------:R-:W-:Y:S02]  /*82c0*/  LEA.HI.SX32 R11, R11, R114, 0x1c ;  /* 0x000000720b0b7211 */ /* 0x000fe400078fe2ff */
[----:B------:R-:W-:Y:S02]  /*82d0*/  LEA.HI.X R39, R3, R118, R110, 0x1, P3 ;  /* 0x0000007603277211 */ /* 0x000fe400018f0c6e */
[----:B------:R-:W-:Y:S02]  /*82e0*/  SHF.R.S32.HI R12, RZ, 0x1f, R11 ;  /* 0x0000001fff0c7819 */ /* 0x000fe4000001140b */
[----:B------:R-:W-:Y:S02]  /*82f0*/  SHF.L.U32 R41, R11, 0x3, RZ ;  /* 0x000000030b297819 */ /* 0x000fe400000006ff */
[----:B------:R-:W-:Y:S02]  /*8300*/  LEA.HI R12, R12, R11, RZ, 0x3 ;  /* 0x0000000b0c0c7211 */ /* 0x000fe400078f18ff */
[----:B------:R-:W-:-:S02]  /*8310*/  LOP3.LUT R11, R204, 0x38, R41, 0xf8, !PT ;  /* 0x00000038cc0b7812 */ /* 0x000fc400078ef829 */
[----:B------:R-:W-:Y:S02]  /*8320*/  SHF.R.S32.HI R13, RZ, 0x3, R12 ;  /* 0x00000003ff0d7819 */ /* 0x000fe4000001140c */
[----:B------:R-:W-:Y:S02]  /*8330*/  LOP3.LUT R11, R11, R14, RZ, 0x3c, !PT ;  /* 0x0000000e0b0b7212 */ /* 0x000fe400078e3cff */
[----:B------:R-:W-:Y:S01]  /*8340*/  ISETP.GE.AND P3, PT, R41, R130, PT ;  /* 0x000000822900720c */ /* 0x000fe20003f66270 */
[----:B------:R-:W-:-:S04]  /*8350*/  IMAD R12, R13, 0x1800, R218 ;  /* 0x000018000d0c7824 */ /* 0x000fc800078e02da */
[----:B------:R-:W-:Y:S02]  /*8360*/  IMAD.IADD R12, R12, 0x1, R11 ;  /* 0x000000010c0c7824 */ /* 0x000fe400078e020b */
[C---:B------:R-:W-:Y:S02]  /*8370*/  IMAD R11, R19.reuse, 0x4800, R132 ;  /* 0x00004800130b7824 */ /* 0x040fe400078e0284 */
[----:B------:R-:W-:Y:S02]  /*8380*/  IMAD R13, R19, 0x4800, R12 ;  /* 0x00004800130d7824 */ /* 0x000fe400078e020c */
[----:B------:R-:W-:Y:S02]  /*8390*/  IMAD R11, R11, 0x2, R18 ;  /* 0x000000020b0b7824 */ /* 0x000fe400078e0212 */
[----:B------:R-:W-:Y:S01]  /*83a0*/  @!P3 IMAD.WIDE R40, R41, 0x2, R36 ;  /* 0x000000022928b825 */ /* 0x000fe200078e0224 */
[----:B------:R-:W-:Y:S02]  /*83b0*/  LEA R32, R13, R18, 0x1 ;  /* 0x000000120d207211 */ /* 0x000fe400078e08ff */
[----:B------:R0:W3:Y:S04]  /*83c0*/  LDS.128 R12, [R11+0x1e400] ;  /* 0x01e400000b0c7984 */ /* 0x0000e80000000c00 */
[----:B------:R-:W4:Y:S01]  /*83d0*/  LDS.128 R32, [R32+0x1e400] ;  /* 0x01e4000020207984 */ /* 0x000f220000000c00 */
[----:B------:R-:W-:Y:S05]  /*83e0*/  @P4 BRA `(.L_x_540) ;  /* 0x0000000400584947 */ /* 0x000fea0003800000 */
[----:B------:R-:W-:Y:S01]  /*83f0*/  SHF.R.U64 R42, R76, 0x10, R77 ;  /* 0x000000104c2a7819 */ /* 0x000fe2000000124d */
[----:B----4-:R-:W-:Y:S01]  /*8400*/  IMAD.MOV.U32 R45, RZ, RZ, R33 ;  /* 0x000000ffff2d7224 */ /* 0x010fe200078e0021 */
[----:B------:R-:W-:Y:S01]  /*8410*/  SHF.R.U32.HI R76, RZ, 0x10, R77 ;  /* 0x00000010ff4c7819 */ /* 0x000fe2000001164d */
[----:B---3--:R-:W-:Y:S01]  /*8420*/  IMAD.MOV.U32 R33, RZ, RZ, R15 ;  /* 0x000000ffff217224 */ /* 0x008fe200078e000f */
[--C-:B0-----:R-:W-:Y:S01]  /*8430*/  SHF.R.U64 R11, R64, 0x10, R65.reuse ;  /* 0x00000010400b7819 */ /* 0x101fe20000001241 */
[----:B------:R-:W-:Y:S01]  /*8440*/  HADD2.F32 R49, -RZ, R158.H1_H1 ;  /* 0x3000009eff317230 */ /* 0x000fe20000004100 */
[----:B------:R-:W-:Y:S01]  /*8450*/  SHF.R.U32.HI R64, RZ, 0x10, R65 ;  /* 0x00000010ff407819 */ /* 0x000fe20000011641 */
[----:B------:R-:W-:Y:S01]  /*8460*/  HADD2.F32 R46, -RZ, R45.H0_H0 ;  /* 0x2000002dff2e7230 */ /* 0x000fe20000004100 */
[--C-:B------:R-:W-:Y:S01]  /*8470*/  SHF.R.U64 R44, R78, 0x10, R79.reuse ;  /* 0x000000104e2c7819 */ /* 0x100fe2000000124f */
[----:B------:R-:W-:Y:S01]  /*8480*/  HADD2.F32 R15, -RZ, R13.H0_H0 ;  /* 0x2000000dff0f7230 */ /* 0x000fe20000004100 */
[----:B------:R-:W-:Y:S01]  /*8490*/  SHF.R.U32.HI R78, RZ, 0x10, R79 ;  /* 0x00000010ff4e7819 */ /* 0x000fe2000001164f */
[----:B------:R-:W-:-:S02]  /*84a0*/  HADD2.F32 R45, -RZ, R45.H1_H1 ;  /* 0x3000002dff2d7230 */ /* 0x000fc40000004100 */
[-C--:B------:R-:W-:Y:S01]  /*84b0*/  FMUL.FTZ R50, R46, R49.reuse ;  /* 0x000000312e327220 */ /* 0x080fe20000410000 */
[----:B------:R-:W-:Y:S01]  /*84c0*/  HADD2.F32 R76, -RZ, R76.H0_H0 ;  /* 0x2000004cff4c7230 */ /* 0x000fe20000004100 */
[--C-:B------:R-:W-:Y:S01]  /*84d0*/  SHF.R.U64 R43, R66, 0x10, R67.reuse ;  /* 0x00000010422b7819 */ /* 0x100fe20000001243 */
[----:B------:R-:W-:Y:S02]  /*84e0*/  HADD2.F32 R48, -RZ, R13.H1_H1 ;  /* 0x3000000dff307230 */ /* 0x000fe40000004100 */
[----:B------:R-:W-:Y:S01]  /*84f0*/  FMUL.FTZ R13, R15, R49 ;  /* 0x000000310f0d7220 */ /* 0x000fe20000410000 */
[----:B------:R-:W-:Y:S02]  /*8500*/  HADD2.F32 R47, -RZ, R156.H1_H1 ;  /* 0x3000009cff2f7230 */ /* 0x000fe40000004100 */
[-C--:B------:R-:W-:Y:S01]  /*8510*/  FMUL.FTZ R49, R45, R76.reuse ;  /* 0x0000004c2d317220 */ /* 0x080fe20000410000 */
[----:B------:R-:W-:Y:S02]  /*8520*/  HADD2.F32 R64, -RZ, R64.H0_H0 ;  /* 0x20000040ff407230 */ /* 0x000fe40000004100 */
[----:B------:R-:W-:Y:S01]  /*8530*/  FMUL.FTZ R76, R48, R76 ;  /* 0x0000004c304c7220 */ /* 0x000fe20000410000 */
[----:B------:R-:W-:Y:S01]  /*8540*/  SHF.R.U32.HI R66, RZ, 0x10, R67 ;  /* 0x00000010ff427819 */ /* 0x000fe20000011643 */
[-C--:B------:R-:W-:Y:S01]  /*8550*/  FFMA.FTZ R13, R46, R47.reuse, R13 ;  /* 0x0000002f2e0d7223 */ /* 0x080fe2000001000d */
[----:B------:R-:W-:Y:S01]  /*8560*/  FFMA.FTZ R15, R15, R47, -R50 ;  /* 0x0000002f0f0f7223 */ /* 0x000fe20000010832 */
[-C--:B------:R-:W-:Y:S01]  /*8570*/  FFMA.FTZ R48, R48, R64.reuse, -R49 ;  /* 0x0000004030307223 */ /* 0x080fe20000010831 */
[----:B------:R-:W-:Y:S01]  /*8580*/  FFMA.FTZ R46, R45, R64, R76 ;  /* 0x000000402d2e7223 */ /* 0x000fe2000001004c */
[----:B------:R-:W-:-:S02]  /*8590*/  HADD2.F32 R64, -RZ, R157.H1_H1 ;  /* 0x3000009dff407230 */ /* 0x000fc40000004100 */
[--C-:B------:R-:W-:Y:S01]  /*85a0*/  HADD2.F32 R45, -RZ, R35.reuse.H0_H0 ;  /* 0x20000023ff2d7230 */ /* 0x100fe20000004100 */
[----:B------:R-:W-:Y:S01]  /*85b0*/  F2FP.F16.F32.PACK_AB R15, R48, R15 ;  /* 0x0000000f300f723e */ /* 0x000fe200000000ff */
[----:B------:R-:W-:Y:S02]  /*85c0*/  HADD2.F32 R52, -RZ, R35.H1_H1 ;  /* 0x30000023ff347230 */ /* 0x000fe40000004100 */
[----:B------:R-:W-:Y:S02]  /*85d0*/  HADD2.F32 R49, -RZ, R78.H0_H0 ;  /* 0x2000004eff317230 */ /* 0x000fe40000004100 */
[--C-:B------:R-:W-:Y:S02]  /*85e0*/  HADD2.F32 R35, -RZ, R33.reuse.H0_H0 ;  /* 0x20000021ff237230 */ /* 0x100fe40000004100 */
[----:B------:R-:W-:Y:S02]  /*85f0*/  HADD2.F32 R50, -RZ, R33.H1_H1 ;  /* 0x30000021ff327230 */ /* 0x000fe40000004100 */
[----:B------:R-:W-:Y:S01]  /*8600*/  FMUL.FTZ R51, R52, R49 ;  /* 0x0000003134337220 */ /* 0x000fe20000410000 */
[----:B------:R-:W-:-:S02]  /*8610*/  HADD2.F32 R54, -RZ, R155.H1_H1 ;  /* 0x3000009bff367230 */ /* 0x000fc40000004100 */
[----:B------:R-:W-:Y:S02]  /*8620*/  HADD2.F32 R47, -RZ, R66.H0_H0 ;  /* 0x20000042ff2f7230 */ /* 0x000fe40000004100 */
[-C--:B------:R-:W-:Y:S01]  /*8630*/  FMUL.FTZ R66, R45, R64.reuse ;  /* 0x000000402d427220 */ /* 0x080fe20000410000 */
[C---:B------:R-:W-:Y:S01]  /*8640*/  FMUL.FTZ R64, R35.reuse, R64 ;  /* 0x0000004023407220 */ /* 0x040fe20000410000 */
[C---:B------:R-:W-:Y:S01]  /*8650*/  FMUL.FTZ R49, R50.reuse, R49 ;  /* 0x0000003132317220 */ /* 0x040fe20000410000 */
[----:B------:R-:W-:Y:S02]  /*8660*/  HADD2.F32 R158, -RZ, R158.H0_H0 ;  /* 0x2000009eff9e7230 */ /* 0x000fe40000004100 */
[-C--:B------:R-:W-:Y:S01]  /*8670*/  FFMA.FTZ R33, R35, R54.reuse, -R66 ;  /* 0x0000003623217223 */ /* 0x080fe20000010842 */
[-C--:B------:R-:W-:Y:S01]  /*8680*/  FFMA.FTZ R50, R50, R47.reuse, -R51 ;  /* 0x0000002f32327223 */ /* 0x080fe20000010833 */
[----:B------:R-:W-:Y:S01]  /*8690*/  FFMA.FTZ R35, R45, R54, R64 ;  /* 0x000000362d237223 */ /* 0x000fe20000010040 */
[----:B------:R-:W-:Y:S01]  /*86a0*/  FFMA.FTZ R52, R52, R47, R49 ;  /* 0x0000002f34347223 */ /* 0x000fe20000010031 */
[----:B------:R-:W-:-:S02]  /*86b0*/  HADD2.F32 R51, -RZ, R42.H0_H0 ;  /* 0x2000002aff337230 */ /* 0x000fc40000004100 */
[----:B------:R-:W-:Y:S01]  /*86c0*/  HADD2.F32 R45, -RZ, R32.H0_H0 ;  /* 0x20000020ff2d7230 */ /* 0x000fe20000004100 */
[----:B------:R-:W-:Y:S01]  /*86d0*/  F2FP.F16.F32.PACK_AB R50, R50, R33 ;  /* 0x000000213232723e */ /* 0x000fe200000000ff */
[----:B------:R-:W-:Y:S01]  /*86e0*/  HADD2.F32 R42, -RZ, R12.H0_H0 ;  /* 0x2000000cff2a7230 */ /* 0x000fe20000004100 */
[----:B------:R-:W-:Y:S01]  /*86f0*/  F2FP.F16.F32.PACK_AB R33, R46, R13 ;  /* 0x0000000d2e21723e */ /* 0x000fe200000000ff */
[----:B------:R-:W-:Y:S01]  /*8700*/  HADD2.F32 R47, -RZ, R32.H1_H1 ;  /* 0x30000020ff2f7230 */ /* 0x000fe20000004100 */
[----:B------:R-:W-:Y:S01]  /*8710*/  F2FP.F16.F32.PACK_AB R35, R52, R35 ;  /* 0x000000233423723e */ /* 0x000fe200000000ff */
[----:B------:R-:W-:Y:S02]  /*8720*/  HADD2.F32 R32, -RZ, R12.H1_H1 ;  /* 0x3000000cff207230 */ /* 0x000fe40000004100 */
[----:B------:R-:W-:Y:S01]  /*8730*/  FMUL.FTZ R12, R42, R158 ;  /* 0x0000009e2a0c7220 */ /* 0x000fe20000410000 */
[----:B------:R-:W-:Y:S02]  /*8740*/  HADD2.F32 R156, -RZ, R156.H0_H0 ;  /* 0x2000009cff9c7230 */ /* 0x000fe40000004100 */
[----:B------:R-:W-:Y:S01]  /*8750*/  FMUL.FTZ R53, R47, R51 ;  /* 0x000000332f357220 */ /* 0x000fe20000410000 */
[----:B------:R-:W-:-:S02]  /*8760*/  HADD2.F32 R49, -RZ, R11.H0_H0 ;  /* 0x2000000bff317230 */ /* 0x000fc40000004100 */
[----:B------:R-:W-:Y:S01]  /*8770*/  FMUL.FTZ R54, R32, R51 ;  /* 0x0000003320367220 */ /* 0x000fe20000410000 */
[C---:B------:R-:W-:Y:S01]  /*8780*/  FMUL.FTZ R11, R45.reuse, R158 ;  /* 0x0000009e2d0b7220 */ /* 0x040fe20000410000 */
[-C--:B------:R-:W-:Y:S01]  /*8790*/  FFMA.FTZ R12, R45, R156.reuse, R12 ;  /* 0x0000009c2d0c7223 */ /* 0x080fe2000001000c */
[----:B------:R-:W-:Y:S02]  /*87a0*/  HADD2.F32 R157, -RZ, R157.H0_H0 ;  /* 0x2000009dff9d7230 */ /* 0x000fe40000004100 */
[-C--:B------:R-:W-:Y:S01]  /*87b0*/  FFMA.FTZ R45, R47, R49.reuse, R54 ;  /* 0x000000312f2d7223 */ /* 0x080fe20000010036 */
[----:B------:R-:W-:Y:S02]  /*87c0*/  HADD2.F32 R47, -RZ, R44.H0_H0 ;  /* 0x2000002cff2f7230 */ /* 0x000fe40000004100 */
[----:B------:R-:W-:Y:S01]  /*87d0*/  FFMA.FTZ R11, R42, R156, -R11 ;  /* 0x0000009c2a0b7223 */ /* 0x000fe2000001080b */
[----:B------:R-:W-:Y:S02]  /*87e0*/  HADD2.F32 R44, -RZ, R34.H0_H0 ;  /* 0x20000022ff2c7230 */ /* 0x000fe40000004100 */
[----:B------:R-:W-:Y:S01]  /*87f0*/  FFMA.FTZ R32, R32, R49, -R53 ;  /* 0x0000003120207223 */ /* 0x000fe20000010835 */
[----:B------:R-:W-:-:S02]  /*8800*/  HADD2.F32 R42, -RZ, R14.H0_H0 ;  /* 0x2000000eff2a7230 */ /* 0x000fc40000004100 */
[----:B------:R-:W-:Y:S02]  /*8810*/  HADD2.F32 R34, -RZ, R34.H1_H1 ;  /* 0x30000022ff227230 */ /* 0x000fe40000004100 */
[-C--:B------:R-:W-:Y:S01]  /*8820*/  FMUL.FTZ R49, R44, R157.reuse ;  /* 0x0000009d2c317220 */ /* 0x080fe20000410000 */
[----:B------:R-:W-:Y:S02]  /*8830*/  HADD2.F32 R14, -RZ, R14.H1_H1 ;  /* 0x3000000eff0e7230 */ /* 0x000fe40000004100 */
[----:B------:R-:W-:Y:S01]  /*8840*/  FMUL.FTZ R157, R42, R157 ;  /* 0x0000009d2a9d7220 */ /* 0x000fe20000410000 */
[----:B------:R-:W-:Y:S02]  /*8850*/  HADD2.F32 R155, -RZ, R155.H0_H0 ;  /* 0x2000009bff9b7230 */ /* 0x000fe40000004100 */
[-C--:B------:R-:W-:Y:S01]  /*8860*/  FMUL.FTZ R51, R34, R47.reuse ;  /* 0x0000002f22337220 */ /* 0x080fe20000410000 */
[----:B------:R-:W-:Y:S02]  /*8870*/  HADD2.F32 R43, -RZ, R43.H0_H0 ;  /* 0x2000002bff2b7230 */ /* 0x000fe40000004100 */
[----:B------:R-:W-:Y:S01]  /*8880*/  FMUL.FTZ R47, R14, R47 ;  /* 0x0000002f0e2f7220 */ /* 0x000fe20000410000 */
[----:B------:R-:W-:Y:S01]  /*8890*/  F2FP.F16.F32.PACK_AB R32, R32, R11 ;  /* 0x0000000b2020723e */ /* 0x000fe200000000ff */
[-C--:B------:R-:W-:Y:S01]  /*88a0*/  FFMA.FTZ R49, R42, R155.reuse, -R49 ;  /* 0x0000009b2a317223 */ /* 0x080fe20000010831 */
[----:B------:R-:W-:Y:S01]  /*88b0*/  FFMA.FTZ R157, R44, R155, R157 ;  /* 0x0000009b2c9d7223 */ /* 0x000fe2000001009d */
[-C--:B------:R-:W-:Y:S01]  /*88c0*/  FFMA.FTZ R14, R14, R43.reuse, -R51 ;  /* 0x0000002b0e0e7223 */ /* 0x080fe20000010833 */
[----:B------:R-:W-:Y:S01]  /*88d0*/  FFMA.FTZ R34, R34, R43, R47 ;  /* 0x0000002b22227223 */ /* 0x000fe2000001002f */
[----:B------:R-:W-:Y:S01]  /*88e0*/  F2FP.F16.F32.PACK_AB R42, R45, R12 ;  /* 0x0000000c2d2a723e */ /* 0x000fe200000000ff */
[----:B------:R-:W-:Y:S01]  /*88f0*/  IMAD.MOV.U32 R13, RZ, RZ, R15 ;  /* 0x000000ffff0d7224 */ /* 0x000fe200078e000f */
[----:B------:R-:W-:-:S02]  /*8900*/  MOV R12, R32 ;  /* 0x00000020000c7202 */ /* 0x000fc40000000f00 */
[----:B------:R-:W-:Y:S01]  /*8910*/  F2FP.F16.F32.PACK_AB R14, R14, R49 ;  /* 0x000000310e0e723e */ /* 0x000fe200000000ff */
[----:B------:R-:W-:Y:S01]  /*8920*/  IMAD.MOV.U32 R32, RZ, RZ, R42 ;  /* 0x000000ffff207224 */ /* 0x000fe200078e002a */
[----:B------:R-:W-:Y:S02]  /*8930*/  F2FP.F16.F32.PACK_AB R34, R34, R157 ;  /* 0x0000009d2222723e */ /* 0x000fe400000000ff */
[----:B------:R-:W-:-:S07]  /*8940*/  MOV R15, R50 ;  /* 0x00000032000f7202 */ /* 0x000fce0000000f00 */
.L_x_540:
[----:B------:R-:W-:Y:S05]  /*8950*/  BSYNC B2 ;  /* 0x0000000000027941 */ /* 0x000fea0003800000 */
.L_x_539:
[----:B---3--:R3:W-:Y:S04]  /*8960*/  ST.E.128 desc[UR56][R38.64], R12 ;  /* 0x0000000c26007985 */ /* 0x0087e8000c101d38 */
[----:B----4-:R3:W-:Y:S02]  /*8970*/  @!P3 ST.E.128 desc[UR56][R40.64], R32 ;  /* 0x000000202800b985 */ /* 0x0107e4000c101d38 */
.L_x_538:
[----:B------:R-:W-:Y:S05]  /*8980*/  BSYNC B1 ;  /* 0x0000000000017941 */ /* 0x000fea0003800000 */
.L_x_537:
[----:B------:R-:W-:Y:S01]  /*8990*/  ISETP.NE.AND P3, PT, R7, RZ, PT ;  /* 0x000000ff0700720c */ /* 0x000fe20003f65270 */
[----:B------:R-:W-:-:S12]  /*89a0*/  BSSY B1, `(.L_x_541) ;  /* 0x0000074000017945 */ /* 0x000fd80003800000 */
[----:B------:R-:W-:Y:S05]  /*89b0*/  @!P3 BRA `(.L_x_542) ;  /* 0x0000000400c8b947 */ /* 0x000fea0003800000 */
[----:B0--3--:R-:W-:Y:S01]  /*89c0*/  SEL R11, R121, R134, !P1 ;  /* 0x00000086790b7207 */ /* 0x009fe20004800000 */
        /* <DEDUP_REMOVED lines=8> */
[----:B------:R-:W-:Y:S01]  /*8a50*/  SHF.R.S32.HI R11, RZ, 0x1f, R12 ;  /* 0x0000001fff0b7819 */ /* 0x000fe2000001140c */
[----:B------:R-:W-:-:S03]  /*8a60*/  IMAD.SHL.U32 R41, R12, 0x8, RZ ;  /* 0x000000080c297824 */ /* 0x000fc600078e00ff */
[----:B------:R-:W-:Y:S02]  /*8a70*/  LEA.HI R11, R11, R12, RZ, 0x3 ;  /* 0x0000000c0b0b7211 */ /* 0x000fe400078f18ff */
[----:B------:R-:W-:Y:S02]  /*8a80*/  ISETP.GE.AND P3, PT, R41, R130, PT ;  /* 0x000000822900720c */ /* 0x000fe40003f66270 */
[----:B------:R-:W-:Y:S02]  /*8a90*/  SHF.R.S32.HI R13, RZ, 0x3, R11 ;  /* 0x00000003ff0d7819 */ /* 0x000fe4000001140b */
[----:B------:R-:W-:-:S03]  /*8aa0*/  LOP3.LUT R11, R204, 0x38, R41, 0xf8, !PT ;  /* 0x00000038cc0b7812 */ /* 0x000fc600078ef829 */
[----:B------:R-:W-:Y:S01]  /*8ab0*/  IMAD R12, R13, 0x1800, R218 ;  /* 0x000018000d0c7824 */ /* 0x000fe200078e02da */
[----:B------:R-:W-:-:S05]  /*8ac0*/  LOP3.LUT R11, R11, R14, RZ, 0x3c, !PT ;  /* 0x0000000e0b0b7212 */ /* 0x000fca00078e3cff */
[----:B------:R-:W-:Y:S02]  /*8ad0*/  IMAD.IADD R12, R12, 0x1, R11 ;  /* 0x000000010c0c7824 */ /* 0x000fe400078e020b */
[C---:B------:R-:W-:Y:S02]  /*8ae0*/  IMAD R11, R19.reuse, 0x4800, R129 ;  /* 0x00004800130b7824 */ /* 0x040fe400078e0281 */
[----:B------:R-:W-:Y:S02]  /*8af0*/  IMAD R13, R19, 0x4800, R12 ;  /* 0x00004800130d7824 */ /* 0x000fe400078e020c */
[----:B------:R-:W-:Y:S01]  /*8b00*/  @!P3 IMAD.WIDE R40, R41, 0x2, R36 ;  /* 0x000000022928b825 */ /* 0x000fe200078e0224 */
[----:B------:R-:W-:-:S03]  /*8b10*/  LEA R11, R11, R18, 0x1 ;  /* 0x000000120b0b7211 */ /* 0x000fc600078e08ff */
[----:B------:R-:W-:Y:S02]  /*8b20*/  IMAD R32, R13, 0x2, R18 ;  /* 0x000000020d207824 */ /* 0x000fe400078e0212 */
[----:B------:R0:W3:Y:S04]  /*8b30*/  LDS.128 R12, [R11+0x1e400] ;  /* 0x01e400000b0c7984 */ /* 0x0000e80000000c00 */
[----:B------:R-:W4:Y:S01]  /*8b40*/  LDS.128 R32, [R32+0x1e400] ;  /* 0x01e4000020207984 */ /* 0x000f220000000c00 */
[----:B------:R-:W-:Y:S05]  /*8b50*/  @P4 BRA `(.L_x_544) ;  /* 0x0000000400544947 */ /* 0x000fea0003800000 */
[----:B----4-:R-:W-:Y:S01]  /*8b60*/  IMAD.MOV.U32 R45, RZ, RZ, R33 ;  /* 0x000000ffff2d7224 */ /* 0x010fe200078e0021 */
[----:B------:R-:W-:Y:S01]  /*8b70*/  SHF.R.U32.HI R51, RZ, 0x10, R73 ;  /* 0x00000010ff337819 */ /* 0x000fe20000011649 */
[----:B------:R-:W-:Y:S01]  /*8b80*/  IMAD.MOV.U32 R47, RZ, RZ, R35 ;  /* 0x000000ffff2f7224 */ /* 0x000fe200078e0023 */
[----:B---3--:R-:W-:Y:S01]  /*8b90*/  MOV R33, R15 ;  /* 0x0000000f00217202 */ /* 0x008fe20000000f00 */
[----:B------:R-:W-:Y:S01]  /*8ba0*/  HADD2.F32 R50, -RZ, R148.H1_H1 ;  /* 0x30000094ff327230 */ /* 0x000fe20000004100 */
[----:B------:R-:W-:Y:S01]  /*8bb0*/  SHF.R.U32.HI R49, RZ, 0x10, R61 ;  /* 0x00000010ff317819 */ /* 0x000fe2000001163d */
[----:B------:R-:W-:Y:S01]  /*8bc0*/  HADD2.F32 R35, -RZ, R45.H0_H0 ;  /* 0x2000002dff237230 */ /* 0x000fe20000004100 */
[--C-:B------:R-:W-:Y:S01]  /*8bd0*/  SHF.R.U64 R43, R74, 0x10, R75.reuse ;  /* 0x000000104a2b7819 */ /* 0x100fe2000000124b */
[----:B------:R-:W-:Y:S01]  /*8be0*/  HADD2.F32 R15, -RZ, R13.H0_H0 ;  /* 0x2000000dff0f7230 */ /* 0x000fe20000004100 */
[----:B------:R-:W-:Y:S01]  /*8bf0*/  SHF.R.U32.HI R74, RZ, 0x10, R75 ;  /* 0x00000010ff4a7819 */ /* 0x000fe2000001164b */
[----:B------:R-:W-:-:S02]  /*8c00*/  HADD2.F32 R51, -RZ, R51.H0_H0 ;  /* 0x20000033ff337230 */ /* 0x000fc40000004100 */
[-C--:B------:R-:W-:Y:S01]  /*8c10*/  FMUL.FTZ R52, R35, R50.reuse ;  /* 0x0000003223347220 */ /* 0x080fe20000410000 */
[----:B------:R-:W-:Y:S02]  /*8c20*/  HADD2.F32 R46, -RZ, R13.H1_H1 ;  /* 0x3000000dff2e7230 */ /* 0x000fe40000004100 */
[C---:B------:R-:W-:Y:S01]  /*8c30*/  FMUL.FTZ R50, R15.reuse, R50 ;  /* 0x000000320f327220 */ /* 0x040fe20000410000 */
[----:B------:R-:W-:Y:S01]  /*8c40*/  HADD2.F32 R48, -RZ, R146.H1_H1 ;  /* 0x30000092ff307230 */ /* 0x000fe20000004100 */
[--C-:B------:R-:W-:Y:S01]  /*8c50*/  SHF.R.U64 R42, R62, 0x10, R63.reuse ;  /* 0x000000103e2a7819 */ /* 0x100fe2000000123f */
[----:B------:R-:W-:Y:S02]  /*8c60*/  HADD2.F32 R45, -RZ, R45.H1_H1 ;  /* 0x3000002dff2d7230 */ /* 0x000fe40000004100 */
[-C--:B------:R-:W-:Y:S01]  /*8c70*/  FMUL.FTZ R54, R46, R51.reuse ;  /* 0x000000332e367220 */ /* 0x080fe20000410000 */
[----:B------:R-:W-:Y:S02]  /*8c80*/  HADD2.F32 R49, -RZ, R49.H0_H0 ;  /* 0x20000031ff317230 */ /* 0x000fe40000004100 */
[-C--:B------:R-:W-:Y:S01]  /*8c90*/  FFMA.FTZ R13, R15, R48.reuse, -R52 ;  /* 0x000000300f0d7223 */ /* 0x080fe20000010834 */
[----:B------:R-:W-:Y:S01]  /*8ca0*/  FFMA.FTZ R15, R35, R48, R50 ;  /* 0x00000030230f7223 */ /* 0x000fe20000010032 */
[C---:B------:R-:W-:Y:S01]  /*8cb0*/  FMUL.FTZ R53, R45.reuse, R51 ;  /* 0x000000332d357220 */ /* 0x040fe20000410000 */
[----:B------:R-:W-:Y:S01]  /*8cc0*/  SHF.R.U32.HI R62, RZ, 0x10, R63 ;  /* 0x00000010ff3e7819 */ /* 0x000fe2000001163f */
[----:B------:R-:W-:Y:S01]  /*8cd0*/  FFMA.FTZ R48, R45, R49, R54 ;  /* 0x000000312d307223 */ /* 0x000fe20000010036 */
[----:B------:R-:W-:-:S02]  /*8ce0*/  HADD2.F32 R54, -RZ, R147.H1_H1 ;  /* 0x30000093ff367230 */ /* 0x000fc40000004100 */
[----:B------:R-:W-:Y:S01]  /*8cf0*/  FFMA.FTZ R46, R46, R49, -R53 ;  /* 0x000000312e2e7223 */ /* 0x000fe20000010835 */
[----:B------:R-:W-:Y:S01]  /*8d00*/  HADD2.F32 R45, -RZ, R47.H0_H0 ;  /* 0x2000002fff2d7230 */ /* 0x000fe20000004100 */
[----:B0-----:R-:W-:Y:S01]  /*8d10*/  SHF.R.U64 R11, R60, 0x10, R61 ;  /* 0x000000103c0b7819 */ /* 0x001fe2000000123d */
[--C-:B------:R-:W-:Y:S01]  /*8d20*/  HADD2.F32 R35, -RZ, R33.reuse.H0_H0 ;  /* 0x20000021ff237230 */ /* 0x100fe20000004100 */
[----:B------:R-:W-:Y:S01]  /*8d30*/  SHF.R.U64 R44, R72, 0x10, R73 ;  /* 0x00000010482c7819 */ /* 0x000fe20000001249 */
[----:B------:R-:W-:Y:S02]  /*8d40*/  HADD2.F32 R49, -RZ, R74.H0_H0 ;  /* 0x2000004aff317230 */ /* 0x000fe40000004100 */
[-C--:B------:R-:W-:Y:S01]  /*8d50*/  FMUL.FTZ R60, R45, R54.reuse ;  /* 0x000000362d3c7220 */ /* 0x080fe20000410000 */
[----:B------:R-:W-:Y:S02]  /*8d60*/  HADD2.F32 R50, -RZ, R33.H1_H1 ;  /* 0x30000021ff327230 */ /* 0x000fe40000004100 */
[----:B------:R-:W-:Y:S01]  /*8d70*/  FMUL.FTZ R54, R35, R54 ;  /* 0x0000003623367220 */ /* 0x000fe20000410000 */
[----:B------:R-:W-:Y:S01]  /*8d80*/  HADD2.F32 R52, -RZ, R145.H1_H1 ;  /* 0x30000091ff347230 */ /* 0x000fe20000004100 */
[----:B------:R-:W-:Y:S01]  /*8d90*/  F2FP.F16.F32.PACK_AB R13, R46, R13 ;  /* 0x0000000d2e0d723e */ /* 0x000fe200000000ff */
[----:B------:R-:W-:-:S02]  /*8da0*/  HADD2.F32 R47, -RZ, R47.H1_H1 ;  /* 0x3000002fff2f7230 */ /* 0x000fc40000004100 */
[CC--:B------:R-:W-:Y:S01]  /*8db0*/  FMUL.FTZ R64, R50.reuse, R49.reuse ;  /* 0x0000003132407220 */ /* 0x0c0fe20000410000 */
[----:B------:R-:W-:Y:S02]  /*8dc0*/  HADD2.F32 R62, -RZ, R62.H0_H0 ;  /* 0x2000003eff3e7230 */ /* 0x000fe40000004100 */
[-C--:B------:R-:W-:Y:S01]  /*8dd0*/  FFMA.FTZ R33, R35, R52.reuse, -R60 ;  /* 0x0000003423217223 */ /* 0x080fe2000001083c */
[----:B------:R-:W-:Y:S01]  /*8de0*/  FFMA.FTZ R35, R45, R52, R54 ;  /* 0x000000342d237223 */ /* 0x000fe20000010036 */
[C---:B------:R-:W-:Y:S01]  /*8df0*/  FMUL.FTZ R51, R47.reuse, R49 ;  /* 0x000000312f337220 */ /* 0x040fe20000410000 */
[----:B------:R-:W-:Y:S02]  /*8e00*/  HADD2.F32 R148, -RZ, R148.H0_H0 ;  /* 0x20000094ff947230 */ /* 0x000fe40000004100 */
[-C--:B------:R-:W-:Y:S01]  /*8e10*/  FFMA.FTZ R52, R47, R62.reuse, R64 ;  /* 0x0000003e2f347223 */ /* 0x080fe20000010040 */
[----:B------:R-:W-:Y:S02]  /*8e20*/  HADD2.F32 R47, -RZ, R44.H0_H0 ;  /* 0x2000002cff2f7230 */ /* 0x000fe40000004100 */
[----:B------:R-:W-:Y:S01]  /*8e30*/  FFMA.FTZ R50, R50, R62, -R51 ;  /* 0x0000003e32327223 */ /* 0x000fe20000010833 */
[----:B------:R-:W-:-:S02]  /*8e40*/  HADD2.F32 R45, -RZ, R32.H0_H0 ;  /* 0x20000020ff2d7230 */ /* 0x000fc40000004100 */
[----:B------:R-:W-:Y:S01]  /*8e50*/  HADD2.F32 R44, -RZ, R12.H0_H0 ;  /* 0x2000000cff2c7230 */ /* 0x000fe20000004100 */
[----:B------:R-:W-:Y:S01]  /*8e60*/  F2FP.F16.F32.PACK_AB R35, R52, R35 ;  /* 0x000000233423723e */ /* 0x000fe200000000ff */
[----:B------:R-:W-:Y:S02]  /*8e70*/  HADD2.F32 R32, -RZ, R32.H1_H1 ;  /* 0x30000020ff207230 */ /* 0x000fe40000004100 */
[-C--:B------:R-:W-:Y:S01]  /*8e80*/  FMUL.FTZ R49, R45, R148.reuse ;  /* 0x000000942d317220 */ /* 0x080fe20000410000 */
[----:B------:R-:W-:Y:S02]  /*8e90*/  HADD2.F32 R12, -RZ, R12.H1_H1 ;  /* 0x3000000cff0c7230 */ /* 0x000fe40000004100 */
[----:B------:R-:W-:Y:S01]  /*8ea0*/  FMUL.FTZ R148, R44, R148 ;  /* 0x000000942c947220 */ /* 0x000fe20000410000 */
[----:B------:R-:W-:Y:S02]  /*8eb0*/  HADD2.F32 R146, -RZ, R146.H0_H0 ;  /* 0x20000092ff927230 */ /* 0x000fe40000004100 */
[----:B------:R-:W-:Y:S01]  /*8ec0*/  FMUL.FTZ R51, R32, R47 ;  /* 0x0000002f20337220 */ /* 0x000fe20000410000 */
[----:B------:R-:W-:-:S02]  /*8ed0*/  HADD2.F32 R11, -RZ, R11.H0_H0 ;  /* 0x2000000bff0b7230 */ /* 0x000fc40000004100 */
[----:B------:R-:W-:Y:S01]  /*8ee0*/  FMUL.FTZ R47, R12, R47 ;  /* 0x0000002f0c2f7220 */ /* 0x000fe20000410000 */
[----:B------:R-:W-:Y:S02]  /*8ef0*/  HADD2.F32 R147, -RZ, R147.H0_H0 ;  /* 0x20000093ff937230 */ /* 0x000fe40000004100 */
[-C--:B------:R-:W-:Y:S01]  /*8f00*/  FFMA.FTZ R49, R44, R146.reuse, -R49 ;  /* 0x000000922c317223 */ /* 0x080fe20000010831 */
[----:B------:R-:W-:Y:S01]  /*8f10*/  FFMA.FTZ R148, R45, R146, R148 ;  /* 0x000000922d947223 */ /* 0x000fe20000010094 */
[-C--:B------:R-:W-:Y:S01]  /*8f20*/  FFMA.FTZ R44, R12, R11.reuse, -R51 ;  /* 0x0000000b0c2c7223 */ /* 0x080fe20000010833 */
[----:B------:R-:W-:Y:S01]  /*8f30*/  FFMA.FTZ R47, R32, R11, R47 ;  /* 0x0000000b202f7223 */ /* 0x000fe2000001002f */
[----:B------:R-:W-:Y:S01]  /*8f40*/  HADD2.F32 R12, -RZ, R34.H0_H0 ;  /* 0x20000022ff0c7230 */ /* 0x000fe20000004100 */
[----:B------:R-:W-:Y:S01]  /*8f50*/  F2FP.F16.F32.PACK_AB R50, R50, R33 ;  /* 0x000000213232723e */ /* 0x000fe200000000ff */
[----:B------:R-:W-:Y:S01]  /*8f60*/  HADD2.F32 R45, -RZ, R43.H0_H0 ;  /* 0x2000002bff2d7230 */ /* 0x000fe20000004100 */
[----:B------:R-:W-:Y:S01]  /*8f70*/  F2FP.F16.F32.PACK_AB R33, R48, R15 ;  /* 0x0000000f3021723e */ /* 0x000fe200000000ff */
[----:B------:R-:W-:-:S02]  /*8f80*/  HADD2.F32 R11, -RZ, R14.H0_H0 ;  /* 0x2000000eff0b7230 */ /* 0x000fc40000004100 */
[-C--:B------:R-:W-:Y:S01]  /*8f90*/  FMUL.FTZ R32, R12, R147.reuse ;  /* 0x000000930c207220 */ /* 0x080fe20000410000 */
[----:B------:R-:W-:Y:S01]  /*8fa0*/  HADD2.F32 R34, -RZ, R34.H1_H1 ;  /* 0x30000022ff227230 */ /* 0x000fe20000004100 */
[----:B------:R-:W-:Y:S01]  /*8fb0*/  F2FP.F16.F32.PACK_AB R148, R47, R148 ;  /* 0x000000942f94723e */ /* 0x000fe200000000ff */
[----:B------:R-:W-:Y:S02]  /*8fc0*/  HADD2.F32 R14, -RZ, R14.H1_H1 ;  /* 0x3000000eff0e7230 */ /* 0x000fe40000004100 */
[C---:B------:R-:W-:Y:S01]  /*8fd0*/  FMUL.FTZ R147, R11.reuse, R147 ;  /* 0x000000930b937220 */ /* 0x040fe20000410000 */
[----:B------:R-:W-:Y:S02]  /*8fe0*/  HADD2.F32 R145, -RZ, R145.H0_H0 ;  /* 0x20000091ff917230 */ /* 0x000fe40000004100 */
[-C--:B------:R-:W-:Y:S01]  /*8ff0*/  FMUL.FTZ R51, R34, R45.reuse ;  /* 0x0000002d22337220 */ /* 0x080fe20000410000 */
[----:B------:R-:W-:Y:S02]  /*9000*/  HADD2.F32 R43, -RZ, R42.H0_H0 ;  /* 0x2000002aff2b7230 */ /* 0x000fe40000004100 */
[----:B------:R-:W-:Y:S01]  /*9010*/  FMUL.FTZ R45, R14, R45 ;  /* 0x0000002d0e2d7220 */ /* 0x000fe20000410000 */
[----:B------:R-:W-:Y:S01]  /*9020*/  MOV R15, R50 ;  /* 0x00000032000f7202 */ /* 0x000fe20000000f00 */
[-C--:B------:R-:W-:Y:S01]  /*9030*/  FFMA.FTZ R32, R11, R145.reuse, -R32 ;  /* 0x000000910b207223 */ /* 0x080fe20000010820 */
[----:B------:R-:W-:Y:S01]  /*9040*/  FFMA.FTZ R147, R12, R145, R147 ;  /* 0x000000910c937223 */ /* 0x000fe20000010093 */
[-C--:B------:R-:W-:Y:S01]  /*9050*/  FFMA.FTZ R51, R14, R43.reuse, -R51 ;  /* 0x0000002b0e337223 */ /* 0x080fe20000010833 */
[----:B------:R-:W-:Y:S01]  /*9060*/  FFMA.FTZ R34, R34, R43, R45 ;  /* 0x0000002b22227223 */ /* 0x000fe2000001002d */
[----:B------:R-:W-:-:S03]  /*9070*/  F2FP.F16.F32.PACK_AB R12, R44, R49 ;  /* 0x000000312c0c723e */ /* 0x000fc600000000ff */
[----:B------:R-:W-:Y:S01]  /*9080*/  F2FP.F16.F32.PACK_AB R14, R51, R32 ;  /* 0x00000020330e723e */ /* 0x000fe200000000ff */
[----:B------:R-:W-:Y:S01]  /*9090*/  IMAD.MOV.U32 R32, RZ, RZ, R148 ;  /* 0x000000ffff207224 */ /* 0x000fe200078e0094 */
[----:B------:R-:W-:-:S07]  /*90a0*/  F2FP.F16.F32.PACK_AB R34, R34, R147 ;  /* 0x000000932222723e */ /* 0x000fce00000000ff */
.L_x_544:
[----:B------:R-:W-:Y:S05]  /*90b0*/  BSYNC B2 ;  /* 0x0000000000027941 */ /* 0x000fea0003800000 */
.L_x_543:
[----:B---3--:R3:W-:Y:S04]  /*90c0*/  ST.E.128 desc[UR56][R38.64], R12 ;  /* 0x0000000c26007985 */ /* 0x0087e8000c101d38 */
[----:B----4-:R3:W-:Y:S02]  /*90d0*/  @!P3 ST.E.128 desc[UR56][R40.64], R32 ;  /* 0x000000202800b985 */ /* 0x0107e4000c101d38 */
.L_x_542:
[----:B------:R-:W-:Y:S05]  /*90e0*/  BSYNC B1 ;  /* 0x0000000000017941 */ /* 0x000fea0003800000 */
.L_x_541:
[----:B------:R-:W-:-:S13]  /*90f0*/  ISETP.NE.AND P3, PT, R8, RZ, PT ;  /* 0x000000ff0800720c */ /* 0x000fda0003f65270 */
[----:B------:R-:W-:Y:S05]  /*9100*/  @!P3 BRA `(.L_x_493) ;  /* 0x0000000c00b0b947 */ /* 0x000fea0003800000 */
[----:B0--3--:R-:W3:Y:S01]  /*9110*/  LDL R11, [R1] ;  /* 0x00000000010b7983 */ /* 0x009ee20000100800 */
[----:B------:R-:W-:Y:S01]  /*9120*/  SHF.R.U32.HI R14, RZ, 0x3, R204 ;  /* 0x00000003ff0e7819 */ /* 0x000fe200000116cc */
[----:B------:R-:W-:Y:S01]  /*9130*/  BSSY B1, `(.L_x_545) ;  /* 0x000006e000017945 */ /* 0x000fe20003800000 */
[----:B----4-:R-:W-:-:S04]  /*9140*/  LEA R38, P3, R5, R36, 0x1 ;  /* 0x0000002405267211 */ /* 0x010fc800078608ff */
[----:B------:R-:W-:Y:S02]  /*9150*/  LEA.HI.X R39, R5, R118, R108, 0x1, P3 ;  /* 0x0000007605277211 */ /* 0x000fe400018f0c6c */
[----:B------:R-:W-:Y:S02]  /*9160*/  ISETP.GE.AND P3, PT, R193, R120, PT ;  /* 0x00000078c100720c */ /* 0x000fe40003f66270 */
[----:B---3--:R-:W-:-:S04]  /*9170*/  LOP3.LUT P4, RZ, R11, 0x1, RZ, 0xc0, !PT ;  /* 0x000000010bff7812 */ /* 0x008fc8000788c0ff */
[----:B------:R-:W-:-:S04]  /*9180*/  SEL R134, R121, R134, !P4 ;  /* 0x0000008679867207 */ /* 0x000fc80006000000 */
[----:B------:R-:W-:-:S04]  /*9190*/  SHF.R.S32.HI R11, RZ, 0x1f, R134 ;  /* 0x0000001fff0b7819 */ /* 0x000fc80000011486 */
[----:B------:R-:W-:-:S04]  /*91a0*/  LEA.HI R11, R11, R134, RZ, 0x4 ;  /* 0x000000860b0b7211 */ /* 0x000fc800078f20ff */
        /* <DEDUP_REMOVED lines=13> */
[----:B------:R-:W0:Y:S04]  /*9280*/  LDS.128 R12, [R13+0x1e400] ;  /* 0x01e400000d0c7984 */ /* 0x000e280000000c00 */
[----:B------:R-:W3:Y:S01]  /*9290*/  LDS.128 R32, [R32+0x1e400] ;  /* 0x01e4000020207984 */ /* 0x000ee20000000c00 */
[----:B------:R-:W-:Y:S05]  /*92a0*/  @P3 BRA `(.L_x_546) ;  /* 0x0000000400583947 */ /* 0x000fea0003800000 */
[----:B------:R-:W-:Y:S01]  /*92b0*/  SHF.R.U32.HI R50, RZ, 0x10, R69 ;  /* 0x00000010ff327819 */ /* 0x000fe20000011645 */
[----:B---3--:R-:W-:Y:S01]  /*92c0*/  IMAD.MOV.U32 R45, RZ, RZ, R35 ;  /* 0x000000ffff2d7224 */ /* 0x008fe200078e0023 */
[----:B------:R-:W-:Y:S01]  /*92d0*/  MOV R44, R32 ;  /* 0x00000020002c7202 */ /* 0x000fe20000000f00 */
[--C-:B------:R-:W-:Y:S01]  /*92e0*/  HADD2.F32 R35, -RZ, R33.reuse.H0_H0 ;  /* 0x20000021ff237230 */ /* 0x100fe20000004100 */
[----:B------:R-:W-:Y:S01]  /*92f0*/  SHF.R.U32.HI R48, RZ, 0x10, R57 ;  /* 0x00000010ff307819 */ /* 0x000fe20000011639 */
[----:B0-----:R-:W-:Y:S01]  /*9300*/  IMAD.MOV.U32 R32, RZ, RZ, R15 ;  /* 0x000000ffff207224 */ /* 0x001fe200078e000f */
[--C-:B------:R-:W-:Y:S01]  /*9310*/  SHF.R.U64 R41, R70, 0x10, R71.reuse ;  /* 0x0000001046297819 */ /* 0x100fe20000001247 */
[----:B------:R-:W-:Y:S01]  /*9320*/  HADD2.F32 R33, -RZ, R33.H1_H1 ;  /* 0x30000021ff217230 */ /* 0x000fe20000004100 */
[----:B------:R-:W-:Y:S01]  /*9330*/  SHF.R.U32.HI R70, RZ, 0x10, R71 ;  /* 0x00000010ff467819 */ /* 0x000fe20000011647 */
[----:B------:R-:W-:Y:S01]  /*9340*/  HADD2.F32 R50, -RZ, R50.H0_H0 ;  /* 0x20000032ff327230 */ /* 0x000fe20000004100 */
[--C-:B------:R-:W-:Y:S01]  /*9350*/  SHF.R.U64 R40, R58, 0x10, R59.reuse ;  /* 0x000000103a287819 */ /* 0x100fe2000000123b */
[----:B------:R-:W-:Y:S01]  /*9360*/  HADD2.F32 R15, -RZ, R13.H1_H1 ;  /* 0x3000000dff0f7230 */ /* 0x000fe20000004100 */
[----:B------:R-:W-:Y:S01]  /*9370*/  SHF.R.U32.HI R58, RZ, 0x10, R59 ;  /* 0x00000010ff3a7819 */ /* 0x000fe2000001163b */
[----:B------:R-:W-:-:S02]  /*9380*/  IMAD.MOV.U32 R43, RZ, RZ, R12 ;  /* 0x000000ffff2b7224 */ /* 0x000fc400078e000c */
[-C--:B------:R-:W-:Y:S01]  /*9390*/  FMUL.FTZ R54, R33, R50.reuse ;  /* 0x0000003221367220 */ /* 0x080fe20000410000 */
[----:B------:R-:W-:Y:S02]  /*93a0*/  HADD2.F32 R47, -RZ, R144.H1_H1 ;  /* 0x30000090ff2f7230 */ /* 0x000fe40000004100 */
[----:B------:R-:W-:Y:S01]  /*93b0*/  FMUL.FTZ R50, R15, R50 ;  /* 0x000000320f327220 */ /* 0x000fe20000410000 */
[----:B------:R-:W-:Y:S01]  /*93c0*/  HADD2.F32 R12, -RZ, R13.H0_H0 ;  /* 0x2000000dff0c7230 */ /* 0x000fe20000004100 */
[----:B------:R-:W-:Y:S01]  /*93d0*/  SHF.R.U64 R53, R68, 0x10, R69 ;  /* 0x0000001044357819 */ /* 0x000fe20000001245 */
[----:B------:R-:W-:Y:S02]  /*93e0*/  HADD2.F32 R48, -RZ, R48.H0_H0 ;  /* 0x20000030ff307230 */ /* 0x000fe40000004100 */
[-C--:B------:R-:W-:Y:S01]  /*93f0*/  FMUL.FTZ R13, R35, R47.reuse ;  /* 0x0000002f230d7220 */ /* 0x080fe20000410000 */
[----:B------:R-:W-:Y:S02]  /*9400*/  HADD2.F32 R46, -RZ, R139.H1_H1 ;  /* 0x3000008bff2e7230 */ /* 0x000fe40000004100 */
[----:B------:R-:W-:Y:S01]  /*9410*/  FMUL.FTZ R52, R12, R47 ;  /* 0x0000002f0c347220 */ /* 0x000fe20000410000 */
[----:B------:R-:W-:-:S02]  /*9420*/  HADD2.F32 R47, -RZ, R70.H0_H0 ;  /* 0x20000046ff2f7230 */ /* 0x000fc40000004100 */
[-C--:B------:R-:W-:Y:S01]  /*9430*/  FFMA.FTZ R49, R15, R48.reuse, -R54 ;  /* 0x000000300f317223 */ /* 0x080fe20000010836 */
[----:B------:R-:W-:Y:S01]  /*9440*/  FFMA.FTZ R50, R33, R48, R50 ;  /* 0x0000003021327223 */ /* 0x000fe20000010032 */
[----:B------:R-:W-:Y:S02]  /*9450*/  HADD2.F32 R48, -RZ, R143.H1_H1 ;  /* 0x3000008fff307230 */ /* 0x000fe40000004100 */
[-C--:B------:R-:W-:Y:S01]  /*9460*/  FFMA.FTZ R12, R12, R46.reuse, -R13 ;  /* 0x0000002e0c0c7223 */ /* 0x080fe2000001080d */
[--C-:B------:R-:W-:Y:S02]  /*9470*/  HADD2.F32 R33, -RZ, R45.reuse.H0_H0 ;  /* 0x2000002dff217230 */ /* 0x100fe40000004100 */
[----:B------:R-:W-:Y:S01]  /*9480*/  FFMA.FTZ R13, R35, R46, R52 ;  /* 0x0000002e230d7223 */ /* 0x000fe20000010034 */
[----:B------:R-:W-:Y:S01]  /*9490*/  HADD2.F32 R45, -RZ, R45.H1_H1 ;  /* 0x3000002dff2d7230 */ /* 0x000fe20000004100 */
[----:B------:R-:W-:Y:S01]  /*94a0*/  SHF.R.U64 R42, R56, 0x10, R57 ;  /* 0x00000010382a7819 */ /* 0x000fe20000001239 */
[----:B------:R-:W-:-:S02]  /*94b0*/  HADD2.F32 R46, -RZ, R138.H1_H1 ;  /* 0x3000008aff2e7230 */ /* 0x000fc40000004100 */
[----:B------:R-:W-:Y:S01]  /*94c0*/  FMUL.FTZ R52, R33, R48 ;  /* 0x0000003021347220 */ /* 0x000fe20000410000 */
[--C-:B------:R-:W-:Y:S02]  /*94d0*/  HADD2.F32 R15, -RZ, R32.reuse.H0_H0 ;  /* 0x20000020ff0f7230 */ /* 0x100fe40000004100 */
[-C--:B------:R-:W-:Y:S01]  /*94e0*/  FMUL.FTZ R51, R45, R47.reuse ;  /* 0x0000002f2d337220 */ /* 0x080fe20000410000 */
[----:B------:R-:W-:Y:S01]  /*94f0*/  HADD2.F32 R32, -RZ, R32.H1_H1 ;  /* 0x30000020ff207230 */ /* 0x000fe20000004100 */
[----:B------:R-:W-:Y:S01]  /*9500*/  F2FP.F16.F32.PACK_AB R49, R49, R12 ;  /* 0x0000000c3131723e */ /* 0x000fe200000000ff */
[----:B------:R-:W-:Y:S02]  /*9510*/  HADD2.F32 R35, -RZ, R58.H0_H0 ;  /* 0x2000003aff237230 */ /* 0x000fe40000004100 */
[C---:B------:R-:W-:Y:S01]  /*9520*/  FMUL.FTZ R48, R15.reuse, R48 ;  /* 0x000000300f307220 */ /* 0x040fe20000410000 */
[----:B------:R-:W-:Y:S01]  /*9530*/  FFMA.FTZ R52, R15, R46, -R52 ;  /* 0x0000002e0f347223 */ /* 0x000fe20000010834 */
[----:B------:R-:W-:Y:S01]  /*9540*/  FMUL.FTZ R54, R32, R47 ;  /* 0x0000002f20367220 */ /* 0x000fe20000410000 */
[----:B------:R-:W-:-:S02]  /*9550*/  HADD2.F32 R144, -RZ, R144.H0_H0 ;  /* 0x20000090ff907230 */ /* 0x000fc40000004100 */
[-C--:B------:R-:W-:Y:S01]  /*9560*/  FFMA.FTZ R51, R32, R35.reuse, -R51 ;  /* 0x0000002320337223 */ /* 0x080fe20000010833 */
[----:B------:R-:W-:Y:S02]  /*9570*/  HADD2.F32 R15, -RZ, R43.H0_H0 ;  /* 0x2000002bff0f7230 */ /* 0x000fe40000004100 */
[----:B------:R-:W-:Y:S01]  /*9580*/  FFMA.FTZ R47, R33, R46, R48 ;  /* 0x0000002e212f7223 */ /* 0x000fe20000010030 */
[----:B------:R-:W-:Y:S02]  /*9590*/  HADD2.F32 R32, -RZ, R44.H0_H0 ;  /* 0x2000002cff207230 */ /* 0x000fe40000004100 */
[----:B------:R-:W-:Y:S01]  /*95a0*/  FFMA.FTZ R54, R45, R35, R54 ;  /* 0x000000232d367223 */ /* 0x000fe20000010036 */
[----:B------:R-:W-:Y:S02]  /*95b0*/  HADD2.F32 R139, -RZ, R139.H0_H0 ;  /* 0x2000008bff8b7230 */ /* 0x000fe40000004100 */
[----:B------:R-:W-:Y:S01]  /*95c0*/  FMUL.FTZ R35, R15, R144 ;  /* 0x000000900f237220 */ /* 0x000fe20000410000 */
[----:B------:R-:W-:-:S02]  /*95d0*/  HADD2.F32 R33, -RZ, R53.H0_H0 ;  /* 0x20000035ff217230 */ /* 0x000fc40000004100 */
[C---:B------:R-:W-:Y:S01]  /*95e0*/  FMUL.FTZ R46, R32.reuse, R144 ;  /* 0x00000090202e7220 */ /* 0x040fe20000410000 */
[----:B------:R-:W-:Y:S02]  /*95f0*/  HADD2.F32 R44, -RZ, R44.H1_H1 ;  /* 0x3000002cff2c7230 */ /* 0x000fe40000004100 */
[-C--:B------:R-:W-:Y:S01]  /*9600*/  FFMA.FTZ R35, R32, R139.reuse, R35 ;  /* 0x0000008b20237223 */ /* 0x080fe20000010023 */
[----:B------:R-:W-:Y:S02]  /*9610*/  HADD2.F32 R43, -RZ, R43.H1_H1 ;  /* 0x3000002bff2b7230 */ /* 0x000fe40000004100 */
[----:B------:R-:W-:Y:S01]  /*9620*/  FFMA.FTZ R46, R15, R139, -R46 ;  /* 0x0000008b0f2e7223 */ /* 0x000fe2000001082e */
[----:B------:R-:W-:Y:S02]  /*9630*/  HADD2.F32 R42, -RZ, R42.H0_H0 ;  /* 0x2000002aff2a7230 */ /* 0x000fe40000004100 */
[----:B------:R-:W-:Y:S01]  /*9640*/  FMUL.FTZ R48, R44, R33 ;  /* 0x000000212c307220 */ /* 0x000fe20000410000 */
[----:B------:R-:W-:-:S02]  /*9650*/  HADD2.F32 R32, -RZ, R34.H0_H0 ;  /* 0x20000022ff207230 */ /* 0x000fc40000004100 */
[C---:B------:R-:W-:Y:S01]  /*9660*/  FMUL.FTZ R33, R43.reuse, R33 ;  /* 0x000000212b217220 */ /* 0x040fe20000410000 */
[----:B------:R-:W-:Y:S02]  /*9670*/  HADD2.F32 R143, -RZ, R143.H0_H0 ;  /* 0x2000008fff8f7230 */ /* 0x000fe40000004100 */
[-C--:B------:R-:W-:Y:S01]  /*9680*/  FFMA.FTZ R43, R43, R42.reuse, -R48 ;  /* 0x0000002a2b2b7223 */ /* 0x080fe20000010830 */
[----:B------:R-:W-:Y:S02]  /*9690*/  HADD2.F32 R41, -RZ, R41.H0_H0 ;  /* 0x20000029ff297230 */ /* 0x000fe40000004100 */
[----:B------:R-:W-:Y:S01]  /*96a0*/  FFMA.FTZ R42, R44, R42, R33 ;  /* 0x0000002a2c2a7223 */ /* 0x000fe20000010021 */
[----:B------:R-:W-:Y:S01]  /*96b0*/  HADD2.F32 R15, -RZ, R14.H0_H0 ;  /* 0x2000000eff0f7230 */ /* 0x000fe20000004100 */
[----:B------:R-:W-:Y:S01]  /*96c0*/  F2FP.F16.F32.PACK_AB R47, R54, R47 ;  /* 0x0000002f362f723e */ /* 0x000fe200000000ff */
[----:B------:R-:W-:Y:S01]  /*96d0*/  HADD2.F32 R34, -RZ, R34.H1_H1 ;  /* 0x30000022ff227230 */ /* 0x000fe20000004100 */
[----:B------:R-:W-:Y:S01]  /*96e0*/  F2FP.F16.F32.PACK_AB R12, R43, R46 ;  /* 0x0000002e2b0c723e */ /* 0x000fe200000000ff */
[----:B------:R-:W-:-:S02]  /*96f0*/  HADD2.F32 R14, -RZ, R14.H1_H1 ;  /* 0x3000000eff0e7230 */ /* 0x000fc40000004100 */
[----:B------:R-:W-:Y:S02]  /*9700*/  HADD2.F32 R33, -RZ, R40.H0_H0 ;  /* 0x20000028ff217230 */ /* 0x000fe40000004100 */
[----:B------:R-:W-:Y:S01]  /*9710*/  FMUL.FTZ R40, R32, R143 ;  /* 0x0000008f20287220 */ /* 0x000fe20000410000 */
[----:B------:R-:W-:Y:S02]  /*9720*/  HADD2.F32 R138, -RZ, R138.H0_H0 ;  /* 0x2000008aff8a7230 */ /* 0x000fe40000004100 */
[----:B------:R-:W-:Y:S01]  /*9730*/  FMUL.FTZ R45, R34, R41 ;  /* 0x00000029222d7220 */ /* 0x000fe20000410000 */
[C---:B------:R-:W-:Y:S01]  /*9740*/  FMUL.FTZ R143, R15.reuse, R143 ;  /* 0x0000008f0f8f7220 */ /* 0x040fe20000410000 */
[----:B------:R-:W-:Y:S01]  /*9750*/  FMUL.FTZ R41, R14, R41 ;  /* 0x000000290e297220 */ /* 0x000fe20000410000 */
[-C--:B------:R-:W-:Y:S02]  /*9760*/  FFMA.FTZ R40, R15, R138.reuse, -R40 ;  /* 0x0000008a0f287223 */ /* 0x080fe40000010828 */
[----:B------:R-:W-:Y:S01]  /*9770*/  FFMA.FTZ R143, R32, R138, R143 ;  /* 0x0000008a208f7223 */ /* 0x000fe2000001008f */
[-C--:B------:R-:W-:Y:S01]  /*9780*/  FFMA.FTZ R45, R14, R33.reuse, -R45 ;  /* 0x000000210e2d7223 */ /* 0x080fe2000001082d */
[----:B------:R-:W-:Y:S01]  /*9790*/  FFMA.FTZ R34, R34, R33, R41 ;  /* 0x0000002122227223 */ /* 0x000fe20000010029 */
[----:B------:R-:W-:-:S02]  /*97a0*/  F2FP.F16.F32.PACK_AB R33, R50, R13 ;  /* 0x0000000d3221723e */ /* 0x000fc400000000ff */
[----:B------:R-:W-:Y:S01]  /*97b0*/  F2FP.F16.F32.PACK_AB R32, R42, R35 ;  /* 0x000000232a20723e */ /* 0x000fe200000000ff */
[----:B------:R-:W-:Y:S01]  /*97c0*/  IMAD.MOV.U32 R35, RZ, RZ, R47 ;  /* 0x000000ffff237224 */ /* 0x000fe200078e002f */
[----:B------:R-:W-:Y:S02]  /*97d0*/  F2FP.F16.F32.PACK_AB R15, R51, R52 ;  /* 0x00000034330f723e */ /* 0x000fe400000000ff */
[----:B------:R-:W-:Y:S02]  /*97e0*/  F2FP.F16.F32.PACK_AB R14, R45, R40 ;  /* 0x000000282d0e723e */ /* 0x000fe400000000ff */
[----:B------:R-:W-:Y:S02]  /*97f0*/  F2FP.F16.F32.PACK_AB R34, R34, R143 ;  /* 0x0000008f2222723e */ /* 0x000fe400000000ff */
[----:B------:R-:W-:-:S07]  /*9800*/  MOV R13, R49 ;  /* 0x00000031000d7202 */ /* 0x000fce0000000f00 */
.L_x_546:
[----:B------:R-:W-:Y:S05]  /*9810*/  BSYNC B1 ;  /* 0x0000000000017941 */ /* 0x000fea0003800000 */
.L_x_545:
[----:B0-----:R0:W-:Y:S01]  /*9820*/  ST.E.128 desc[UR56][R38.64], R12 ;  /* 0x0000000c26007985 */ /* 0x0011e2000c101d38 */
[----:B------:R-:W-:-:S13]  /*9830*/  ISETP.GE.AND P3, PT, R11, R130, PT ;  /* 0x000000820b00720c */ /* 0x000fda0003f66270 */
[----:B------:R-:W-:Y:S05]  /*9840*/  @P3 BRA `(.L_x_493) ;  /* 0x0000000400e03947 */ /* 0x000fea0003800000 */
[----:B------:R-:W-:-:S05]  /*9850*/  IMAD.WIDE R36, R11, 0x2, R36 ;  /* 0x000000020b247825 */ /* 0x000fca00078e0224 */
[----:B---3--:R3:W-:Y:S01]  /*9860*/  ST.E.128 desc[UR56][R36.64], R32 ;  /* 0x0000002024007985 */ /* 0x0087e2000c101d38 */
[----:B------:R-:W-:Y:S05]  /*9870*/  BRA `(.L_x_493) ;  /* 0x0000000400d47947 */ /* 0x000fea0003800000 */
.L_x_458:
[----:B------:R-:W-:-:S06]  /*9880*/  UISETP.NE.AND UP0, UPT, UR59, 0x3, UPT ;  /* 0x000000033b00788c */ /* 0x000fcc000bf05270 */
[----:B------:R-:W-:-:S13]  /*9890*/  PLOP3.LUT P2, PT, PT, PT, UP0, 0x80, 0x0 ;  /* 0x000000000000781c */ /* 0x000fda0003f4f008 */
[----:B------:R-:W-:Y:S05]  /*98a0*/  @!P2 BRA `(.L_x_547) ;  /* 0x000000000004a947 */ /* 0x000fea0003800000 */
[----:B------:R-:W-:Y:S01]  /*98b0*/  BPT.TRAP 0x1 ;  /* 0x000000040000795c */ /* 0x000fe20000300000 */
.L_x_547:
[----:B------:R-:W-:Y:S01]  /*98c0*/  IMAD R86, R19, 0x8, R18 ;  /* 0x0000000813567824 */ /* 0x000fe200078e0212 */
[----:B------:R-:W-:Y:S01]  /*98d0*/  SHF.L.U32 R87, R203, 0x1f, RZ ;  /* 0x0000001fcb577819 */ /* 0x000fe200000006ff */
[----:B------:R-:W-:Y:S01]  /*98e0*/  BSSY B1, `(.L_x_548) ;  /* 0x0000004000017945 */ /* 0x000fe20003800000 */
[----:B------:R-:W-:Y:S02]  /*98f0*/  SHF.R.S32.HI R31, RZ, 0x1f, R26 ;  /* 0x0000001fff1f7819 */ /* 0x000fe4000001141a */
[----:B------:R-:W0:Y:S02]  /*9900*/  SYNCS.PHASECHK.TRANS64.TRYWAIT P3, [R86+URZ+0x30890], R87 ;  /* 0x03089057560075a7 */ /* 0x000e24000806017f */
[----:B0-----:R-:W-:Y:S05]  /*9910*/  @!P3 BRA `(.L_x_549) ;  /* 0x000001640020b947 */ /* 0x001fea0003800000 */
.L_x_806:
[----:B------:R-:W-:Y:S05]  /*9920*/  BSYNC B1 ;  /* 0x0000000000017941 */ /* 0x000fea0003800000 */
.L_x_548:
[----:B------:R-:W-:Y:S01]  /*9930*/  ULDC.64 UR4, c[0x0][0x300] ;  /* 0x0000c00000047ab9 */ /* 0x000fe20000000a00 */
[----:B-----5:R-:W-:Y:S01]  /*9940*/  SHF.R.S32.HI R84, RZ, 0x1f, R21 ;  /* 0x0000001fff547819 */ /* 0x020fe20000011415 */
[----:B------:R-:W-:Y:S02]  /*9950*/  IMAD R11, R31, UR4, RZ ;  /* 0x000000041f0b7c24 */ /* 0x000fe4000f8e02ff */
[----:B------:R-:W-:-:S04]  /*9960*/  IMAD.WIDE.U32 R12, R26, UR4, RZ ;  /* 0x000000041a0c7c25 */ /* 0x000fc8000f8e00ff */
[----:B------:R-:W-:Y:S01]  /*9970*/  IMAD R11, R26, UR5, R11 ;  /* 0x000000051a0b7c24 */ /* 0x000fe2000f8e020b */
[----:B------:R-:W-:Y:S01]  /*9980*/  ULDC.64 UR4, c[0x0][0x310] ;  /* 0x0000c40000047ab9 */ /* 0x000fe20000000a00 */
[----:B------:R-:W-:Y:S02]  /*9990*/  IMAD R85, R2, -0x60, R24 ;  /* 0xffffffa002557824 */ /* 0x000fe400078e0218 */
[----:B------:R-:W-:Y:S01]  /*99a0*/  IMAD R14, R84, UR4, RZ ;  /* 0x00000004540e7c24 */ /* 0x000fe2000f8e02ff */
[----:B------:R-:W-:Y:S02]  /*99b0*/  IADD3 R13, R13, R11, RZ ;  /* 0x0000000b0d0d7210 */ /* 0x000fe40007ffe0ff */
[----:B------:R-:W-:Y:S01]  /*99c0*/  VIMNMX R85, R85, 0x60, PT ;  /* 0x0000006055557848 */ /* 0x000fe20003fe0100 */
[C---:B------:R-:W-:Y:S02]  /*99d0*/  IMAD R11, R21.reuse, UR5, R14 ;  /* 0x00000005150b7c24 */ /* 0x040fe4000f8e020e */
[----:B------:R-:W-:Y:S01]  /*99e0*/  IMAD.WIDE.U32 R12, R21, UR4, R12 ;  /* 0x00000004150c7c25 */ /* 0x000fe2000f8e000c */
[----:B------:R-:W-:Y:S01]  /*99f0*/  ULDC.64 UR4, c[0x0][0x308] ;  /* 0x0000c20000047ab9 */ /* 0x000fe20000000a00 */
[----:B------:R-:W-:-:S02]  /*9a00*/  IADD3 R42, -R202, R85, RZ ;  /* 0x00000055ca2a7210 */ /* 0x000fc40007ffe1ff */
[----:B------:R-:W-:Y:S02]  /*9a10*/  IMAD R15, R0, UR4, RZ ;  /* 0x00000004000f7c24 */ /* 0x000fe4000f8e02ff */
[----:B------:R-:W-:Y:S02]  /*9a20*/  IMAD.IADD R13, R13, 0x1, R11 ;  /* 0x000000010d0d7824 */ /* 0x000fe400078e020b */
[C---:B------:R-:W-:Y:S02]  /*9a30*/  IMAD R15, R30.reuse, UR5, R15 ;  /* 0x000000051e0f7c24 */ /* 0x040fe4000f8e020f */
[----:B------:R-:W-:Y:S01]  /*9a40*/  IMAD.WIDE.U32 R12, R30, UR4, R12 ;  /* 0x000000041e0c7c25 */ /* 0x000fe2000f8e000c */
[----:B------:R-:W-:-:S03]  /*9a50*/  ULDC.64 UR4, c[0x0][0x2e8] ;  /* 0x0000ba0000047ab9 */ /* 0x000fc60000000a00 */
[----:B------:R-:W-:Y:S01]  /*9a60*/  IMAD.IADD R15, R13, 0x1, R15 ;  /* 0x000000010d0f7824 */ /* 0x000fe200078e020f */
[----:B------:R-:W-:Y:S01]  /*9a70*/  LEA R40, P3, R12, UR4, 0x1 ;  /* 0x000000040c287c11 */ /* 0x000fe2000f8608ff */
[----:B------:R-:W-:-:S03]  /*9a80*/  UMOV UR4, 0xffffffff ;  /* 0xffffffff00047882 */ /* 0x000fc60000000000 */
[----:B------:R-:W-:Y:S02]  /*9a90*/  LEA.HI.X R41, R12, UR5, R15, 0x1, P3 ;  /* 0x000000050c297c11 */ /* 0x000fe400098f0c0f */
[----:B------:R-:W-:Y:S01]  /*9aa0*/  ISETP.GE.AND P3, PT, R42, 0x1, PT ;  /* 0x000000012a00780c */ /* 0x000fe20003f66270 */
[----:B------:R-:W-:-:S12]  /*9ab0*/  BRA.DIV UR4, `(.L_x_550) ;  /* 0x0000016204cc7947 */ /* 0x000fd8000b800000 */
[----:B------:R1:W2:Y:S04]  /*9ac0*/  SHFL.IDX PT, R39, R41, RZ, 0x1c1f ;  /* 0x001c1fff29277589 */ /* 0x0002a800000e0000 */
[----:B------:R1:W3:Y:S02]  /*9ad0*/  SHFL.IDX PT, R38, R40, RZ, 0x1c1f ;  /* 0x001c1fff28267589 */ /* 0x0002e400000e0000 */
.L_x_810:
[----:B------:R-:W-:Y:S04]  /*9ae0*/  BSSY B1, `(.L_x_551) ;  /* 0x0000025000017945 */ /* 0x000fe80003800000 */
[----:B------:R-:W-:Y:S05]  /*9af0*/  @!P3 BRA `(.L_x_552) ;  /* 0x00000000008cb947 */ /* 0x000fea0003800000 */
[----:B------:R-:W-:Y:S02]  /*9b00*/  ULDC UR4, c[0x0][0x2f4] ;  /* 0x0000bd0000047ab9 */ /* 0x000fe40000000800 */
[----:B------:R-:W-:Y:S02]  /*9b10*/  ISETP.GE.AND P5, PT, R16, UR4, PT ;  /* 0x0000000410007c0c */ /* 0x000fe4000bfa6270 */
[----:B------:R-:W-:-:S11]  /*9b20*/  ISETP.GE.AND P4, PT, R23, UR4, PT ;  /* 0x0000000417007c0c */ /* 0x000fd6000bf86270 */
[----:B------:R-:W4:Y:S01]  /*9b30*/  @!P5 LDS.128 R12, [R27+0x1e000] ;  /* 0x01e000001b0cd984 */ /* 0x000f220000000c00 */
[----:B---3--:R-:W-:-:S04]  /*9b40*/  @!P5 LEA R36, P3, R16, R38, 0x1 ;  /* 0x000000261024d211 */ /* 0x008fc800078608ff */
[----:B--2---:R-:W-:Y:S02]  /*9b50*/  @!P5 LEA.HI.X R37, R16, R39, R17, 0x1, P3 ;  /* 0x000000271025d211 */ /* 0x004fe400018f0c11 */
[----:B------:R-:W-:-:S04]  /*9b60*/  @!P4 LEA R34, P3, R23, R38, 0x1 ;  /* 0x000000261722c211 */ /* 0x000fc800078608ff */
[----:B------:R-:W-:Y:S02]  /*9b70*/  @!P4 LEA.HI.X R35, R23, R39, R201, 0x1, P3 ;  /* 0x000000271723c211 */ /* 0x000fe400018f0cc9 */
[----:B------:R-:W-:-:S13]  /*9b80*/  ISETP.GE.AND P3, PT, R22, UR4, PT ;  /* 0x0000000416007c0c */ /* 0x000fda000bf66270 */
[----:B------:R-:W-:-:S04]  /*9b90*/  @!P3 LEA R32, P6, R22, R38, 0x1 ;  /* 0x000000261620b211 */ /* 0x000fc800078c08ff */
[----:B------:R-:W-:Y:S01]  /*9ba0*/  @!P3 LEA.HI.X R33, R22, R39, R200, 0x1, P6 ;  /* 0x000000271621b211 */ /* 0x000fe200030f0cc8 */
[----:B----4-:R2:W-:Y:S01]  /*9bb0*/  @!P5 ST.E.128 desc[UR56][R36.64], R12 ;  /* 0x0000000c2400d985 */ /* 0x0105e2000c101d38 */
[----:B------:R-:W-:-:S13]  /*9bc0*/  ISETP.GE.AND P5, PT, R194, UR4, PT ;  /* 0x00000004c2007c0c */ /* 0x000fda000bfa6270 */
[----:B------:R-:W3:Y:S01]  /*9bd0*/  @!P5 LDS.128 R12, [R28+0x1e000] ;  /* 0x01e000001c0cd984 */ /* 0x000ee20000000c00 */
[----:B------:R-:W-:Y:S01]  /*9be0*/  @!P5 IMAD.SHL.U32 R11, R195, 0x8, RZ ;  /* 0x00000008c30bd824 */ /* 0x000fe200078e00ff */
[----:B--2---:R-:W-:Y:S01]  /*9bf0*/  @!P5 MOV R37, R39 ;  /* 0x000000270025d202 */ /* 0x004fe20000000f00 */
[----:B------:R-:W-:-:S04]  /*9c00*/  @!P5 IMAD.MOV.U32 R36, RZ, RZ, R38 ;  /* 0x000000ffff24d224 */ /* 0x000fc800078e0026 */
[----:B------:R-:W-:-:S05]  /*9c10*/  @!P5 IMAD.WIDE R36, R11, 0x2, R36 ;  /* 0x000000020b24d825 */ /* 0x000fca00078e0224 */
[----:B---3--:R2:W-:Y:S01]  /*9c20*/  @!P5 ST.E.128 desc[UR56][R36.64], R12 ;  /* 0x0000000c2400d985 */ /* 0x0085e2000c101d38 */
[----:B------:R-:W-:-:S13]  /*9c30*/  ISETP.GE.AND P5, PT, R193, UR4, PT ;  /* 0x00000004c1007c0c */ /* 0x000fda000bfa6270 */
[----:B------:R-:W3:Y:S01]  /*9c40*/  @!P5 LDS.128 R12, [R27+0x21000] ;  /* 0x021000001b0cd984 */ /* 0x000ee20000000c00 */
[----:B------:R-:W-:Y:S01]  /*9c50*/  @!P5 IMAD.SHL.U32 R11, R198, 0x8, RZ ;  /* 0x00000008c60bd824 */ /* 0x000fe200078e00ff */
[----:B--2---:R-:W-:Y:S01]  /*9c60*/  @!P5 MOV R37, R39 ;  /* 0x000000270025d202 */ /* 0x004fe20000000f00 */
[----:B------:R-:W-:-:S04]  /*9c70*/  @!P5 IMAD.MOV.U32 R36, RZ, RZ, R38 ;  /* 0x000000ffff24d224 */ /* 0x000fc800078e0026 */
[----:B------:R-:W-:-:S05]  /*9c80*/  @!P5 IMAD.WIDE R36, R11, 0x2, R36 ;  /* 0x000000020b24d825 */ /* 0x000fca00078e0224 */
[----:B---3--:R2:W-:Y:S01]  /*9c90*/  @!P5 ST.E.128 desc[UR56][R36.64], R12 ;  /* 0x0000000c2400d985 */ /* 0x0085e2000c101d38 */
[----:B------:R-:W-:-:S03]  /*9ca0*/  ISETP.GE.AND P5, PT, R192, UR4, PT ;  /* 0x00000004c0007c0c */ /* 0x000fc6000bfa6270 */
[----:B------:R-:W3:Y:S10]  /*9cb0*/  @!P4 LDS.128 R12, [R28+0x21000] ;  /* 0x021000001c0cc984 */ /* 0x000ef40000000c00 */
[----:B--2---:R-:W-:-:S04]  /*9cc0*/  @!P5 LEA R36, P6, R192, R38, 0x1 ;  /* 0x00000026c024d211 */ /* 0x004fc800078c08ff */
[----:B------:R-:W-:Y:S01]  /*9cd0*/  @!P5 LEA.HI.X R37, R192, R39, R199, 0x1, P6 ;  /* 0x00000027c025d211 */ /* 0x000fe200030f0cc7 */
[----:B---3--:R-:W-:Y:S04]  /*9ce0*/  @!P4 ST.E.128 desc[UR56][R34.64], R12 ;  /* 0x0000000c2200c985 */ /* 0x008fe8000c101d38 */
[----:B------:R-:W2:Y:S04]  /*9cf0*/  @!P3 LDS.128 R12, [R27+0x24000] ;  /* 0x024000001b0cb984 */ /* 0x000ea80000000c00 */
[----:B--2---:R-:W-:Y:S04]  /*9d00*/  @!P3 ST.E.128 desc[UR56][R32.64], R12 ;  /* 0x0000000c2000b985 */ /* 0x004fe8000c101d38 */
[----:B------:R-:W2:Y:S04]  /*9d10*/  @!P5 LDS.128 R12, [R28+0x24000] ;  /* 0x024000001c0cd984 */ /* 0x000ea80000000c00 */
[----:B--2---:R4:W-:Y:S02]  /*9d20*/  @!P5 ST.E.128 desc[UR56][R36.64], R12 ;  /* 0x0000000c2400d985 */ /* 0x0049e4000c101d38 */
.L_x_552:
[----:B------:R-:W-:Y:S05]  /*9d30*/  BSYNC B1 ;  /* 0x0000000000017941 */ /* 0x000fea0003800000 */
.L_x_551:
[----:B------:R-:W-:-:S03]  /*9d40*/  UMOV UR4, 0xffffffff ;  /* 0xffffffff00047882 */ /* 0x000fc60000000000 */
[----:B------:R-:W-:Y:S05]  /*9d50*/  BRA.DIV UR4, `(.L_x_553) ;  /* 0x0000016204707947 */ /* 0x000fea000b800000 */
[----:B--2---:R2:W0:Y:S04]  /*9d60*/  SHFL.IDX PT, R39, R41, 0x1, 0x1c1f ;  /* 0x003c1f0029277f89 */ /* 0x00442800000e0000 */
[----:B---3--:R2:W3:Y:S02]  /*9d70*/  SHFL.IDX PT, R38, R40, 0x1, 0x1c1f ;  /* 0x003c1f0028267f89 */ /* 0x0084e400000e0000 */
.L_x_814:
[----:B------:R-:W-:-:S13]  /*9d80*/  ISETP.GE.AND P3, PT, R42, 0x41, PT ;  /* 0x000000412a00780c */ /* 0x000fda0003f66270 */
[----:B------:R-:W-:Y:S05]  /*9d90*/  @!P3 BRA `(.L_x_493) ;  /* 0x00000000008cb947 */ /* 0x000fea0003800000 */
[----:B------:R-:W-:Y:S02]  /*9da0*/  ULDC UR4, c[0x0][0x2f4] ;  /* 0x0000bd0000047ab9 */ /* 0x000fe40000000800 */
[----:B------:R-:W-:Y:S02]  /*9db0*/  ISETP.GE.AND P5, PT, R16, UR4, PT ;  /* 0x0000000410007c0c */ /* 0x000fe4000bfa6270 */
[----:B------:R-:W-:-:S11]  /*9dc0*/  ISETP.GE.AND P4, PT, R23, UR4, PT ;  /* 0x0000000417007c0c */ /* 0x000fd6000bf86270 */
[----:B----4-:R-:W4:Y:S01]  /*9dd0*/  @!P5 LDS.128 R12, [R27+0x20000] ;  /* 0x020000001b0cd984 */ /* 0x010f220000000c00 */
[----:B---3--:R-:W-:-:S04]  /*9de0*/  @!P5 LEA R36, P3, R16, R38, 0x1 ;  /* 0x000000261024d211 */ /* 0x008fc800078608ff */
[----:B0-----:R-:W-:Y:S02]  /*9df0*/  @!P5 LEA.HI.X R37, R16, R39, R17, 0x1, P3 ;  /* 0x000000271025d211 */ /* 0x001fe400018f0c11 */
        /* <DEDUP_REMOVED lines=9> */
[----:B0-----:R-:W-:Y:S01]  /*9e90*/  @!P5 MOV R37, R39 ;  /* 0x000000270025d202 */ /* 0x001fe20000000f00 */
[----:B------:R-:W-:-:S04]  /*9ea0*/  @!P5 IMAD.MOV.U32 R36, RZ, RZ, R38 ;  /* 0x000000ffff24d224 */ /* 0x000fc800078e0026 */
[----:B------:R-:W-:-:S05]  /*9eb0*/  @!P5 IMAD.WIDE R36, R11, 0x2, R36 ;  /* 0x000000020b24d825 */ /* 0x000fca00078e0224 */
[----:B---3--:R0:W-:Y:S01]  /*9ec0*/  @!P5 ST.E.128 desc[UR56][R36.64], R12 ;  /* 0x0000000c2400d985 */ /* 0x0081e2000c101d38 */
[----:B------:R-:W-:-:S13]  /*9ed0*/  ISETP.GE.AND P5, PT, R193, UR4, PT ;  /* 0x00000004c1007c0c */ /* 0x000fda000bfa6270 */
[----:B------:R-:W3:Y:S01]  /*9ee0*/  @!P5 LDS.128 R12, [R27+0x23000] ;  /* 0x023000001b0cd984 */ /* 0x000ee20000000c00 */
[----:B------:R-:W-:Y:S01]  /*9ef0*/  @!P5 IMAD.SHL.U32 R11, R198, 0x8, RZ ;  /* 0x00000008c60bd824 */ /* 0x000fe200078e00ff */
[----:B0-----:R-:W-:Y:S01]  /*9f00*/  @!P5 MOV R37, R39 ;  /* 0x000000270025d202 */ /* 0x001fe20000000f00 */
[----:B------:R-:W-:-:S04]  /*9f10*/  @!P5 IMAD.MOV.U32 R36, RZ, RZ, R38 ;  /* 0x000000ffff24d224 */ /* 0x000fc800078e0026 */
[----:B------:R-:W-:-:S05]  /*9f20*/  @!P5 IMAD.WIDE R36, R11, 0x2, R36 ;  /* 0x000000020b24d825 */ /* 0x000fca00078e0224 */
[----:B---3--:R0:W-:Y:S01]  /*9f30*/  @!P5 ST.E.128 desc[UR56][R36.64], R12 ;  /* 0x0000000c2400d985 */ /* 0x0081e2000c101d38 */
[----:B------:R-:W-:-:S03]  /*9f40*/  ISETP.GE.AND P5, PT, R192, UR4, PT ;  /* 0x00000004c0007c0c */ /* 0x000fc6000bfa6270 */
[----:B------:R-:W3:Y:S10]  /*9f50*/  @!P4 LDS.128 R12, [R28+0x23000] ;  /* 0x023000001c0cc984 */ /* 0x000ef40000000c00 */
[----:B0-----:R-:W-:-:S04]  /*9f60*/  @!P5 LEA R36, P6, R192, R38, 0x1 ;  /* 0x00000026c024d211 */ /* 0x001fc800078c08ff */
[----:B------:R-:W-:Y:S01]  /*9f70*/  @!P5 LEA.HI.X R37, R192, R39, R199, 0x1, P6 ;  /* 0x00000027c025d211 */ /* 0x000fe200030f0cc7 */
[----:B---3--:R-:W-:Y:S04]  /*9f80*/  @!P4 ST.E.128 desc[UR56][R34.64], R12 ;  /* 0x0000000c2200c985 */ /* 0x008fe8000c101d38 */
[----:B------:R-:W0:Y:S04]  /*9f90*/  @!P3 LDS.128 R12, [R27+0x26000] ;  /* 0x026000001b0cb984 */ /* 0x000e280000000c00 */
[----:B0-----:R-:W-:Y:S04]  /*9fa0*/  @!P3 ST.E.128 desc[UR56][R32.64], R12 ;  /* 0x0000000c2000b985 */ /* 0x001fe8000c101d38 */
[----:B------:R-:W0:Y:S04]  /*9fb0*/  @!P5 LDS.128 R12, [R28+0x26000] ;  /* 0x026000001c0cd984 */ /* 0x000e280000000c00 */
[----:B0-----:R0:W-:Y:S02]  /*9fc0*/  @!P5 ST.E.128 desc[UR56][R36.64], R12 ;  /* 0x0000000c2400d985 */ /* 0x0011e4000c101d38 */
.L_x_493:
[----:B------:R-:W-:Y:S05]  /*9fd0*/  BSYNC B0 ;  /* 0x0000000000007941 */ /* 0x000fea0003800000 */
.L_x_457:
[----:B0--3--:R-:W0:Y:S01]  /*9fe0*/  S2R R11, SR_TID.X ;  /* 0x00000000000b7919 */ /* 0x009e220000002100 */
[----:B------:R-:W-:Y:S01]  /*9ff0*/  @!PT LDS RZ, [RZ] ;  /* 0x00000000fffff984 */ /* 0x000fe20000000800 */
[----:B------:R-:W-:Y:S01]  /*a000*/  @!PT LDS RZ, [RZ] ;  /* 0x00000000fffff984 */ /* 0x000fe20000000800 */
[----:B------:R-:W-:Y:S01]  /*a010*/  @!PT LDS RZ, [RZ] ;  /* 0x00000000fffff984 */ /* 0x000fe20000000800 */
[----:B------:R-:W-:Y:S01]  /*a020*/  @!PT LDS RZ, [RZ] ;  /* 0x00000000fffff984 */ /* 0x000fe20000000800 */
[----:B------:R3:W-:Y:S06]  /*a030*/  MEMBAR.ALL.CTA ;  /* 0x0000000000007992 */ /* 0x0007ec0000008000 */
[----:B---3--:R-:W3:Y:S01]  /*a040*/  FENCE.VIEW.ASYNC.S ;  /* 0x00000000000073c6 */ /* 0x008ee20000000000 */
[----:B------:R-:W-:Y:S05]  /*a050*/  WARPSYNC.ALL ;  /* 0x0000000000007948 */ /* 0x000fea0003800000 */
[----:B------:R-:W-:Y:S01]  /*a060*/  BSSY B0, `(.L_x_554) ;  /* 0x0000009000007945 */ /* 0x000fe20003800000 */
[----:B0-----:R-:W-:Y:S01]  /*a070*/  LOP3.LUT R11, R11, 0x7f, RZ, 0xc0, !PT ;  /* 0x0000007f0b0b7812 */ /* 0x001fe200078ec0ff */
[----:B---3--:R0:W-:Y:S03]  /*a080*/  BAR.SYNC.DEFER_BLOCKING R137, 0x80 ;  /* 0x000200890000751d */ /* 0x0081e60000010000 */
[----:B------:R-:W-:-:S13]  /*a090*/  ISETP.NE.AND P3, PT, R11, RZ, PT ;  /* 0x000000ff0b00720c */ /* 0x000fda0003f65270 */
[----:B------:R-:W-:-:S05]  /*a0a0*/  @!P3 VIADD R11, R86, 0x308a0 ;  /* 0x000308a0560bb836 */ /* 0x000fca0000000000 */
[----:B------:R-:W-:-:S04]  /*a0b0*/  @!P3 PRMT R11, RZ, 0x654, R11 ;  /* 0x00000654ff0bb816 */ /* 0x000fc8000000000b */
[----:B------:R0:W-:Y:S01]  /*a0c0*/  @!P3 SYNCS.ARRIVE.TRANS64.RED.A1T0 RZ, [R11+URZ], RZ ;  /* 0x000000ff0bffb9a7 */ /* 0x0001e2000810043f */
[----:B------:R-:W-:Y:S05]  /*a0d0*/  @!P2 BRA `(.L_x_555) ;  /* 0x000000000004a947 */ /* 0x000fea0003800000 */
[----:B------:R-:W-:Y:S01]  /*a0e0*/  BPT.TRAP 0x1 ;  /* 0x000000040000795c */ /* 0x000fe20000300000 */
.L_x_555:
[----:B------:R-:W-:Y:S05]  /*a0f0*/  BSYNC B0 ;  /* 0x0000000000007941 */ /* 0x000fea0003800000 */
.L_x_554:
[----:B------:R-:W3:Y:S01]  /*a100*/  SYNCS.PHASECHK.TRANS64.TRYWAIT P2, [R86+URZ+0x308b0], R87 ;  /* 0x0308b057560075a7 */ /* 0x000ee2000804017f */
[----:B------:R-:W-:Y:S01]  /*a110*/  ULDC UR58, c[0x0][0x2f4] ;  /* 0x0000bd00003a7ab9 */ /* 0x000fe20000000800 */
[----:B------:R-:W-:Y:S04]  /*a120*/  BSSY B0, `(.L_x_556) ;  /* 0x0000002000007945 */ /* 0x000fe80003800000 */
[----:B---3--:R-:W-:Y:S05]  /*a130*/  @!P2 BRA `(.L_x_557) ;  /* 0x0000015c00c4a947 */ /* 0x008fea0003800000 */
.L_x_815:
[----:B------:R-:W-:Y:S05]  /*a140*/  BSYNC B0 ;  /* 0x0000000000007941 */ /* 0x000fea0003800000 */
.L_x_556:
[----:B------:R-:W-:Y:S01]  /*a150*/  ULDC.64 UR4, c[0x0][0x328] ;  /* 0x0000ca0000047ab9 */ /* 0x000fe20000000a00 */
[----:B------:R-:W-:Y:S01]  /*a160*/  IMAD.IADD R85, R85, 0x1, -R202 ;  /* 0x0000000155557824 */ /* 0x000fe200078e0aca */
[----:B------:R-:W-:Y:S01]  /*a170*/  BSSY B0, `(.L_x_558) ;  /* 0x0000036000007945 */ /* 0x000fe20003800000 */
[----:B------:R-:W-:Y:S02]  /*a180*/  IMAD R31, R31, UR4, RZ ;  /* 0x000000041f1f7c24 */ /* 0x000fe4000f8e02ff */
[----:B----4-:R-:W-:-:S04]  /*a190*/  IMAD.WIDE.U32 R12, R26, UR4, RZ ;  /* 0x000000041a0c7c25 */ /* 0x010fc8000f8e00ff */
[----:B------:R-:W-:Y:S01]  /*a1a0*/  IMAD R31, R26, UR5, R31 ;  /* 0x000000051a1f7c24 */ /* 0x000fe2000f8e021f */
[----:B------:R-:W-:Y:S02]  /*a1b0*/  ULDC.64 UR4, c[0x0][0x338] ;  /* 0x0000ce0000047ab9 */ /* 0x000fe40000000a00 */
[----:B------:R-:W-:Y:S02]  /*a1c0*/  IMAD R84, R84, UR4, RZ ;  /* 0x0000000454547c24 */ /* 0x000fe4000f8e02ff */
[----:B------:R-:W-:Y:S02]  /*a1d0*/  IMAD.IADD R13, R13, 0x1, R31 ;  /* 0x000000010d0d7824 */ /* 0x000fe400078e021f */
[C---:B0-----:R-:W-:Y:S02]  /*a1e0*/  IMAD R11, R21.reuse, UR5, R84 ;  /* 0x00000005150b7c24 */ /* 0x041fe4000f8e0254 */
[----:B------:R-:W-:Y:S01]  /*a1f0*/  IMAD.WIDE.U32 R12, R21, UR4, R12 ;  /* 0x00000004150c7c25 */ /* 0x000fe2000f8e000c */
[----:B------:R-:W-:-:S03]  /*a200*/  ULDC.64 UR4, c[0x0][0x330] ;  /* 0x0000cc0000047ab9 */ /* 0x000fc60000000a00 */
[----:B------:R-:W-:Y:S01]  /*a210*/  IMAD R15, R0, UR4, RZ ;  /* 0x00000004000f7c24 */ /* 0x000fe2000f8e02ff */
[----:B------:R-:W-:-:S03]  /*a220*/  IADD3 R13, R13, R11, RZ ;  /* 0x0000000b0d0d7210 */ /* 0x000fc60007ffe0ff */
[C---:B------:R-:W-:Y:S02]  /*a230*/  IMAD R11, R30.reuse, UR5, R15 ;  /* 0x000000051e0b7c24 */ /* 0x040fe4000f8e020f */
[----:B------:R-:W-:Y:S01]  /*a240*/  IMAD.WIDE.U32 R12, R30, UR4, R12 ;  /* 0x000000041e0c7c25 */ /* 0x000fe2000f8e000c */
[----:B------:R-:W-:-:S03]  /*a250*/  ULDC.64 UR4, c[0x0][0x318] ;  /* 0x0000c60000047ab9 */ /* 0x000fc60000000a00 */
[----:B------:R-:W-:Y:S01]  /*a260*/  IMAD.IADD R11, R13, 0x1, R11 ;  /* 0x000000010d0b7824 */ /* 0x000fe200078e020b */
[----:B------:R-:W-:-:S04]  /*a270*/  LEA R21, P2, R12, UR4, 0x1 ;  /* 0x000000040c157c11 */ /* 0x000fc8000f8408ff */
[----:B------:R-:W-:Y:S01]  /*a280*/  LEA.HI.X R11, R12, UR5, R11, 0x1, P2 ;  /* 0x000000050c0b7c11 */ /* 0x000fe200090f0c0b */
[----:B------:R0:W4:Y:S01]  /*a290*/  SHFL.IDX PT, R36, R21, RZ, 0x1c1f ;  /* 0x001c1fff15247589 */ /* 0x00012200000e0000 */
[----:B------:R-:W-:-:S03]  /*a2a0*/  ISETP.GE.AND P2, PT, R85, 0x1, PT ;  /* 0x000000015500780c */ /* 0x000fc60003f46270 */
[----:B------:R0:W0:Y:S10]  /*a2b0*/  SHFL.IDX PT, R37, R11, RZ, 0x1c1f ;  /* 0x001c1fff0b257589 */ /* 0x00003400000e0000 */
[----:B------:R-:W-:Y:S05]  /*a2c0*/  @!P2 BRA `(.L_x_559) ;  /* 0x000000000080a947 */ /* 0x000fea0003800000 */
[----:B------:R-:W-:Y:S02]  /*a2d0*/  ISETP.GE.AND P5, PT, R16, UR58, PT ;  /* 0x0000003a10007c0c */ /* 0x000fe4000bfa6270 */
[----:B------:R-:W-:-:S11]  /*a2e0*/  ISETP.GE.AND P4, PT, R23, UR58, PT ;  /* 0x0000003a17007c0c */ /* 0x000fd6000bf86270 */
[----:B------:R-:W5:Y:S01]  /*a2f0*/  @!P5 LDS.128 R12, [R27] ;  /* 0x000000001b0cd984 */ /* 0x000f620000000c00 */
[----:B----4-:R-:W-:-:S04]  /*a300*/  @!P5 LEA R38, P2, R16, R36, 0x1 ;  /* 0x000000241026d211 */ /* 0x010fc800078408ff */
[----:B0-----:R-:W-:Y:S02]  /*a310*/  @!P5 LEA.HI.X R39, R16, R37, R17, 0x1, P2 ;  /* 0x000000251027d211 */ /* 0x001fe400010f0c11 */
[----:B------:R-:W-:-:S04]  /*a320*/  @!P4 LEA R34, P2, R23, R36, 0x1 ;  /* 0x000000241722c211 */ /* 0x000fc800078408ff */
[----:B------:R-:W-:Y:S02]  /*a330*/  @!P4 LEA.HI.X R35, R23, R37, R201, 0x1, P2 ;  /* 0x000000251723c211 */ /* 0x000fe400010f0cc9 */
[----:B------:R-:W-:-:S13]  /*a340*/  ISETP.GE.AND P2, PT, R22, UR58, PT ;  /* 0x0000003a16007c0c */ /* 0x000fda000bf46270 */
[----:B------:R-:W-:-:S04]  /*a350*/  @!P2 LEA R32, P6, R22, R36, 0x1 ;  /* 0x000000241620a211 */ /* 0x000fc800078c08ff */
[----:B------:R-:W-:Y:S01]  /*a360*/  @!P2 LEA.HI.X R33, R22, R37, R200, 0x1, P6 ;  /* 0x000000251621a211 */ /* 0x000fe200030f0cc8 */
[----:B-----5:R0:W-:Y:S01]  /*a370*/  @!P5 ST.E.128 desc[UR56][R38.64], R12 ;  /* 0x0000000c2600d985 */ /* 0x0201e2000c101d38 */
[----:B------:R-:W-:-:S13]  /*a380*/  ISETP.GE.AND P5, PT, R194, UR58, PT ;  /* 0x0000003ac2007c0c */ /* 0x000fda000bfa6270 */
[----:B------:R-:W4:Y:S01]  /*a390*/  @!P5 LDS.128 R12, [R28] ;  /* 0x000000001c0cd984 */ /* 0x000f220000000c00 */
[----:B------:R-:W-:-:S05]  /*a3a0*/  @!P5 SHF.L.U32 R31, R195, 0x3, RZ ;  /* 0x00000003c31fd819 */ /* 0x000fca00000006ff */
[----:B0-----:R-:W-:-:S05]  /*a3b0*/  @!P5 IMAD.WIDE R38, R31, 0x2, R36 ;  /* 0x000000021f26d825 */ /* 0x001fca00078e0224 */
[----:B----4-:R0:W-:Y:S01]  /*a3c0*/  @!P5 ST.E.128 desc[UR56][R38.64], R12 ;  /* 0x0000000c2600d985 */ /* 0x0101e2000c101d38 */
[----:B------:R-:W-:-:S13]  /*a3d0*/  ISETP.GE.AND P5, PT, R193, UR58, PT ;  /* 0x0000003ac1007c0c */ /* 0x000fda000bfa6270 */
[----:B------:R-:W4:Y:S01]  /*a3e0*/  @!P5 LDS.128 R12, [R27+0x3000] ;  /* 0x003000001b0cd984 */ /* 0x000f220000000c00 */
[----:B------:R-:W-:Y:S01]  /*a3f0*/  @!P5 IMAD.SHL.U32 R31, R198, 0x8, RZ ;  /* 0x00000008c61fd824 */ /* 0x000fe200078e00ff */
[----:B0-----:R-:W-:Y:S01]  /*a400*/  @!P5 MOV R39, R37 ;  /* 0x000000250027d202 */ /* 0x001fe20000000f00 */
[----:B------:R-:W-:-:S04]  /*a410*/  @!P5 IMAD.MOV.U32 R38, RZ, RZ, R36 ;  /* 0x000000ffff26d224 */ /* 0x000fc800078e0024 */
[----:B------:R-:W-:-:S05]  /*a420*/  @!P5 IMAD.WIDE R38, R31, 0x2, R38 ;  /* 0x000000021f26d825 */ /* 0x000fca00078e0226 */
[----:B----4-:R-:W-:Y:S01]  /*a430*/  @!P5 ST.E.128 desc[UR56][R38.64], R12 ;  /* 0x0000000c2600d985 */ /* 0x010fe2000c101d38 */
[----:B------:R-:W-:-:S03]  /*a440*/  ISETP.GE.AND P5, PT, R192, UR58, PT ;  /* 0x0000003ac0007c0c */ /* 0x000fc6000bfa6270 */
[----:B------:R-:W0:Y:S10]  /*a450*/  @!P4 LDS.128 R12, [R28+0x3000] ;  /* 0x003000001c0cc984 */ /* 0x000e340000000c00 */
[----:B------:R-:W-:-:S04]  /*a460*/  @!P5 LEA R36, P6, R192, R36, 0x1 ;  /* 0x00000024c024d211 */ /* 0x000fc800078c08ff */
[----:B------:R-:W-:Y:S01]  /*a470*/  @!P5 LEA.HI.X R37, R192, R37, R199, 0x1, P6 ;  /* 0x00000025c025d211 */ /* 0x000fe200030f0cc7 */
[----:B0-----:R-:W-:Y:S04]  /*a480*/  @!P4 ST.E.128 desc[UR56][R34.64], R12 ;  /* 0x0000000c2200c985 */ /* 0x001fe8000c101d38 */
[----:B------:R-:W0:Y:S04]  /*a490*/  @!P2 LDS.128 R12, [R27+0x6000] ;  /* 0x006000001b0ca984 */ /* 0x000e280000000c00 */
[----:B0-----:R-:W-:Y:S04]  /*a4a0*/  @!P2 ST.E.128 desc[UR56][R32.64], R12 ;  /* 0x0000000c2000a985 */ /* 0x001fe8000c101d38 */
[----:B------:R-:W0:Y:S04]  /*a4b0*/  @!P5 LDS.128 R12, [R28+0x6000] ;  /* 0x006000001c0cd984 */ /* 0x000e280000000c00 */
[----:B0-----:R0:W-:Y:S02]  /*a4c0*/  @!P5 ST.E.128 desc[UR56][R36.64], R12 ;  /* 0x0000000c2400d985 */ /* 0x0011e4000c101d38 */
.L_x_559:
[----:B------:R-:W-:Y:S05]  /*a4d0*/  BSYNC B0 ;  /* 0x0000000000007941 */ /* 0x000fea0003800000 */
.L_x_558:
[----:B------:R-:W-:Y:S01]  /*a4e0*/  ISETP.GE.AND P2, PT, R85, 0x41, PT ;  /* 0x000000415500780c */ /* 0x000fe20003f46270 */
[----:B0-----:R0:W0:Y:S01]  /*a4f0*/  SHFL.IDX PT, R37, R11, 0x1, 0x1c1f ;  /* 0x003c1f000b257f89 */ /* 0x00102200000e0000 */
[----:B------:R-:W-:Y:S03]  /*a500*/  BSSY B0, `(.L_x_560) ;  /* 0x0000023000007945 */ /* 0x000fe60003800000 */
[----:B----4-:R4:W0:Y:S08]  /*a510*/  SHFL.IDX PT, R36, R21, 0x1, 0x1c1f ;  /* 0x003c1f0015247f89 */ /* 0x01083000000e0000 */
[----:B----4-:R-:W-:Y:S05]  /*a520*/  @!P2 BRA `(.L_x_561) ;  /* 0x000000000080a947 */ /* 0x010fea0003800000 */
[----:B------:R-:W-:Y:S02]  /*a530*/  ISETP.GE.AND P5, PT, R16, UR58, PT ;  /* 0x0000003a10007c0c */ /* 0x000fe4000bfa6270 */
[----:B------:R-:W-:-:S11]  /*a540*/  ISETP.GE.AND P4, PT, R23, UR58, PT ;  /* 0x0000003a17007c0c */ /* 0x000fd6000bf86270 */
[----:B------:R-:W4:Y:S01]  /*a550*/  @!P5 LDS.128 R12, [R27+0x2000] ;  /* 0x002000001b0cd984 */ /* 0x000f220000000c00 */
[----:B0-----:R-:W-:-:S04]  /*a560*/  @!P5 LEA R38, P2, R16, R36, 0x1 ;  /* 0x000000241026d211 */ /* 0x001fc800078408ff */
[----:B------:R-:W-:Y:S02]  /*a570*/  @!P5 LEA.HI.X R39, R16, R37, R17, 0x1, P2 ;  /* 0x000000251027d211 */ /* 0x000fe400010f0c11 */
[----:B------:R-:W-:-:S04]  /*a580*/  @!P4 LEA R34, P2, R23, R36, 0x1 ;  /* 0x000000241722c211 */ /* 0x000fc800078408ff */
[----:B------:R-:W-:Y:S02]  /*a590*/  @!P4 LEA.HI.X R35, R23, R37, R201, 0x1, P2 ;  /* 0x000000251723c211 */ /* 0x000fe400010f0cc9 */
[----:B------:R-:W-:-:S13]  /*a5a0*/  ISETP.GE.AND P2, PT, R22, UR58, PT ;  /* 0x0000003a16007c0c */ /* 0x000fda000bf46270 */
[----:B------:R-:W-:-:S04]  /*a5b0*/  @!P2 LEA R32, P6, R22, R36, 0x1 ;  /* 0x000000241620a211 */ /* 0x000fc800078c08ff */
[----:B------:R-:W-:Y:S01]  /*a5c0*/  @!P2 LEA.HI.X R33, R22, R37, R200, 0x1, P6 ;  /* 0x000000251621a211 */ /* 0x000fe200030f0cc8 */
[----:B----4-:R0:W-:Y:S01]  /*a5d0*/  @!P5 ST.E.128 desc[UR56][R38.64], R12 ;  /* 0x0000000c2600d985 */ /* 0x0101e2000c101d38 */
[----:B------:R-:W-:-:S13]  /*a5e0*/  ISETP.GE.AND P5, PT, R194, UR58, PT ;  /* 0x0000003ac2007c0c */ /* 0x000fda000bfa6270 */
[----:B------:R-:W4:Y:S01]  /*a5f0*/  @!P5 LDS.128 R12, [R28+0x2000] ;  /* 0x002000001c0cd984 */ /* 0x000f220000000c00 */
[----:B------:R-:W-:-:S04]  /*a600*/  @!P5 IMAD.SHL.U32 R11, R195, 0x8, RZ ;  /* 0x00000008c30bd824 */ /* 0x000fc800078e00ff */
        /* <DEDUP_REMOVED lines=18> */
.L_x_561:
[----:B------:R-:W-:Y:S05]  /*a730*/  BSYNC B0 ;  /* 0x0000000000007941 */ /* 0x000fea0003800000 */
.L_x_560:
[----:B0-----:R-:W5:Y:S01]  /*a740*/  LDL R11, [R1] ;  /* 0x00000000010b7983 */ /* 0x001f620000100800 */
[----:B-1-3--:R-:W-:Y:S01]  /*a750*/  @!P3 VIADD R86, R86, 0x308c0 ;  /* 0x000308c05656b836 */ /* 0x00afe20000000000 */
[----:B------:R-:W-:Y:S01]  /*a760*/  IADD3 R19, R19, 0x1, RZ ;  /* 0x0000000113137810 */ /* 0x000fe20007ffe0ff */
[----:B------:R-:W-:Y:S01]  /*a770*/  @!PT LDS RZ, [RZ] ;  /* 0x00000000fffff984 */ /* 0x000fe20000000800 */
[----:B------:R-:W-:Y:S01]  /*a780*/  @!PT LDS RZ, [RZ] ;  /* 0x00000000fffff984 */ /* 0x000fe20000000800 */
[----:B------:R-:W-:Y:S01]  /*a790*/  @!PT LDS RZ, [RZ] ;  /* 0x00000000fffff984 */ /* 0x000fe20000000800 */
[----:B------:R-:W-:Y:S01]  /*a7a0*/  @!PT LDS RZ, [RZ] ;  /* 0x00000000fffff984 */ /* 0x000fe20000000800 */
[----:B------:R0:W-:Y:S06]  /*a7b0*/  MEMBAR.ALL.CTA ;  /* 0x0000000000007992 */ /* 0x0001ec0000008000 */
[----:B0-----:R-:W0:Y:S02]  /*a7c0*/  FENCE.VIEW.ASYNC.S ;  /* 0x00000000000073c6 */ /* 0x001e240000000000 */
[----:B0-----:R0:W-:Y:S01]  /*a7d0*/  BAR.SYNC.DEFER_BLOCKING R137, 0x80 ;  /* 0x000200890000751d */ /* 0x0011e20000010000 */
[----:B------:R-:W-:-:S02]  /*a7e0*/  @!P3 PRMT R86, RZ, 0x654, R86 ;  /* 0x00000654ff56b816 */ /* 0x000fc40000000056 */
[----:B------:R-:W-:-:S03]  /*a7f0*/  PLOP3.LUT P2, PT, PT, PT, PT, 0x8, 0x0 ;  /* 0x000000000000781c */ /* 0x000fc60003f4e170 */
[----:B------:R0:W-:Y:S01]  /*a800*/  @!P3 SYNCS.ARRIVE.TRANS64.RED.A1T0 RZ, [R86+URZ], RZ ;  /* 0x000000ff56ffb9a7 */ /* 0x0001e2000810043f */
[----:B------:R-:W-:-:S04]  /*a810*/  ISETP.NE.AND P3, PT, R19, 0x2, PT ;  /* 0x000000021300780c */ /* 0x000fc80003f65270 */
[----:B----4-:R-:W-:Y:S02]  /*a820*/  SEL R12, RZ, 0x1, P3 ;  /* 0x00000001ff0c7807 */ /* 0x010fe40001800000 */
[----:B------:R-:W-:Y:S02]  /*a830*/  SEL R19, R19, RZ, P3 ;  /* 0x000000ff13137207 */ /* 0x000fe40001800000 */
[----:B------:R-:W-:Y:S02]  /*a840*/  LOP3.LUT R203, R203, R12, RZ, 0x3c, !PT ;  /* 0x0000000ccbcb7212 */ /* 0x000fe400078e3cff */
[----:B-----5:R-:W-:-:S13]  /*a850*/  LOP3.LUT P4, RZ, R11, 0x2, RZ, 0xc0, !PT ;  /* 0x000000020bff7812 */ /* 0x020fda000788c0ff */
[----:B0-----:R-:W-:Y:S05]  /*a860*/  @P4 BRA `(.L_x_562) ;  /* 0xffffff7c004c4947 */ /* 0x001fea000383ffff */
.L_x_452:
[----:B------:R-:W-:Y:S01]  /*a870*/  BSSY B0, `(.L_x_563) ;  /* 0x000003a000007945 */ /* 0x000fe20003800000 */
[----:B------:R-:W-:Y:S02]  /*a880*/  ISETP.GE.AND P1, PT, R141, 0x1, PT ;  /* 0x000000018d00780c */ /* 0x000fe40003f26270 */
[----:B------:R-:W-:Y:S02]  /*a890*/  CS2R R2, SRZ ;  /* 0x0000000000027805 */ /* 0x000fe4000001ff00 */
[----:B------:R-:W-:Y:S02]  /*a8a0*/  PLOP3.LUT P0, PT, PT, PT, PT, 0x80, 0x0 ;  /* 0x000000000000781c */ /* 0x000fe40003f0f070 */
[----:B--2---:R-:W-:Y:S02]  /*a8b0*/  CS2R R118, SRZ ;  /* 0x0000000000767805 */ /* 0x004fe4000001ff00 */
[----:B------:R-:W-:Y:S02]  /*a8c0*/  CS2R R116, SRZ ;  /* 0x0000000000747805 */ /* 0x000fe4000001ff00 */
[----:B------:R-:W-:-:S02]  /*a8d0*/  CS2R R114, SRZ ;  /* 0x0000000000727805 */ /* 0x000fc4000001ff00 */
[----:B------:R-:W-:Y:S02]  /*a8e0*/  CS2R R112, SRZ ;  /* 0x0000000000707805 */ /* 0x000fe4000001ff00 */
[----:B------:R-:W-:Y:S01]  /*a8f0*/  CS2R R106, SRZ ;  /* 0x00000000006a7805 */ /* 0x000fe2000001ff00 */
[----:B------:R-:W-:Y:S01]  /*a900*/  IMAD.MOV.U32 R110, RZ, RZ, RZ ;  /* 0x000000ffff6e7224 */ /* 0x000fe200078e00ff */
[----:B------:R-:W-:Y:S02]  /*a910*/  CS2R R108, SRZ ;  /* 0x00000000006c7805 */ /* 0x000fe4000001ff00 */
[----:B------:R-:W-:Y:S02]  /*a920*/  CS2R R54, SRZ ;  /* 0x0000000000367805 */ /* 0x000fe4000001ff00 */
[----:B------:R-:W-:Y:S01]  /*a930*/  CS2R R104, SRZ ;  /* 0x0000000000687805 */ /* 0x000fe2000001ff00 */
[----:B------:R-:W-:Y:S01]  /*a940*/  IMAD.MOV.U32 R103, RZ, RZ, RZ ;  /* 0x000000ffff677224 */ /* 0x000fe200078e00ff */
[----:B------:R-:W-:-:S02]  /*a950*/  CS2R R98, SRZ ;  /* 0x0000000000627805 */ /* 0x000fc4000001ff00 */
[----:B------:R-:W-:Y:S02]  /*a960*/  CS2R R100, SRZ ;  /* 0x0000000000647805 */ /* 0x000fe4000001ff00 */
[----:B------:R-:W-:Y:S02]  /*a970*/  CS2R R62, SRZ ;  /* 0x00000000003e7805 */ /* 0x000fe4000001ff00 */
[----:B------:R-:W-:Y:S02]  /*a980*/  CS2R R96, SRZ ;  /* 0x0000000000607805 */ /* 0x000fe4000001ff00 */
[----:B------:R-:W-:Y:S02]  /*a990*/  MOV R95, RZ ;  /* 0x000000ff005f7202 */ /* 0x000fe40000000f00 */
[----:B------:R-:W-:Y:S02]  /*a9a0*/  CS2R R90, SRZ ;  /* 0x00000000005a7805 */ /* 0x000fe4000001ff00 */
[----:B------:R-:W-:-:S02]  /*a9b0*/  CS2R R92, SRZ ;  /* 0x00000000005c7805 */ /* 0x000fc4000001ff00 */
[----:B------:R-:W-:Y:S01]  /*a9c0*/  CS2R R88, SRZ ;  /* 0x0000000000587805 */ /* 0x000fe2000001ff00 */
[----:B------:R-:W-:Y:S01]  /*a9d0*/  IMAD.MOV.U32 R87, RZ, RZ, RZ ;  /* 0x000000ffff577224 */ /* 0x000fe200078e00ff */
[----:B------:R-:W-:Y:S02]  /*a9e0*/  CS2R R82, SRZ ;  /* 0x0000000000527805 */ /* 0x000fe4000001ff00 */
        /* <DEDUP_REMOVED lines=25> */
[----:B------:R-:W-:Y:S02]  /*ab80*/  MOV R137, RZ ;  /* 0x000000ff00897202 */ /* 0x000fe40000000f00 */
[----:B------:R-:W-:Y:S02]  /*ab90*/  CS2R R124, SRZ ;  /* 0x00000000007c7805 */ /* 0x000fe4000001ff00 */
[----:B------:R-:W-:Y:S02]  /*aba0*/  CS2R R32, SRZ ;  /* 0x0000000000207805 */ /* 0x000fe4000001ff00 */
[----:B------:R-:W-:Y:S01]  /*abb0*/  CS2R R138, SRZ ;  /* 0x00000000008a7805 */ /* 0x000fe2000001ff00 */
[----:B------:R-:W-:-:S02]  /*abc0*/  IMAD.MOV.U32 R4, RZ, RZ, RZ ;  /* 0x000000ffff047224 */ /* 0x000fc400078e00ff */
[----:B------:R-:W-:Y:S01]  /*abd0*/  IMAD.MOV.U32 R0, RZ, RZ, RZ ;  /* 0x000000ffff007224 */ /* 0x000fe200078e00ff */
[----:B------:R-:W-:Y:S06]  /*abe0*/  @P2 BRA `(.L_x_564) ;  /* 0x0000000000082947 */ /* 0x000fec0003800000 */
[----:B------:R-:W0:Y:S02]  /*abf0*/  FENCE.VIEW.ASYNC.G ;  /* 0x00000000000073c6 */ /* 0x000e240000000100 */
[----:B0-----:R-:W-:Y:S06]  /*ac00*/  BAR.ARV 0xc, 0x180 ;  /* 0x0306000000007b1d */ /* 0x001fec0000002000 */
.L_x_564:
[----:B------:R-:W-:Y:S05]  /*ac10*/  BSYNC B0 ;  /* 0x0000000000007941 */ /* 0x000fea0003800000 */
.L_x_563:
[----:B------:R-:W-:Y:S01]  /*ac20*/  CS2R R24, SRZ ;  /* 0x0000000000187805 */ /* 0x000fe2000001ff00 */
[----:B------:R-:W-:Y:S06]  /*ac30*/  @!P1 BRA `(.L_x_565) ;  /* 0x000000b800609947 */ /* 0x000fec0003800000 */
[----:B------:R-:W0:Y:S01]  /*ac40*/  S2R R6, SR_TID.X ;  /* 0x0000000000067919 */ /* 0x000e220000002100 */
[----:B------:R-:W-:-:S06]  /*ac50*/  ULOP3.LUT UP0, URZ, UR60, 0x1bf, URZ, 0xc0, !UPT ;  /* 0x000001bf3c3f7892 */ /* 0x000fcc000f80c03f */
[----:B------:R-:W-:Y:S02]  /*ac60*/  PLOP3.LUT P0, PT, PT, PT, UP0, 0x80, 0x0 ;  /* 0x000000000000781c */ /* 0x000fe40003f0f008 */
[----:B0-----:R-:W-:-:S04]  /*ac70*/  IADD3 R6, R6, -0x80, RZ ;  /* 0xffffff8006067810 */ /* 0x001fc80007ffe0ff */
[----:B------:R-:W-:-:S04]  /*ac80*/  SHF.R.S32.HI R5, RZ, 0x1f, R6 ;  /* 0x0000001fff057819 */ /* 0x000fc80000011406 */
[----:B------:R-:W-:-:S04]  /*ac90*/  LEA.HI R5, R5, R6, RZ, 0x7 ;  /* 0x0000000605057211 */ /* 0x000fc800078f38ff */
[----:B------:R-:W-:-:S05]  /*aca0*/  SHF.R.S32.HI R5, RZ, 0x7, R5 ;  /* 0x00000007ff057819 */ /* 0x000fca0000011405 */
[----:B------:R-:W0:Y:S02]  /*acb0*/  SHFL.IDX PT, R0, R5, RZ, 0x1f ;  /* 0x00001fff05007589 */ /* 0x000e2400000e0000 */
[----:B0-----:R-:W-:-:S04]  /*acc0*/  LEA.HI R2, R0, R0, RZ, 0x1 ;  /* 0x0000000000027211 */ /* 0x001fc800078f08ff */
[----:B------:R-:W-:-:S05]  /*acd0*/  LOP3.LUT R3, R2, 0x1e, RZ, 0xc0, !PT ;  /* 0x0000001e02037812 */ /* 0x000fca00078ec0ff */
[----:B------:R-:W-:-:S05]  /*ace0*/  IMAD.IADD R3, R0, 0x1, -R3 ;  /* 0x0000000100037824 */ /* 0x000fca00078e0a03 */
[----:B------:R-:W-:-:S04]  /*acf0*/  LEA R3, R3, UR60, 0xd ;  /* 0x0000003c03037c11 */ /* 0x000fc8000f8e68ff */
[----:B------:R-:W-:-:S04]  /*ad00*/  SHF.R.U32.HI R2, RZ, 0x4, R3 ;  /* 0x00000004ff027819 */ /* 0x000fc80000011603 */
[----:B------:R-:W-:Y:S01]  /*ad10*/  LOP3.LUT R2, R2, 0x3fff, RZ, 0xc0, !PT ;  /* 0x00003fff02027812 */ /* 0x000fe200078ec0ff */
[----:B------:R-:W-:Y:S06]  /*ad20*/  @!P0 BRA `(.L_x_566) ;  /* 0x0000000000408947 */ /* 0x000fec0003800000 */
        /* <DEDUP_REMOVED lines=16> */
.L_x_566:
[----:B------:R-:W-:Y:S02]  /*ae30*/  ULDC UR4, c[0x0][0x3f4] ;  /* 0x0000fd0000047ab9 */ /* 0x000fe40000000800 */
[----:B------:R-:W-:-:S13]  /*ae40*/  ISETP.LT.AND P0, PT, RZ, UR4, PT ;  /* 0x00000004ff007c0c */ /* 0x000fda000bf01270 */
[----:B------:R-:W-:Y:S05]  /*ae50*/  @P0 BRA `(.L_x_567) ;  /* 0x0000000000400947 */ /* 0x000fea0003800000 */
[----:B------:R-:W2:Y:S02]  /*ae60*/  LDL R20, [R1+0x4] ;  /* 0x0000040001147983 */ /* 0x000ea40000100800 */
[----:B--2---:R-:W-:-:S04]  /*ae70*/  LEA.HI R0, R20, R20, RZ, 0x1 ;  /* 0x0000001414007211 */ /* 0x004fc800078f08ff */
[----:B------:R-:W-:-:S05]  /*ae80*/  LOP3.LUT R0, R0, 0xfffffffe, RZ, 0xc0, !PT ;  /* 0xfffffffe00007812 */ /* 0x000fca00078ec0ff */
[----:B------:R-:W-:-:S05]  /*ae90*/  IMAD.IADD R0, R20, 0x1, -R0 ;  /* 0x0000000114007824 */ /* 0x000fca00078e0a00 */
[----:B------:R-:W-:-:S04]  /*aea0*/  SHF.L.U32 R3, R0, 0x1f, RZ ;  /* 0x0000001f00037819 */ /* 0x000fc800000006ff */
[----:B------:R0:W1:Y:S03]  /*aeb0*/  SYNCS.PHASECHK.TRANS64.TRYWAIT P0, [R18+URZ+0x30800], R3 ;  /* 0x03080003120075a7 */ /* 0x000066000800017f */
[----:B-1----:R-:W-:Y:S05]  /*aec0*/  @!P0 NANOSLEEP.SYNCS 0x989680 ;  /* 0x009896800000895d */ /* 0x002fea0003900000 */
[----:B------:R-:W1:Y:S01]  /*aed0*/  @!P0 SYNCS.PHASECHK.TRANS64 P0, [R18+URZ+0x30800], R3 ;  /* 0x03080003120085a7 */ /* 0x000e62000800007f */
[----:B------:R-:W-:Y:S04]  /*aee0*/  BSSY B0, `(.L_x_568) ;  /* 0x0000006000007945 */ /* 0x000fe80003800000 */
[----:B-1----:R-:W-:Y:S05]  /*aef0*/  @P0 BRA `(.L_x_569) ;  /* 0x0000000000100947 */ /* 0x002fea0003800000 */
.L_x_570:
[----:B-1----:R1:W2:Y:S02]  /*af00*/  SYNCS.PHASECHK.TRANS64.TRYWAIT P0, [R18+URZ+0x30800], R3 ;  /* 0x03080003120075a7 */ /* 0x0022a4000800017f */
[----:B--2---:R-:W-:Y:S05]  /*af10*/  @!P0 NANOSLEEP.SYNCS 0x989680 ;  /* 0x009896800000895d */ /* 0x004fea0003900000 */
[----:B------:R-:W2:Y:S02]  /*af20*/  @!P0 SYNCS.PHASECHK.TRANS64 P0, [R18+URZ+0x30800], R3 ;  /* 0x03080003120085a7 */ /* 0x000ea4000800007f */
[----:B--2---:R-:W-:Y:S05]  /*af30*/  @!P0 BRA `(.L_x_570) ;  /* 0xfffffffc00f08947 */ /* 0x004fea000383ffff */
.L_x_569:
[----:B------:R-:W-:Y:S05]  /*af40*/  BSYNC B0 ;  /* 0x0000000000007941 */ /* 0x000fea0003800000 */
.L_x_568:
[----:B------:R-:W-:Y:S05]  /*af50*/  BRA `(.L_x_571) ;  /* 0x0000005800ac7947 */ /* 0x000fea0003800000 */
.L_x_567:
[----:B-----5:R-:W-:Y:S01]  /*af60*/  SHF.R.S32.HI R0, RZ, 0x1f, R136 ;  /* 0x0000001fff007819 */ /* 0x020fe20000011488 */
[----:B------:R-:W-:Y:S01]  /*af70*/  ULOP3.LUT UP0, URZ, UR60, 0x3ff, URZ, 0xc0, !UPT ;  /* 0x000003ff3c3f7892 */ /* 0x000fe2000f80c03f */
[----:B------:R-:W-:Y:S01]  /*af80*/  ULDC.64 UR4, c[0x0][0x3f8] ;  /* 0x0000fe0000047ab9 */ /* 0x000fe20000000a00 */
[----:B------:R-:W-:Y:S02]  /*af90*/  ULDC.64 UR6, c[0x0][0x408] ;  /* 0x0001020000067ab9 */ /* 0x000fe40000000a00 */
[C---:B------:R-:W-:Y:S02]  /*afa0*/  IMAD R3, R0.reuse, UR4, RZ ;  /* 0x0000000400037c24 */ /* 0x040fe4000f8e02ff */
[----:B------:R-:W-:Y:S01]  /*afb0*/  IMAD R7, R0, UR6, RZ ;  /* 0x0000000600077c24 */ /* 0x000fe2000f8e02ff */
[----:B------:R-:W-:Y:S01]  /*afc0*/  PLOP3.LUT P2, PT, PT, PT, UP0, 0x80, 0x0 ;  /* 0x000000000000781c */ /* 0x000fe20003f4f008 */
[----:B------:R-:W-:-:S04]  /*afd0*/  IMAD.WIDE.U32 R4, R136, UR4, RZ ;  /* 0x0000000488047c25 */ /* 0x000fc8000f8e00ff */
[C---:B------:R-:W-:Y:S01]  /*afe0*/  IMAD R3, R136.reuse, UR5, R3 ;  /* 0x0000000588037c24 */ /* 0x040fe2000f8e0203 */
[----:B------:R-:W-:Y:S01]  /*aff0*/  ULDC.64 UR4, c[0x0][0x3e8] ;  /* 0x0000fa0000047ab9 */ /* 0x000fe20000000a00 */
[----:B------:R-:W-:Y:S01]  /*b000*/  IMAD R7, R136, UR7, R7 ;  /* 0x0000000788077c24 */ /* 0x000fe2000f8e0207 */
[----:B------:R-:W-:Y:S01]  /*b010*/  LEA R24, P0, R4, UR4, 0x1 ;  /* 0x0000000404187c11 */ /* 0x000fe2000f8008ff */
[----:B------:R-:W-:Y:S01]  /*b020*/  IMAD.WIDE.U32 R136, R136, UR6, RZ ;  /* 0x0000000688887c25 */ /* 0x000fe2000f8e00ff */
[----:B------:R-:W-:Y:S01]  /*b030*/  ULDC.64 UR6, c[0x0][0x400] ;  /* 0x0001000000067ab9 */ /* 0x000fe20000000a00 */
[----:B------:R-:W-:Y:S02]  /*b040*/  IADD3 R25, R3, R5, RZ ;  /* 0x0000000503197210 */ /* 0x000fe40007ffe0ff */
[----:B------:R-:W-:Y:S01]  /*b050*/  IMAD.IADD R27, R7, 0x1, R137 ;  /* 0x00000001071b7824 */ /* 0x000fe200078e0289 */
[----:B------:R-:W-:Y:S02]  /*b060*/  LEA R26, P1, R136, UR6, 0x1 ;  /* 0x00000006881a7c11 */ /* 0x000fe4000f8208ff */
[----:B------:R-:W-:-:S02]  /*b070*/  LEA.HI.X R25, R4, UR5, R25, 0x1, P0 ;  /* 0x0000000504197c11 */ /* 0x000fc400080f0c19 */
[----:B------:R-:W-:Y:S01]  /*b080*/  LEA.HI.X R27, R136, UR7, R27, 0x1, P1 ;  /* 0x00000007881b7c11 */ /* 0x000fe200088f0c1b */
[----:B------:R-:W-:Y:S08]  /*b090*/  @!P2 BRA `(.L_x_572) ;  /* 0x000000000040a947 */ /* 0x000ff00003800000 */
        /* <DEDUP_REMOVED lines=15> */
[----:B-1----:R-:W-:Y:S05]  /*b190*/  CALL.ABS.NOINC R14 ;  /* 0x000000000e007343 */ /* 0x002fea0003c00000 */
.L_x_572:
[----:B------:R-:W-:Y:S01]  /*b1a0*/  ULDC.U8 UR4, c[0x0][0x410] ;  /* 0x0001040000047ab9 */ /* 0x000fe20000000000 */
[----:B------:R-:W-:Y:S01]  /*b1b0*/  BSSY B0, `(.L_x_573) ;  /* 0x000057d000007945 */ /* 0x000fe20003800000 */
[----:B------:R-:W-:Y:S01]  /*b1c0*/  ISETP.NE.AND P0, PT, RZ, UR4, PT ;  /* 0x00000004ff007c0c */ /* 0x000fe2000bf05270 */
[----:B------:R-:W-:-:S12]  /*b1d0*/  IMAD R6, R29, 0x80, R202 ;  /* 0x000000801d067824 */ /* 0x000fd800078e02ca */
[----:B------:R-:W-:Y:S05]  /*b1e0*/  @!P0 BRA `(.L_x_574) ;  /* 0x0000002800cc8947 */ /* 0x000fea0003800000 */
[----:B------:R-:W-:-:S03]  /*b1f0*/  UMOV UR4, 0xffffffff ;  /* 0xffffffff00047882 */ /* 0x000fc60000000000 */
[----:B------:R-:W-:Y:S05]  /*b200*/  BRA.DIV UR4, `(.L_x_575) ;  /* 0x0000014e04a47947 */ /* 0x000fea000b800000 */
[----:B------:R0:W1:Y:S04]  /*b210*/  SHFL.IDX PT, R3, R25, RZ, 0x1c1f ;  /* 0x001c1fff19037589 */ /* 0x00006800000e0000 */
[----:B------:R0:W2:Y:S04]  /*b220*/  SHFL.IDX PT, R0, R24, RZ, 0x1c1f ;  /* 0x001c1fff18007589 */ /* 0x0000a800000e0000 */
[----:B------:R0:W3:Y:S04]  /*b230*/  SHFL.IDX PT, R5, R27, RZ, 0x1c1f ;  /* 0x001c1fff1b057589 */ /* 0x0000e800000e0000 */
[----:B------:R0:W4:Y:S02]  /*b240*/  SHFL.IDX PT, R14, R26, RZ, 0x1c1f ;  /* 0x001c1fff1a0e7589 */ /* 0x00012400000e0000 */
.L_x_821:
[----:B------:R-:W-:Y:S01]  /*b250*/  ULDC UR4, c[0x0][0x448] ;  /* 0x0001120000047ab9 */ /* 0x000fe20000000800 */
[----:B------:R-:W-:Y:S01]  /*b260*/  LOP3.LUT R9, R215, 0x18, R16, 0xf8, !PT ;  /* 0x00000018d7097812 */ /* 0x000fe200078ef810 */
[----:B------:R-:W-:Y:S01]  /*b270*/  IMAD R4, R140, UR4, RZ ;  /* 0x000000048c047c24 */ /* 0x000fe2000f8e02ff */
[----:B------:R-:W-:Y:S01]  /*b280*/  BSSY B1, `(.L_x_576) ;  /* 0x0000058000017945 */ /* 0x000fe20003800000 */
[----:B------:R-:W-:Y:S02]  /*b290*/  LOP3.LUT P0, RZ, R223, 0x4, RZ, 0xc0, !PT ;  /* 0x00000004dfff7812 */ /* 0x000fe4000780c0ff */
[----:B------:R-:W-:Y:S02]  /*b2a0*/  CS2R R10, SRZ ;  /* 0x00000000000a7805 */ /* 0x000fe4000001ff00 */
[----:B------:R-:W-:Y:S02]  /*b2b0*/  LOP3.LUT R8, R9, R216, RZ, 0x3c, !PT ;  /* 0x000000d809087212 */ /* 0x000fe400078e3cff */
[----:B------:R-:W-:-:S02]  /*b2c0*/  CS2R R12, SRZ ;  /* 0x00000000000c7805 */ /* 0x000fc4000001ff00 */
[----:B------:R-:W-:Y:S01]  /*b2d0*/  ISETP.GE.AND P1, PT, R6, R4, PT ;  /* 0x000000040600720c */ /* 0x000fe20003f26270 */
[----:B------:R-:W-:Y:S01]  /*b2e0*/  IMAD R4, R29, -0x80, R4 ;  /* 0xffffff801d047824 */ /* 0x000fe200078e0204 */
[----:B------:R-:W-:Y:S02]  /*b2f0*/  IADD3 R9, R217, R8, RZ ;  /* 0x00000008d9097210 */ /* 0x000fe40007ffe0ff */
[----:B------:R-:W-:Y:S02]  /*b300*/  CS2R R28, SRZ ;  /* 0x00000000001c7805 */ /* 0x000fe4000001ff00 */
[----:B------:R-:W-:Y:S02]  /*b310*/  CS2R R6, SRZ ;  /* 0x0000000000067805 */ /* 0x000fe4000001ff00 */
[----:B0-----:R-:W-:Y:S02]  /*b320*/  CS2R R26, SRZ ;  /* 0x00000000001a7805 */ /* 0x001fe4000001ff00 */
[----:B------:R-:W-:Y:S01]  /*b330*/  CS2R R24, SRZ ;  /* 0x0000000000187805 */ /* 0x000fe2000001ff00 */
[----:B------:R-:W-:Y:S01]  /*b340*/  IMAD R9, R9, 0x2, R18 ;  /* 0x0000000209097824 */ /* 0x000fe200078e0212 */
[----:B------:R-:W-:-:S02]  /*b350*/  CS2R R38, SRZ ;  /* 0x0000000000267805 */ /* 0x000fc4000001ff00 */
[----:B------:R-:W-:Y:S02]  /*b360*/  CS2R R20, SRZ ;  /* 0x0000000000147805 */ /* 0x000fe4000001ff00 */
[----:B------:R-:W-:Y:S02]  /*b370*/  CS2R R30, SRZ ;  /* 0x00000000001e7805 */ /* 0x000fe4000001ff00 */
[----:B------:R-:W-:Y:S02]  /*b380*/  CS2R R34, SRZ ;  /* 0x0000000000227805 */ /* 0x000fe4000001ff00 */
[----:B------:R-:W-:Y:S01]  /*b390*/  CS2R R32, SRZ ;  /* 0x0000000000207805 */ /* 0x000fe2000001ff00 */
[C---:B------:R-:W-:Y:S01]  /*b3a0*/  VIADD R50, R9.reuse, 0x12400 ;  /* 0x0001240009327836 */ /* 0x040fe20000000000 */
[----:B------:R-:W-:Y:S02]  /*b3b0*/  IADD3 R8, R9, 0x12440, RZ ;  /* 0x0001244009087810 */ /* 0x000fe40007ffe0ff */
[----:B------:R-:W-:Y:S01]  /*b3c0*/  CS2R R36, SRZ ;  /* 0x0000000000247805 */ /* 0x000fe2000001ff00 */
[----:B------:R-:W-:Y:S06]  /*b3d0*/  @P1 BRA `(.L_x_577) ;  /* 0x0000000400081947 */ /* 0x000fec0003800000 */
[----:B------:R-:W1:Y:S01]  /*b3e0*/  LDL R41, [R1+0x48] ;  /* 0x0000480001297983 */ /* 0x000e620000100800 */
[----:B------:R-:W-:-:S03]  /*b3f0*/  ULDC UR4, c[0x0][0x3f4] ;  /* 0x0000fd0000047ab9 */ /* 0x000fc60000000800 */
[----:B------:R-:W3:Y:S04]  /*b400*/  LDL R40, [R1+0x4c] ;  /* 0x00004c0001287983 */ /* 0x000ee80000100800 */
[----:B------:R-:W3:Y:S01]  /*b410*/  LDL R15, [R1+0x50] ;  /* 0x00005000010f7983 */ /* 0x000ee20000100800 */
[C---:B------:R-:W-:Y:S01]  /*b420*/  ISETP.GE.AND P4, PT, R207.reuse, UR4, PT ;  /* 0x00000004cf007c0c */ /* 0x040fe2000bf86270 */
[----:B------:R-:W-:Y:S01]  /*b430*/  IMAD.SHL.U32 R25, R207, 0x2, RZ ;  /* 0x00000002cf197824 */ /* 0x000fe200078e00ff */
[C---:B------:R-:W-:Y:S01]  /*b440*/  ISETP.GE.AND P2, PT, R205.reuse, UR4, PT ;  /* 0x00000004cd007c0c */ /* 0x040fe2000bf46270 */
[----:B------:R-:W3:Y:S01]  /*b450*/  LDL R52, [R1+0x54] ;  /* 0x0000540001347983 */ /* 0x000ee20000100800 */
[----:B------:R-:W-:Y:S02]  /*b460*/  CS2R R20, SRZ ;  /* 0x0000000000147805 */ /* 0x000fe4000001ff00 */
[----:B------:R-:W-:Y:S01]  /*b470*/  CS2R R6, SRZ ;  /* 0x0000000000067805 */ /* 0x000fe2000001ff00 */
[----:B------:R-:W-:Y:S01]  /*b480*/  IMAD.SHL.U32 R29, R205, 0x2, RZ ;  /* 0x00000002cd1d7824 */ /* 0x000fe200078e00ff */
[----:B------:R-:W3:Y:S05]  /*b490*/  LDL R51, [R1+0x58] ;  /* 0x0000580001337983 */ /* 0x000eea0000100800 */
[----:B--2---:R-:W-:-:S02]  /*b4a0*/  @!P4 IADD3 R12, P1, R0, R25, RZ ;  /* 0x00000019000cc210 */ /* 0x004fc40007f3e0ff */
[----:B----4-:R-:W-:Y:S02]  /*b4b0*/  @!P4 IADD3 R24, P3, R14, R25, RZ ;  /* 0x000000190e18c210 */ /* 0x010fe40007f7e0ff */
[----:B------:R-:W-:Y:S02]  /*b4c0*/  CS2R R30, SRZ ;  /* 0x00000000001e7805 */ /* 0x000fe4000001ff00 */
[----:B------:R-:W-:Y:S02]  /*b4d0*/  CS2R R10, SRZ ;  /* 0x00000000000a7805 */ /* 0x000fe4000001ff00 */
[----:B------:R-:W-:Y:S01]  /*b4e0*/  CS2R R34, SRZ ;  /* 0x0000000000227805 */ /* 0x000fe2000001ff00 */
[----:B------:R-:W-:Y:S01]  /*b4f0*/  IMAD.SHL.U32 R47, R208, 0x2, RZ ;  /* 0x00000002d02f7824 */ /* 0x000fe200078e00ff */
[----:B------:R-:W-:Y:S02]  /*b500*/  CS2R R32, SRZ ;  /* 0x0000000000207805 */ /* 0x000fe4000001ff00 */
[----:B------:R-:W-:-:S02]  /*b510*/  CS2R R38, SRZ ;  /* 0x0000000000267805 */ /* 0x000fc4000001ff00 */
[----:B-1----:R-:W-:Y:S01]  /*b520*/  @!P4 IADD3.X R13, R3, R41, RZ, P1, !PT ;  /* 0x00000029030dc210 */ /* 0x002fe20000ffe4ff */
[----:B---3--:R-:W-:Y:S01]  /*b530*/  @!P4 IMAD.X R25, R5, 0x1, R41, P3 ;  /* 0x000000010519c824 */ /* 0x008fe200018e0629 */
[----:B------:R-:W-:Y:S02]  /*b540*/  ISETP.GE.AND P1, PT, R206, UR4, PT ;  /* 0x00000004ce007c0c */ /* 0x000fe4000bf26270 */
[----:B------:R-:W-:Y:S01]  /*b550*/  @!P2 IADD3 R26, P3, R0, R29, RZ ;  /* 0x0000001d001aa210 */ /* 0x000fe20007f7e0ff */
[----:B------:R0:W5:Y:S01]  /*b560*/  @!P4 LD.E.64 R20, desc[UR56][R12.64] ;  /* 0x000000380c14c980 */ /* 0x000162000c101b00 */
[----:B------:R-:W-:-:S03]  /*b570*/  SHF.L.U32 R41, R206, 0x1, RZ ;  /* 0x00000001ce297819 */ /* 0x000fc600000006ff */
[----:B------:R-:W5:Y:S01]  /*b580*/  @!P4 LD.E.64 R6, desc[UR56][R24.64] ;  /* 0x000000381806c980 */ /* 0x000f62000c101b00 */
[----:B------:R-:W-:Y:S01]  /*b590*/  @!P2 IADD3 R28, P4, R14, R29, RZ ;  /* 0x0000001d0e1ca210 */ /* 0x000fe20007f9e0ff */
[----:B------:R-:W-:-:S04]  /*b5a0*/  @!P2 IMAD.X R27, R3, 0x1, R40, P3 ;  /* 0x00000001031ba824 */ /* 0x000fc800018e0628 */
[----:B------:R-:W-:Y:S01]  /*b5b0*/  @!P2 IMAD.X R29, R5, 0x1, R40, P4 ;  /* 0x00000001051da824 */ /* 0x000fe200020e0628 */
[-C--:B------:R-:W-:Y:S02]  /*b5c0*/  @!P1 IADD3 R36, P3, R0, R41.reuse, RZ ;  /* 0x0000002900249210 */ /* 0x080fe40007f7e0ff */
[----:B0-----:R-:W-:Y:S02]  /*b5d0*/  CS2R R12, SRZ ;  /* 0x00000000000c7805 */ /* 0x001fe4000001ff00 */
[----:B------:R-:W-:Y:S01]  /*b5e0*/  @!P1 IADD3 R40, P4, R14, R41, RZ ;  /* 0x000000290e289210 */ /* 0x000fe20007f9e0ff */
[----:B------:R0:W5:Y:S01]  /*b5f0*/  @!P2 LD.E.64 R30, desc[UR56][R26.64] ;  /* 0x000000381a1ea980 */ /* 0x000162000c101b00 */
[----:B------:R-:W-:Y:S02]  /*b600*/  @!P1 IMAD.X R37, R3, 0x1, R15, P3 ;  /* 0x0000000103259824 */ /* 0x000fe400018e060f */
[----:B------:R-:W-:Y:S01]  /*b610*/  @!P1 IADD3.X R41, R5, R15, RZ, P4, !PT ;  /* 0x0000000f05299210 */ /* 0x000fe200027fe4ff */
[----:B------:R-:W5:Y:S01]  /*b620*/  @!P2 LD.E.64 R10, desc[UR56][R28.64] ;  /* 0x000000381c0aa980 */ /* 0x000f62000c101b00 */
[----:B------:R-:W-:-:S02]  /*b630*/  ISETP.GE.AND P2, PT, R208, UR4, PT ;  /* 0x00000004d0007c0c */ /* 0x000fc4000bf46270 */
[----:B------:R-:W-:Y:S01]  /*b640*/  ISETP.GE.AND P3, PT, R196, UR4, PT ;  /* 0x00000004c4007c0c */ /* 0x000fe2000bf66270 */
[----:B------:R-:W5:Y:S04]  /*b650*/  @!P1 LD.E.64 R34, desc[UR56][R36.64] ;  /* 0x0000003824229980 */ /* 0x000f68000c101b00 */
[----:B------:R1:W5:Y:S01]  /*b660*/  @!P1 LD.E.64 R12, desc[UR56][R40.64] ;  /* 0x00000038280c9980 */ /* 0x000362000c101b00 */
[C---:B------:R-:W-:Y:S01]  /*b670*/  ISETP.GE.AND P1, PT, R209.reuse, UR4, PT ;  /* 0x00000004d1007c0c */ /* 0x040fe2000bf26270 */
[----:B0-----:R-:W-:-:S04]  /*b680*/  IMAD.SHL.U32 R27, R209, 0x2, RZ ;  /* 0x00000002d11b7824 */ /* 0x001fc800078e00ff */
[-C--:B------:R-:W-:Y:S02]  /*b690*/  @!P2 IADD3 R44, P5, R0, R47.reuse, RZ ;  /* 0x0000002f002ca210 */ /* 0x080fe40007fbe0ff */
[----:B------:R-:W-:Y:S01]  /*b6a0*/  @!P3 IMAD.MOV.U32 R15, RZ, RZ, R5 ;  /* 0x000000ffff0fb224 */ /* 0x000fe200078e0005 */
[----:B------:R-:W-:Y:S01]  /*b6b0*/  @!P3 MOV R24, R0 ;  /* 0x000000000018b202 */ /* 0x000fe20000000f00 */
[----:B------:R-:W-:Y:S01]  /*b6c0*/  @!P3 IMAD.MOV.U32 R25, RZ, RZ, R3 ;  /* 0x000000ffff19b224 */ /* 0x000fe200078e0003 */
[----:B------:R-:W-:Y:S01]  /*b6d0*/  @!P2 IADD3.X R45, R3, R52, RZ, P5, !PT ;  /* 0x00000034032da210 */ /* 0x000fe20002ffe4ff */
[----:B------:R-:W-:Y:S01]  /*b6e0*/  @!P3 IMAD.WIDE R42, R196, 0x2, R14 ;  /* 0x00000002c42ab825 */ /* 0x000fe200078e020e */
[----:B------:R-:W-:Y:S02]  /*b6f0*/  @!P2 IADD3 R46, P4, R14, R47, RZ ;  /* 0x0000002f0e2ea210 */ /* 0x000fe40007f9e0ff */
[-C--:B------:R-:W-:Y:S01]  /*b700*/  @!P1 IADD3 R48, P5, R0, R27.reuse, RZ ;  /* 0x0000001b00309210 */ /* 0x080fe20007fbe0ff */
[----:B-1----:R-:W-:Y:S01]  /*b710*/  @!P3 IMAD.WIDE R40, R196, 0x2, R24 ;  /* 0x00000002c428b825 */ /* 0x002fe200078e0218 */
[----:B------:R-:W-:-:S02]  /*b720*/  @!P1 IADD3 R14, P6, R14, R27, RZ ;  /* 0x0000001b0e0e9210 */ /* 0x000fc40007fde0ff */
[----:B------:R-:W-:Y:S02]  /*b730*/  CS2R R28, SRZ ;  /* 0x00000000001c7805 */ /* 0x000fe4000001ff00 */
[----:B------:R-:W-:Y:S02]  /*b740*/  CS2R R26, SRZ ;  /* 0x00000000001a7805 */ /* 0x000fe4000001ff00 */
[----:B------:R-:W-:Y:S02]  /*b750*/  CS2R R36, SRZ ;  /* 0x0000000000247805 */ /* 0x000fe4000001ff00 */
[----:B------:R-:W-:Y:S01]  /*b760*/  CS2R R24, SRZ ;  /* 0x0000000000187805 */ /* 0x000fe2000001ff00 */
[C---:B------:R-:W-:Y:S01]  /*b770*/  @!P2 IMAD.X R47, R5.reuse, 0x1, R52, P4 ;  /* 0x00000001052fa824 */ /* 0x040fe200020e0634 */
[----:B------:R-:W-:Y:S01]  /*b780*/  @!P1 IADD3.X R15, R5, R51, RZ, P6, !PT ;  /* 0x00000033050f9210 */ /* 0x000fe200037fe4ff */
[----:B------:R-:W-:Y:S01]  /*b790*/  @!P1 IMAD.X R49, R3, 0x1, R51, P5 ;  /* 0x0000000103319824 */ /* 0x000fe200028e0633 */
[----:B------:R0:W5:Y:S04]  /*b7a0*/  @!P3 LD.E.64 R38, desc[UR56][R40.64] ;  /* 0x000000382826b980 */ /* 0x000168000c101b00 */
[----:B------:R0:W5:Y:S04]  /*b7b0*/  @!P3 LD.E.64 R28, desc[UR56][R42.64] ;  /* 0x000000382a1cb980 */ /* 0x000168000c101b00 */
[----:B------:R0:W5:Y:S04]  /*b7c0*/  @!P2 LD.E.64 R32, desc[UR56][R44.64] ;  /* 0x000000382c20a980 */ /* 0x000168000c101b00 */
[----:B------:R0:W5:Y:S04]  /*b7d0*/  @!P2 LD.E.64 R26, desc[UR56][R46.64] ;  /* 0x000000382e1aa980 */ /* 0x000168000c101b00 */
[----:B------:R0:W5:Y:S04]  /*b7e0*/  @!P1 LD.E.64 R36, desc[UR56][R48.64] ;  /* 0x0000003830249980 */ /* 0x000168000c101b00 */
[----:B------:R0:W5:Y:S02]  /*b7f0*/  @!P1 LD.E.64 R24, desc[UR56][R14.64] ;  /* 0x000000380e189980 */ /* 0x000164000c101b00 */
.L_x_577:
[----:B------:R-:W-:Y:S05]  /*b800*/  BSYNC B1 ;  /* 0x0000000000017941 */ /* 0x000fea0003800000 */
.L_x_576:
[----:B------:R-:W4:Y:S01]  /*b810*/  LDL R70, [R1+0x4] ;  /* 0x0000040001467983 */ /* 0x000f220000100800 */
[----:B--2--5:R-:W-:Y:S01]  /*b820*/  IMAD.MOV.U32 R0, RZ, RZ, R38 ;  /* 0x000000ffff007224 */ /* 0x024fe200078e0026 */
[----:B-1----:R-:W-:Y:S01]  /*b830*/  MOV R3, R39 ;  /* 0x0000002700037202 */ /* 0x002fe20000000f00 */
[----:B---3--:R-:W-:Y:S01]  /*b840*/  IMAD.MOV.U32 R5, RZ, RZ, R20 ;  /* 0x000000ffff057224 */ /* 0x008fe200078e0014 */
[----:B0-----:R-:W-:Y:S01]  /*b850*/  MOV R42, R35 ;  /* 0x00000023002a7202 */ /* 0x001fe20000000f00 */
[----:B----4-:R-:W-:Y:S01]  /*b860*/  IMAD.MOV.U32 R14, RZ, RZ, R21 ;  /* 0x000000ffff0e7224 */ /* 0x010fe200078e0015 */
[--C-:B------:R-:W-:Y:S01]  /*b870*/  SHF.R.U64 R52, R34, 0x10, R35.reuse ;  /* 0x0000001022347819 */ /* 0x100fe20000001223 */
[----:B------:R-:W-:Y:S01]  /*b880*/  @P0 VIADD R8, R50, 0xffffffc0 ;  /* 0xffffffc032080836 */ /* 0x000fe20000000000 */
[----:B------:R-:W-:Y:S01]  /*b890*/  SHF.R.U32.HI R53, RZ, 0x10, R35 ;  /* 0x00000010ff357819 */ /* 0x000fe20000011623 */
[----:B------:R-:W-:Y:S01]  /*b8a0*/  IMAD.MOV.U32 R43, RZ, RZ, R33 ;  /* 0x000000ffff2b7224 */ /* 0x000fe200078e0021 */
[----:B------:R-:W-:Y:S01]  /*b8b0*/  PRMT R35, R0, 0x5410, R3 ;  /* 0x0000541000237816 */ /* 0x000fe20000000003 */
[----:B------:R-:W-:Y:S01]  /*b8c0*/  IMAD.MOV.U32 R45, RZ, RZ, R37 ;  /* 0x000000ffff2d7224 */ /* 0x000fe200078e0025 */
[----:B------:R-:W-:Y:S01]  /*b8d0*/  SHF.R.U64 R46, R38, 0x10, R39 ;  /* 0x00000010262e7819 */ /* 0x000fe20000001227 */
[--C-:B------:R-:W-:Y:S01]  /*b8e0*/  IMAD.MOV.U32 R38, RZ, RZ, R31.reuse ;  /* 0x000000ffff267224 */ /* 0x100fe200078e001f */
[----:B------:R-:W-:Y:S01]  /*b8f0*/  SHF.R.U64 R50, R30, 0x10, R31 ;  /* 0x000000101e327819 */ /* 0x000fe2000000121f */
[----:B------:R-:W-:Y:S01]  /*b900*/  IMAD.MOV.U32 R41, RZ, RZ, R25 ;  /* 0x000000ffff297224 */ /* 0x000fe200078e0019 */
[----:B------:R-:W-:Y:S01]  /*b910*/  SHF.R.U32.HI R51, RZ, 0x10, R31 ;  /* 0x00000010ff337819 */ /* 0x000fe2000001161f */
[----:B------:R-:W-:Y:S01]  /*b920*/  BSSY B1, `(.L_x_578) ;  /* 0x0000041000017945 */ /* 0x000fe20003800000 */
[----:B------:R-:W-:-:S02]  /*b930*/  PRMT R31, R5, 0x5410, R14 ;  /* 0x00005410051f7816 */ /* 0x000fc4000000000e */
[----:B------:R-:W-:Y:S01]  /*b940*/  SHF.R.U64 R48, R20, 0x10, R21 ;  /* 0x0000001014307819 */ /* 0x000fe20000001215 */
[----:B------:R-:W-:Y:S01]  /*b950*/  IMAD.MOV.U32 R20, RZ, RZ, R7 ;  /* 0x000000ffff147224 */ /* 0x000fe200078e0007 */
[----:B------:R-:W-:Y:S02]  /*b960*/  SHF.R.U32.HI R49, RZ, 0x10, R21 ;  /* 0x00000010ff317819 */ /* 0x000fe40000011615 */
[----:B------:R-:W-:Y:S01]  /*b970*/  MOV R21, R30 ;  /* 0x0000001e00157202 */ /* 0x000fe20000000f00 */
[----:B------:R-:W-:Y:S01]  /*b980*/  IMAD.MOV.U32 R30, RZ, RZ, R34 ;  /* 0x000000ffff1e7224 */ /* 0x000fe200078e0022 */
[--C-:B------:R-:W-:Y:S01]  /*b990*/  SHF.R.U64 R54, R32, 0x10, R33.reuse ;  /* 0x0000001020367819 */ /* 0x100fe20000001221 */
[----:B------:R-:W-:Y:S01]  /*b9a0*/  IMAD.MOV.U32 R34, RZ, RZ, R32 ;  /* 0x000000ffff227224 */ /* 0x000fe200078e0020 */
[----:B------:R-:W-:Y:S01]  /*b9b0*/  SHF.R.U32.HI R55, RZ, 0x10, R33 ;  /* 0x00000010ff377819 */ /* 0x000fe20000011621 */
[----:B------:R-:W-:Y:S01]  /*b9c0*/  IMAD.MOV.U32 R33, RZ, RZ, R6 ;  /* 0x000000ffff217224 */ /* 0x000fe200078e0006 */
[----:B------:R-:W-:-:S02]  /*b9d0*/  SHF.R.U64 R56, R36, 0x10, R37 ;  /* 0x0000001024387819 */ /* 0x000fc40000001225 */
[----:B------:R-:W-:Y:S01]  /*b9e0*/  SHF.R.U32.HI R57, RZ, 0x10, R37 ;  /* 0x00000010ff397819 */ /* 0x000fe20000011625 */
[----:B------:R-:W-:Y:S01]  /*b9f0*/  IMAD.MOV.U32 R37, RZ, RZ, R28 ;  /* 0x000000ffff257224 */ /* 0x000fe200078e001c */
[----:B------:R-:W-:Y:S02]  /*ba00*/  MOV R15, R29 ;  /* 0x0000001d000f7202 */ /* 0x000fe40000000f00 */
[--C-:B------:R-:W-:Y:S02]  /*ba10*/  SHF.R.U64 R58, R28, 0x10, R29.reuse ;  /* 0x000000101c3a7819 */ /* 0x100fe4000000121d */
[----:B------:R-:W-:Y:S02]  /*ba20*/  SHF.R.U32.HI R59, RZ, 0x10, R29 ;  /* 0x00000010ff3b7819 */ /* 0x000fe4000001161d */
[----:B------:R-:W-:Y:S01]  /*ba30*/  SHF.R.U64 R60, R6, 0x10, R7 ;  /* 0x00000010063c7819 */ /* 0x000fe20000001207 */
[----:B------:R-:W-:Y:S01]  /*ba40*/  IMAD.MOV.U32 R6, RZ, RZ, R11 ;  /* 0x000000ffff067224 */ /* 0x000fe200078e000b */
[----:B------:R-:W-:Y:S01]  /*ba50*/  SHF.R.U32.HI R61, RZ, 0x10, R7 ;  /* 0x00000010ff3d7819 */ /* 0x000fe20000011607 */
[----:B------:R-:W-:Y:S01]  /*ba60*/  IMAD.MOV.U32 R7, RZ, RZ, R12 ;  /* 0x000000ffff077224 */ /* 0x000fe200078e000c */
[----:B------:R-:W-:Y:S01]  /*ba70*/  SHF.R.U32.HI R47, RZ, 0x10, R39 ;  /* 0x00000010ff2f7819 */ /* 0x000fe20000011627 */
[----:B------:R-:W-:Y:S01]  /*ba80*/  IMAD.MOV.U32 R39, RZ, RZ, R27 ;  /* 0x000000ffff277224 */ /* 0x000fe200078e001b */
[----:B------:R-:W-:-:S02]  /*ba90*/  MOV R29, R10 ;  /* 0x0000000a001d7202 */ /* 0x000fc40000000f00 */
[--C-:B------:R-:W-:Y:S02]  /*baa0*/  SHF.R.U64 R62, R10, 0x10, R11.reuse ;  /* 0x000000100a3e7819 */ /* 0x100fe4000000120b */
[----:B------:R-:W-:Y:S01]  /*bab0*/  SHF.R.U32.HI R63, RZ, 0x10, R11 ;  /* 0x00000010ff3f7819 */ /* 0x000fe2000001160b */
[----:B------:R-:W-:Y:S01]  /*bac0*/  IMAD.MOV.U32 R11, RZ, RZ, R26 ;  /* 0x000000ffff0b7224 */ /* 0x000fe200078e001a */
[----:B------:R-:W-:Y:S02]  /*bad0*/  MOV R10, R13 ;  /* 0x0000000d000a7202 */ /* 0x000fe40000000f00 */
[--C-:B------:R-:W-:Y:S02]  /*bae0*/  SHF.R.U64 R64, R12, 0x10, R13.reuse ;  /* 0x000000100c407819 */ /* 0x100fe4000000120d */
[----:B------:R-:W-:Y:S02]  /*baf0*/  SHF.R.U32.HI R65, RZ, 0x10, R13 ;  /* 0x00000010ff417819 */ /* 0x000fe4000001160d */
[----:B------:R-:W-:-:S02]  /*bb00*/  MOV R44, R36 ;  /* 0x00000024002c7202 */ /* 0x000fc40000000f00 */
[--C-:B------:R-:W-:Y:S02]  /*bb10*/  SHF.R.U64 R66, R26, 0x10, R27.reuse ;  /* 0x000000101a427819 */ /* 0x100fe4000000121b */
[----:B------:R-:W-:Y:S02]  /*bb20*/  SHF.R.U32.HI R67, RZ, 0x10, R27 ;  /* 0x00000010ff437819 */ /* 0x000fe4000001161b */
[----:B------:R-:W-:Y:S02]  /*bb30*/  MOV R40, R24 ;  /* 0x0000001800287202 */ /* 0x000fe40000000f00 */
[----:B------:R-:W-:Y:S02]  /*bb40*/  VIMNMX R13, R4, 0x80, PT ;  /* 0x00000080040d7848 */ /* 0x000fe40003fe0100 */
[--C-:B------:R-:W-:Y:S02]  /*bb50*/  SHF.R.U64 R68, R24, 0x10, R25.reuse ;  /* 0x0000001018447819 */ /* 0x100fe40000001219 */
[----:B------:R-:W-:-:S02]  /*bb60*/  SHF.R.U32.HI R69, RZ, 0x10, R25 ;  /* 0x00000010ff457819 */ /* 0x000fc40000011619 */
[----:B------:R-:W-:Y:S02]  /*bb70*/  PRMT R27, R21, 0x5410, R38 ;  /* 0x00005410151b7816 */ /* 0x000fe40000000026 */
[----:B------:R-:W-:Y:S02]  /*bb80*/  PRMT R21, R30, 0x5410, R42 ;  /* 0x000054101e157816 */ /* 0x000fe4000000002a */
[----:B------:R-:W-:Y:S02]  /*bb90*/  PRMT R12, R34, 0x5410, R43 ;  /* 0x00005410220c7816 */ /* 0x000fe4000000002b */
[----:B------:R-:W-:Y:S02]  /*bba0*/  PRMT R37, R37, 0x5410, R15 ;  /* 0x0000541025257816 */ /* 0x000fe4000000000f */
[----:B------:R-:W-:Y:S02]  /*bbb0*/  PRMT R33, R33, 0x5410, R20 ;  /* 0x0000541021217816 */ /* 0x000fe40000000014 */
[----:B------:R-:W-:-:S02]  /*bbc0*/  PRMT R25, R7, 0x5410, R10 ;  /* 0x0000541007197816 */ /* 0x000fc4000000000a */
        /* <DEDUP_REMOVED lines=11> */
[----:B------:R-:W-:-:S02]  /*bc80*/  ISETP.GE.AND P1, PT, R202, R13, PT ;  /* 0x0000000dca00720c */ /* 0x000fc40003f26270 */
[----:B------:R-:W-:Y:S02]  /*bc90*/  PRMT R15, R11, 0x5410, R39 ;  /* 0x000054100b0f7816 */ /* 0x000fe40000000027 */
[----:B------:R-:W-:Y:S02]  /*bca0*/  PRMT R20, R66, 0x5410, R67 ;  /* 0x0000541042147816 */ /* 0x000fe40000000043 */
[----:B------:R-:W-:Y:S02]  /*bcb0*/  PRMT R10, R40, 0x5410, R41 ;  /* 0x00005410280a7816 */ /* 0x000fe40000000029 */
[----:B------:R-:W-:-:S04]  /*bcc0*/  LEA.HI R0, R70, R70, RZ, 0x1 ;  /* 0x0000004646007211 */ /* 0x000fc800078f08ff */
[----:B------:R-:W-:-:S05]  /*bcd0*/  LOP3.LUT R0, R0, 0xfffffffe, RZ, 0xc0, !PT ;  /* 0xfffffffe00007812 */ /* 0x000fca00078ec0ff */
[----:B------:R-:W-:-:S05]  /*bce0*/  IMAD.IADD R0, R70, 0x1, -R0 ;  /* 0x0000000146007824 */ /* 0x000fca00078e0a00 */
[----:B------:R-:W-:Y:S02]  /*bcf0*/  SHF.L.U32 R5, R0, 0x1f, RZ ;  /* 0x0000001f00057819 */ /* 0x000fe400000006ff */
[----:B------:R-:W-:Y:S02]  /*bd00*/  PRMT R0, R44, 0x5410, R45 ;  /* 0x000054102c007816 */ /* 0x000fe4000000002d */
[----:B------:R-:W0:Y:S02]  /*bd10*/  SYNCS.PHASECHK.TRANS64.TRYWAIT P0, [R18+URZ+0x30800], R5 ;  /* 0x03080005120075a7 */ /* 0x000e24000800017f */
[----:B0-----:R-:W-:Y:S05]  /*bd20*/  @!P0 BRA `(.L_x_579) ;  /* 0x00000144004c8947 */ /* 0x001fea0003800000 */
.L_x_822:
[----:B------:R-:W-:Y:S05]  /*bd30*/  BSYNC B1 ;  /* 0x0000000000017941 */ /* 0x000fea0003800000 */
.L_x_578:
[----:B------:R-:W-:Y:S01]  /*bd40*/  BSSY B1, `(.L_x_580) ;  /* 0x00000fe000017945 */ /* 0x000fe20003800000 */
[----:B------:R-:W-:-:S03]  /*bd50*/  PRMT R11, R68, 0x5410, R69 ;  /* 0x00005410440b7816 */ /* 0x000fc60000000045 */
[----:B------:R-:W-:Y:S05]  /*bd60*/  @P1 BRA `(.L_x_581) ;  /* 0x0000000c00ec1947 */ /* 0x000fea0003800000 */
[----:B------:R-:W1:Y:S01]  /*bd70*/  LDC R4, c[0x0][0x3f4] ;  /* 0x0000fd00ff047b82 */ /* 0x000e620000000800 */
[----:B------:R-:W-:Y:S01]  /*bd80*/  BSSY B2, `(.L_x_582) ;  /* 0x000002e000027945 */ /* 0x000fe20003800000 */
[-C--:B-1----:R-:W-:Y:S02]  /*bd90*/  ISETP.GE.AND P0, PT, R196, R4.reuse, PT ;  /* 0x00000004c400720c */ /* 0x082fe40003f06270 */
[-C--:B------:R-:W-:Y:S02]  /*bda0*/  ISETP.GE.AND P1, PT, R207, R4.reuse, PT ;  /* 0x00000004cf00720c */ /* 0x080fe40003f26270 */
[-C--:B------:R-:W-:Y:S02]  /*bdb0*/  ISETP.GE.AND P2, PT, R205, R4.reuse, PT ;  /* 0x00000004cd00720c */ /* 0x080fe40003f46270 */
[-C--:B------:R-:W-:Y:S02]  /*bdc0*/  ISETP.GE.AND P3, PT, R206, R4.reuse, PT ;  /* 0x00000004ce00720c */ /* 0x080fe40003f66270 */
[----:B------:R-:W-:-:S02]  /*bdd0*/  ISETP.GE.AND P4, PT, R208, R4, PT ;  /* 0x00000004d000720c */ /* 0x000fc40003f86270 */
[----:B------:R-:W-:-:S03]  /*bde0*/  ISETP.GE.AND P5, PT, R209, R4, PT ;  /* 0x00000004d100720c */ /* 0x000fc60003fa6270 */
[----:B------:R-:W-:Y:S10]  /*bdf0*/  @P0 BRA `(.L_x_583) ;  /* 0x0000000000980947 */ /* 0x000ff40003800000 */
[----:B0-----:R-:W0:Y:S01]  /*be00*/  LDS.128 R4, [R9+0x12400] ;  /* 0x0124000009047984 */ /* 0x001e220000000c00 */
[----:B------:R-:W-:Y:S02]  /*be10*/  HADD2.F32 R45, -RZ, R37.H0_H0 ;  /* 0x20000025ff2d7230 */ /* 0x000fe40000004100 */
[----:B------:R-:W-:Y:S02]  /*be20*/  HADD2.F32 R43, -RZ, R35.H0_H0 ;  /* 0x20000023ff2b7230 */ /* 0x000fe40000004100 */
[----:B------:R-:W-:Y:S02]  /*be30*/  HADD2.F32 R44, -RZ, R36.H0_H0 ;  /* 0x20000024ff2c7230 */ /* 0x000fe40000004100 */
[----:B------:R-:W-:Y:S02]  /*be40*/  HADD2.F32 R46, -RZ, R38.H0_H0 ;  /* 0x20000026ff2e7230 */ /* 0x000fe40000004100 */
[--C-:B0-----:R-:W-:Y:S02]  /*be50*/  HADD2.F32 R39, -RZ, R4.reuse.H0_H0 ;  /* 0x20000004ff277230 */ /* 0x101fe40000004100 */
[----:B------:R-:W-:-:S02]  /*be60*/  HADD2.F32 R4, -RZ, R4.H1_H1 ;  /* 0x30000004ff047230 */ /* 0x000fc40000004100 */
[--C-:B------:R-:W-:Y:S02]  /*be70*/  HADD2.F32 R40, -RZ, R5.reuse.H0_H0 ;  /* 0x20000005ff287230 */ /* 0x100fe40000004100 */
[----:B------:R-:W-:Y:S02]  /*be80*/  HADD2.F32 R5, -RZ, R5.H1_H1 ;  /* 0x30000005ff057230 */ /* 0x000fe40000004100 */
[C---:B------:R-:W-:Y:S01]  /*be90*/  FMUL.FTZ R48, R4.reuse, R45 ;  /* 0x0000002d04307220 */ /* 0x040fe20000410000 */
[-C--:B------:R-:W-:Y:S01]  /*bea0*/  FMUL.FTZ R4, R4, R43.reuse ;  /* 0x0000002b04047220 */ /* 0x080fe20000410000 */
[--C-:B------:R-:W-:Y:S02]  /*beb0*/  HADD2.F32 R41, -RZ, R6.reuse.H0_H0 ;  /* 0x20000006ff297230 */ /* 0x100fe40000004100 */
[----:B------:R-:W-:Y:S02]  /*bec0*/  HADD2.F32 R42, -RZ, R7.H0_H0 ;  /* 0x20000007ff2a7230 */ /* 0x000fe40000004100 */
[----:B------:R-:W-:Y:S01]  /*bed0*/  FMUL.FTZ R47, R5, R46 ;  /* 0x0000002e052f7220 */ /* 0x000fe20000410000 */
[C---:B------:R-:W-:Y:S01]  /*bee0*/  FFMA.FTZ R48, R39.reuse, R43, -R48 ;  /* 0x0000002b27307223 */ /* 0x040fe20000010830 */
[----:B------:R-:W-:Y:S01]  /*bef0*/  FFMA.FTZ R45, R39, R45, R4 ;  /* 0x0000002d272d7223 */ /* 0x000fe20000010004 */
[----:B------:R-:W-:Y:S01]  /*bf00*/  FMUL.FTZ R49, R5, R44 ;  /* 0x0000002c05317220 */ /* 0x000fe20000410000 */
[----:B------:R-:W-:-:S02]  /*bf10*/  HADD2.F32 R6, -RZ, R6.H1_H1 ;  /* 0x30000006ff067230 */ /* 0x000fc40000004100 */
[C---:B------:R-:W-:Y:S01]  /*bf20*/  FFMA.FTZ R47, R40.reuse, R44, -R47 ;  /* 0x0000002c282f7223 */ /* 0x040fe2000001082f */
[----:B------:R-:W-:Y:S02]  /*bf30*/  HADD2.F32 R7, -RZ, R7.H1_H1 ;  /* 0x30000007ff077230 */ /* 0x000fe40000004100 */
[----:B------:R-:W-:Y:S01]  /*bf40*/  FFMA.FTZ R40, R40, R46, R49 ;  /* 0x0000002e28287223 */ /* 0x000fe20000010031 */
[----:B------:R-:W-:Y:S02]  /*bf50*/  HADD2.F32 R39, -RZ, R37.H1_H1 ;  /* 0x30000025ff277230 */ /* 0x000fe40000004100 */
[----:B------:R-:W-:Y:S02]  /*bf60*/  HADD2.F32 R4, -RZ, R35.H1_H1 ;  /* 0x30000023ff047230 */ /* 0x000fe40000004100 */
[----:B------:R-:W-:Y:S02]  /*bf70*/  HADD2.F32 R43, -RZ, R38.H1_H1 ;  /* 0x30000026ff2b7230 */ /* 0x000fe40000004100 */
[----:B------:R-:W-:Y:S01]  /*bf80*/  FMUL.FTZ R44, R6, R39 ;  /* 0x00000027062c7220 */ /* 0x000fe20000410000 */
[----:B------:R-:W-:-:S02]  /*bf90*/  HADD2.F32 R5, -RZ, R36.H1_H1 ;  /* 0x30000024ff057230 */ /* 0x000fc40000004100 */
[-C--:B------:R-:W-:Y:S01]  /*bfa0*/  FMUL.FTZ R46, R6, R4.reuse ;  /* 0x00000004062e7220 */ /* 0x080fe20000410000 */
[----:B------:R-:W-:Y:S01]  /*bfb0*/  FMUL.FTZ R49, R7, R43 ;  /* 0x0000002b07317220 */ /* 0x000fe20000410000 */
[----:B------:R-:W-:Y:S01]  /*bfc0*/  FFMA.FTZ R6, R41, R4, -R44 ;  /* 0x0000000429067223 */ /* 0x000fe2000001082c */
[----:B------:R-:W-:Y:S01]  /*bfd0*/  FMUL.FTZ R50, R7, R5 ;  /* 0x0000000507327220 */ /* 0x000fe20000410000 */
[----:B------:R-:W-:Y:S01]  /*bfe0*/  FFMA.FTZ R39, R41, R39, R46 ;  /* 0x0000002729277223 */ /* 0x000fe2000001002e */
[C---:B------:R-:W-:Y:S01]  /*bff0*/  FFMA.FTZ R7, R42.reuse, R5, -R49 ;  /* 0x000000052a077223 */ /* 0x040fe20000010831 */
[----:B------:R-:W-:Y:S01]  /*c000*/  F2FP.F16.F32.PACK_AB R4, R45, R48 ;  /* 0x000000302d04723e */ /* 0x000fe200000000ff */
[----:B------:R-:W-:Y:S01]  /*c010*/  FFMA.FTZ R50, R42, R43, R50 ;  /* 0x0000002b2a327223 */ /* 0x000fe20000010032 */
[----:B------:R-:W-:Y:S02]  /*c020*/  F2FP.F16.F32.PACK_AB R5, R40, R47 ;  /* 0x0000002f2805723e */ /* 0x000fe400000000ff */
[----:B------:R-:W-:-:S02]  /*c030*/  F2FP.F16.F32.PACK_AB R6, R39, R6 ;  /* 0x000000062706723e */ /* 0x000fc400000000ff */
[----:B------:R-:W-:-:S05]  /*c040*/  F2FP.F16.F32.PACK_AB R7, R50, R7 ;  /* 0x000000073207723e */ /* 0x000fca00000000ff */
[----:B------:R1:W-:Y:S02]  /*c050*/  STS.128 [R9+0x12400], R4 ;  /* 0x0124000409007388 */ /* 0x0003e40000000c00 */
.L_x_583:
[----:B------:R-:W-:Y:S05]  /*c060*/  BSYNC B2 ;  /* 0x0000000000027941 */ /* 0x000fea0003800000 */
.L_x_582:
[----:B------:R-:W-:Y:S04]  /*c070*/  BSSY B2, `(.L_x_584) ;  /* 0x0000028000027945 */ /* 0x000fe80003800000 */
[----:B------:R-:W-:Y:S05]  /*c080*/  @P1 BRA `(.L_x_585) ;  /* 0x0000000000981947 */ /* 0x000fea0003800000 */
[----:B01----:R-:W0:Y:S01]  /*c090*/  LDS.128 R4, [R8] ;  /* 0x0000000008047984 */ /* 0x003e220000000c00 */
        /* <DEDUP_REMOVED lines=36> */
[----:B------:R2:W-:Y:S02]  /*c2e0*/  STS.128 [R8], R4 ;  /* 0x0000000408007388 */ /* 0x0005e40000000c00 */
.L_x_585:
[----:B------:R-:W-:Y:S05]  /*c2f0*/  BSYNC B2 ;  /* 0x0000000000027941 */ /* 0x000fea0003800000 */
.L_x_584:
[----:B------:R-:W-:Y:S04]  /*c300*/  BSSY B2, `(.L_x_586) ;  /* 0x0000028000027945 */ /* 0x000fe80003800000 */
[----:B------:R-:W-:Y:S05]  /*c310*/  @P2 BRA `(.L_x_587) ;  /* 0x0000000000982947 */ /* 0x000fea0003800000 */
[----:B012---:R-:W0:Y:S01]  /*c320*/  LDS.128 R4, [R9+0x16400] ;  /* 0x0164000009047984 */ /* 0x007e220000000c00 */
        /* <DEDUP_REMOVED lines=37> */
.L_x_587:
[----:B------:R-:W-:Y:S05]  /*c580*/  BSYNC B2 ;  /* 0x0000000000027941 */ /* 0x000fea0003800000 */
.L_x_586:
[----:B------:R-:W-:Y:S04]  /*c590*/  BSSY B2, `(.L_x_588) ;  /* 0x0000028000027945 */ /* 0x000fe80003800000 */
[----:B------:R-:W-:Y:S05]  /*c5a0*/  @P3 BRA `(.L_x_589) ;  /* 0x0000000000983947 */ /* 0x000fea0003800000 */
[----:B0123--:R-:W0:Y:S01]  /*c5b0*/  LDS.128 R4, [R8+0x4000] ;  /* 0x0040000008047984 */ /* 0x00fe220000000c00 */
        /* <DEDUP_REMOVED lines=37> */
.L_x_589:
[----:B------:R-:W-:Y:S05]  /*c810*/  BSYNC B2 ;  /* 0x0000000000027941 */ /* 0x000fea0003800000 */
.L_x_588:
[----:B------:R-:W-:Y:S04]  /*c820*/  BSSY B2, `(.L_x_590) ;  /* 0x0000028000027945 */ /* 0x000fe80003800000 */
[----:B------:R-:W-:Y:S05]  /*c830*/  @P4 BRA `(.L_x_591) ;  /* 0x0000000000984947 */ /* 0x000fea0003800000 */
[----:B01234-:R-:W0:Y:S01]  /*c840*/  LDS.128 R4, [R9+0x1a400] ;  /* 0x01a4000009047984 */ /* 0x01fe220000000c00 */
        /* <DEDUP_REMOVED lines=37> */
.L_x_591:
[----:B------:R-:W-:Y:S05]  /*caa0*/  BSYNC B2 ;  /* 0x0000000000027941 */ /* 0x000fea0003800000 */
.L_x_590:
        /* <DEDUP_REMOVED lines=39> */
.L_x_581:
[----:B------:R-:W-:Y:S05]  /*cd20*/  BSYNC B1 ;  /* 0x0000000000017941 */ /* 0x000fea0003800000 */
.L_x_580:
[----:B01234-:R-:W-:-:S04]  /*cd30*/  IADD3 R4, R202, 0x40, RZ ;  /* 0x00000040ca047810 */ /* 0x01ffc80007ffe0ff */
[----:B------:R-:W-:-:S13]  /*cd40*/  ISETP.GE.AND P0, PT, R4, R13, PT ;  /* 0x0000000d0400720c */ /* 0x000fda0003f06270 */
[----:B------:R-:W-:Y:S05]  /*cd50*/  @P0 BRA `(.L_x_592) ;  /* 0x0000003c00080947 */ /* 0x000fea0003800000 */
[----:B------:R-:W0:Y:S01]  /*cd60*/  LDC R4, c[0x0][0x3f4] ;  /* 0x0000fd00ff047b82 */ /* 0x000e220000000800 */
[----:B------:R-:W-:Y:S01]  /*cd70*/  BSSY B1, `(.L_x_593) ;  /* 0x000002e000017945 */ /* 0x000fe20003800000 */
[-C--:B0-----:R-:W-:Y:S02]  /*cd80*/  ISETP.GE.AND P0, PT, R196, R4.reuse, PT ;  /* 0x00000004c400720c */ /* 0x081fe40003f06270 */
[-C--:B------:R-:W-:Y:S02]  /*cd90*/  ISETP.GE.AND P1, PT, R207, R4.reuse, PT ;  /* 0x00000004cf00720c */ /* 0x080fe40003f26270 */
[-C--:B------:R-:W-:Y:S02]  /*cda0*/  ISETP.GE.AND P2, PT, R205, R4.reuse, PT ;  /* 0x00000004cd00720c */ /* 0x080fe40003f46270 */
[-C--:B------:R-:W-:Y:S02]  /*cdb0*/  ISETP.GE.AND P3, PT, R206, R4.reuse, PT ;  /* 0x00000004ce00720c */ /* 0x080fe40003f66270 */
[----:B------:R-:W-:-:S02]  /*cdc0*/  ISETP.GE.AND P4, PT, R208, R4, PT ;  /* 0x00000004d000720c */ /* 0x000fc40003f86270 */
[----:B------:R-:W-:-:S03]  /*cdd0*/  ISETP.GE.AND P5, PT, R209, R4, PT ;  /* 0x00000004d100720c */ /* 0x000fc60003fa6270 */
[----:B------:R-:W-:Y:S10]  /*cde0*/  @P0 BRA `(.L_x_594) ;  /* 0x0000000000980947 */ /* 0x000ff40003800000 */
[----:B------:R-:W0:Y:S01]  /*cdf0*/  LDS.128 R4, [R9+0x14400] ;  /* 0x0144000009047984 */ /* 0x000e220000000c00 */
        /* <DEDUP_REMOVED lines=8> */
[-C--:B------:R-:W-:Y:S01]  /*ce80*/  FMUL.FTZ R42, R47, R4.reuse ;  /* 0x000000042f2a7220 */ /* 0x080fe20000410000 */
[----:B------:R-:W-:Y:S01]  /*ce90*/  FMUL.FTZ R44, R43, R4 ;  /* 0x000000042b2c7220 */ /* 0x000fe20000410000 */
[----:B------:R-:W-:Y:S02]  /*cea0*/  HADD2.F32 R40, -RZ, R6.H0_H0 ;  /* 0x20000006ff287230 */ /* 0x000fe40000004100 */
[----:B------:R-:W-:Y:S01]  /*ceb0*/  FMUL.FTZ R46, R49, R5 ;  /* 0x00000005312e7220 */ /* 0x000fe20000410000 */
[----:B------:R-:W-:Y:S01]  /*cec0*/  FFMA.FTZ R4, R43, R13, -R42 ;  /* 0x0000000d2b047223 */ /* 0x000fe2000001082a */
[----:B------:R-:W-:Y:S01]  /*ced0*/  FMUL.FTZ R42, R45, R5 ;  /* 0x000000052d2a7220 */ /* 0x000fe20000410000 */
[----:B------:R-:W-:-:S02]  /*cee0*/  HADD2.F32 R41, -RZ, R7.H0_H0 ;  /* 0x20000007ff297230 */ /* 0x000fc40000004100 */
[----:B------:R-:W-:Y:S01]  /*cef0*/  FFMA.FTZ R13, R47, R13, R44 ;  /* 0x0000000d2f0d7223 */ /* 0x000fe2000001002c */
[-C--:B------:R-:W-:Y:S01]  /*cf00*/  FFMA.FTZ R5, R45, R39.reuse, -R46 ;  /* 0x000000272d057223 */ /* 0x080fe2000001082e */
[----:B------:R-:W-:Y:S02]  /*cf10*/  HADD2.F32 R6, -RZ, R6.H1_H1 ;  /* 0x30000006ff067230 */ /* 0x000fe40000004100 */
[----:B------:R-:W-:Y:S01]  /*cf20*/  FFMA.FTZ R42, R49, R39, R42 ;  /* 0x00000027312a7223 */ /* 0x000fe2000001002a */
[----:B------:R-:W-:Y:S01]  /*cf30*/  HADD2.F32 R7, -RZ, R7.H1_H1 ;  /* 0x30000007ff077230 */ /* 0x000fe20000004100 */
[----:B------:R-:W-:Y:S01]  /*cf40*/  F2FP.F16.F32.PACK_AB R4, R13, R4 ;  /* 0x000000040d04723e */ /* 0x000fe200000000ff */
[----:B------:R-:W-:Y:S02]  /*cf50*/  HADD2.F32 R46, -RZ, R37.H1_H1 ;  /* 0x30000025ff2e7230 */ /* 0x000fe40000004100 */
[----:B------:R-:W-:Y:S01]  /*cf60*/  HADD2.F32 R44, -RZ, R35.H1_H1 ;  /* 0x30000023ff2c7230 */ /* 0x000fe20000004100 */
[----:B------:R-:W-:Y:S01]  /*cf70*/  F2FP.F16.F32.PACK_AB R5, R42, R5 ;  /* 0x000000052a05723e */ /* 0x000fe200000000ff */
[----:B------:R-:W-:-:S02]  /*cf80*/  HADD2.F32 R45, -RZ, R38.H1_H1 ;  /* 0x30000026ff2d7230 */ /* 0x000fc40000004100 */
[-C--:B------:R-:W-:Y:S01]  /*cf90*/  FMUL.FTZ R35, R46, R6.reuse ;  /* 0x000000062e237220 */ /* 0x080fe20000410000 */
[----:B------:R-:W-:Y:S02]  /*cfa0*/  HADD2.F32 R43, -RZ, R36.H1_H1 ;  /* 0x30000024ff2b7230 */ /* 0x000fe40000004100 */
[C---:B------:R-:W-:Y:S01]  /*cfb0*/  FMUL.FTZ R37, R44.reuse, R6 ;  /* 0x000000062c257220 */ /* 0x040fe20000410000 */
[-C--:B------:R-:W-:Y:S01]  /*cfc0*/  FMUL.FTZ R36, R45, R7.reuse ;  /* 0x000000072d247220 */ /* 0x080fe20000410000 */
[-C--:B------:R-:W-:Y:S01]  /*cfd0*/  FFMA.FTZ R6, R44, R40.reuse, -R35 ;  /* 0x000000282c067223 */ /* 0x080fe20000010823 */
[C---:B------:R-:W-:Y:S01]  /*cfe0*/  FMUL.FTZ R38, R43.reuse, R7 ;  /* 0x000000072b267220 */ /* 0x040fe20000410000 */
[----:B------:R-:W-:Y:S01]  /*cff0*/  FFMA.FTZ R37, R46, R40, R37 ;  /* 0x000000282e257223 */ /* 0x000fe20000010025 */
[-C--:B------:R-:W-:Y:S02]  /*d000*/  FFMA.FTZ R7, R43, R41.reuse, -R36 ;  /* 0x000000292b077223 */ /* 0x080fe40000010824 */
[----:B------:R-:W-:-:S02]  /*d010*/  FFMA.FTZ R38, R45, R41, R38 ;  /* 0x000000292d267223 */ /* 0x000fc40000010026 */
[----:B------:R-:W-:-:S03]  /*d020*/  F2FP.F16.F32.PACK_AB R6, R37, R6 ;  /* 0x000000062506723e */ /* 0x000fc600000000ff */
[----:B------:R-:W-:-:S05]  /*d030*/  F2FP.F16.F32.PACK_AB R7, R38, R7 ;  /* 0x000000072607723e */ /* 0x000fca00000000ff */
[----:B------:R0:W-:Y:S02]  /*d040*/  STS.128 [R9+0x14400], R4 ;  /* 0x0144000409007388 */ /* 0x0001e40000000c00 */
.L_x_594:
[----:B------:R-:W-:Y:S05]  /*d050*/  BSYNC B1 ;  /* 0x0000000000017941 */ /* 0x000fea0003800000 */
.L_x_593:
[----:B------:R-:W-:Y:S04]  /*d060*/  BSSY B1, `(.L_x_595) ;  /* 0x0000028000017945 */ /* 0x000fe80003800000 */
[----:B------:R-:W-:Y:S05]  /*d070*/  @P1 BRA `(.L_x_596) ;  /* 0x0000000000981947 */ /* 0x000fea0003800000 */
        /* <DEDUP_REMOVED lines=38> */
.L_x_596:
[----:B------:R-:W-:Y:S05]  /*d2e0*/  BSYNC B1 ;  /* 0x0000000000017941 */ /* 0x000fea0003800000 */
.L_x_595:
[----:B------:R-:W-:Y:S04]  /*d2f0*/  BSSY B1, `(.L_x_597) ;  /* 0x0000028000017945 */ /* 0x000fe80003800000 */
[----:B------:R-:W-:Y:S05]  /*d300*/  @P2 BRA `(.L_x_598) ;  /* 0x0000000000982947 */ /* 0x000fea0003800000 */
[----:B01----:R-:W0:Y:S01]  /*d310*/  LDS.128 R4, [R9+0x18400] ;  /* 0x0184000009047984 */ /* 0x003e220000000c00 */
        /* <DEDUP_REMOVED lines=37> */
.L_x_598:
[----:B------:R-:W-:Y:S05]  /*d570*/  BSYNC B1 ;  /* 0x0000000000017941 */ /* 0x000fea0003800000 */
.L_x_597:
        /* <DEDUP_REMOVED lines=40> */
.L_x_600:
[----:B------:R-:W-:Y:S05]  /*d800*/  BSYNC B1 ;  /* 0x0000000000017941 */ /* 0x000fea0003800000 */
.L_x_599:
        /* <DEDUP_REMOVED lines=40> */
.L_x_602:
[----:B------:R-:W-:Y:S05]  /*da90*/  BSYNC B1 ;  /* 0x0000000000017941 */ /* 0x000fea0003800000 */
.L_x_601:
        /* <DEDUP_REMOVED lines=11> */
[C---:B------:R-:W-:Y:S01]  /*db50*/  FMUL.FTZ R24, R21.reuse, R4 ;  /* 0x0000000415187220 */ /* 0x040fe20000410000 */
[----:B------:R-:W-:Y:S02]  /*db60*/  HADD2.F32 R13, -RZ, R6.H0_H0 ;  /* 0x20000006ff0d7230 */ /* 0x000fe40000004100 */
[----:B------:R-:W-:Y:S01]  /*db70*/  FMUL.FTZ R15, R28, R5 ;  /* 0x000000051c0f7220 */ /* 0x000fe20000410000 */
[----:B------:R-:W-:Y:S01]  /*db80*/  FFMA.FTZ R4, R21, R9, -R20 ;  /* 0x0000000915047223 */ /* 0x000fe20000010814 */
[----:B------:R-:W-:-:S02]  /*db90*/  HADD2.F32 R14, -RZ, R7.H0_H0 ;  /* 0x20000007ff0e7230 */ /* 0x000fc40000004100 */
[----:B------:R-:W-:Y:S01]  /*dba0*/  FFMA.FTZ R9, R25, R9, R24 ;  /* 0x0000000919097223 */ /* 0x000fe20000010018 */
[C---:B------:R-:W-:Y:S01]  /*dbb0*/  FMUL.FTZ R21, R26.reuse, R5 ;  /* 0x000000051a157220 */ /* 0x040fe20000410000 */
[----:B------:R-:W-:Y:S02]  /*dbc0*/  HADD2.F32 R6, -RZ, R6.H1_H1 ;  /* 0x30000006ff067230 */ /* 0x000fe40000004100 */
[-C--:B------:R-:W-:Y:S01]  /*dbd0*/  FFMA.FTZ R5, R26, R12.reuse, -R15 ;  /* 0x0000000c1a057223 */ /* 0x080fe2000001080f */
[----:B------:R-:W-:Y:S02]  /*dbe0*/  HADD2.F32 R7, -RZ, R7.H1_H1 ;  /* 0x30000007ff077230 */ /* 0x000fe40000004100 */
[----:B------:R-:W-:Y:S01]  /*dbf0*/  FFMA.FTZ R12, R28, R12, R21 ;  /* 0x0000000c1c0c7223 */ /* 0x000fe20000010015 */
[----:B------:R-:W-:Y:S01]  /*dc00*/  HADD2.F32 R25, -RZ, R10.H1_H1 ;  /* 0x3000000aff197230 */ /* 0x000fe20000004100 */
[----:B------:R-:W-:Y:S01]  /*dc10*/  F2FP.F16.F32.PACK_AB R4, R9, R4 ;  /* 0x000000040904723e */ /* 0x000fe200000000ff */
[----:B------:R-:W-:-:S02]  /*dc20*/  HADD2.F32 R20, -RZ, R11.H1_H1 ;  /* 0x3000000bff147230 */ /* 0x000fc40000004100 */
[----:B------:R-:W-:Y:S02]  /*dc30*/  HADD2.F32 R15, -RZ, R0.H1_H1 ;  /* 0x30000000ff0f7230 */ /* 0x000fe40000004100 */
[-C--:B------:R-:W-:Y:S01]  /*dc40*/  FMUL.FTZ R0, R25, R6.reuse ;  /* 0x0000000619007220 */ /* 0x080fe20000410000 */
[----:B------:R-:W-:Y:S02]  /*dc50*/  HADD2.F32 R10, -RZ, R3.H1_H1 ;  /* 0x30000003ff0a7230 */ /* 0x000fe40000004100 */
[----:B------:R-:W-:Y:S01]  /*dc60*/  FMUL.FTZ R3, R20, R7 ;  /* 0x0000000714037220 */ /* 0x000fe20000410000 */
[----:B------:R-:W-:Y:S01]  /*dc70*/  F2FP.F16.F32.PACK_AB R5, R12, R5 ;  /* 0x000000050c05723e */ /* 0x000fe200000000ff */
[C---:B------:R-:W-:Y:S01]  /*dc80*/  FMUL.FTZ R6, R15.reuse, R6 ;  /* 0x000000060f067220 */ /* 0x040fe20000410000 */
[----:B------:R-:W-:Y:S01]  /*dc90*/  FFMA.FTZ R0, R15, R13, -R0 ;  /* 0x0000000d0f007223 */ /* 0x000fe20000010800 */
[C---:B------:R-:W-:Y:S01]  /*dca0*/  FMUL.FTZ R7, R10.reuse, R7 ;  /* 0x000000070a077220 */ /* 0x040fe20000410000 */
[----:B------:R-:W-:Y:S01]  /*dcb0*/  FFMA.FTZ R3, R10, R14, -R3 ;  /* 0x0000000e0a037223 */ /* 0x000fe20000010803 */
[----:B------:R-:W-:-:S02]  /*dcc0*/  FFMA.FTZ R13, R25, R13, R6 ;  /* 0x0000000d190d7223 */ /* 0x000fc40000010006 */
[----:B------:R-:W-:-:S03]  /*dcd0*/  FFMA.FTZ R14, R20, R14, R7 ;  /* 0x0000000e140e7223 */ /* 0x000fc60000010007 */
[----:B------:R-:W-:Y:S02]  /*dce0*/  F2FP.F16.F32.PACK_AB R6, R13, R0 ;  /* 0x000000000d06723e */ /* 0x000fe400000000ff */
[----:B------:R-:W-:-:S05]  /*dcf0*/  F2FP.F16.F32.PACK_AB R7, R14, R3 ;  /* 0x000000030e07723e */ /* 0x000fca00000000ff */
[----:B------:R0:W-:Y:S01]  /*dd00*/  STS.128 [R8+0xa000], R4 ;  /* 0x00a0000408007388 */ /* 0x0001e20000000c00 */
[----:B------:R-:W-:Y:S05]  /*dd10*/  BRA `(.L_x_592) ;  /* 0x0000002c00187947 */ /* 0x000fea0003800000 */
.L_x_574:
[----:B------:R-:W-:-:S03]  /*dd20*/  UMOV UR4, 0xffffffff ;  /* 0xffffffff00047882 */ /* 0x000fc60000000000 */
[----:B------:R-:W-:Y:S05]  /*dd30*/  BRA.DIV UR4, `(.L_x_603) ;  /* 0x00000126045c7947 */ /* 0x000fea000b800000 */
[----:B------:R0:W1:Y:S04]  /*dd40*/  SHFL.IDX PT, R3, R25, RZ, 0x1c1f ;  /* 0x001c1fff19037589 */ /* 0x00006800000e0000 */
[----:B------:R0:W2:Y:S04]  /*dd50*/  SHFL.IDX PT, R0, R24, RZ, 0x1c1f ;  /* 0x001c1fff18007589 */ /* 0x0000a800000e0000 */
[----:B------:R0:W3:Y:S04]  /*dd60*/  SHFL.IDX PT, R21, R27, RZ, 0x1c1f ;  /* 0x001c1fff1b157589 */ /* 0x0000e800000e0000 */
[----:B------:R0:W4:Y:S02]  /*dd70*/  SHFL.IDX PT, R20, R26, RZ, 0x1c1f ;  /* 0x001c1fff1a147589 */ /* 0x00012400000e0000 */
.L_x_828:
[----:B------:R-:W-:Y:S01]  /*dd80*/  ULDC UR4, c[0x0][0x448] ;  /* 0x0001120000047ab9 */ /* 0x000fe20000000800 */
[----:B------:R-:W-:Y:S01]  /*dd90*/  BSSY B1, `(.L_x_604) ;  /* 0x0000035000017945 */ /* 0x000fe20003800000 */
[----:B------:R-:W-:Y:S01]  /*dda0*/  IMAD R48, R140, UR4, RZ ;  /* 0x000000048c307c24 */ /* 0x000fe2000f8e02ff */
[----:B------:R-:W-:Y:S02]  /*ddb0*/  CS2R R4, SRZ ;  /* 0x0000000000047805 */ /* 0x000fe4000001ff00 */
[----:B------:R-:W-:Y:S02]  /*ddc0*/  CS2R R8, SRZ ;  /* 0x0000000000087805 */ /* 0x000fe4000001ff00 */
[----:B------:R-:W-:Y:S02]  /*ddd0*/  CS2R R10, SRZ ;  /* 0x00000000000a7805 */ /* 0x000fe4000001ff00 */
[----:B------:R-:W-:Y:S02]  /*dde0*/  CS2R R12, SRZ ;  /* 0x00000000000c7805 */ /* 0x000fe4000001ff00 */
[----:B------:R-:W-:Y:S01]  /*ddf0*/  ISETP.GE.AND P0, PT, R6, R48, PT ;  /* 0x000000300600720c */ /* 0x000fe20003f06270 */
[----:B------:R-:W-:Y:S01]  /*de00*/  IMAD R48, R29, -0x80, R48 ;  /* 0xffffff801d307824 */ /* 0x000fe200078e0230 */
[----:B------:R-:W-:-:S02]  /*de10*/  CS2R R6, SRZ ;  /* 0x0000000000067805 */ /* 0x000fc4000001ff00 */
[----:B------:R-:W-:Y:S02]  /*de20*/  CS2R R14, SRZ ;  /* 0x00000000000e7805 */ /* 0x000fe4000001ff00 */
[----:B0-----:R-:W-:Y:S02]  /*de30*/  CS2R R24, SRZ ;  /* 0x0000000000187805 */ /* 0x001fe4000001ff00 */
[----:B------:R-:W-:Y:S02]  /*de40*/  CS2R R26, SRZ ;  /* 0x00000000001a7805 */ /* 0x000fe4000001ff00 */
[----:B------:R-:W-:Y:S02]  /*de50*/  CS2R R28, SRZ ;  /* 0x00000000001c7805 */ /* 0x000fe4000001ff00 */
[----:B------:R-:W-:Y:S02]  /*de60*/  CS2R R30, SRZ ;  /* 0x00000000001e7805 */ /* 0x000fe4000001ff00 */
[----:B------:R-:W-:-:S02]  /*de70*/  CS2R R32, SRZ ;  /* 0x0000000000207805 */ /* 0x000fc4000001ff00 */
[----:B------:R-:W-:Y:S01]  /*de80*/  CS2R R34, SRZ ;  /* 0x0000000000227805 */ /* 0x000fe2000001ff00 */
[----:B------:R-:W-:Y:S06]  /*de90*/  @P0 BRA `(.L_x_605) ;  /* 0x0000000000900947 */ /* 0x000fec0003800000 */
[----:B------:R-:W-:Y:S01]  /*dea0*/  ULDC UR4, c[0x0][0x3f4] ;  /* 0x0000fd0000047ab9 */ /* 0x000fe20000000800 */
[----:B-1----:R-:W-:Y:S01]  /*deb0*/  MOV R5, R3 ;  /* 0x0000000300057202 */ /* 0x002fe20000000f00 */
[----:B--2---:R-:W-:Y:S01]  /*dec0*/  IMAD.MOV.U32 R4, RZ, RZ, R0 ;  /* 0x000000ffff047224 */ /* 0x004fe200078e0000 */
[----:B------:R-:W-:Y:S02]  /*ded0*/  ISETP.GE.AND P2, PT, R16, UR4, PT ;  /* 0x0000000410007c0c */ /* 0x000fe4000bf46270 */
[----:B------:R-:W-:Y:S02]  /*dee0*/  CS2R R28, SRZ ;  /* 0x00000000001c7805 */ /* 0x000fe4000001ff00 */
[----:B------:R-:W-:Y:S02]  /*def0*/  ISETP.GE.AND P3, PT, R194, UR4, PT ;  /* 0x00000004c2007c0c */ /* 0x000fe4000bf66270 */
[----:B------:R-:W-:Y:S02]  /*df00*/  CS2R R30, SRZ ;  /* 0x00000000001e7805 */ /* 0x000fe4000001ff00 */
[----:B------:R-:W-:-:S02]  /*df10*/  ISETP.GE.AND P4, PT, R193, UR4, PT ;  /* 0x00000004c1007c0c */ /* 0x000fc4000bf86270 */
[----:B------:R-:W-:Y:S02]  /*df20*/  CS2R R8, SRZ ;  /* 0x0000000000087805 */ /* 0x000fe4000001ff00 */
[----:B------:R-:W-:Y:S02]  /*df30*/  CS2R R10, SRZ ;  /* 0x00000000000a7805 */ /* 0x000fe4000001ff00 */
[----:B------:R-:W-:Y:S02]  /*df40*/  CS2R R32, SRZ ;  /* 0x0000000000207805 */ /* 0x000fe4000001ff00 */
[----:B------:R-:W-:Y:S01]  /*df50*/  CS2R R34, SRZ ;  /* 0x0000000000227805 */ /* 0x000fe2000001ff00 */
[----:B------:R-:W-:Y:S02]  /*df60*/  @!P2 IMAD.SHL.U32 R47, R16, 0x2, RZ ;  /* 0x00000002102fa824 */ /* 0x000fe400078e00ff */
[----:B------:R-:W-:Y:S02]  /*df70*/  @!P3 IMAD.SHL.U32 R39, R195, 0x8, RZ ;  /* 0x00000008c327b824 */ /* 0x000fe400078e00ff */
[----:B------:R-:W-:Y:S01]  /*df80*/  @!P4 IMAD.SHL.U32 R43, R198, 0x8, RZ ;  /* 0x00000008c62bc824 */ /* 0x000fe200078e00ff */
[-C--:B------:R-:W-:Y:S01]  /*df90*/  @!P2 IADD3 R44, P0, R0, R47.reuse, RZ ;  /* 0x0000002f002ca210 */ /* 0x080fe20007f1e0ff */
[----:B------:R-:W-:Y:S01]  /*dfa0*/  @!P3 IMAD.WIDE R36, R39, 0x2, R4 ;  /* 0x000000022724b825 */ /* 0x000fe200078e0204 */
[----:B----4-:R-:W-:-:S02]  /*dfb0*/  @!P2 IADD3 R46, P1, R20, R47, RZ ;  /* 0x0000002f142ea210 */ /* 0x010fc40007f3e0ff */
[----:B------:R-:W-:Y:S01]  /*dfc0*/  @!P2 SHF.L.U64.HI R0, R16, 0x1, R17 ;  /* 0x000000011000a819 */ /* 0x000fe20000010211 */
[----:B------:R-:W-:Y:S01]  /*dfd0*/  @!P4 IMAD.WIDE R40, R43, 0x2, R4 ;  /* 0x000000022b28c825 */ /* 0x000fe200078e0204 */
[----:B------:R-:W-:Y:S02]  /*dfe0*/  CS2R R12, SRZ ;  /* 0x00000000000c7805 */ /* 0x000fe4000001ff00 */
[----:B------:R-:W-:Y:S02]  /*dff0*/  CS2R R14, SRZ ;  /* 0x00000000000e7805 */ /* 0x000fe4000001ff00 */
[----:B------:R-:W-:Y:S02]  /*e000*/  CS2R R24, SRZ ;  /* 0x0000000000187805 */ /* 0x000fe4000001ff00 */
[----:B------:R-:W-:Y:S02]  /*e010*/  CS2R R26, SRZ ;  /* 0x00000000001a7805 */ /* 0x000fe4000001ff00 */
[----:B------:R-:W-:-:S02]  /*e020*/  CS2R R4, SRZ ;  /* 0x0000000000047805 */ /* 0x000fc4000001ff00 */
[----:B------:R-:W-:Y:S01]  /*e030*/  CS2R R6, SRZ ;  /* 0x0000000000067805 */ /* 0x000fe2000001ff00 */
[--C-:B---3--:R-:W-:Y:S01]  /*e040*/  @!P3 IMAD.WIDE R38, R39, 0x2, R20.reuse ;  /* 0x000000022726b825 */ /* 0x108fe200078e0214 */
[----:B------:R-:W-:Y:S01]  /*e050*/  @!P2 IADD3.X R45, R3, R0, RZ, P0, !PT ;  /* 0x00000000032da210 */ /* 0x000fe200007fe4ff */
[----:B------:R0:W5:Y:S02]  /*e060*/  @!P3 LD.E.128 R28, desc[UR56][R36.64] ;  /* 0x00000038241cb980 */ /* 0x000164000c101d00 */
[----:B------:R-:W-:Y:S02]  /*e070*/  @!P4 IMAD.WIDE R42, R43, 0x2, R20 ;  /* 0x000000022b2ac825 */ /* 0x000fe400078e0214 */
[----:B------:R0:W5:Y:S02]  /*e080*/  @!P3 LD.E.128 R8, desc[UR56][R38.64] ;  /* 0x000000382608b980 */ /* 0x000164000c101d00 */
[----:B------:R-:W-:Y:S02]  /*e090*/  @!P2 IMAD.X R47, R21, 0x1, R0, P1 ;  /* 0x00000001152fa824 */ /* 0x000fe400008e0600 */
[----:B------:R0:W5:Y:S04]  /*e0a0*/  @!P4 LD.E.128 R32, desc[UR56][R40.64] ;  /* 0x000000382820c980 */ /* 0x000168000c101d00 */
[----:B------:R0:W5:Y:S04]  /*e0b0*/  @!P4 LD.E.128 R12, desc[UR56][R42.64] ;  /* 0x000000382a0cc980 */ /* 0x000168000c101d00 */
[----:B------:R0:W5:Y:S04]  /*e0c0*/  @!P2 LD.E.128 R24, desc[UR56][R44.64] ;  /* 0x000000382c18a980 */ /* 0x000168000c101d00 */
[----:B------:R0:W5:Y:S02]  /*e0d0*/  @!P2 LD.E.128 R4, desc[UR56][R46.64] ;  /* 0x000000382e04a980 */ /* 0x000164000c101d00 */
.L_x_605:
[----:B------:R-:W-:Y:S05]  /*e0e0*/  BSYNC B1 ;  /* 0x0000000000017941 */ /* 0x000fea0003800000 */
.L_x_604:
[----:B------:R-:W4:Y:S01]  /*e0f0*/  LDL R64, [R1+0x4] ;  /* 0x0000040001407983 */ /* 0x000f220000100800 */
[----:B--2--5:R-:W-:Y:S01]  /*e100*/  IMAD.MOV.U32 R0, RZ, RZ, R24 ;  /* 0x000000ffff007224 */ /* 0x024fe200078e0018 */
[----:B-1----:R-:W-:Y:S01]  /*e110*/  MOV R3, R25 ;  /* 0x0000001900037202 */ /* 0x002fe20000000f00 */
[----:B0-----:R-:W-:Y:S01]  /*e120*/  IMAD.MOV.U32 R36, RZ, RZ, R26 ;  /* 0x000000ffff247224 */ /* 0x001fe200078e001a */
[--C-:B------:R-:W-:Y:S01]  /*e130*/  SHF.R.U64 R26, R26, 0x10, R27.reuse ;  /* 0x000000101a1a7819 */ /* 0x100fe2000000121b */
[--C-:B---3--:R-:W-:Y:S01]  /*e140*/  IMAD.MOV.U32 R21, RZ, RZ, R27.reuse ;  /* 0x000000ffff157224 */ /* 0x108fe200078e001b */
[----:B------:R-:W-:Y:S01]  /*e150*/  SHF.R.U32.HI R42, RZ, 0x10, R27 ;  /* 0x00000010ff2a7819 */ /* 0x000fe2000001161b */
[----:B------:R-:W-:Y:S01]  /*e160*/  IMAD.MOV.U32 R27, RZ, RZ, R30 ;  /* 0x000000ffff1b7224 */ /* 0x000fe200078e001e */
[----:B------:R-:W-:Y:S01]  /*e170*/  SHF.R.U64 R45, R30, 0x10, R31 ;  /* 0x000000101e2d7819 */ /* 0x000fe2000000121f */
[----:B------:R-:W-:Y:S01]  /*e180*/  IMAD.MOV.U32 R30, RZ, RZ, R32 ;  /* 0x000000ffff1e7224 */ /* 0x000fe200078e0020 */
[--C-:B------:R-:W-:Y:S01]  /*e190*/  SHF.R.U64 R47, R32, 0x10, R33.reuse ;  /* 0x00000010202f7819 */ /* 0x100fe20000001221 */
[----:B------:R-:W-:Y:S01]  /*e1a0*/  IMAD.MOV.U32 R38, RZ, RZ, R4 ;  /* 0x000000ffff267224 */ /* 0x000fe200078e0004 */
[----:B------:R-:W-:Y:S01]  /*e1b0*/  MOV R32, R34 ;  /* 0x0000002200207202 */ /* 0x000fe20000000f00 */
[----:B------:R-:W-:Y:S01]  /*e1c0*/  IMAD.MOV.U32 R39, RZ, RZ, R33 ;  /* 0x000000ffff277224 */ /* 0x000fe200078e0021 */
[----:B------:R-:W-:Y:S01]  /*e1d0*/  SHF.R.U64 R50, R34, 0x10, R35 ;  /* 0x0000001022327819 */ /* 0x000fe20000001223 */
[----:B------:R-:W-:Y:S01]  /*e1e0*/  IMAD.MOV.U32 R40, RZ, RZ, R6 ;  /* 0x000000ffff287224 */ /* 0x000fe200078e0006 */
[----:B------:R-:W-:Y:S01]  /*e1f0*/  PRMT R34, R0, 0x5410, R3 ;  /* 0x0000541000227816 */ /* 0x000fe20000000003 */
[----:B------:R-:W-:Y:S01]  /*e200*/  BSSY B1, `(.L_x_606) ;  /* 0x0000040000017945 */ /* 0x000fe20003800000 */
[----:B----4-:R-:W-:-:S02]  /*e210*/  MOV R20, R5 ;  /* 0x0000000500147202 */ /* 0x010fc40000000f00 */
[----:B------:R-:W-:Y:S01]  /*e220*/  SHF.R.U64 R52, R4, 0x10, R5 ;  /* 0x0000001004347819 */ /* 0x000fe20000001205 */
[----:B------:R-:W-:Y:S01]  /*e230*/  IMAD.MOV.U32 R4, RZ, RZ, R7 ;  /* 0x000000ffff047224 */ /* 0x000fe200078e0007 */
[----:B------:R-:W-:Y:S02]  /*e240*/  SHF.R.U32.HI R53, RZ, 0x10, R5 ;  /* 0x00000010ff357819 */ /* 0x000fe40000011605 */
[--C-:B------:R-:W-:Y:S02]  /*e250*/  SHF.R.U64 R37, R24, 0x10, R25.reuse ;  /* 0x0000001018257819 */ /* 0x100fe40000001219 */
[----:B------:R-:W-:Y:S01]  /*e260*/  SHF.R.U32.HI R41, RZ, 0x10, R25 ;  /* 0x00000010ff297819 */ /* 0x000fe20000011619 */
[--C-:B------:R-:W-:Y:S01]  /*e270*/  IMAD.MOV.U32 R25, RZ, RZ, R29.reuse ;  /* 0x000000ffff197224 */ /* 0x100fe200078e001d */
[----:B------:R-:W-:Y:S02]  /*e280*/  MOV R24, R28 ;  /* 0x0000001c00187202 */ /* 0x000fe40000000f00 */
[----:B------:R-:W-:-:S02]  /*e290*/  SHF.R.U64 R43, R28, 0x10, R29 ;  /* 0x000000101c2b7819 */ /* 0x000fc4000000121d */
[----:B------:R-:W-:Y:S02]  /*e2a0*/  SHF.R.U32.HI R44, RZ, 0x10, R29 ;  /* 0x00000010ff2c7819 */ /* 0x000fe4000001161d */
[----:B------:R-:W-:Y:S01]  /*e2b0*/  SHF.R.U32.HI R49, RZ, 0x10, R33 ;  /* 0x00000010ff317819 */ /* 0x000fe20000011621 */
[----:B------:R-:W-:Y:S01]  /*e2c0*/  IMAD.MOV.U32 R33, RZ, RZ, R35 ;  /* 0x000000ffff217224 */ /* 0x000fe200078e0023 */
[----:B------:R-:W-:Y:S01]  /*e2d0*/  SHF.R.U64 R54, R6, 0x10, R7 ;  /* 0x0000001006367819 */ /* 0x000fe20000001207 */
[----:B------:R-:W-:Y:S01]  /*e2e0*/  IMAD.MOV.U32 R6, RZ, RZ, R9 ;  /* 0x000000ffff067224 */ /* 0x000fe200078e0009 */
[----:B------:R-:W-:Y:S02]  /*e2f0*/  SHF.R.U32.HI R55, RZ, 0x10, R7 ;  /* 0x00000010ff377819 */ /* 0x000fe40000011607 */
[----:B------:R-:W-:Y:S02]  /*e300*/  MOV R28, R31 ;  /* 0x0000001f001c7202 */ /* 0x000fe40000000f00 */
[----:B------:R-:W-:Y:S01]  /*e310*/  SHF.R.U32.HI R46, RZ, 0x10, R31 ;  /* 0x00000010ff2e7819 */ /* 0x000fe2000001161f */
[----:B------:R-:W-:Y:S01]  /*e320*/  IMAD.MOV.U32 R31, RZ, RZ, R10 ;  /* 0x000000ffff1f7224 */ /* 0x000fe200078e000a */
[----:B------:R-:W-:-:S02]  /*e330*/  MOV R29, R8 ;  /* 0x00000008001d7202 */ /* 0x000fc40000000f00 */
[--C-:B------:R-:W-:Y:S01]  /*e340*/  SHF.R.U64 R56, R8, 0x10, R9.reuse ;  /* 0x0000001008387819 */ /* 0x100fe20000001209 */
[----:B------:R-:W-:Y:S01]  /*e350*/  IMAD.MOV.U32 R8, RZ, RZ, R12 ;  /* 0x000000ffff087224 */ /* 0x000fe200078e000c */
[----:B------:R-:W-:Y:S01]  /*e360*/  SHF.R.U32.HI R57, RZ, 0x10, R9 ;  /* 0x00000010ff397819 */ /* 0x000fe20000011609 */
[----:B------:R-:W-:Y:S01]  /*e370*/  IMAD.MOV.U32 R9, RZ, RZ, R13 ;  /* 0x000000ffff097224 */ /* 0x000fe200078e000d */
[----:B------:R-:W-:Y:S02]  /*e380*/  MOV R7, R11 ;  /* 0x0000000b00077202 */ /* 0x000fe40000000f00 */
[--C-:B------:R-:W-:Y:S02]  /*e390*/  SHF.R.U64 R58, R10, 0x10, R11.reuse ;  /* 0x000000100a3a7819 */ /* 0x100fe4000000120b */
[----:B------:R-:W-:Y:S01]  /*e3a0*/  SHF.R.U32.HI R59, RZ, 0x10, R11 ;  /* 0x00000010ff3b7819 */ /* 0x000fe2000001160b */
[----:B------:R-:W-:Y:S01]  /*e3b0*/  IMAD.MOV.U32 R11, RZ, RZ, R15 ;  /* 0x000000ffff0b7224 */ /* 0x000fe200078e000f */
[----:B------:R-:W-:-:S02]  /*e3c0*/  PRMT R24, R24, 0x5410, R25 ;  /* 0x0000541018187816 */ /* 0x000fc40000000019 */
[----:B------:R-:W-:Y:S02]  /*e3d0*/  SHF.R.U32.HI R51, RZ, 0x10, R35 ;  /* 0x00000010ff337819 */ /* 0x000fe40000011623 */
[--C-:B------:R-:W-:Y:S02]  /*e3e0*/  SHF.R.U64 R60, R12, 0x10, R13.reuse ;  /* 0x000000100c3c7819 */ /* 0x100fe4000000120d */
[----:B------:R-:W-:Y:S02]  /*e3f0*/  SHF.R.U32.HI R61, RZ, 0x10, R13 ;  /* 0x00000010ff3d7819 */ /* 0x000fe4000001160d */
[----:B------:R-:W-:Y:S02]  /*e400*/  MOV R10, R14 ;  /* 0x0000000e000a7202 */ /* 0x000fe40000000f00 */
[----:B------:R-:W-:Y:S02]  /*e410*/  VIMNMX R25, R48, 0x80, PT ;  /* 0x0000008030197848 */ /* 0x000fe40003fe0100 */
[----:B------:R-:W-:-:S02]  /*e420*/  PRMT R35, R37, 0x5410, R41 ;  /* 0x0000541025237816 */ /* 0x000fc40000000029 */
[--C-:B------:R-:W-:Y:S02]  /*e430*/  SHF.R.U64 R62, R14, 0x10, R15.reuse ;  /* 0x000000100e3e7819 */ /* 0x100fe4000000120f */
[----:B------:R-:W-:Y:S02]  /*e440*/  SHF.R.U32.HI R63, RZ, 0x10, R15 ;  /* 0x00000010ff3f7819 */ /* 0x000fe4000001160f */
        /* <DEDUP_REMOVED lines=14> */
[----:B------:R-:W-:Y:S02]  /*e530*/  ISETP.GE.AND P1, PT, R202, R25, PT ;  /* 0x00000019ca00720c */ /* 0x000fe40003f26270 */
[----:B------:R-:W-:-:S02]  /*e540*/  PRMT R14, R8, 0x5410, R9 ;  /* 0x00005410080e7816 */ /* 0x000fc40000000009 */
[----:B------:R-:W-:Y:S02]  /*e550*/  PRMT R15, R60, 0x5410, R61 ;  /* 0x000054103c0f7816 */ /* 0x000fe4000000003d */
[----:B------:R-:W-:Y:S02]  /*e560*/  PRMT R20, R10, 0x5410, R11 ;  /* 0x000054100a147816 */ /* 0x000fe4000000000b */
[----:B------:R-:W-:-:S04]  /*e570*/  LEA.HI R0, R64, R64, RZ, 0x1 ;  /* 0x0000004040007211 */ /* 0x000fc800078f08ff */
[----:B------:R-:W-:-:S05]  /*e580*/  LOP3.LUT R0, R0, 0xfffffffe, RZ, 0xc0, !PT ;  /* 0xfffffffe00007812 */ /* 0x000fca00078ec0ff */
[----:B------:R-:W-:-:S05]  /*e590*/  IMAD.IADD R0, R64, 0x1, -R0 ;  /* 0x0000000140007824 */ /* 0x000fca00078e0a00 */
[----:B------:R-:W-:Y:S02]  /*e5a0*/  SHF.L.U32 R5, R0, 0x1f, RZ ;  /* 0x0000001f00057819 */ /* 0x000fe400000006ff */
[----:B------:R-:W-:Y:S02]  /*e5b0*/  PRMT R0, R30, 0x5410, R39 ;  /* 0x000054101e007816 */ /* 0x000fe40000000027 */
[----:B------:R-:W0:Y:S01]  /*e5c0*/  SYNCS.PHASECHK.TRANS64.TRYWAIT P0, [R18+URZ+0x30800], R5 ;  /* 0x03080005120075a7 */ /* 0x000e22000800017f */
[----:B------:R-:W-:Y:S02]  /*e5d0*/  PRMT R39, R52, 0x5410, R53 ;  /* 0x0000541034277816 */ /* 0x000fe40000000035 */
[----:B------:R-:W-:Y:S01]  /*e5e0*/  PRMT R30, R56, 0x5410, R57 ;  /* 0x00005410381e7816 */ /* 0x000fe20000000039 */
[----:B0-----:R-:W-:Y:S06]  /*e5f0*/  @!P0 BRA `(.L_x_607) ;  /* 0x0000011c00a08947 */ /* 0x001fec0003800000 */
.L_x_829:
[----:B------:R-:W-:Y:S05]  /*e600*/  BSYNC B1 ;  /* 0x0000000000017941 */ /* 0x000fea0003800000 */
.L_x_606:
[----:B------:R-:W-:Y:S01]  /*e610*/  BSSY B1, `(.L_x_608) ;  /* 0x000011c000017945 */ /* 0x000fe20003800000 */
[----:B------:R-:W-:-:S03]  /*e620*/  PRMT R21, R62, 0x5410, R63 ;  /* 0x000054103e157816 */ /* 0x000fc6000000003f */
[----:B------:R-:W-:Y:S05]  /*e630*/  @P1 BRA `(.L_x_609) ;  /* 0x0000001000641947 */ /* 0x000fea0003800000 */
[----:B------:R-:W1:Y:S01]  /*e640*/  LDC R33, c[0x0][0x3f4] ;  /* 0x0000fd00ff217b82 */ /* 0x000e620000000800 */
[----:B------:R-:W-:Y:S01]  /*e650*/  BSSY B2, `(.L_x_610) ;  /* 0x0000065000027945 */ /* 0x000fe20003800000 */
[-C--:B-1----:R-:W-:Y:S02]  /*e660*/  ISETP.GE.AND P0, PT, R16, R33.reuse, PT ;  /* 0x000000211000720c */ /* 0x082fe40003f06270 */
[-C--:B------:R-:W-:Y:S02]  /*e670*/  ISETP.GE.AND P1, PT, R194, R33.reuse, PT ;  /* 0x00000021c200720c */ /* 0x080fe40003f26270 */
[----:B------:R-:W-:-:S09]  /*e680*/  ISETP.GE.AND P2, PT, R193, R33, PT ;  /* 0x00000021c100720c */ /* 0x000fd20003f46270 */
[----:B------:R-:W-:Y:S05]  /*e690*/  @P0 BRA `(.L_x_611) ;  /* 0x0000000400800947 */ /* 0x000fea0003800000 */
[----:B------:R-:W1:Y:S01]  /*e6a0*/  S2R R6, SR_TID.X ;  /* 0x0000000000067919 */ /* 0x000e620000002100 */
[----:B0-----:R-:W-:Y:S01]  /*e6b0*/  LOP3.LUT R5, R215, 0x38, R16, 0xf8, !PT ;  /* 0x00000038d7057812 */ /* 0x001fe200078ef810 */
[----:B------:R-:W-:Y:S02]  /*e6c0*/  HADD2.F32 R53, -RZ, R38.H0_H0 ;  /* 0x20000026ff357230 */ /* 0x000fe40000004100 */
[----:B------:R-:W-:Y:S02]  /*e6d0*/  HADD2.F32 R51, -RZ, R34.H0_H0 ;  /* 0x20000022ff337230 */ /* 0x000fe40000004100 */
[----:B------:R-:W-:Y:S01]  /*e6e0*/  HADD2.F32 R55, -RZ, R39.H0_H0 ;  /* 0x20000027ff377230 */ /* 0x000fe20000004100 */
[----:B-1----:R-:W-:-:S04]  /*e6f0*/  IADD3 R6, R6, -0x80, RZ ;  /* 0xffffff8006067810 */ /* 0x002fc80007ffe0ff */
[----:B------:R-:W-:-:S04]  /*e700*/  SHF.R.S32.HI R4, RZ, 0x1f, R6 ;  /* 0x0000001fff047819 */ /* 0x000fc80000011406 */
[----:B------:R-:W-:-:S04]  /*e710*/  LEA.HI R4, R4, R6, RZ, 0x2 ;  /* 0x0000000604047211 */ /* 0x000fc800078f10ff */
[----:B------:R-:W-:-:S05]  /*e720*/  LOP3.LUT R4, R4, 0xfffffffc, RZ, 0xc0, !PT ;  /* 0xfffffffc04047812 */ /* 0x000fca00078ec0ff */
[----:B------:R-:W-:-:S05]  /*e730*/  IMAD.IADD R4, R6, 0x1, -R4 ;  /* 0x0000000106047824 */ /* 0x000fca00078e0a04 */
[----:B------:R-:W-:Y:S02]  /*e740*/  LEA.HI R6, R33, R4, RZ, 0x1d ;  /* 0x0000000421067211 */ /* 0x000fe400078fe8ff */
[----:B------:R-:W-:Y:S02]  /*e750*/  LOP3.LUT R4, R5, R216, RZ, 0x3c, !PT ;  /* 0x000000d805047212 */ /* 0x000fe400078e3cff */
[----:B------:R-:W-:Y:S01]  /*e760*/  SHF.R.S32.HI R7, RZ, 0x1f, R6 ;  /* 0x0000001fff077819 */ /* 0x000fe20000011406 */
[----:B------:R-:W-:Y:S01]  /*e770*/  IMAD.SHL.U32 R8, R6, 0x8, RZ ;  /* 0x0000000806087824 */ /* 0x000fe200078e00ff */
[----:B------:R-:W-:Y:S02]  /*e780*/  IADD3 R5, R217, R4, RZ ;  /* 0x00000004d9057210 */ /* 0x000fe40007ffe0ff */
[----:B------:R-:W-:Y:S02]  /*e790*/  LEA.HI R6, R7, R6, RZ, 0x3 ;  /* 0x0000000607067211 */ /* 0x000fe400078f18ff */
[----:B------:R-:W-:Y:S01]  /*e7a0*/  LOP3.LUT R7, R215, 0x38, R8, 0xf8, !PT ;  /* 0x00000038d7077812 */ /* 0x000fe200078ef808 */
[----:B------:R-:W-:-:S02]  /*e7b0*/  IMAD R58, R5, 0x2, R18 ;  /* 0x00000002053a7824 */ /* 0x000fc400078e0212 */
[----:B------:R-:W-:Y:S01]  /*e7c0*/  IMAD.SHL.U32 R6, R6, 0x400, RZ ;  /* 0x0000040006067824 */ /* 0x000fe200078e00ff */
[----:B------:R-:W-:-:S04]  /*e7d0*/  LOP3.LUT R9, R7, R216, RZ, 0x3c, !PT ;  /* 0x000000d807097212 */ /* 0x000fc800078e3cff */
[----:B------:R-:W-:Y:S02]  /*e7e0*/  LOP3.LUT R8, R6, 0x7fffe000, RZ, 0xc0, !PT ;  /* 0x7fffe00006087812 */ /* 0x000fe400078ec0ff */
[----:B------:R-:W0:Y:S02]  /*e7f0*/  LDS.128 R4, [R58+0x12400] ;  /* 0x012400003a047984 */ /* 0x000e240000000c00 */
[----:B------:R-:W-:-:S04]  /*e800*/  IADD3 R9, R9, R8, R217 ;  /* 0x0000000809097210 */ /* 0x000fc80007ffe0d9 */
[----:B------:R-:W-:-:S05]  /*e810*/  LEA R60, R9, R18, 0x1 ;  /* 0x00000012093c7211 */ /* 0x000fca00078e08ff */
[----:B------:R-:W1:Y:S01]  /*e820*/  LDS.128 R8, [R60+0x12400] ;  /* 0x012400003c087984 */ /* 0x000e620000000c00 */
[--C-:B0-----:R-:W-:Y:S02]  /*e830*/  HADD2.F32 R42, -RZ, R4.reuse.H0_H0 ;  /* 0x20000004ff2a7230 */ /* 0x101fe40000004100 */
[----:B------:R-:W-:Y:S02]  /*e840*/  HADD2.F32 R4, -RZ, R4.H1_H1 ;  /* 0x30000004ff047230 */ /* 0x000fe40000004100 */
[--C-:B------:R-:W-:Y:S02]  /*e850*/  HADD2.F32 R43, -RZ, R5.reuse.H0_H0 ;  /* 0x20000005ff2b7230 */ /* 0x100fe40000004100 */
[----:B------:R-:W-:Y:S02]  /*e860*/  HADD2.F32 R5, -RZ, R5.H1_H1 ;  /* 0x30000005ff057230 */ /* 0x000fe40000004100 */
[--C-:B------:R-:W-:Y:S02]  /*e870*/  HADD2.F32 R44, -RZ, R6.reuse.H0_H0 ;  /* 0x20000006ff2c7230 */ /* 0x100fe40000004100 */
[----:B------:R-:W-:-:S02]  /*e880*/  HADD2.F32 R6, -RZ, R6.H1_H1 ;  /* 0x30000006ff067230 */ /* 0x000fc40000004100 */
[--C-:B-1----:R-:W-:Y:S02]  /*e890*/  HADD2.F32 R46, -RZ, R8.reuse.H0_H0 ;  /* 0x20000008ff2e7230 */ /* 0x102fe40000004100 */
[----:B------:R-:W-:Y:S02]  /*e8a0*/  HADD2.F32 R8, -RZ, R8.H1_H1 ;  /* 0x30000008ff087230 */ /* 0x000fe40000004100 */
[----:B------:R-:W-:Y:S02]  /*e8b0*/  HADD2.F32 R47, -RZ, R9.H0_H0 ;  /* 0x20000009ff2f7230 */ /* 0x000fe40000004100 */
[C---:B------:R-:W-:Y:S01]  /*e8c0*/  FMUL.FTZ R57, R46.reuse, R53 ;  /* 0x000000352e397220 */ /* 0x040fe20000410000 */
[----:B------:R-:W-:Y:S01]  /*e8d0*/  FMUL.FTZ R59, R46, R51 ;  /* 0x000000332e3b7220 */ /* 0x000fe20000410000 */
[----:B------:R-:W-:Y:S02]  /*e8e0*/  HADD2.F32 R46, -RZ, R38.H1_H1 ;  /* 0x30000026ff2e7230 */ /* 0x000fe40000004100 */
[----:B------:R-:W-:Y:S01]  /*e8f0*/  FMUL.FTZ R61, R8, R55 ;  /* 0x00000037083d7220 */ /* 0x000fe20000410000 */
[----:B------:R-:W-:Y:S01]  /*e900*/  FFMA.FTZ R57, R42, R51, -R57 ;  /* 0x000000332a397223 */ /* 0x000fe20000010839 */
[----:B------:R-:W-:-:S02]  /*e910*/  HADD2.F32 R51, -RZ, R35.H0_H0 ;  /* 0x20000023ff337230 */ /* 0x000fc40000004100 */
[----:B------:R-:W-:Y:S01]  /*e920*/  FFMA.FTZ R59, R42, R53, R59 ;  /* 0x000000352a3b7223 */ /* 0x000fe2000001003b */
[----:B------:R-:W-:Y:S02]  /*e930*/  HADD2.F32 R42, -RZ, R34.H1_H1 ;  /* 0x30000022ff2a7230 */ /* 0x000fe40000004100 */
[C---:B------:R-:W-:Y:S01]  /*e940*/  FMUL.FTZ R54, R47.reuse, R46 ;  /* 0x0000002e2f367220 */ /* 0x040fe20000410000 */
[----:B------:R-:W-:Y:S02]  /*e950*/  HADD2.F32 R9, -RZ, R9.H1_H1 ;  /* 0x30000009ff097230 */ /* 0x000fe40000004100 */
[-C--:B------:R-:W-:Y:S01]  /*e960*/  FMUL.FTZ R53, R8, R51.reuse ;  /* 0x0000003308357220 */ /* 0x080fe20000410000 */
[C---:B------:R-:W-:Y:S01]  /*e970*/  FFMA.FTZ R50, R4.reuse, R51, -R61 ;  /* 0x0000003304327223 */ /* 0x040fe2000001083d */
[----:B------:R-:W-:Y:S01]  /*e980*/  FMUL.FTZ R47, R47, R42 ;  /* 0x0000002a2f2f7220 */ /* 0x000fe20000410000 */
[----:B------:R-:W-:Y:S02]  /*e990*/  HADD2.F32 R8, -RZ, R39.H1_H1 ;  /* 0x30000027ff087230 */ /* 0x000fe40000004100 */
[----:B------:R-:W-:Y:S01]  /*e9a0*/  FFMA.FTZ R52, R4, R55, R53 ;  /* 0x0000003704347223 */ /* 0x000fe20000010035 */
[----:B------:R-:W-:-:S02]  /*e9b0*/  HADD2.F32 R4, -RZ, R35.H1_H1 ;  /* 0x30000023ff047230 */ /* 0x000fc40000004100 */
[C---:B------:R-:W-:Y:S01]  /*e9c0*/  FFMA.FTZ R46, R43.reuse, R46, R47 ;  /* 0x0000002e2b2e7223 */ /* 0x040fe2000001002f */
[----:B------:R-:W-:Y:S02]  /*e9d0*/  HADD2.F32 R48, -RZ, R10.H0_H0 ;  /* 0x2000000aff307230 */ /* 0x000fe40000004100 */
[----:B------:R-:W-:Y:S01]  /*e9e0*/  FFMA.FTZ R54, R43, R42, -R54 ;  /* 0x0000002a2b367223 */ /* 0x000fe20000010836 */
[----:B------:R-:W-:Y:S02]  /*e9f0*/  HADD2.F32 R47, -RZ, R40.H0_H0 ;  /* 0x20000028ff2f7230 */ /* 0x000fe40000004100 */
[C---:B------:R-:W-:Y:S01]  /*ea00*/  FMUL.FTZ R42, R9.reuse, R8 ;  /* 0x00000008092a7220 */ /* 0x040fe20000410000 */
[----:B------:R-:W-:Y:S02]  /*ea10*/  HADD2.F32 R43, -RZ, R36.H0_H0 ;  /* 0x20000024ff2b7230 */ /* 0x000fe40000004100 */
[----:B------:R-:W-:Y:S01]  /*ea20*/  FMUL.FTZ R56, R9, R4 ;  /* 0x0000000409387220 */ /* 0x000fe20000410000 */
[----:B------:R-:W-:-:S02]  /*ea30*/  HADD2.F32 R10, -RZ, R10.H1_H1 ;  /* 0x3000000aff0a7230 */ /* 0x000fc40000004100 */
[C---:B------:R-:W-:Y:S01]  /*ea40*/  FMUL.FTZ R61, R48.reuse, R47 ;  /* 0x0000002f303d7220 */ /* 0x040fe20000410000 */
[----:B------:R-:W-:Y:S02]  /*ea50*/  HADD2.F32 R51, -RZ, R41.H0_H0 ;  /* 0x20000029ff337230 */ /* 0x000fe40000004100 */
[C---:B------:R-:W-:Y:S01]  /*ea60*/  FFMA.FTZ R53, R5.reuse, R4, -R42 ;  /* 0x0000000405357223 */ /* 0x040fe2000001082a */
[----:B------:R-:W-:Y:S02]  /*ea70*/  HADD2.F32 R9, -RZ, R37.H0_H0 ;  /* 0x20000025ff097230 */ /* 0x000fe40000004100 */
[-C--:B------:R-:W-:Y:S01]  /*ea80*/  FMUL.FTZ R48, R48, R43.reuse ;  /* 0x0000002b30307220 */ /* 0x080fe20000410000 */
[----:B------:R-:W-:Y:S01]  /*ea90*/  FFMA.FTZ R55, R5, R8, R56 ;  /* 0x0000000805377223 */ /* 0x000fe20000010038 */
[----:B------:R-:W-:Y:S01]  /*eaa0*/  FFMA.FTZ R61, R44, R43, -R61 ;  /* 0x0000002b2c3d7223 */ /* 0x000fe2000001083d */
[--C-:B------:R-:W-:Y:S02]  /*eab0*/  HADD2.F32 R49, -RZ, R11.reuse.H0_H0 ;  /* 0x2000000bff317230 */ /* 0x100fe40000004100 */
[C---:B------:R-:W-:Y:S01]  /*eac0*/  FMUL.FTZ R5, R10.reuse, R51 ;  /* 0x000000330a057220 */ /* 0x040fe20000410000 */
[----:B------:R-:W-:Y:S01]  /*ead0*/  FMUL.FTZ R43, R10, R9 ;  /* 0x000000090a2b7220 */ /* 0x000fe20000410000 */
[----:B------:R-:W-:-:S02]  /*eae0*/  HADD2.F32 R11, -RZ, R11.H1_H1 ;  /* 0x3000000bff0b7230 */ /* 0x000fc40000004100 */
[----:B------:R-:W-:Y:S01]  /*eaf0*/  FFMA.FTZ R48, R44, R47, R48 ;  /* 0x0000002f2c307223 */ /* 0x000fe20000010030 */
[----:B------:R-:W-:Y:S02]  /*eb00*/  HADD2.F32 R10, -RZ, R40.H1_H1 ;  /* 0x30000028ff0a7230 */ /* 0x000fe40000004100 */
[C---:B------:R-:W-:Y:S01]  /*eb10*/  FFMA.FTZ R44, R6.reuse, R9, -R5 ;  /* 0x00000009062c7223 */ /* 0x040fe20000010805 */
[----:B------:R-:W-:Y:S02]  /*eb20*/  HADD2.F32 R42, -RZ, R41.H1_H1 ;  /* 0x30000029ff2a7230 */ /* 0x000fe40000004100 */
[----:B------:R-:W-:Y:S01]  /*eb30*/  FFMA.FTZ R43, R6, R51, R43 ;  /* 0x00000033062b7223 */ /* 0x000fe2000001002b */
[----:B------:R-:W-:Y:S02]  /*eb40*/  HADD2.F32 R4, -RZ, R36.H1_H1 ;  /* 0x30000024ff047230 */ /* 0x000fe40000004100 */
[----:B------:R-:W-:Y:S01]  /*eb50*/  FMUL.FTZ R6, R49, R10 ;  /* 0x0000000a31067220 */ /* 0x000fe20000410000 */
[----:B------:R-:W-:-:S02]  /*eb60*/  HADD2.F32 R8, -RZ, R37.H1_H1 ;  /* 0x30000025ff087230 */ /* 0x000fc40000004100 */
[----:B------:R-:W-:Y:S01]  /*eb70*/  FMUL.FTZ R56, R11, R42 ;  /* 0x0000002a0b387220 */ /* 0x000fe20000410000 */
[--C-:B------:R-:W-:Y:S02]  /*eb80*/  HADD2.F32 R45, -RZ, R7.reuse.H0_H0 ;  /* 0x20000007ff2d7230 */ /* 0x100fe40000004100 */
[----:B------:R-:W-:Y:S01]  /*eb90*/  FMUL.FTZ R49, R49, R4 ;  /* 0x0000000431317220 */ /* 0x000fe20000410000 */
[----:B------:R-:W-:Y:S02]  /*eba0*/  HADD2.F32 R7, -RZ, R7.H1_H1 ;  /* 0x30000007ff077230 */ /* 0x000fe40000004100 */
[----:B------:R-:W-:Y:S01]  /*ebb0*/  FMUL.FTZ R5, R11, R8 ;  /* 0x000000080b057220 */ /* 0x000fe20000410000 */
[----:B------:R-:W-:Y:S01]  /*ebc0*/  F2FP.F16.F32.PACK_AB R9, R55, R46 ;  /* 0x0000002e3709723e */ /* 0x000fe200000000ff */
[C---:B------:R-:W-:Y:S01]  /*ebd0*/  FFMA.FTZ R11, R45.reuse, R4, -R6 ;  /* 0x000000042d0b7223 */ /* 0x040fe20000010806 */
[----:B------:R-:W-:Y:S01]  /*ebe0*/  FFMA.FTZ R49, R45, R10, R49 ;  /* 0x0000000a2d317223 */ /* 0x000fe20000010031 */
[C---:B------:R-:W-:Y:S01]  /*ebf0*/  FFMA.FTZ R56, R7.reuse, R8, -R56 ;  /* 0x0000000807387223 */ /* 0x040fe20000010838 */
[----:B------:R-:W-:Y:S01]  /*ec00*/  FFMA.FTZ R42, R7, R42, R5 ;  /* 0x0000002a072a7223 */ /* 0x000fe20000010005 */
[----:B------:R-:W-:-:S02]  /*ec10*/  F2FP.F16.F32.PACK_AB R4, R50, R57 ;  /* 0x000000393204723e */ /* 0x000fc400000000ff */
[----:B------:R-:W-:Y:S02]  /*ec20*/  F2FP.F16.F32.PACK_AB R5, R53, R54 ;  /* 0x000000363505723e */ /* 0x000fe400000000ff */
[----:B------:R-:W-:Y:S02]  /*ec30*/  F2FP.F16.F32.PACK_AB R6, R44, R61 ;  /* 0x0000003d2c06723e */ /* 0x000fe400000000ff */
[----:B------:R-:W-:Y:S02]  /*ec40*/  F2FP.F16.F32.PACK_AB R7, R56, R11 ;  /* 0x0000000b3807723e */ /* 0x000fe400000000ff */
[----:B------:R-:W-:Y:S02]  /*ec50*/  F2FP.F16.F32.PACK_AB R8, R52, R59 ;  /* 0x0000003b3408723e */ /* 0x000fe400000000ff */
[----:B------:R-:W-:Y:S01]  /*ec60*/  F2FP.F16.F32.PACK_AB R10, R43, R48 ;  /* 0x000000302b0a723e */ /* 0x000fe200000000ff */
[----:B------:R1:W-:Y:S01]  /*ec70*/  STS.128 [R58+0x12400], R4 ;  /* 0x012400043a007388 */ /* 0x0003e20000000c00 */
[----:B------:R-:W-:-:S05]  /*ec80*/  F2FP.F16.F32.PACK_AB R11, R42, R49 ;  /* 0x000000312a0b723e */ /* 0x000fca00000000ff */
[----:B------:R1:W-:Y:S02]  /*ec90*/  STS.128 [R60+0x12400], R8 ;  /* 0x012400083c007388 */ /* 0x0003e40000000c00 */
.L_x_611:
[----:B------:R-:W-:Y:S05]  /*eca0*/  BSYNC B2 ;  /* 0x0000000000027941 */ /* 0x000fea0003800000 */
.L_x_610:
[----:B------:R-:W-:Y:S04]  /*ecb0*/  BSSY B2, `(.L_x_612) ;  /* 0x0000059000027945 */ /* 0x000fe80003800000 */
[----:B------:R-:W-:Y:S05]  /*ecc0*/  @P1 BRA `(.L_x_613) ;  /* 0x00000004005c1947 */ /* 0x000fea0003800000 */
[----:B------:R-:W2:Y:S01]  /*ecd0*/  LDL R59, [R1+0x6c] ;  /* 0x00006c00013b7983 */ /* 0x000ea20000100800 */
[----:B-1----:R-:W-:Y:S01]  /*ece0*/  LEA.HI R4, R33, R195, RZ, 0x1d ;  /* 0x000000c321047211 */ /* 0x002fe200078fe8ff */
[----:B------:R-:W-:Y:S02]  /*ecf0*/  HADD2.F32 R52, -RZ, R24.H0_H0 ;  /* 0x20000018ff347230 */ /* 0x000fe40000004100 */
[--C-:B------:R-:W-:Y:S01]  /*ed00*/  HADD2.F32 R54, -RZ, R29.reuse.H0_H0 ;  /* 0x2000001dff367230 */ /* 0x100fe20000004100 */
[----:B0-----:R-:W-:Y:S01]  /*ed10*/  SHF.R.S32.HI R5, RZ, 0x1f, R4 ;  /* 0x0000001fff057819 */ /* 0x001fe20000011404 */
[----:B------:R-:W-:Y:S02]  /*ed20*/  IMAD.SHL.U32 R6, R4, 0x8, RZ ;  /* 0x0000000804067824 */ /* 0x000fe400078e00ff */
[----:B------:R-:W-:Y:S01]  /*ed30*/  HADD2.F32 R51, -RZ, R30.H0_H0 ;  /* 0x2000001eff337230 */ /* 0x000fe20000004100 */
[----:B------:R-:W-:Y:S01]  /*ed40*/  LEA.HI R4, R5, R4, RZ, 0x3 ;  /* 0x0000000405047211 */ /* 0x000fe200078f18ff */
[----:B------:R-:W-:Y:S01]  /*ed50*/  HADD2.F32 R53, -RZ, R29.H1_H1 ;  /* 0x3000001dff357230 */ /* 0x000fe20000004100 */
[----:B------:R-:W-:-:S03]  /*ed60*/  LOP3.LUT R5, R215, 0x38, R6, 0xf8, !PT ;  /* 0x00000038d7057812 */ /* 0x000fc600078ef806 */
[----:B------:R-:W-:Y:S01]  /*ed70*/  IMAD.SHL.U32 R4, R4, 0x400, RZ ;  /* 0x0000040004047824 */ /* 0x000fe200078e00ff */
[----:B------:R-:W-:-:S04]  /*ed80*/  LOP3.LUT R9, R5, R216, RZ, 0x3c, !PT ;  /* 0x000000d805097212 */ /* 0x000fc800078e3cff */
[----:B------:R-:W-:-:S04]  /*ed90*/  LOP3.LUT R8, R4, 0x7fffe000, RZ, 0xc0, !PT ;  /* 0x7fffe00004087812 */ /* 0x000fc800078ec0ff */
[----:B------:R-:W-:-:S04]  /*eda0*/  IADD3 R9, R9, R8, R217 ;  /* 0x0000000809097210 */ /* 0x000fc80007ffe0d9 */
[----:B------:R-:W-:-:S05]  /*edb0*/  LEA R42, R9, R18, 0x1 ;  /* 0x00000012092a7211 */ /* 0x000fca00078e08ff */
[----:B------:R-:W0:Y:S02]  /*edc0*/  LDS.128 R8, [R42+0x12400] ;  /* 0x012400002a087984 */ /* 0x000e240000000c00 */
[--C-:B0-----:R-:W-:Y:S02]  /*edd0*/  HADD2.F32 R47, -RZ, R8.reuse.H0_H0 ;  /* 0x20000008ff2f7230 */ /* 0x101fe40000004100 */
[----:B------:R-:W-:Y:S02]  /*ede0*/  HADD2.F32 R8, -RZ, R8.H1_H1 ;  /* 0x30000008ff087230 */ /* 0x000fe40000004100 */
[----:B------:R-:W-:Y:S02]  /*edf0*/  HADD2.F32 R48, -RZ, R9.H0_H0 ;  /* 0x20000009ff307230 */ /* 0x000fe40000004100 */
[C---:B------:R-:W-:Y:S01]  /*ee00*/  FMUL.FTZ R56, R47.reuse, R54 ;  /* 0x000000362f387220 */ /* 0x040fe20000410000 */
[----:B------:R-:W-:Y:S01]  /*ee10*/  FMUL.FTZ R58, R47, R52 ;  /* 0x000000342f3a7220 */ /* 0x000fe20000410000 */
[----:B------:R-:W-:-:S02]  /*ee20*/  HADD2.F32 R47, -RZ, R26.H0_H0 ;  /* 0x2000001aff2f7230 */ /* 0x000fc40000004100 */
[C---:B------:R-:W-:Y:S01]  /*ee30*/  FMUL.FTZ R55, R8.reuse, R51 ;  /* 0x0000003308377220 */ /* 0x040fe20000410000 */
[----:B------:R-:W-:Y:S02]  /*ee40*/  HADD2.F32 R9, -RZ, R9.H1_H1 ;  /* 0x30000009ff097230 */ /* 0x000fe40000004100 */
[--C-:B------:R-:W-:Y:S02]  /*ee50*/  HADD2.F32 R49, -RZ, R10.reuse.H0_H0 ;  /* 0x2000000aff317230 */ /* 0x100fe40000004100 */
[----:B------:R-:W-:Y:S01]  /*ee60*/  FMUL.FTZ R57, R8, R47 ;  /* 0x0000002f08397220 */ /* 0x000fe20000410000 */
[----:B------:R-:W-:Y:S02]  /*ee70*/  HADD2.F32 R8, -RZ, R27.H0_H0 ;  /* 0x2000001bff087230 */ /* 0x000fe40000004100 */
[----:B------:R-:W-:Y:S02]  /*ee80*/  HADD2.F32 R10, -RZ, R10.H1_H1 ;  /* 0x3000000aff0a7230 */ /* 0x000fe40000004100 */
[----:B------:R-:W-:-:S02]  /*ee90*/  HADD2.F32 R50, -RZ, R11.H0_H0 ;  /* 0x2000000bff327230 */ /* 0x000fc40000004100 */
[----:B------:R-:W-:Y:S01]  /*eea0*/  HADD2.F32 R11, -RZ, R11.H1_H1 ;  /* 0x3000000bff0b7230 */ /* 0x000fe20000004100 */
[----:B--2---:R-:W0:Y:S02]  /*eeb0*/  LDS.128 R4, [R59] ;  /* 0x000000003b047984 */ /* 0x004e240000000c00 */
[--C-:B0-----:R-:W-:Y:S02]  /*eec0*/  HADD2.F32 R43, -RZ, R4.reuse.H0_H0 ;  /* 0x20000004ff2b7230 */ /* 0x101fe40000004100 */
[----:B------:R-:W-:Y:S02]  /*eed0*/  HADD2.F32 R4, -RZ, R4.H1_H1 ;  /* 0x30000004ff047230 */ /* 0x000fe40000004100 */
[----:B------:R-:W-:Y:S02]  /*eee0*/  HADD2.F32 R44, -RZ, R5.H0_H0 ;  /* 0x20000005ff2c7230 */ /* 0x000fe40000004100 */
[C---:B------:R-:W-:Y:S01]  /*eef0*/  FFMA.FTZ R56, R43.reuse, R52, -R56 ;  /* 0x000000342b387223 */ /* 0x040fe20000010838 */
[----:B------:R-:W-:Y:S01]  /*ef00*/  FFMA.FTZ R58, R43, R54, R58 ;  /* 0x000000362b3a7223 */ /* 0x000fe2000001003a */
[----:B------:R-:W-:-:S02]  /*ef10*/  HADD2.F32 R43, -RZ, R24.H1_H1 ;  /* 0x30000018ff2b7230 */ /* 0x000fc40000004100 */
[----:B------:R-:W-:Y:S01]  /*ef20*/  FFMA.FTZ R55, R4, R47, -R55 ;  /* 0x0000002f04377223 */ /* 0x000fe20000010837 */
[----:B------:R-:W-:Y:S01]  /*ef30*/  FMUL.FTZ R47, R48, R53 ;  /* 0x00000035302f7220 */ /* 0x000fe20000410000 */
[----:B------:R-:W-:Y:S02]  /*ef40*/  HADD2.F32 R52, -RZ, R30.H1_H1 ;  /* 0x3000001eff347230 */ /* 0x000fe40000004100 */
[----:B------:R-:W-:Y:S01]  /*ef50*/  FFMA.FTZ R57, R4, R51, R57 ;  /* 0x0000003304397223 */ /* 0x000fe20000010039 */
[-C--:B------:R-:W-:Y:S01]  /*ef60*/  FMUL.FTZ R48, R48, R43.reuse ;  /* 0x0000002b30307220 */ /* 0x080fe20000410000 */
[----:B------:R-:W-:Y:S02]  /*ef70*/  HADD2.F32 R4, -RZ, R26.H1_H1 ;  /* 0x3000001aff047230 */ /* 0x000fe40000004100 */
[C---:B------:R-:W-:Y:S01]  /*ef80*/  FFMA.FTZ R47, R44.reuse, R43, -R47 ;  /* 0x0000002b2c2f7223 */ /* 0x040fe2000001082f */
[----:B------:R-:W-:Y:S02]  /*ef90*/  HADD2.F32 R5, -RZ, R5.H1_H1 ;  /* 0x30000005ff057230 */ /* 0x000fe40000004100 */
[----:B------:R-:W-:Y:S01]  /*efa0*/  FFMA.FTZ R48, R44, R53, R48 ;  /* 0x000000352c307223 */ /* 0x000fe20000010030 */
[----:B------:R-:W-:Y:S01]  /*efb0*/  FMUL.FTZ R54, R9, R52 ;  /* 0x0000003409367220 */ /* 0x000fe20000410000 */
[----:B------:R-:W-:-:S02]  /*efc0*/  HADD2.F32 R44, -RZ, R31.H0_H0 ;  /* 0x2000001fff2c7230 */ /* 0x000fc40000004100 */
[-C--:B------:R-:W-:Y:S01]  /*efd0*/  FMUL.FTZ R60, R9, R4.reuse ;  /* 0x00000004093c7220 */ /* 0x080fe20000410000 */
[----:B------:R-:W-:Y:S02]  /*efe0*/  HADD2.F32 R43, -RZ, R32.H0_H0 ;  /* 0x20000020ff2b7230 */ /* 0x000fe40000004100 */
[----:B------:R-:W-:Y:S01]  /*eff0*/  FFMA.FTZ R54, R5, R4, -R54 ;  /* 0x0000000405367223 */ /* 0x000fe20000010836 */
[----:B------:R-:W-:Y:S02]  /*f000*/  HADD2.F32 R45, -RZ, R6.H0_H0 ;  /* 0x20000006ff2d7230 */ /* 0x000fe40000004100 */
[C---:B------:R-:W-:Y:S01]  /*f010*/  FMUL.FTZ R4, R49.reuse, R44 ;  /* 0x0000002c31047220 */ /* 0x040fe20000410000 */
[----:B------:R-:W-:Y:S02]  /*f020*/  HADD2.F32 R9, -RZ, R28.H0_H0 ;  /* 0x2000001cff097230 */ /* 0x000fe40000004100 */
[----:B------:R-:W-:Y:S01]  /*f030*/  FMUL.FTZ R53, R49, R8 ;  /* 0x0000000831357220 */ /* 0x000fe20000410000 */
[----:B------:R-:W-:-:S02]  /*f040*/  HADD2.F32 R6, -RZ, R6.H1_H1 ;  /* 0x30000006ff067230 */ /* 0x000fc40000004100 */
[----:B------:R-:W-:Y:S01]  /*f050*/  FFMA.FTZ R49, R5, R52, R60 ;  /* 0x0000003405317223 */ /* 0x000fe2000001003c */
[C---:B------:R-:W-:Y:S01]  /*f060*/  FMUL.FTZ R5, R10.reuse, R43 ;  /* 0x0000002b0a057220 */ /* 0x040fe20000410000 */
[C---:B------:R-:W-:Y:S01]  /*f070*/  FFMA.FTZ R51, R45.reuse, R8, -R4 ;  /* 0x000000082d337223 */ /* 0x040fe20000010804 */
[----:B------:R-:W-:Y:S01]  /*f080*/  FFMA.FTZ R53, R45, R44, R53 ;  /* 0x0000002c2d357223 */ /* 0x000fe20000010035 */
[-C--:B------:R-:W-:Y:S01]  /*f090*/  FMUL.FTZ R45, R10, R9.reuse ;  /* 0x000000090a2d7220 */ /* 0x080fe20000410000 */
[C---:B------:R-:W-:Y:S01]  /*f0a0*/  FFMA.FTZ R10, R6.reuse, R9, -R5 ;  /* 0x00000009060a7223 */ /* 0x040fe20000010805 */
[----:B------:R-:W-:Y:S02]  /*f0b0*/  HADD2.F32 R9, -RZ, R31.H1_H1 ;  /* 0x3000001fff097230 */ /* 0x000fe40000004100 */
[----:B------:R-:W-:Y:S02]  /*f0c0*/  HADD2.F32 R5, -RZ, R27.H1_H1 ;  /* 0x3000001bff057230 */ /* 0x000fe40000004100 */
[----:B------:R-:W-:Y:S01]  /*f0d0*/  FFMA.FTZ R44, R6, R43, R45 ;  /* 0x0000002b062c7223 */ /* 0x000fe2000001002d */
[----:B------:R-:W-:-:S02]  /*f0e0*/  HADD2.F32 R8, -RZ, R32.H1_H1 ;  /* 0x30000020ff087230 */ /* 0x000fc40000004100 */
[C---:B------:R-:W-:Y:S01]  /*f0f0*/  FMUL.FTZ R43, R50.reuse, R9 ;  /* 0x00000009322b7220 */ /* 0x040fe20000410000 */
[----:B------:R-:W-:Y:S02]  /*f100*/  HADD2.F32 R4, -RZ, R28.H1_H1 ;  /* 0x3000001cff047230 */ /* 0x000fe40000004100 */
[-C--:B------:R-:W-:Y:S01]  /*f110*/  FMUL.FTZ R50, R50, R5.reuse ;  /* 0x0000000532327220 */ /* 0x080fe20000410000 */
[--C-:B------:R-:W-:Y:S02]  /*f120*/  HADD2.F32 R46, -RZ, R7.reuse.H0_H0 ;  /* 0x20000007ff2e7230 */ /* 0x100fe40000004100 */
[C---:B------:R-:W-:Y:S01]  /*f130*/  FMUL.FTZ R6, R11.reuse, R8 ;  /* 0x000000080b067220 */ /* 0x040fe20000410000 */
[----:B------:R-:W-:Y:S02]  /*f140*/  HADD2.F32 R7, -RZ, R7.H1_H1 ;  /* 0x30000007ff077230 */ /* 0x000fe40000004100 */
[-C--:B------:R-:W-:Y:S01]  /*f150*/  FMUL.FTZ R45, R11, R4.reuse ;  /* 0x000000040b2d7220 */ /* 0x080fe20000410000 */
        /* <DEDUP_REMOVED lines=10> */
[----:B------:R2:W-:Y:S01]  /*f200*/  STS.128 [R59], R4 ;  /* 0x000000043b007388 */ /* 0x0005e20000000c00 */
[----:B------:R-:W-:-:S02]  /*f210*/  F2FP.F16.F32.PACK_AB R10, R44, R53 ;  /* 0x000000352c0a723e */ /* 0x000fc400000000ff */
[----:B------:R-:W-:-:S05]  /*f220*/  F2FP.F16.F32.PACK_AB R11, R50, R11 ;  /* 0x0000000b320b723e */ /* 0x000fca00000000ff */
[----:B------:R2:W-:Y:S02]  /*f230*/  STS.128 [R42+0x12400], R8 ;  /* 0x012400082a007388 */ /* 0x0005e40000000c00 */
.L_x_613:
[----:B------:R-:W-:Y:S05]  /*f240*/  BSYNC B2 ;  /* 0x0000000000027941 */ /* 0x000fea0003800000 */
.L_x_612:
[----:B------:R-:W-:Y:S05]  /*f250*/  @P2 BRA `(.L_x_609) ;  /* 0x00000004005c2947 */ /* 0x000fea0003800000 */
[----:B-1----:R-:W3:Y:S01]  /*f260*/  LDL R58, [R1+0x64] ;  /* 0x00006400013a7983 */ /* 0x002ee20000100800 */
[----:B------:R-:W-:Y:S01]  /*f270*/  LEA.HI R33, R33, R198, RZ, 0x1d ;  /* 0x000000c621217211 */ /* 0x000fe200078fe8ff */
[----:B------:R-:W-:Y:S02]  /*f280*/  HADD2.F32 R53, -RZ, R14.H0_H0 ;  /* 0x2000000eff357230 */ /* 0x000fe40000004100 */
[----:B------:R-:W-:Y:S01]  /*f290*/  HADD2.F32 R51, -RZ, R0.H0_H0 ;  /* 0x20000000ff337230 */ /* 0x000fe20000004100 */
[----:B--2---:R-:W-:Y:S01]  /*f2a0*/  SHF.R.S32.HI R6, RZ, 0x1f, R33 ;  /* 0x0000001fff067819 */ /* 0x004fe20000011421 */
[----:B------:R-:W-:Y:S02]  /*f2b0*/  IMAD.SHL.U32 R4, R33, 0x8, RZ ;  /* 0x0000000821047824 */ /* 0x000fe400078e00ff */
[----:B------:R-:W-:Y:S01]  /*f2c0*/  HADD2.F32 R55, -RZ, R15.H0_H0 ;  /* 0x2000000fff377230 */ /* 0x000fe20000004100 */
[----:B------:R-:W-:Y:S02]  /*f2d0*/  LEA.HI R6, R6, R33, RZ, 0x3 ;  /* 0x0000002106067211 */ /* 0x000fe400078f18ff */
[----:B0-----:R-:W-:-:S03]  /*f2e0*/  LOP3.LUT R5, R215, 0x38, R4, 0xf8, !PT ;  /* 0x00000038d7057812 */ /* 0x001fc600078ef804 */
        /* <DEDUP_REMOVED lines=11> */
[----:B------:R-:W-:-:S02]  /*f3a0*/  HADD2.F32 R46, -RZ, R14.H1_H1 ;  /* 0x3000000eff2e7230 */ /* 0x000fc40000004100 */
[----:B------:R-:W-:Y:S01]  /*f3b0*/  FMUL.FTZ R61, R8, R55 ;  /* 0x00000037083d7220 */ /* 0x000fe20000410000 */
[----:B------:R-:W-:Y:S02]  /*f3c0*/  HADD2.F32 R9, -RZ, R9.H1_H1 ;  /* 0x30000009ff097230 */ /* 0x000fe40000004100 */
[--C-:B------:R-:W-:Y:S02]  /*f3d0*/  HADD2.F32 R48, -RZ, R10.reuse.H0_H0 ;  /* 0x2000000aff307230 */ /* 0x100fe40000004100 */
[----:B------:R-:W-:Y:S01]  /*f3e0*/  FMUL.FTZ R54, R47, R46 ;  /* 0x0000002e2f367220 */ /* 0x000fe20000410000 */
[----:B------:R-:W-:Y:S02]  /*f3f0*/  HADD2.F32 R10, -RZ, R10.H1_H1 ;  /* 0x3000000aff0a7230 */ /* 0x000fe40000004100 */
[--C-:B------:R-:W-:Y:S02]  /*f400*/  HADD2.F32 R49, -RZ, R11.reuse.H0_H0 ;  /* 0x2000000bff317230 */ /* 0x100fe40000004100 */
[----:B------:R-:W-:Y:S01]  /*f410*/  HADD2.F32 R11, -RZ, R11.H1_H1 ;  /* 0x3000000bff0b7230 */ /* 0x000fe20000004100 */
[----:B---3--:R-:W0:Y:S02]  /*f420*/  LDS.128 R4, [R58] ;  /* 0x000000003a047984 */ /* 0x008e240000000c00 */
[----:B0-----:R-:W-:-:S02]  /*f430*/  HADD2.F32 R42, -RZ, R4.H0_H0 ;  /* 0x20000004ff2a7230 */ /* 0x001fc40000004100 */
[----:B------:R-:W-:Y:S02]  /*f440*/  HADD2.F32 R4, -RZ, R4.H1_H1 ;  /* 0x30000004ff047230 */ /* 0x000fe40000004100 */
[----:B------:R-:W-:Y:S02]  /*f450*/  HADD2.F32 R43, -RZ, R5.H0_H0 ;  /* 0x20000005ff2b7230 */ /* 0x000fe40000004100 */
[C---:B------:R-:W-:Y:S01]  /*f460*/  FFMA.FTZ R57, R42.reuse, R51, -R57 ;  /* 0x000000332a397223 */ /* 0x040fe20000010839 */
[----:B------:R-:W-:Y:S02]  /*f470*/  HADD2.F32 R51, -RZ, R3.H0_H0 ;  /* 0x20000003ff337230 */ /* 0x000fe40000004100 */
[----:B------:R-:W-:Y:S01]  /*f480*/  FFMA.FTZ R59, R42, R53, R59 ;  /* 0x000000352a3b7223 */ /* 0x000fe2000001003b */
[----:B------:R-:W-:Y:S02]  /*f490*/  HADD2.F32 R42, -RZ, R0.H1_H1 ;  /* 0x30000000ff2a7230 */ /* 0x000fe40000004100 */
[----:B------:R-:W-:-:S02]  /*f4a0*/  HADD2.F32 R5, -RZ, R5.H1_H1 ;  /* 0x30000005ff057230 */ /* 0x000fc40000004100 */
[-C--:B------:R-:W-:Y:S01]  /*f4b0*/  FMUL.FTZ R53, R8, R51.reuse ;  /* 0x0000003308357220 */ /* 0x080fe20000410000 */
[C---:B------:R-:W-:Y:S01]  /*f4c0*/  FFMA.FTZ R50, R4.reuse, R51, -R61 ;  /* 0x0000003304327223 */ /* 0x040fe2000001083d */
[----:B------:R-:W-:Y:S01]  /*f4d0*/  FMUL.FTZ R47, R47, R42 ;  /* 0x0000002a2f2f7220 */ /* 0x000fe20000410000 */
[----:B------:R-:W-:Y:S02]  /*f4e0*/  HADD2.F32 R8, -RZ, R15.H1_H1 ;  /* 0x3000000fff087230 */ /* 0x000fe40000004100 */
[----:B------:R-:W-:Y:S01]  /*f4f0*/  FFMA.FTZ R52, R4, R55, R53 ;  /* 0x0000003704347223 */ /* 0x000fe20000010035 */
[----:B------:R-:W-:Y:S02]  /*f500*/  HADD2.F32 R4, -RZ, R3.H1_H1 ;  /* 0x30000003ff047230 */ /* 0x000fe40000004100 */
[C---:B------:R-:W-:Y:S01]  /*f510*/  FFMA.FTZ R46, R43.reuse, R46, R47 ;  /* 0x0000002e2b2e7223 */ /* 0x040fe2000001002f */
[----:B------:R-:W-:Y:S02]  /*f520*/  HADD2.F32 R47, -RZ, R20.H0_H0 ;  /* 0x20000014ff2f7230 */ /* 0x000fe40000004100 */
[----:B------:R-:W-:Y:S01]  /*f530*/  FFMA.FTZ R54, R43, R42, -R54 ;  /* 0x0000002a2b367223 */ /* 0x000fe20000010836 */
[----:B------:R-:W-:-:S02]  /*f540*/  HADD2.F32 R44, -RZ, R6.H0_H0 ;  /* 0x20000006ff2c7230 */ /* 0x000fc40000004100 */
[C---:B------:R-:W-:Y:S01]  /*f550*/  FMUL.FTZ R42, R9.reuse, R8 ;  /* 0x00000008092a7220 */ /* 0x040fe20000410000 */
[----:B------:R-:W-:Y:S02]  /*f560*/  HADD2.F32 R43, -RZ, R12.H0_H0 ;  /* 0x2000000cff2b7230 */ /* 0x000fe40000004100 */
[-C--:B------:R-:W-:Y:S01]  /*f570*/  FMUL.FTZ R56, R9, R4.reuse ;  /* 0x0000000409387220 */ /* 0x080fe20000410000 */
[----:B------:R-:W-:Y:S02]  /*f580*/  HADD2.F32 R51, -RZ, R21.H0_H0 ;  /* 0x20000015ff337230 */ /* 0x000fe40000004100 */
[C---:B------:R-:W-:Y:S01]  /*f590*/  FMUL.FTZ R61, R48.reuse, R47 ;  /* 0x0000002f303d7220 */ /* 0x040fe20000410000 */
[----:B------:R-:W-:Y:S02]  /*f5a0*/  HADD2.F32 R9, -RZ, R13.H0_H0 ;  /* 0x2000000dff097230 */ /* 0x000fe40000004100 */
[C---:B------:R-:W-:Y:S01]  /*f5b0*/  FFMA.FTZ R53, R5.reuse, R4, -R42 ;  /* 0x0000000405357223 */ /* 0x040fe2000001082a */
[-C--:B------:R-:W-:Y:S01]  /*f5c0*/  FMUL.FTZ R48, R48, R43.reuse ;  /* 0x0000002b30307220 */ /* 0x080fe20000410000 */
[----:B------:R-:W-:Y:S01]  /*f5d0*/  FFMA.FTZ R55, R5, R8, R56 ;  /* 0x0000000805377223 */ /* 0x000fe20000010038 */
[----:B------:R-:W-:Y:S01]  /*f5e0*/  FFMA.FTZ R61, R44, R43, -R61 ;  /* 0x0000002b2c3d7223 */ /* 0x000fe2000001083d */
[----:B------:R-:W-:-:S02]  /*f5f0*/  HADD2.F32 R6, -RZ, R6.H1_H1 ;  /* 0x30000006ff067230 */ /* 0x000fc40000004100 */
[C---:B------:R-:W-:Y:S01]  /*f600*/  FMUL.FTZ R5, R10.reuse, R51 ;  /* 0x000000330a057220 */ /* 0x040fe20000410000 */
[----:B------:R-:W-:Y:S01]  /*f610*/  FMUL.FTZ R43, R10, R9 ;  /* 0x000000090a2b7220 */ /* 0x000fe20000410000 */
[----:B------:R-:W-:Y:S02]  /*f620*/  HADD2.F32 R10, -RZ, R20.H1_H1 ;  /* 0x30000014ff0a7230 */ /* 0x000fe40000004100 */
[----:B------:R-:W-:Y:S01]  /*f630*/  FFMA.FTZ R48, R44, R47, R48 ;  /* 0x0000002f2c307223 */ /* 0x000fe20000010030 */
[----:B------:R-:W-:Y:S02]  /*f640*/  HADD2.F32 R42, -RZ, R21.H1_H1 ;  /* 0x30000015ff2a7230 */ /* 0x000fe40000004100 */
[C---:B------:R-:W-:Y:S01]  /*f650*/  FFMA.FTZ R44, R6.reuse, R9, -R5 ;  /* 0x00000009062c7223 */ /* 0x040fe20000010805 */
[----:B------:R-:W-:Y:S02]  /*f660*/  HADD2.F32 R4, -RZ, R12.H1_H1 ;  /* 0x3000000cff047230 */ /* 0x000fe40000004100 */
[----:B------:R-:W-:Y:S01]  /*f670*/  FFMA.FTZ R43, R6, R51, R43 ;  /* 0x00000033062b7223 */ /* 0x000fe2000001002b */
[----:B------:R-:W-:-:S02]  /*f680*/  HADD2.F32 R8, -RZ, R13.H1_H1 ;  /* 0x3000000dff087230 */ /* 0x000fc40000004100 */
[----:B------:R-:W-:Y:S01]  /*f690*/  FMUL.FTZ R6, R49, R10 ;  /* 0x0000000a31067220 */ /* 0x000fe20000410000 */
[--C-:B------:R-:W-:Y:S02]  /*f6a0*/  HADD2.F32 R45, -RZ, R7.reuse.H0_H0 ;  /* 0x20000007ff2d7230 */ /* 0x100fe40000004100 */
[----:B------:R-:W-:Y:S01]  /*f6b0*/  FMUL.FTZ R56, R11, R42 ;  /* 0x0000002a0b387220 */ /* 0x000fe20000410000 */
[----:B------:R-:W-:Y:S02]  /*f6c0*/  HADD2.F32 R7, -RZ, R7.H1_H1 ;  /* 0x30000007ff077230 */ /* 0x000fe40000004100 */
[----:B------:R-:W-:Y:S01]  /*f6d0*/  FMUL.FTZ R49, R49, R4 ;  /* 0x0000000431317220 */ /* 0x000fe20000410000 */
[----:B------:R-:W-:Y:S01]  /*f6e0*/  FMUL.FTZ R5, R11, R8 ;  /* 0x000000080b057220 */ /* 0x000fe20000410000 */
[----:B------:R-:W-:Y:S01]  /*f6f0*/  FFMA.FTZ R11, R45, R4, -R6 ;  /* 0x000000042d0b7223 */ /* 0x000fe20000010806 */
[----:B------:R-:W-:Y:S01]  /*f700*/  F2FP.F16.F32.PACK_AB R4, R50, R57 ;  /* 0x000000393204723e */ /* 0x000fe200000000ff */
[----:B------:R-:W-:Y:S01]  /*f710*/  FFMA.FTZ R56, R7, R8, -R56 ;  /* 0x0000000807387223 */ /* 0x000fe20000010838 */
[----:B------:R-:W-:Y:S01]  /*f720*/  FFMA.FTZ R49, R45, R10, R49 ;  /* 0x0000000a2d317223 */ /* 0x000fe20000010031 */
[----:B------:R-:W-:Y:S01]  /*f730*/  FFMA.FTZ R42, R7, R42, R5 ;  /* 0x0000002a072a7223 */ /* 0x000fe20000010005 */
[----:B------:R-:W-:-:S02]  /*f740*/  F2FP.F16.F32.PACK_AB R5, R53, R54 ;  /* 0x000000363505723e */ /* 0x000fc400000000ff */
[----:B------:R-:W-:Y:S02]  /*f750*/  F2FP.F16.F32.PACK_AB R6, R44, R61 ;  /* 0x0000003d2c06723e */ /* 0x000fe400000000ff */
[----:B------:R-:W-:Y:S02]  /*f760*/  F2FP.F16.F32.PACK_AB R7, R56, R11 ;  /* 0x0000000b3807723e */ /* 0x000fe400000000ff */
[----:B------:R-:W-:Y:S02]  /*f770*/  F2FP.F16.F32.PACK_AB R8, R52, R59 ;  /* 0x0000003b3408723e */ /* 0x000fe400000000ff */
[----:B------:R-:W-:Y:S01]  /*f780*/  F2FP.F16.F32.PACK_AB R9, R55, R46 ;  /* 0x0000002e3709723e */ /* 0x000fe200000000ff */
[----:B------:R3:W-:Y:S01]  /*f790*/  STS.128 [R58], R4 ;  /* 0x000000043a007388 */ /* 0x0007e20000000c00 */
[----:B------:R-:W-:Y:S02]  /*f7a0*/  F2FP.F16.F32.PACK_AB R10, R43, R48 ;  /* 0x000000302b0a723e */ /* 0x000fe400000000ff */
[----:B------:R-:W-:-:S05]  /*f7b0*/  F2FP.F16.F32.PACK_AB R11, R42, R49 ;  /* 0x000000312a0b723e */ /* 0x000fca00000000ff */
[----:B------:R3:W-:Y:S02]  /*f7c0*/  STS.128 [R33+0x12400], R8 ;  /* 0x0124000821007388 */ /* 0x0007e40000000c00 */
.L_x_609:
[----:B------:R-:W-:Y:S05]  /*f7d0*/  BSYNC B1 ;  /* 0x0000000000017941 */ /* 0x000fea0003800000 */
.L_x_608:
[----:B-123--:R-:W-:-:S05]  /*f7e0*/  VIADD R4, R202, 0x40 ;  /* 0x00000040ca047836 */ /* 0x00efca0000000000 */
[----:B------:R-:W-:-:S13]  /*f7f0*/  ISETP.GE.AND P0, PT, R4, R25, PT ;  /* 0x000000190400720c */ /* 0x000fda0003f06270 */
[----:B------:R-:W-:Y:S05]  /*f800*/  @P0 BRA `(.L_x_592) ;  /* 0x00000010005c0947 */ /* 0x000fea0003800000 */
[----:B------:R-:W1:Y:S01]  /*f810*/  LDC R25, c[0x0][0x3f4] ;  /* 0x0000fd00ff197b82 */ /* 0x000e620000000800 */
[----:B------:R-:W-:Y:S01]  /*f820*/  BSSY B1, `(.L_x_614) ;  /* 0x0000063000017945 */ /* 0x000fe20003800000 */
[----:B------:R-:W-:Y:S02]  /*f830*/  SHF.R.U32.HI R56, RZ, 0x3, R204 ;  /* 0x00000003ff387819 */ /* 0x000fe400000116cc */
[-C--:B-1----:R-:W-:Y:S02]  /*f840*/  ISETP.GE.AND P0, PT, R16, R25.reuse, PT ;  /* 0x000000191000720c */ /* 0x082fe40003f06270 */
[-C--:B------:R-:W-:Y:S02]  /*f850*/  ISETP.GE.AND P1, PT, R194, R25.reuse, PT ;  /* 0x00000019c200720c */ /* 0x080fe40003f26270 */
[----:B------:R-:W-:-:S09]  /*f860*/  ISETP.GE.AND P2, PT, R193, R25, PT ;  /* 0x00000019c100720c */ /* 0x000fd20003f46270 */
[----:B------:R-:W-:Y:S05]  /*f870*/  @P0 BRA `(.L_x_615) ;  /* 0x0000000400740947 */ /* 0x000fea0003800000 */
[----:B------:R-:W2:Y:S01]  /*f880*/  LDL R58, [R1+0x68] ;  /* 0x00006800013a7983 */ /* 0x000ea20000100800 */
[----:B0-----:R-:W0:Y:S02]  /*f890*/  S2R R5, SR_TID.X ;  /* 0x0000000000057919 */ /* 0x001e240000002100 */
[----:B0-----:R-:W-:-:S05]  /*f8a0*/  VIADD R5, R5, 0xffffff80 ;  /* 0xffffff8005057836 */ /* 0x001fca0000000000 */
[----:B------:R-:W-:-:S04]  /*f8b0*/  SHF.R.S32.HI R4, RZ, 0x1f, R5 ;  /* 0x0000001fff047819 */ /* 0x000fc80000011405 */
[----:B------:R-:W-:-:S04]  /*f8c0*/  LEA.HI R4, R4, R5, RZ, 0x2 ;  /* 0x0000000504047211 */ /* 0x000fc800078f10ff */
[----:B------:R-:W-:-:S04]  /*f8d0*/  LOP3.LUT R4, R4, 0xfffffffc, RZ, 0xc0, !PT ;  /* 0xfffffffc04047812 */ /* 0x000fc800078ec0ff */
[----:B------:R-:W-:-:S04]  /*f8e0*/  IADD3 R4, R5, -R4, RZ ;  /* 0x8000000405047210 */ /* 0x000fc80007ffe0ff */
[----:B------:R-:W-:-:S04]  /*f8f0*/  LEA.HI R4, R25, R4, RZ, 0x1d ;  /* 0x0000000419047211 */ /* 0x000fc800078fe8ff */
[----:B------:R-:W-:Y:S01]  /*f900*/  SHF.R.S32.HI R7, RZ, 0x1f, R4 ;  /* 0x0000001fff077819 */ /* 0x000fe20000011404 */
[----:B------:R-:W-:-:S03]  /*f910*/  IMAD.SHL.U32 R5, R4, 0x8, RZ ;  /* 0x0000000804057824 */ /* 0x000fc600078e00ff */
[----:B------:R-:W-:Y:S02]  /*f920*/  LEA.HI R7, R7, R4, RZ, 0x3 ;  /* 0x0000000407077211 */ /* 0x000fe400078f18ff */
[----:B------:R-:W-:-:S03]  /*f930*/  LOP3.LUT R4, R204, 0x38, R5, 0xf8, !PT ;  /* 0x00000038cc047812 */ /* 0x000fc600078ef805 */
[----:B------:R-:W-:Y:S01]  /*f940*/  IMAD.SHL.U32 R7, R7, 0x400, RZ ;  /* 0x0000040007077824 */ /* 0x000fe200078e00ff */
[----:B------:R-:W-:-:S04]  /*f950*/  LOP3.LUT R9, R4, R56, RZ, 0x3c, !PT ;  /* 0x0000003804097212 */ /* 0x000fc800078e3cff */
[----:B------:R-:W-:-:S04]  /*f960*/  LOP3.LUT R8, R7, 0x7fffe000, RZ, 0xc0, !PT ;  /* 0x7fffe00007087812 */ /* 0x000fc800078ec0ff */
[----:B------:R-:W-:-:S04]  /*f970*/  IADD3 R9, R9, R8, R218 ;  /* 0x0000000809097210 */ /* 0x000fc80007ffe0da */
[----:B------:R-:W-:-:S05]  /*f980*/  LEA R33, R9, R18, 0x1 ;  /* 0x0000001209217211 */ /* 0x000fca00078e08ff */
[----:B------:R-:W0:Y:S01]  /*f990*/  LDS.128 R8, [R33+0x12400] ;  /* 0x0124000021087984 */ /* 0x000e220000000c00 */
[----:B------:R-:W-:Y:S02]  /*f9a0*/  HADD2.F32 R50, -RZ, R34.H0_H0 ;  /* 0x20000022ff327230 */ /* 0x000fe40000004100 */
[----:B------:R-:W-:Y:S02]  /*f9b0*/  HADD2.F32 R52, -RZ, R38.H0_H0 ;  /* 0x20000026ff347230 */ /* 0x000fe40000004100 */
[----:B------:R-:W-:Y:S02]  /*f9c0*/  HADD2.F32 R54, -RZ, R39.H0_H0 ;  /* 0x20000027ff367230 */ /* 0x000fe40000004100 */
[----:B------:R-:W-:Y:S02]  /*f9d0*/  HADD2.F32 R59, -RZ, R34.H1_H1 ;  /* 0x30000022ff3b7230 */ /* 0x000fe40000004100 */
[----:B------:R-:W-:Y:S02]  /*f9e0*/  HADD2.F32 R61, -RZ, R38.H1_H1 ;  /* 0x30000026ff3d7230 */ /* 0x000fe40000004100 */
[----:B0-----:R-:W-:-:S02]  /*f9f0*/  HADD2.F32 R46, -RZ, R8.H0_H0 ;  /* 0x20000008ff2e7230 */ /* 0x001fc40000004100 */
[----:B------:R-:W-:-:S03]  /*fa00*/  HADD2.F32 R8, -RZ, R8.H1_H1 ;  /* 0x30000008ff087230 */ /* 0x000fc60000004100 */
[-C--:B------:R-:W-:Y:S01]  /*fa10*/  FMUL.FTZ R51, R52, R46.reuse ;  /* 0x0000002e34337220 */ /* 0x080fe20000410000 */
[----:B------:R-:W-:Y:S01]  /*fa20*/  FMUL.FTZ R53, R50, R46 ;  /* 0x0000002e32357220 */ /* 0x000fe20000410000 */
[----:B------:R-:W-:Y:S02]  /*fa30*/  HADD2.F32 R46, -RZ, R35.H0_H0 ;  /* 0x20000023ff2e7230 */ /* 0x000fe40000004100 */
[-C--:B------:R-:W-:Y:S01]  /*fa40*/  FMUL.FTZ R55, R54, R8.reuse ;  /* 0x0000000836377220 */ /* 0x080fe20000410000 */
[--C-:B------:R-:W-:Y:S02]  /*fa50*/  HADD2.F32 R47, -RZ, R9.reuse.H0_H0 ;  /* 0x20000009ff2f7230 */ /* 0x100fe40000004100 */
[----:B------:R-:W-:Y:S01]  /*fa60*/  FMUL.FTZ R57, R46, R8 ;  /* 0x000000082e397220 */ /* 0x000fe20000410000 */
[----:B------:R-:W-:Y:S02]  /*fa70*/  HADD2.F32 R9, -RZ, R9.H1_H1 ;  /* 0x30000009ff097230 */ /* 0x000fe40000004100 */
[----:B------:R-:W-:-:S02]  /*fa80*/  HADD2.F32 R35, -RZ, R35.H1_H1 ;  /* 0x30000023ff237230 */ /* 0x000fc40000004100 */
[--C-:B------:R-:W-:Y:S02]  /*fa90*/  HADD2.F32 R48, -RZ, R10.reuse.H0_H0 ;  /* 0x2000000aff307230 */ /* 0x100fe40000004100 */
[----:B------:R-:W-:Y:S02]  /*faa0*/  HADD2.F32 R10, -RZ, R10.H1_H1 ;  /* 0x3000000aff0a7230 */ /* 0x000fe40000004100 */
[----:B------:R-:W-:Y:S01]  /*fab0*/  FMUL.FTZ R38, R61, R47 ;  /* 0x0000002f3d267220 */ /* 0x000fe20000410000 */
[--C-:B------:R-:W-:Y:S02]  /*fac0*/  HADD2.F32 R49, -RZ, R11.reuse.H0_H0 ;  /* 0x2000000bff317230 */ /* 0x100fe40000004100 */
[----:B------:R-:W-:Y:S01]  /*fad0*/  HADD2.F32 R11, -RZ, R11.H1_H1 ;  /* 0x3000000bff0b7230 */ /* 0x000fe20000004100 */
[----:B--2---:R-:W0:Y:S02]  /*fae0*/  LDS.128 R4, [R58] ;  /* 0x000000003a047984 */ /* 0x004e240000000c00 */
[----:B0-----:R-:W-:-:S02]  /*faf0*/  HADD2.F32 R42, -RZ, R4.H0_H0 ;  /* 0x20000004ff2a7230 */ /* 0x001fc40000004100 */
[----:B------:R-:W-:-:S05]  /*fb00*/  HADD2.F32 R4, -RZ, R4.H1_H1 ;  /* 0x30000004ff047230 */ /* 0x000fca0000004100 */
[-C--:B------:R-:W-:Y:S01]  /*fb10*/  FFMA.FTZ R8, R46, R4.reuse, -R55 ;  /* 0x000000042e087223 */ /* 0x080fe20000010837 */
[----:B------:R-:W-:Y:S02]  /*fb20*/  HADD2.F32 R55, -RZ, R39.H1_H1 ;  /* 0x30000027ff377230 */ /* 0x000fe40000004100 */
[----:B------:R-:W-:Y:S01]  /*fb30*/  FFMA.FTZ R34, R54, R4, R57 ;  /* 0x0000000436227223 */ /* 0x000fe20000010039 */
[--C-:B------:R-:W-:Y:S02]  /*fb40*/  HADD2.F32 R43, -RZ, R5.reuse.H0_H0 ;  /* 0x20000005ff2b7230 */ /* 0x100fe40000004100 */
[----:B------:R-:W-:Y:S02]  /*fb50*/  HADD2.F32 R5, -RZ, R5.H1_H1 ;  /* 0x30000005ff057230 */ /* 0x000fe40000004100 */
[-C--:B------:R-:W-:Y:S01]  /*fb60*/  FMUL.FTZ R4, R55, R9.reuse ;  /* 0x0000000937047220 */ /* 0x080fe20000410000 */
[----:B------:R-:W-:Y:S01]  /*fb70*/  FMUL.FTZ R46, R35, R9 ;  /* 0x00000009232e7220 */ /* 0x000fe20000410000 */
[----:B------:R-:W-:-:S02]  /*fb80*/  HADD2.F32 R54, -RZ, R41.H0_H0 ;  /* 0x20000029ff367230 */ /* 0x000fc40000004100 */
[-C--:B------:R-:W-:Y:S01]  /*fb90*/  FFMA.FTZ R9, R35, R5.reuse, -R4 ;  /* 0x0000000523097223 */ /* 0x080fe20000010804 */
[--C-:B------:R-:W-:Y:S02]  /*fba0*/  HADD2.F32 R44, -RZ, R6.reuse.H0_H0 ;  /* 0x20000006ff2c7230 */ /* 0x100fe40000004100 */
[-C--:B------:R-:W-:Y:S01]  /*fbb0*/  FFMA.FTZ R51, R50, R42.reuse, -R51 ;  /* 0x0000002a32337223 */ /* 0x080fe20000010833 */
[----:B------:R-:W-:Y:S02]  /*fbc0*/  HADD2.F32 R4, -RZ, R37.H0_H0 ;  /* 0x20000025ff047230 */ /* 0x000fe40000004100 */
[----:B------:R-:W-:Y:S01]  /*fbd0*/  FFMA.FTZ R53, R52, R42, R53 ;  /* 0x0000002a34357223 */ /* 0x000fe20000010035 */
[----:B------:R-:W-:Y:S02]  /*fbe0*/  HADD2.F32 R6, -RZ, R6.H1_H1 ;  /* 0x30000006ff067230 */ /* 0x000fe40000004100 */
[----:B------:R-:W-:Y:S01]  /*fbf0*/  FFMA.FTZ R35, R55, R5, R46 ;  /* 0x0000000537237223 */ /* 0x000fe2000001002e */
[----:B------:R-:W-:Y:S01]  /*fc00*/  FMUL.FTZ R42, R59, R47 ;  /* 0x0000002f3b2a7220 */ /* 0x000fe20000410000 */
[----:B------:R-:W-:-:S02]  /*fc10*/  HADD2.F32 R50, -RZ, R36.H0_H0 ;  /* 0x20000024ff327230 */ /* 0x000fc40000004100 */
[-C--:B------:R-:W-:Y:S01]  /*fc20*/  FMUL.FTZ R5, R54, R10.reuse ;  /* 0x0000000a36057220 */ /* 0x080fe20000410000 */
[--C-:B------:R-:W-:Y:S02]  /*fc30*/  HADD2.F32 R52, -RZ, R40.reuse.H0_H0 ;  /* 0x20000028ff347230 */ /* 0x100fe40000004100 */
[C---:B------:R-:W-:Y:S01]  /*fc40*/  FMUL.FTZ R47, R4.reuse, R10 ;  /* 0x0000000a042f7220 */ /* 0x040fe20000410000 */
[-C--:B------:R-:W-:Y:S01]  /*fc50*/  FFMA.FTZ R38, R59, R43.reuse, -R38 ;  /* 0x0000002b3b267223 */ /* 0x080fe20000010826 */
[----:B------:R-:W-:Y:S01]  /*fc60*/  FFMA.FTZ R42, R61, R43, R42 ;  /* 0x0000002b3d2a7223 */ /* 0x000fe2000001002a */
[----:B------:R-:W-:Y:S01]  /*fc70*/  FFMA.FTZ R10, R4, R6, -R5 ;  /* 0x00000006040a7223 */ /* 0x000fe20000010805 */
[----:B------:R-:W-:Y:S02]  /*fc80*/  HADD2.F32 R55, -RZ, R40.H1_H1 ;  /* 0x30000028ff377230 */ /* 0x000fe40000004100 */
[----:B------:R-:W-:Y:S01]  /*fc90*/  FMUL.FTZ R39, R52, R48 ;  /* 0x0000003034277220 */ /* 0x000fe20000410000 */
[----:B------:R-:W-:-:S02]  /*fca0*/  HADD2.F32 R41, -RZ, R41.H1_H1 ;  /* 0x30000029ff297230 */ /* 0x000fc40000004100 */
[C---:B------:R-:W-:Y:S01]  /*fcb0*/  FMUL.FTZ R43, R50.reuse, R48 ;  /* 0x00000030322b7220 */ /* 0x040fe20000410000 */
[----:B------:R-:W-:Y:S02]  /*fcc0*/  HADD2.F32 R5, -RZ, R36.H1_H1 ;  /* 0x30000024ff057230 */ /* 0x000fe40000004100 */
[----:B------:R-:W-:Y:S02]  /*fcd0*/  HADD2.F32 R37, -RZ, R37.H1_H1 ;  /* 0x30000025ff257230 */ /* 0x000fe40000004100 */
[--C-:B------:R-:W-:Y:S02]  /*fce0*/  HADD2.F32 R45, -RZ, R7.reuse.H0_H0 ;  /* 0x20000007ff2d7230 */ /* 0x100fe40000004100 */
[-C--:B------:R-:W-:Y:S01]  /*fcf0*/  FFMA.FTZ R39, R50, R44.reuse, -R39 ;  /* 0x0000002c32277223 */ /* 0x080fe20000010827 */
[----:B------:R-:W-:Y:S02]  /*fd00*/  HADD2.F32 R7, -RZ, R7.H1_H1 ;  /* 0x30000007ff077230 */ /* 0x000fe40000004100 */
[----:B------:R-:W-:Y:S01]  /*fd10*/  FFMA.FTZ R43, R52, R44, R43 ;  /* 0x0000002c342b7223 */ /* 0x000fe2000001002b */
[----:B------:R-:W-:Y:S01]  /*fd20*/  FFMA.FTZ R36, R54, R6, R47 ;  /* 0x0000000636247223 */ /* 0x000fe2000001002f */
[----:B------:R-:W-:Y:S01]  /*fd30*/  FMUL.FTZ R4, R55, R49 ;  /* 0x0000003137047220 */ /* 0x000fe20000410000 */
[----:B------:R-:W-:Y:S01]  /*fd40*/  FMUL.FTZ R40, R41, R11 ;  /* 0x0000000b29287220 */ /* 0x000fe20000410000 */
[----:B------:R-:W-:Y:S01]  /*fd50*/  FMUL.FTZ R6, R5, R49 ;  /* 0x0000003105067220 */ /* 0x000fe20000410000 */
[----:B------:R-:W-:Y:S01]  /*fd60*/  FMUL.FTZ R44, R37, R11 ;  /* 0x0000000b252c7220 */ /* 0x000fe20000410000 */
[----:B------:R-:W-:Y:S01]  /*fd70*/  FFMA.FTZ R11, R5, R45, -R4 ;  /* 0x0000002d050b7223 */ /* 0x000fe20000010804 */
[----:B------:R-:W-:Y:S01]  /*fd80*/  FFMA.FTZ R40, R37, R7, -R40 ;  /* 0x0000000725287223 */ /* 0x000fe20000010828 */
[----:B------:R-:W-:Y:S01]  /*fd90*/  FFMA.FTZ R45, R55, R45, R6 ;  /* 0x0000002d372d7223 */ /* 0x000fe20000010006 */
[----:B------:R-:W-:Y:S01]  /*fda0*/  FFMA.FTZ R44, R41, R7, R44 ;  /* 0x00000007292c7223 */ /* 0x000fe2000001002c */
[----:B------:R-:W-:-:S02]  /*fdb0*/  F2FP.F16.F32.PACK_AB R4, R8, R51 ;  /* 0x000000330804723e */ /* 0x000fc400000000ff */
[----:B------:R-:W-:Y:S02]  /*fdc0*/  F2FP.F16.F32.PACK_AB R5, R9, R38 ;  /* 0x000000260905723e */ /* 0x000fe400000000ff */
[----:B------:R-:W-:Y:S02]  /*fdd0*/  F2FP.F16.F32.PACK_AB R6, R10, R39 ;  /* 0x000000270a06723e */ /* 0x000fe400000000ff */
[----:B------:R-:W-:Y:S02]  /*fde0*/  F2FP.F16.F32.PACK_AB R7, R40, R11 ;  /* 0x0000000b2807723e */ /* 0x000fe400000000ff */
[----:B------:R-:W-:Y:S02]  /*fdf0*/  F2FP.F16.F32.PACK_AB R8, R34, R53 ;  /* 0x000000352208723e */ /* 0x000fe400000000ff */
[----:B------:R-:W-:Y:S02]  /*fe00*/  F2FP.F16.F32.PACK_AB R9, R35, R42 ;  /* 0x0000002a2309723e */ /* 0x000fe400000000ff */
[----:B------:R-:W-:-:S02]  /*fe10*/  F2FP.F16.F32.PACK_AB R10, R36, R43 ;  /* 0x0000002b240a723e */ /* 0x000fc400000000ff */
[----:B------:R-:W-:Y:S01]  /*fe20*/  F2FP.F16.F32.PACK_AB R11, R44, R45 ;  /* 0x0000002d2c0b723e */ /* 0x000fe200000000ff */
[----:B------:R1:W-:Y:S04]  /*fe30*/  STS.128 [R58], R4 ;  /* 0x000000043a007388 */ /* 0x0003e80000000c00 */
[----:B------:R1:W-:Y:S02]  /*fe40*/  STS.128 [R33+0x12400], R8 ;  /* 0x0124000821007388 */ /* 0x0003e40000000c00 */
.L_x_615:
[----:B------:R-:W-:Y:S05]  /*fe50*/  BSYNC B1 ;  /* 0x0000000000017941 */ /* 0x000fea0003800000 */
.L_x_614:
[----:B------:R-:W-:Y:S04]  /*fe60*/  BSSY B1, `(.L_x_616) ;  /* 0x0000059000017945 */ /* 0x000fe80003800000 */
[----:B------:R-:W-:Y:S05]  /*fe70*/  @P1 BRA `(.L_x_617) ;  /* 0x00000004005c1947 */ /* 0x000fea0003800000 */
[----:B------:R-:W2:Y:S01]  /*fe80*/  LDL R48, [R1+0x60] ;  /* 0x0000600001307983 */ /* 0x000ea20000100800 */
[----:B-1----:R-:W-:Y:S01]  /*fe90*/  LEA.HI R4, R25, R195, RZ, 0x1d ;  /* 0x000000c319047211 */ /* 0x002fe200078fe8ff */
[----:B------:R-:W-:Y:S02]  /*fea0*/  HADD2.F32 R42, -RZ, R24.H0_H0 ;  /* 0x20000018ff2a7230 */ /* 0x000fe40000004100 */
[--C-:B------:R-:W-:Y:S01]  /*feb0*/  HADD2.F32 R44, -RZ, R29.reuse.H0_H0 ;  /* 0x2000001dff2c7230 */ /* 0x100fe20000004100 */
[----:B------:R-:W-:Y:S01]  /*fec0*/  SHF.R.S32.HI R7, RZ, 0x1f, R4 ;  /* 0x0000001fff077819 */ /* 0x000fe20000011404 */
[----:B0-----:R-:W-:Y:S02]  /*fed0*/  IMAD.SHL.U32 R5, R4, 0x8, RZ ;  /* 0x0000000804057824 */ /* 0x001fe400078e00ff */
[--C-:B------:R-:W-:Y:S01]  /*fee0*/  HADD2.F32 R46, -RZ, R30.reuse.H0_H0 ;  /* 0x2000001eff2e7230 */ /* 0x100fe20000004100 */
[----:B------:R-:W-:Y:S01]  /*fef0*/  LEA.HI R7, R7, R4, RZ, 0x3 ;  /* 0x0000000407077211 */ /* 0x000fe200078f18ff */
[----:B------:R-:W-:Y:S01]  /*ff00*/  HADD2.F32 R51, -RZ, R29.H1_H1 ;  /* 0x3000001dff337230 */ /* 0x000fe20000004100 */
[----:B------:R-:W-:Y:S01]  /*ff10*/  LOP3.LUT R4, R204, 0x38, R5, 0xf8, !PT ;  /* 0x00000038cc047812 */ /* 0x000fe200078ef805 */
[----:B------:R-:W-:-:S02]  /*ff20*/  HADD2.F32 R53, -RZ, R30.H1_H1 ;  /* 0x3000001eff357230 */ /* 0x000fc40000004100 */
[----:B------:R-:W-:Y:S01]  /*ff30*/  IMAD.SHL.U32 R7, R7, 0x400, RZ ;  /* 0x0000040007077824 */ /* 0x000fe200078e00ff */
[----:B------:R-:W-:Y:S01]  /*ff40*/  LOP3.LUT R9, R4, R56, RZ, 0x3c, !PT ;  /* 0x0000003804097212 */ /* 0x000fe200078e3cff */
[----:B------:R-:W-:-:S03]  /*ff50*/  HADD2.F32 R49, -RZ, R24.H1_H1 ;  /* 0x30000018ff317230 */ /* 0x000fc60000004100 */
[----:B------:R-:W-:-:S04]  /*ff60*/  LOP3.LUT R8, R7, 0x7fffe000, RZ, 0xc0, !PT ;  /* 0x7fffe00007087812 */ /* 0x000fc800078ec0ff */
[----:B------:R-:W-:-:S04]  /*ff70*/  IADD3 R9, R9, R8, R218 ;  /* 0x0000000809097210 */ /* 0x000fc80007ffe0da */
[----:B------:R-:W-:-:S05]  /*ff80*/  LEA R33, R9, R18, 0x1 ;  /* 0x0000001209217211 */ /* 0x000fca00078e08ff */
[----:B------:R-:W0:Y:S02]  /*ff90*/  LDS.128 R8, [R33+0x12400] ;  /* 0x0124000021087984 */ /* 0x000e240000000c00 */
[--C-:B0-----:R-:W-:Y:S02]  /*ffa0*/  HADD2.F32 R38, -RZ, R8.reuse.H0_H0 ;  /* 0x20000008ff267230 */ /* 0x101fe40000004100 */
[----:B------:R-:W-:Y:S02]  /*ffb0*/  HADD2.F32 R8, -RZ, R8.H1_H1 ;  /* 0x30000008ff087230 */ /* 0x000fe40000004100 */
[----:B------:R-:W-:Y:S02]  /*ffc0*/  HADD2.F32 R39, -RZ, R9.H0_H0 ;  /* 0x20000009ff277230 */ /* 0x000fe40000004100 */
[-C--:B------:R-:W-:Y:S01]  /*ffd0*/  FMUL.FTZ R43, R44, R38.reuse ;  /* 0x000000262c2b7220 */ /* 0x080fe20000410000 */
[----:B------:R-:W-:Y:S01]  /*ffe0*/  FMUL.FTZ R45, R42, R38 ;  /* 0x000000262a2d7220 */ /* 0x000fe20000410000 */
[----:B------:R-:W-:-:S02]  /*fff0*/  HADD2.F32 R38, -RZ, R26.H0_H0 ;  /* 0x2000001aff267230 */ /* 0x000fc40000004100 */
[-C--:B------:R-:W-:Y:S01]  /*10000*/  FMUL.FTZ R29, R46, R8.reuse ;  /* 0x000000082e1d7220 */ /* 0x080fe20000410000 */
[----:B------:R-:W-:Y:S02]  /*10010*/  HADD2.F32 R9, -RZ, R9.H1_H1 ;  /* 0x30000009ff097230 */ /* 0x000fe40000004100 */
[----:B------:R-:W-:Y:S01]  /*10020*/  FMUL.FTZ R30, R49, R39 ;  /* 0x00000027311e7220 */ /* 0x000fe20000410000 */
[--C-:B------:R-:W-:Y:S02]  /*10030*/  HADD2.F32 R40, -RZ, R10.reuse.H0_H0 ;  /* 0x2000000aff287230 */ /* 0x100fe40000004100 */
[----:B------:R-:W-:Y:S01]  /*10040*/  FMUL.FTZ R47, R38, R8 ;  /* 0x00000008262f7220 */ /* 0x000fe20000410000 */
[----:B------:R-:W-:Y:S02]  /*10050*/  HADD2.F32 R10, -RZ, R10.H1_H1 ;  /* 0x3000000aff0a7230 */ /* 0x000fe40000004100 */
[--C-:B------:R-:W-:Y:S02]  /*10060*/  HADD2.F32 R41, -RZ, R11.reuse.H0_H0 ;  /* 0x2000000bff297230 */ /* 0x100fe40000004100 */
[----:B------:R-:W-:Y:S01]  /*10070*/  HADD2.F32 R11, -RZ, R11.H1_H1 ;  /* 0x3000000bff0b7230 */ /* 0x000fe20000004100 */
[----:B--2---:R-:W0:Y:S02]  /*10080*/  LDS.128 R4, [R48] ;  /* 0x0000000030047984 */ /* 0x004e240000000c00 */
[----:B0-----:R-:W-:-:S02]  /*10090*/  HADD2.F32 R34, -RZ, R4.H0_H0 ;  /* 0x20000004ff227230 */ /* 0x001fc40000004100 */
[----:B------:R-:W-:Y:S02]  /*100a0*/  HADD2.F32 R4, -RZ, R4.H1_H1 ;  /* 0x30000004ff047230 */ /* 0x000fe40000004100 */
[--C-:B------:R-:W-:Y:S02]  /*100b0*/  HADD2.F32 R35, -RZ, R5.reuse.H0_H0 ;  /* 0x20000005ff237230 */ /* 0x100fe40000004100 */
[----:B------:R-:W-:Y:S01]  /*100c0*/  FFMA.FTZ R45, R44, R34, R45 ;  /* 0x000000222c2d7223 */ /* 0x000fe2000001002d */
[----:B------:R-:W-:Y:S02]  /*100d0*/  HADD2.F32 R5, -RZ, R5.H1_H1 ;  /* 0x30000005ff057230 */ /* 0x000fe40000004100 */
[-C--:B------:R-:W-:Y:S01]  /*100e0*/  FFMA.FTZ R8, R38, R4.reuse, -R29 ;  /* 0x0000000426087223 */ /* 0x080fe2000001081d */
[----:B------:R-:W-:Y:S02]  /*100f0*/  HADD2.F32 R29, -RZ, R26.H1_H1 ;  /* 0x3000001aff1d7230 */ /* 0x000fe40000004100 */
[----:B------:R-:W-:Y:S01]  /*10100*/  FFMA.FTZ R24, R46, R4, R47 ;  /* 0x000000042e187223 */ /* 0x000fe2000001002f */
[----:B------:R-:W-:Y:S01]  /*10110*/  FMUL.FTZ R4, R53, R9 ;  /* 0x0000000935047220 */ /* 0x000fe20000410000 */
[----:B------:R-:W-:-:S02]  /*10120*/  HADD2.F32 R44, -RZ, R32.H0_H0 ;  /* 0x20000020ff2c7230 */ /* 0x000fc40000004100 */
[----:B------:R-:W-:Y:S01]  /*10130*/  FFMA.FTZ R43, R42, R34, -R43 ;  /* 0x000000222a2b7223 */ /* 0x000fe2000001082b */
[C---:B------:R-:W-:Y:S01]  /*10140*/  FMUL.FTZ R26, R29.reuse, R9 ;  /* 0x000000091d1a7220 */ /* 0x040fe20000410000 */
[----:B------:R-:W-:Y:S01]  /*10150*/  FFMA.FTZ R9, R29, R5, -R4 ;  /* 0x000000051d097223 */ /* 0x000fe20000010804 */
[----:B------:R-:W-:Y:S02]  /*10160*/  HADD2.F32 R36, -RZ, R6.H0_H0 ;  /* 0x20000006ff247230 */ /* 0x000fe40000004100 */
[----:B------:R-:W-:Y:S01]  /*10170*/  FMUL.FTZ R34, R51, R39 ;  /* 0x0000002733227220 */ /* 0x000fe20000410000 */
[----:B------:R-:W-:Y:S02]  /*10180*/  HADD2.F32 R4, -RZ, R28.H0_H0 ;  /* 0x2000001cff047230 */ /* 0x000fe40000004100 */
[----:B------:R-:W-:Y:S01]  /*10190*/  FFMA.FTZ R29, R53, R5, R26 ;  /* 0x00000005351d7223 */ /* 0x000fe2000001001a */
[----:B------:R-:W-:Y:S02]  /*101a0*/  HADD2.F32 R6, -RZ, R6.H1_H1 ;  /* 0x30000006ff067230 */ /* 0x000fe40000004100 */
[----:B------:R-:W-:Y:S01]  /*101b0*/  FMUL.FTZ R5, R44, R10 ;  /* 0x0000000a2c057220 */ /* 0x000fe20000410000 */
[----:B------:R-:W-:Y:S01]  /*101c0*/  FFMA.FTZ R34, R49, R35, -R34 ;  /* 0x0000002331227223 */ /* 0x000fe20000010822 */
[----:B------:R-:W-:-:S02]  /*101d0*/  HADD2.F32 R42, -RZ, R31.H0_H0 ;  /* 0x2000001fff2a7230 */ /* 0x000fc40000004100 */
[C---:B------:R-:W-:Y:S01]  /*101e0*/  FMUL.FTZ R47, R4.reuse, R10 ;  /* 0x0000000a042f7220 */ /* 0x040fe20000410000 */
[----:B------:R-:W-:Y:S02]  /*101f0*/  HADD2.F32 R38, -RZ, R27.H0_H0 ;  /* 0x2000001bff267230 */ /* 0x000fe40000004100 */
[----:B------:R-:W-:Y:S01]  /*10200*/  FFMA.FTZ R10, R4, R6, -R5 ;  /* 0x00000006040a7223 */ /* 0x000fe20000010805 */
[----:B------:R-:W-:Y:S02]  /*10210*/  HADD2.F32 R31, -RZ, R31.H1_H1 ;  /* 0x3000001fff1f7230 */ /* 0x000fe40000004100 */
[----:B------:R-:W-:Y:S01]  /*10220*/  FFMA.FTZ R30, R51, R35, R30 ;  /* 0x00000023331e7223 */ /* 0x000fe2000001001e */
[----:B------:R-:W-:Y:S02]  /*10230*/  HADD2.F32 R49, -RZ, R32.H1_H1 ;  /* 0x30000020ff317230 */ /* 0x000fe40000004100 */
[----:B------:R-:W-:Y:S01]  /*10240*/  FMUL.FTZ R35, R42, R40 ;  /* 0x000000282a237220 */ /* 0x000fe20000410000 */
[----:B------:R-:W-:-:S02]  /*10250*/  HADD2.F32 R27, -RZ, R27.H1_H1 ;  /* 0x3000001bff1b7230 */ /* 0x000fc40000004100 */
[----:B------:R-:W-:Y:S01]  /*10260*/  FFMA.FTZ R26, R44, R6, R47 ;  /* 0x000000062c1a7223 */ /* 0x000fe2000001002f */
[----:B------:R-:W-:Y:S02]  /*10270*/  HADD2.F32 R5, -RZ, R28.H1_H1 ;  /* 0x3000001cff057230 */ /* 0x000fe40000004100 */
[----:B------:R-:W-:Y:S01]  /*10280*/  FMUL.FTZ R4, R31, R41 ;  /* 0x000000291f047220 */ /* 0x000fe20000410000 */
[--C-:B------:R-:W-:Y:S02]  /*10290*/  HADD2.F32 R37, -RZ, R7.reuse.H0_H0 ;  /* 0x20000007ff257230 */ /* 0x100fe40000004100 */
[----:B------:R-:W-:Y:S01]  /*102a0*/  FMUL.FTZ R28, R49, R11 ;  /* 0x0000000b311c7220 */ /* 0x000fe20000410000 */
[----:B------:R-:W-:Y:S02]  /*102b0*/  HADD2.F32 R7, -RZ, R7.H1_H1 ;  /* 0x30000007ff077230 */ /* 0x000fe40000004100 */
[C---:B------:R-:W-:Y:S01]  /*102c0*/  FMUL.FTZ R39, R38.reuse, R40 ;  /* 0x0000002826277220 */ /* 0x040fe20000410000 */
[----:B------:R-:W-:Y:S01]  /*102d0*/  FMUL.FTZ R6, R27, R41 ;  /* 0x000000291b067220 */ /* 0x000fe20000410000 */
[----:B------:R-:W-:Y:S01]  /*102e0*/  FMUL.FTZ R32, R5, R11 ;  /* 0x0000000b05207220 */ /* 0x000fe20000410000 */
[-C--:B------:R-:W-:Y:S01]  /*102f0*/  FFMA.FTZ R35, R38, R36.reuse, -R35 ;  /* 0x0000002426237223 */ /* 0x080fe20000010823 */
[----:B------:R-:W-:Y:S01]  /*10300*/  FFMA.FTZ R11, R27, R37, -R4 ;  /* 0x000000251b0b7223 */ /* 0x000fe20000010804 */
[----:B------:R-:W-:Y:S01]  /*10310*/  FFMA.FTZ R28, R5, R7, -R28 ;  /* 0x00000007051c7223 */ /* 0x000fe2000001081c */
[----:B------:R-:W-:Y:S01]  /*10320*/  FFMA.FTZ R39, R42, R36, R39 ;  /* 0x000000242a277223 */ /* 0x000fe20000010027 */
[----:B------:R-:W-:Y:S01]  /*10330*/  FFMA.FTZ R37, R31, R37, R6 ;  /* 0x000000251f257223 */ /* 0x000fe20000010006 */
        /* <DEDUP_REMOVED lines=11> */
.L_x_617:
[----:B------:R-:W-:Y:S05]  /*103f0*/  BSYNC B1 ;  /* 0x0000000000017941 */ /* 0x000fea0003800000 */
.L_x_616:
[----:B------:R-:W-:Y:S05]  /*10400*/  @P2 BRA `(.L_x_592) ;  /* 0x00000004005c2947 */ /* 0x000fea0003800000 */
[----:B------:R-:W3:Y:S01]  /*10410*/  LDL R41, [R1+0x5c] ;  /* 0x00005c0001297983 */ /* 0x000ee20000100800 */
[----:B------:R-:W-:Y:S01]  /*10420*/  LEA.HI R25, R25, R198, RZ, 0x1d ;  /* 0x000000c619197211 */ /* 0x000fe200078fe8ff */
[----:B-12---:R-:W-:Y:S02]  /*10430*/  HADD2.F32 R33, -RZ, R0.H0_H0 ;  /* 0x20000000ff217230 */ /* 0x006fe40000004100 */
[--C-:B------:R-:W-:Y:S01]  /*10440*/  HADD2.F32 R35, -RZ, R14.reuse.H0_H0 ;  /* 0x2000000eff237230 */ /* 0x100fe20000004100 */
[----:B------:R-:W-:Y:S01]  /*10450*/  SHF.R.S32.HI R4, RZ, 0x1f, R25 ;  /* 0x0000001fff047819 */ /* 0x000fe20000011419 */
[----:B0-----:R-:W-:Y:S02]  /*10460*/  IMAD.SHL.U32 R5, R25, 0x8, RZ ;  /* 0x0000000819057824 */ /* 0x001fe400078e00ff */
[----:B------:R-:W-:Y:S01]  /*10470*/  HADD2.F32 R40, -RZ, R15.H0_H0 ;  /* 0x2000000fff287230 */ /* 0x000fe20000004100 */
[----:B------:R-:W-:Y:S01]  /*10480*/  LEA.HI R25, R4, R25, RZ, 0x3 ;  /* 0x0000001904197211 */ /* 0x000fe200078f18ff */
[----:B------:R-:W-:Y:S01]  /*10490*/  HADD2.F32 R38, -RZ, R3.H0_H0 ;  /* 0x20000003ff267230 */ /* 0x000fe20000004100 */
[----:B------:R-:W-:Y:S01]  /*104a0*/  LOP3.LUT R4, R204, 0x38, R5, 0xf8, !PT ;  /* 0x00000038cc047812 */ /* 0x000fe200078ef805 */
[----:B------:R-:W-:-:S02]  /*104b0*/  HADD2.F32 R14, -RZ, R14.H1_H1 ;  /* 0x3000000eff0e7230 */ /* 0x000fc40000004100 */
[----:B------:R-:W-:Y:S01]  /*104c0*/  IMAD.SHL.U32 R25, R25, 0x400, RZ ;  /* 0x0000040019197824 */ /* 0x000fe200078e00ff */
[----:B------:R-:W-:Y:S01]  /*104d0*/  LOP3.LUT R9, R4, R56, RZ, 0x3c, !PT ;  /* 0x0000003804097212 */ /* 0x000fe200078e3cff */
[----:B------:R-:W-:Y:S02]  /*104e0*/  HADD2.F32 R0, -RZ, R0.H1_H1 ;  /* 0x30000000ff007230 */ /* 0x000fe40000004100 */
[----:B------:R-:W-:Y:S01]  /*104f0*/  HADD2.F32 R37, -RZ, R15.H1_H1 ;  /* 0x3000000fff257230 */ /* 0x000fe20000004100 */
[----:B------:R-:W-:Y:S01]  /*10500*/  LOP3.LUT R25, R25, 0x7fffe000, RZ, 0xc0, !PT ;  /* 0x7fffe00019197812 */ /* 0x000fe200078ec0ff */
[----:B------:R-:W-:Y:S02]  /*10510*/  HADD2.F32 R3, -RZ, R3.H1_H1 ;  /* 0x30000003ff037230 */ /* 0x000fe40000004100 */
[--C-:B------:R-:W-:Y:S01]  /*10520*/  HADD2.F32 R39, -RZ, R20.reuse.H0_H0 ;  /* 0x20000014ff277230 */ /* 0x100fe20000004100 */
[----:B------:R-:W-:Y:S01]  /*10530*/  IADD3 R9, R9, R25, R218 ;  /* 0x0000001909097210 */ /* 0x000fe20007ffe0da */
[----:B------:R-:W-:-:S03]  /*10540*/  HADD2.F32 R20, -RZ, R20.H1_H1 ;  /* 0x30000014ff147230 */ /* 0x000fc60000004100 */
[----:B------:R-:W-:-:S05]  /*10550*/  LEA R24, R9, R18, 0x1 ;  /* 0x0000001209187211 */ /* 0x000fca00078e08ff */
[----:B------:R-:W0:Y:S02]  /*10560*/  LDS.128 R8, [R24+0x12400] ;  /* 0x0124000018087984 */ /* 0x000e240000000c00 */
[--C-:B0-----:R-:W-:Y:S02]  /*10570*/  HADD2.F32 R29, -RZ, R8.reuse.H0_H0 ;  /* 0x20000008ff1d7230 */ /* 0x101fe40000004100 */
[----:B------:R-:W-:Y:S02]  /*10580*/  HADD2.F32 R8, -RZ, R8.H1_H1 ;  /* 0x30000008ff087230 */ /* 0x000fe40000004100 */
[--C-:B------:R-:W-:Y:S02]  /*10590*/  HADD2.F32 R30, -RZ, R9.reuse.H0_H0 ;  /* 0x20000009ff1e7230 */ /* 0x100fe40000004100 */
[-C--:B------:R-:W-:Y:S01]  /*105a0*/  FMUL.FTZ R34, R35, R29.reuse ;  /* 0x0000001d23227220 */ /* 0x080fe20000410000 */
[----:B------:R-:W-:Y:S01]  /*105b0*/  FMUL.FTZ R36, R33, R29 ;  /* 0x0000001d21247220 */ /* 0x000fe20000410000 */
[----:B------:R-:W-:-:S02]  /*105c0*/  HADD2.F32 R9, -RZ, R9.H1_H1 ;  /* 0x30000009ff097230 */ /* 0x000fc40000004100 */
[----:B------:R-:W-:Y:S01]  /*105d0*/  FMUL.FTZ R29, R40, R8 ;  /* 0x00000008281d7220 */ /* 0x000fe20000410000 */
        /* <DEDUP_REMOVED lines=8> */
[--C-:B------:R-:W-:Y:S02]  /*10660*/  HADD2.F32 R26, -RZ, R5.reuse.H0_H0 ;  /* 0x20000005ff1a7230 */ /* 0x100fe40000004100 */
[-C--:B------:R-:W-:Y:S01]  /*10670*/  FFMA.FTZ R34, R33, R25.reuse, -R34 ;  /* 0x0000001921227223 */ /* 0x080fe20000010822 */
[----:B------:R-:W-:Y:S01]  /*10680*/  FFMA.FTZ R36, R35, R25, R36 ;  /* 0x0000001923247223 */ /* 0x000fe20000010024 */
[----:B------:R-:W-:Y:S01]  /*10690*/  FMUL.FTZ R25, R38, R8 ;  /* 0x0000000826197220 */ /* 0x000fe20000410000 */
[----:B------:R-:W-:Y:S01]  /*106a0*/  FMUL.FTZ R33, R14, R30 ;  /* 0x0000001e0e217220 */ /* 0x000fe20000410000 */
[----:B------:R-:W-:Y:S02]  /*106b0*/  HADD2.F32 R35, -RZ, R12.H0_H0 ;  /* 0x2000000cff237230 */ /* 0x000fe40000004100 */
[----:B------:R-:W-:Y:S01]  /*106c0*/  FFMA.FTZ R29, R38, R4, -R29 ;  /* 0x00000004261d7223 */ /* 0x000fe2000001081d */
[----:B------:R-:W-:-:S02]  /*106d0*/  HADD2.F32 R5, -RZ, R5.H1_H1 ;  /* 0x30000005ff057230 */ /* 0x000fc40000004100 */
[----:B------:R-:W-:Y:S01]  /*106e0*/  FFMA.FTZ R25, R40, R4, R25 ;  /* 0x0000000428197223 */ /* 0x000fe20000010019 */
[-C--:B------:R-:W-:Y:S01]  /*106f0*/  FFMA.FTZ R33, R0, R26.reuse, -R33 ;  /* 0x0000001a00217223 */ /* 0x080fe20000010821 */
[----:B------:R-:W-:Y:S02]  /*10700*/  HADD2.F32 R27, -RZ, R6.H0_H0 ;  /* 0x20000006ff1b7230 */ /* 0x000fe40000004100 */
[----:B------:R-:W-:Y:S01]  /*10710*/  FFMA.FTZ R15, R14, R26, R15 ;  /* 0x0000001a0e0f7223 */ /* 0x000fe2000001000f */
[-C--:B------:R-:W-:Y:S01]  /*10720*/  FMUL.FTZ R0, R37, R9.reuse ;  /* 0x0000000925007220 */ /* 0x080fe20000410000 */
[----:B------:R-:W-:Y:S01]  /*10730*/  FMUL.FTZ R4, R3, R9 ;  /* 0x0000000903047220 */ /* 0x000fe20000410000 */
[----:B------:R-:W-:Y:S02]  /*10740*/  HADD2.F32 R38, -RZ, R21.H0_H0 ;  /* 0x20000015ff267230 */ /* 0x000fe40000004100 */
[-C--:B------:R-:W-:Y:S01]  /*10750*/  FMUL.FTZ R8, R39, R31.reuse ;  /* 0x0000001f27087220 */ /* 0x080fe20000410000 */
[----:B------:R-:W-:Y:S01]  /*10760*/  FMUL.FTZ R26, R35, R31 ;  /* 0x0000001f231a7220 */ /* 0x000fe20000410000 */
[----:B------:R-:W-:-:S02]  /*10770*/  HADD2.F32 R30, -RZ, R13.H0_H0 ;  /* 0x2000000dff1e7230 */ /* 0x000fc40000004100 */
[-C--:B------:R-:W-:Y:S01]  /*10780*/  FFMA.FTZ R0, R3, R5.reuse, -R0 ;  /* 0x0000000503007223 */ /* 0x080fe20000010800 */
[----:B------:R-:W-:Y:S02]  /*10790*/  HADD2.F32 R6, -RZ, R6.H1_H1 ;  /* 0x30000006ff067230 */ /* 0x000fe40000004100 */
[----:B------:R-:W-:Y:S01]  /*107a0*/  FFMA.FTZ R14, R37, R5, R4 ;  /* 0x00000005250e7223 */ /* 0x000fe20000010004 */
[-C--:B------:R-:W-:Y:S01]  /*107b0*/  FMUL.FTZ R5, R38, R10.reuse ;  /* 0x0000000a26057220 */ /* 0x080fe20000410000 */
[-C--:B------:R-:W-:Y:S01]  /*107c0*/  FFMA.FTZ R3, R35, R27.reuse, -R8 ;  /* 0x0000001b23037223 */ /* 0x080fe20000010808 */
[----:B------:R-:W-:Y:S01]  /*107d0*/  FFMA.FTZ R26, R39, R27, R26 ;  /* 0x0000001b271a7223 */ /* 0x000fe2000001001a */
[----:B------:R-:W-:Y:S02]  /*107e0*/  HADD2.F32 R27, -RZ, R21.H1_H1 ;  /* 0x30000015ff1b7230 */ /* 0x000fe40000004100 */
[----:B------:R-:W-:Y:S01]  /*107f0*/  FMUL.FTZ R9, R30, R10 ;  /* 0x0000000a1e097220 */ /* 0x000fe20000410000 */
[----:B------:R-:W-:-:S02]  /*10800*/  HADD2.F32 R12, -RZ, R12.H1_H1 ;  /* 0x3000000cff0c7230 */ /* 0x000fc40000004100 */
[----:B------:R-:W-:Y:S01]  /*10810*/  FFMA.FTZ R10, R30, R6, -R5 ;  /* 0x000000061e0a7223 */ /* 0x000fe20000010805 */
[----:B------:R-:W-:Y:S02]  /*10820*/  HADD2.F32 R21, -RZ, R13.H1_H1 ;  /* 0x3000000dff157230 */ /* 0x000fe40000004100 */
[----:B------:R-:W-:Y:S01]  /*10830*/  FMUL.FTZ R5, R20, R32 ;  /* 0x0000002014057220 */ /* 0x000fe20000410000 */
[--C-:B------:R-:W-:Y:S02]  /*10840*/  HADD2.F32 R28, -RZ, R7.reuse.H0_H0 ;  /* 0x20000007ff1c7230 */ /* 0x100fe40000004100 */
[----:B------:R-:W-:Y:S01]  /*10850*/  FFMA.FTZ R13, R38, R6, R9 ;  /* 0x00000006260d7223 */ /* 0x000fe20000010009 */
[----:B------:R-:W-:Y:S02]  /*10860*/  HADD2.F32 R7, -RZ, R7.H1_H1 ;  /* 0x30000007ff077230 */ /* 0x000fe40000004100 */
[-C--:B------:R-:W-:Y:S01]  /*10870*/  FMUL.FTZ R4, R27, R11.reuse ;  /* 0x0000000b1b047220 */ /* 0x080fe20000410000 */
[C---:B------:R-:W-:Y:S01]  /*10880*/  FMUL.FTZ R9, R12.reuse, R32 ;  /* 0x000000200c097220 */ /* 0x040fe20000410000 */
[C---:B------:R-:W-:Y:S01]  /*10890*/  FMUL.FTZ R6, R21.reuse, R11 ;  /* 0x0000000b15067220 */ /* 0x040fe20000410000 */
[-C--:B------:R-:W-:Y:S01]  /*108a0*/  FFMA.FTZ R11, R12, R28.reuse, -R5 ;  /* 0x0000001c0c0b7223 */ /* 0x080fe20000010805 */
[-C--:B------:R-:W-:Y:S01]  /*108b0*/  FFMA.FTZ R12, R21, R7.reuse, -R4 ;  /* 0x00000007150c7223 */ /* 0x080fe20000010804 */
        /* <DEDUP_REMOVED lines=12> */
.L_x_592:
[----:B------:R-:W-:Y:S05]  /*10980*/  BSYNC B0 ;  /* 0x0000000000007941 */ /* 0x000fea0003800000 */
.L_x_573:
[----:B------:R-:W-:Y:S01]  /*10990*/  @!PT LDS RZ, [RZ] ;  /* 0x00000000fffff984 */ /* 0x000fe20000000800 */
[----:B------:R-:W-:Y:S01]  /*109a0*/  @!PT LDS RZ, [RZ] ;  /* 0x00000000fffff984 */ /* 0x000fe20000000800 */
[----:B------:R-:W-:Y:S01]  /*109b0*/  @!PT LDS RZ, [RZ] ;  /* 0x00000000fffff984 */ /* 0x000fe20000000800 */
[----:B------:R-:W-:Y:S01]  /*109c0*/  @!PT LDS RZ, [RZ] ;  /* 0x00000000fffff984 */ /* 0x000fe20000000800 */
[----:B------:R5:W-:Y:S06]  /*109d0*/  MEMBAR.ALL.CTA ;  /* 0x0000000000007992 */ /* 0x000bec0000008000 */
[----:B-----5:R-:W5:Y:S01]  /*109e0*/  FENCE.VIEW.ASYNC.S ;  /* 0x00000000000073c6 */ /* 0x020f620000000000 */
[----:B------:R-:W-:Y:S05]  /*109f0*/  WARPSYNC.ALL ;  /* 0x0000000000007948 */ /* 0x000fea0003800000 */
[----:B-----5:R-:W-:Y:S06]  /*10a00*/  BAR.SYNC.DEFER_BLOCKING 0xd, 0x100 ;  /* 0x0344000000007b1d */ /* 0x020fec0000010000 */
.L_x_571:
[----:B------:R-:W-:-:S05]  /*10a10*/  IMAD.U32 R0, RZ, RZ, UR59 ;  /* 0x0000003bff007e24 */ /* 0x000fca000f8e00ff */
[----:B------:R-:W-:-:S13]  /*10a20*/  ISETP.NE.AND P0, PT, R0, 0x3, PT ;  /* 0x000000030000780c */ /* 0x000fda0003f05270 */
[----:B------:R-:W-:Y:S05]  /*10a30*/  @!P0 BRA `(.L_x_618) ;  /* 0x0000000000048947 */ /* 0x000fea0003800000 */
[----:B------:R-:W-:Y:S01]  /*10a40*/  BPT.TRAP 0x1 ;  /* 0x000000040000795c */ /* 0x000fe20000300000 */
.L_x_618:
[----:B01----:R-:W-:Y:S01]  /*10a50*/  IMAD R3, R210, 0x8, R18 ;  /* 0x00000008d2037824 */ /* 0x003fe200078e0212 */
[----:B------:R-:W-:-:S04]  /*10a60*/  SHF.L.U32 R0, R219, 0x1f, RZ ;  /* 0x0000001fdb007819 */ /* 0x000fc800000006ff */
[----:B------:R0:W1:Y:S01]  /*10a70*/  SYNCS.PHASECHK.TRANS64.TRYWAIT P1, [R3+URZ+0x30830], R0 ;  /* 0x03083000030075a7 */ /* 0x000062000802017f */
[----:B------:R-:W-:Y:S05]  /*10a80*/  @!P0 BRA `(.L_x_619) ;  /* 0x0000000000048947 */ /* 0x000fea0003800000 */
[----:B------:R-:W-:Y:S01]  /*10a90*/  BPT.TRAP 0x1 ;  /* 0x000000040000795c */ /* 0x000fe20000300000 */
.L_x_619:
[----:B------:R-:W-:Y:S01]  /*10aa0*/  MOV R119, RZ ;  /* 0x000000ff00777202 */ /* 0x000fe20000000f00 */
[----:B-1----:R-:W-:Y:S06]  /*10ab0*/  @P1 BRA `(.L_x_620) ;  /* 0x0000000000081947 */ /* 0x002fec0003800000 */
[----:B------:R-:W1:Y:S02]  /*10ac0*/  SYNCS.PHASECHK.TRANS64.TRYWAIT P1, [R3+URZ+0x30830], R0 ;  /* 0x03083000030075a7 */ /* 0x000e64000802017f */
[----:B-1----:R-:W-:Y:S05]  /*10ad0*/  @!P1 BRA `(.L_x_621) ;  /* 0x000000f8007c9947 */ /* 0x002fea0003800000 */
.L_x_620:
[----:B------:R-:W-:Y:S05]  /*10ae0*/  WARPSYNC.ALL ;  /* 0x0000000000007948 */ /* 0x000fea0003800000 */
[----:B01----:R-:W-:Y:S01]  /*10af0*/  VIADD R0, R18, 0x1e400 ;  /* 0x0001e40012007836 */ /* 0x003fe20000000000 */
[----:B------:R-:W-:Y:S01]  /*10b00*/  R2UR UR4, R2 ;  /* 0x00000000020472ca */ /* 0x000fe200000e0000 */
[----:B--234-:R-:W-:Y:S01]  /*10b10*/  IMAD.MOV.U32 R5, RZ, RZ, 0x40000040 ;  /* 0x40000040ff057424 */ /* 0x01cfe200078e00ff */
[----:B------:R-:W-:Y:S01]  /*10b20*/  WARPGROUP.ARRIVE ;  /* 0x00000000000079c5 */ /* 0x000fe20000000000 */
[----:B------:R-:W-:Y:S01]  /*10b30*/  UMOV UR9, 0x40000040 ;  /* 0x4000004000097882 */ /* 0x000fe20000000000 */
[----:B------:R-:W-:Y:S01]  /*10b40*/  SHF.R.U32.HI R0, RZ, 0x4, R0 ;  /* 0x00000004ff007819 */ /* 0x000fe20000011600 */
[----:B------:R-:W-:Y:S01]  /*10b50*/  IMAD.U32 R9, RZ, RZ, UR9 ;  /* 0x00000009ff097e24 */ /* 0x000fe2000f8e00ff */
[----:B------:R-:W-:Y:S01]  /*10b60*/  R2UR UR11, R5 ;  /* 0x00000000050b72ca */ /* 0x000fe200000e0000 */
[----:B------:R-:W-:Y:S01]  /*10b70*/  UMOV UR53, 0x40000040 ;  /* 0x4000004000357882 */ /* 0x000fe20000000000 */
[----:B------:R-:W-:Y:S01]  /*10b80*/  LOP3.LUT R0, R0, 0x3fff, RZ, 0xc0, !PT ;  /* 0x00003fff00007812 */ /* 0x000fe200078ec0ff */
[----:B------:R-:W-:Y:S01]  /*10b90*/  UMOV UR49, 0x40000040 ;  /* 0x4000004000317882 */ /* 0x000fe20000000000 */
[----:B------:R-:W-:Y:S01]  /*10ba0*/  MOV R7, 0x40000040 ;  /* 0x4000004000077802 */ /* 0x000fe20000000f00 */
[----:B------:R-:W-:Y:S01]  /*10bb0*/  UMOV UR45, 0x40000040 ;  /* 0x40000040002d7882 */ /* 0x000fe20000000000 */
[----:B------:R-:W-:Y:S01]  /*10bc0*/  LOP3.LUT R220, R0, 0x10000, RZ, 0xfc, !PT ;  /* 0x0001000000dc7812 */ /* 0x000fe200078efcff */
[----:B------:R-:W-:Y:S01]  /*10bd0*/  ULOP3.LUT UR4, UR4, 0x10000, URZ, 0xfc, !UPT ;  /* 0x0001000004047892 */ /* 0x000fe2000f8efc3f */
[----:B------:R-:W-:Y:S01]  /*10be0*/  IMAD.MOV.U32 R5, RZ, RZ, 0x40000040 ;  /* 0x40000040ff057424 */ /* 0x000fe200078e00ff */
[----:B------:R-:W-:Y:S01]  /*10bf0*/  UMOV UR41, 0x40000040 ;  /* 0x4000004000297882 */ /* 0x000fe20000000000 */
[----:B------:R-:W-:Y:S01]  /*10c00*/  UMOV UR37, 0x40000040 ;  /* 0x4000004000257882 */ /* 0x000fe20000000000 */
[----:B------:R-:W-:Y:S01]  /*10c10*/  IMAD R4, R210, 0x900, R220 ;  /* 0x00000900d2047824 */ /* 0x000fe200078e02dc */
[----:B------:R-:W-:Y:S01]  /*10c20*/  UIADD3 UR5, UR4, 0x2, URZ ;  /* 0x0000000204057890 */ /* 0x000fe2000fffe03f */
[----:B------:R-:W-:Y:S01]  /*10c30*/  R2UR UR39, R5 ;  /* 0x00000000052772ca */ /* 0x000fe200000e0000 */
[----:B------:R-:W-:Y:S01]  /*10c40*/  UMOV UR8, UR4 ;  /* 0x0000000400087c82 */ /* 0x000fe20008000000 */
[C---:B------:R-:W-:Y:S01]  /*10c50*/  VIADD R6, R4.reuse, 0x2 ;  /* 0x0000000204067836 */ /* 0x040fe20000000000 */
[----:B------:R-:W-:Y:S01]  /*10c60*/  R2UR UR10, R4 ;  /* 0x00000000040a72ca */ /* 0x000fe200000e0000 */
[----:B------:R-:W-:Y:S01]  /*10c70*/  UIADD3 UR52, UR4, 0x406, URZ ;  /* 0x0000040604347890 */ /* 0x000fe2000fffe03f */
[----:B------:R-:W-:Y:S01]  /*10c80*/  MOV R8, UR8 ;  /* 0x0000000800087c02 */ /* 0x000fe20008000f00 */
[----:B------:R-:W-:-:S02]  /*10c90*/  UIADD3 UR48, UR4, 0x800, URZ ;  /* 0x0000080004307890 */ /* 0x000fc4000fffe03f */
[----:B------:R-:W-:Y:S02]  /*10ca0*/  UIADD3 UR44, UR4, 0x802, URZ ;  /* 0x00000802042c7890 */ /* 0x000fe4000fffe03f */
[----:B------:R0:W-:Y:S01]  /*10cb0*/  STL.64 [R1+0x38], R8 ;  /* 0x0000380801007387 */ /* 0x0001e20000100a00 */
[----:B------:R-:W-:Y:S02]  /*10cc0*/  UIADD3 UR40, UR4, 0x804, URZ ;  /* 0x0000080404287890 */ /* 0x000fe4000fffe03f */
[----:B------:R-:W-:-:S03]  /*10cd0*/  UIADD3 UR36, UR4, 0x806, URZ ;  /* 0x0000080604247890 */ /* 0x000fc6000fffe03f */
[----:B------:R-:W-:Y:S01]  /*10ce0*/  HGMMA.64x96x16.F32 R24, gdesc[UR8], RZ, !UPT, gsb0 ;  /* 0x01600000081879f0 */ /* 0x000fe2000c0008ff */
[----:B------:R-:W-:Y:S01]  /*10cf0*/  R2UR UR10, R6 ;  /* 0x00000000060a72ca */ /* 0x000fe200000e0000 */
[----:B------:R-:W-:Y:S01]  /*10d00*/  UMOV UR8, UR5 ;  /* 0x0000000500087c82 */ /* 0x000fe20008000000 */
[----:B------:R-:W-:Y:S01]  /*10d10*/  R2UR UR11, R7 ;  /* 0x00000000070b72ca */ /* 0x000fe200000e0000 */
[----:B------:R-:W-:Y:S01]  /*10d20*/  UMOV UR9, 0x40000040 ;  /* 0x4000004000097882 */ /* 0x000fe20000000000 */
[----:B------:R-:W-:Y:S01]  /*10d30*/  IMAD.MOV.U32 R7, RZ, RZ, 0x40000040 ;  /* 0x40000040ff077424 */ /* 0x000fe200078e00ff */
[----:B------:R-:W-:Y:S01]  /*10d40*/  IADD3 R6, R4, 0x4, RZ ;  /* 0x0000000404067810 */ /* 0x000fe20007ffe0ff */
[----:B------:R-:W-:Y:S01]  /*10d50*/  UIADD3 UR5, UR4, 0x4, URZ ;  /* 0x0000000404057890 */ /* 0x000fe2000fffe03f */
[----:B0-----:R-:W-:Y:S02]  /*10d60*/  IMAD.U32 R8, RZ, RZ, UR8 ;  /* 0x00000008ff087e24 */ /* 0x001fe4000f8e00ff */
[----:B------:R-:W-:-:S05]  /*10d70*/  IMAD.U32 R9, RZ, RZ, UR9 ;  /* 0x00000009ff097e24 */ /* 0x000fca000f8e00ff */
[----:B------:R0:W-:Y:S01]  /*10d80*/  STL.64 [R1+0x30], R8 ;  /* 0x0000300801007387 */ /* 0x0001e20000100a00 */
[----:B------:R-:W-:Y:S02]  /*10d90*/  WARPGROUP.DEPBAR.LE gsb0, 0x0 ;  /* 0x00008000000079c5 */ /* 0x000fe40000010000 */
[----:B------:R-:W-:-:S06]  /*10da0*/  WARPGROUP.ARRIVE ;  /* 0x00000000000079c5 */ /* 0x000fcc0000000000 */
[----:B------:R-:W-:Y:S01]  /*10db0*/  HGMMA.64x96x16.F32 R24, gdesc[UR8], R24, gsb0 ;  /* 0x01600000081879f0 */ /* 0x000fe20008000818 */
[----:B------:R-:W-:Y:S01]  /*10dc0*/  R2UR UR10, R6 ;  /* 0x00000000060a72ca */ /* 0x000fe200000e0000 */
[----:B------:R-:W-:Y:S01]  /*10dd0*/  UMOV UR8, UR5 ;  /* 0x0000000500087c82 */ /* 0x000fe20008000000 */
[----:B------:R-:W-:Y:S01]  /*10de0*/  R2UR UR11, R7 ;  /* 0x00000000070b72ca */ /* 0x000fe200000e0000 */
[----:B------:R-:W-:Y:S01]  /*10df0*/  UMOV UR9, 0x40000040 ;  /* 0x4000004000097882 */ /* 0x000fe20000000000 */
[----:B------:R-:W-:Y:S01]  /*10e00*/  VIADD R6, R4, 0x6 ;  /* 0x0000000604067836 */ /* 0x000fe20000000000 */
[----:B------:R-:W-:Y:S01]  /*10e10*/  UIADD3 UR5, UR4, 0x6, URZ ;  /* 0x0000000604057890 */ /* 0x000fe2000fffe03f */
[----:B------:R-:W-:Y:S01]  /*10e20*/  IMAD.MOV.U32 R7, RZ, RZ, 0x40000040 ;  /* 0x40000040ff077424 */ /* 0x000fe200078e00ff */
[----:B0-----:R-:W-:Y:S01]  /*10e30*/  MOV R9, UR9 ;  /* 0x0000000900097c02 */ /* 0x001fe20008000f00 */
        /* <DEDUP_REMOVED lines=10> */
[----:B------:R-:W-:Y:S01]  /*10ee0*/  MOV R7, 0x40000040 ;  /* 0x4000004000077802 */ /* 0x000fe20000000f00 */
[----:B------:R-:W-:Y:S01]  /*10ef0*/  UIADD3 UR5, UR4, 0x400, URZ ;  /* 0x0000040004057890 */ /* 0x000fe2000fffe03f */
        /* <DEDUP_REMOVED lines=38> */
[----:B0-----:R-:W-:Y:S01]  /*11160*/  IMAD.U32 R9, RZ, RZ, UR9 ;  /* 0x00000009ff097e24 */ /* 0x001fe2000f8e00ff */
[----:B------:R-:W-:Y:S02]  /*11170*/  MOV R8, UR8 ;  /* 0x0000000800087c02 */ /* 0x000fe40008000f00 */
[----:B------:R-:W-:Y:S01]  /*11180*/  R2UR UR54, R6 ;  /* 0x00000000063672ca */ /* 0x000fe200000e0000 */
[----:B------:R-:W-:Y:S01]  /*11190*/  VIADD R6, R4, 0x600 ;  /* 0x0000060004067836 */ /* 0x000fe20000000000 */
[----:B------:R-:W-:Y:S01]  /*111a0*/  R2UR UR55, R7 ;  /* 0x00000000073772ca */ /* 0x000fe200000e0000 */
[----:B------:R-:W-:Y:S01]  /*111b0*/  IMAD.MOV.U32 R7, RZ, RZ, 0x40000040 ;  /* 0x40000040ff077424 */ /* 0x000fe200078e00ff */
[----:B------:R0:W-:Y:S02]  /*111c0*/  STL.64 [R1+0x8], R8 ;  /* 0x0000080801007387 */ /* 0x0001e40000100a00 */
[----:B------:R-:W-:-:S02]  /*111d0*/  R2UR UR50, R6 ;  /* 0x00000000063272ca */ /* 0x000fc400000e0000 */
[----:B------:R-:W-:Y:S01]  /*111e0*/  R2UR UR51, R7 ;  /* 0x00000000073372ca */ /* 0x000fe200000e0000 */
[----:B------:R-:W-:Y:S01]  /*111f0*/  IMAD.MOV.U32 R7, RZ, RZ, 0x40000040 ;  /* 0x40000040ff077424 */ /* 0x000fe200078e00ff */
[----:B------:R-:W-:-:S04]  /*11200*/  IADD3 R6, R4, 0x602, RZ ;  /* 0x0000060204067810 */ /* 0x000fc80007ffe0ff */
[----:B------:R-:W-:Y:S01]  /*11210*/  R2UR UR46, R6 ;  /* 0x00000000062e72ca */ /* 0x000fe200000e0000 */
[C---:B------:R-:W-:Y:S01]  /*11220*/  VIADD R6, R4.reuse, 0x604 ;  /* 0x0000060404067836 */ /* 0x040fe20000000000 */
[----:B------:R-:W-:Y:S01]  /*11230*/  R2UR UR47, R7 ;  /* 0x00000000072f72ca */ /* 0x000fe200000e0000 */
[----:B------:R-:W-:Y:S01]  /*11240*/  VIADD R4, R4, 0x606 ;  /* 0x0000060604047836 */ /* 0x000fe20000000000 */
[----:B------:R-:W-:Y:S02]  /*11250*/  MOV R7, 0x40000040 ;  /* 0x4000004000077802 */ /* 0x000fe40000000f00 */
[----:B------:R-:W-:Y:S02]  /*11260*/  R2UR UR42, R6 ;  /* 0x00000000062a72ca */ /* 0x000fe400000e0000 */
[----:B------:R-:W-:Y:S02]  /*11270*/  R2UR UR43, R7 ;  /* 0x00000000072b72ca */ /* 0x000fe400000e0000 */
[----:B------:R-:W-:Y:S01]  /*11280*/  R2UR UR38, R4 ;  /* 0x00000000042672ca */ /* 0x000fe200000e0000 */
[----:B------:R-:W-:-:S02]  /*11290*/  WARPGROUP.DEPBAR.LE gsb0, 0x0 ;  /* 0x00008000000079c5 */ /* 0x000fc40000010000 */
        /* <DEDUP_REMOVED lines=18> */
[----:B0-----:R-:W-:Y:S05]  /*113c0*/  @!P0 BRA `(.L_x_622) ;  /* 0x0000000000048947 */ /* 0x001fea0003800000 */
[----:B------:R-:W-:Y:S01]  /*113d0*/  BPT.TRAP 0x1 ;  /* 0x000000040000795c */ /* 0x000fe20000300000 */
.L_x_622:
[----:B------:R-:W2:Y:S01]  /*113e0*/  LDL R0, [R1+0x74] ;  /* 0x0000740001007983 */ /* 0x000ea20000100800 */
[----:B------:R-:W-:Y:S01]  /*113f0*/  ULDC UR4, c[0x0][0x988] ;  /* 0x0002620000047ab9 */ /* 0x000fe20000000800 */
[----:B------:R-:W-:Y:S01]  /*11400*/  P2R R12, PR, RZ, 0x1 ;  /* 0x00000001ff0c7803 */ /* 0x000fe20000000000 */
[----:B------:R-:W-:Y:S01]  /*11410*/  ULDC UR38, c[0x0][0x988] ;  /* 0x0002620000267ab9 */ /* 0x000fe20000000800 */
[----:B------:R-:W-:Y:S01]  /*11420*/  BSSY B0, `(.L_x_623) ;  /* 0x00003f8000007945 */ /* 0x000fe20003800000 */
[--C-:B------:R-:W-:Y:S01]  /*11430*/  IMAD.MOV.U32 R118, RZ, RZ, R119.reuse ;  /* 0x000000ffff767224 */ /* 0x100fe200078e0077 */
[-C--:B------:R-:W-:Y:S01]  /*11440*/  MOV R114, R119.reuse ;  /* 0x0000007700727202 */ /* 0x080fe20000000f00 */
        /* <DEDUP_REMOVED lines=13> */
[----:B------:R-:W-:Y:S01]  /*11520*/  MOV R72, R119 ;  /* 0x0000007700487202 */ /* 0x000fe20000000f00 */
[----:B------:R-:W-:-:S02]  /*11530*/  IMAD.MOV.U32 R94, RZ, RZ, R119 ;  /* 0x000000ffff5e7224 */ /* 0x000fc400078e0077 */
[--C-:B------:R-:W-:Y:S02]  /*11540*/  IMAD.MOV.U32 R92, RZ, RZ, R119.reuse ;  /* 0x000000ffff5c7224 */ /* 0x100fe400078e0077 */
[--C-:B------:R-:W-:Y:S02]  /*11550*/  IMAD.MOV.U32 R88, RZ, RZ, R119.reuse ;  /* 0x000000ffff587224 */ /* 0x100fe400078e0077 */
[--C-:B------:R-:W-:Y:S02]  /*11560*/  IMAD.MOV.U32 R86, RZ, RZ, R119.reuse ;  /* 0x000000ffff567224 */ /* 0x100fe400078e0077 */
[--C-:B------:R-:W-:Y:S02]  /*11570*/  IMAD.MOV.U32 R82, RZ, RZ, R119.reuse ;  /* 0x000000ffff527224 */ /* 0x100fe400078e0077 */
[--C-:B------:R-:W-:Y:S02]  /*11580*/  IMAD.MOV.U32 R80, RZ, RZ, R119.reuse ;  /* 0x000000ffff507224 */ /* 0x100fe400078e0077 */
[----:B------:R-:W-:-:S02]  /*11590*/  IMAD.MOV.U32 R76, RZ, RZ, R119 ;  /* 0x000000ffff4c7224 */ /* 0x000fc400078e0077 */
[----:B------:R-:W-:Y:S01]  /*115a0*/  IMAD.MOV.U32 R74, RZ, RZ, R119 ;  /* 0x000000ffff4a7224 */ /* 0x000fe200078e0077 */
[----:B--2---:R-:W-:-:S05]  /*115b0*/  IADD3 R5, R0, R141, RZ ;  /* 0x0000008d00057210 */ /* 0x004fca0007ffe0ff */
[----:B------:R-:W-:-:S05]  /*115c0*/  IMAD R5, R142, -0x60, R5 ;  /* 0xffffffa08e057824 */ /* 0x000fca00078e0205 */
[C---:B------:R-:W-:Y:S02]  /*115d0*/  ISETP.GT.AND P6, PT, R5.reuse, RZ, PT ;  /* 0x000000ff0500720c */ /* 0x040fe40003fc4270 */
[C---:B------:R-:W-:Y:S02]  /*115e0*/  ISETP.GT.AND P5, PT, R5.reuse, 0x1, PT ;  /* 0x000000010500780c */ /* 0x040fe40003fa4270 */
[----:B------:R-:W-:Y:S02]  /*115f0*/  ISETP.GT.AND P4, PT, R5, 0x8, PT ;  /* 0x000000080500780c */ /* 0x000fe40003f84270 */
[----:B------:R-:W-:Y:S02]  /*11600*/  FSEL R79, R24, -INF , P6 ;  /* 0xff800000184f7808 */ /* 0x000fe40003000000 */
[----:B------:R-:W-:Y:S02]  /*11610*/  FSEL R2, R25, -INF , P5 ;  /* 0xff80000019027808 */ /* 0x000fe40002800000 */
[----:B------:R-:W-:-:S02]  /*11620*/  ISETP.GT.AND P3, PT, R5, 0x9, PT ;  /* 0x000000090500780c */ /* 0x000fc40003f64270 */
[----:B------:R-:W-:Y:S02]  /*11630*/  FSEL R81, R28, -INF , P4 ;  /* 0xff8000001c517808 */ /* 0x000fe40002000000 */
[----:B------:R-:W-:Y:S02]  /*11640*/  FMNMX.FTZ R0, R79, R2, !PT ;  /* 0x000000024f007209 */ /* 0x000fe40007810000 */
[----:B------:R-:W-:Y:S02]  /*11650*/  ISETP.GT.AND P2, PT, R5, 0x10, PT ;  /* 0x000000100500780c */ /* 0x000fe40003f44270 */
[----:B------:R-:W-:Y:S02]  /*11660*/  FSEL R83, R29, -INF , P3 ;  /* 0xff8000001d537808 */ /* 0x000fe40001800000 */
[----:B------:R-:W-:Y:S02]  /*11670*/  FMNMX.FTZ R0, R81, R0, !PT ;  /* 0x0000000051007209 */ /* 0x000fe40007810000 */
        /* <DEDUP_REMOVED lines=21> */
[----:B------:R-:W-:Y:S02]  /*117d0*/  ISETP.GT.AND P2, PT, R5, 0x28, PT ;  /* 0x000000280500780c */ /* 0x000fe40003f44270 */
        /* <DEDUP_REMOVED lines=63> */
[----:B------:R-:W-:Y:S02]  /*11bd0*/  FSEL R117, R69, -INF , P1 ;  /* 0xff80000045757808 */ /* 0x000fe40000800000 */
[----:B------:R-:W-:Y:S02]  /*11be0*/  FMNMX.FTZ R0, R115, R0, !PT ;  /* 0x0000000073007209 */ /* 0x000fe40007810000 */
[----:B------:R-:W-:Y:S01]  /*11bf0*/  FSEL R53, R62, -INF , P6 ;  /* 0xff8000003e357808 */ /* 0x000fe20003000000 */
[----:B------:R-:W-:Y:S01]  /*11c00*/  IMAD.MOV.U32 R62, RZ, RZ, R119 ;  /* 0x000000ffff3e7224 */ /* 0x000fe200078e0077 */
[----:B------:R-:W-:Y:S01]  /*11c10*/  FMNMX.FTZ R6, R117, R0, !PT ;  /* 0x0000000075067209 */ /* 0x000fe20007810000 */
[----:B------:R-:W-:Y:S01]  /*11c20*/  IMAD.U32 R0, RZ, RZ, UR4 ;  /* 0x00000004ff007e24 */ /* 0x000fe2000f8e00ff */
[----:B------:R-:W-:-:S02]  /*11c30*/  FSEL R63, R63, -INF , P5 ;  /* 0xff8000003f3f7808 */ /* 0x000fc40002800000 */
[----:B------:R-:W-:Y:S01]  /*11c40*/  FSEL R61, R66, -INF , P4 ;  /* 0xff800000423d7808 */ /* 0x000fe20002000000 */
[----:B------:R-:W0:Y:S01]  /*11c50*/  SHFL.BFLY PT, R5, R6, 0x2, 0x1f ;  /* 0x0c401f0006057f89 */ /* 0x000e2200000e0000 */
[----:B------:R-:W-:Y:S02]  /*11c60*/  FSEL R67, R67, -INF , P3 ;  /* 0xff80000043437808 */ /* 0x000fe40001800000 */
[----:B------:R-:W-:Y:S01]  /*11c70*/  FSEL R65, R70, -INF , P2 ;  /* 0xff80000046417808 */ /* 0x000fe20001000000 */
[----:B------:R-:W-:Y:S01]  /*11c80*/  IMAD.MOV.U32 R70, RZ, RZ, R119 ;  /* 0x000000ffff467224 */ /* 0x000fe200078e0077 */
[----:B------:R-:W-:Y:S02]  /*11c90*/  FSEL R71, R71, -INF , P1 ;  /* 0xff80000047477808 */ /* 0x000fe40000800000 */
[-C--:B------:R-:W-:Y:S02]  /*11ca0*/  MOV R66, R119.reuse ;  /* 0x0000007700427202 */ /* 0x080fe40000000f00 */
[----:B------:R-:W-:-:S02]  /*11cb0*/  MOV R60, R119 ;  /* 0x00000077003c7202 */ /* 0x000fc40000000f00 */
[-C--:B------:R-:W-:Y:S02]  /*11cc0*/  MOV R54, R119.reuse ;  /* 0x0000007700367202 */ /* 0x080fe40000000f00 */
[-C--:B------:R-:W-:Y:S02]  /*11cd0*/  MOV R48, R119.reuse ;  /* 0x0000007700307202 */ /* 0x080fe40000000f00 */
[-C--:B------:R-:W-:Y:S02]  /*11ce0*/  MOV R42, R119.reuse ;  /* 0x00000077002a7202 */ /* 0x080fe40000000f00 */
[----:B------:R-:W-:Y:S02]  /*11cf0*/  MOV R36, R119 ;  /* 0x0000007700247202 */ /* 0x000fe40000000f00 */
[----:B0-----:R-:W-:-:S05]  /*11d00*/  FMNMX.FTZ R8, R6, R5, !PT ;  /* 0x0000000506087209 */ /* 0x001fca0007810000 */
        /* <DEDUP_REMOVED lines=10> */
[-CC-:B------:R-:W-:Y:S01]  /*11db0*/  FFMA.FTZ R190, R81, R0.reuse, -R10.reuse ;  /* 0x0000000051be7223 */ /* 0x180fe2000001080a */
[--C-:B------:R-:W-:Y:S01]  /*11dc0*/  FFMA.FTZ R41, R83, R0, -R10.reuse ;  /* 0x0000000053297223 */ /* 0x100fe2000001080a */
[----:B------:R-:W-:Y:S01]  /*11dd0*/  FMNMX.FTZ R4, R31, R4, !PT ;  /* 0x000000041f047209 */ /* 0x000fe20007810000 */
[----:B------:R-:W-:Y:S01]  /*11de0*/  MUFU.EX2 R188, R188 ;  /* 0x000000bc00bc7308 */ /* 0x000fe20000000800 */
[-CC-:B------:R-:W-:Y:S01]  /*11df0*/  FFMA.FTZ R184, R85, R0.reuse, -R10.reuse ;  /* 0x0000000055b87223 */ /* 0x180fe2000001080a */
[--C-:B------:R-:W-:Y:S01]  /*11e00*/  FFMA.FTZ R45, R87, R0, -R10.reuse ;  /* 0x00000000572d7223 */ /* 0x100fe2000001080a */
[----:B------:R-:W-:Y:S01]  /*11e10*/  FMNMX.FTZ R4, R11, R4, !PT ;  /* 0x000000040b047209 */ /* 0x000fe20007810000 */
[-CC-:B------:R-:W-:Y:S01]  /*11e20*/  FFMA.FTZ R186, R89, R0.reuse, -R10.reuse ;  /* 0x0000000059ba7223 */ /* 0x180fe2000001080a */
[-CC-:B------:R-:W-:Y:S01]  /*11e30*/  FFMA.FTZ R49, R91, R0.reuse, -R10.reuse ;  /* 0x000000005b317223 */ /* 0x180fe2000001080a */
[--C-:B------:R-:W-:Y:S01]  /*11e40*/  FFMA.FTZ R182, R73, R0, -R10.reuse ;  /* 0x0000000049b67223 */ /* 0x100fe2000001080a */
[----:B------:R-:W-:Y:S01]  /*11e50*/  FMNMX.FTZ R4, R35, R4, !PT ;  /* 0x0000000423047209 */ /* 0x000fe20007810000 */
[----:B------:R-:W0:Y:S01]  /*11e60*/  MUFU.EX2 R37, R37 ;  /* 0x0000002500257308 */ /* 0x000e220000000800 */
[-CC-:B------:R-:W-:Y:S01]  /*11e70*/  FFMA.FTZ R69, R75, R0.reuse, -R10.reuse ;  /* 0x000000004b457223 */ /* 0x180fe2000001080a */
[--C-:B------:R-:W-:Y:S01]  /*11e80*/  FFMA.FTZ R176, R77, R0, -R10.reuse ;  /* 0x000000004db07223 */ /* 0x100fe2000001080a */
[----:B------:R-:W-:Y:S01]  /*11e90*/  FMNMX.FTZ R4, R13, R4, !PT ;  /* 0x000000040d047209 */ /* 0x000fe20007810000 */
[-CC-:B------:R-:W-:Y:S01]  /*11ea0*/  FFMA.FTZ R180, R93, R0.reuse, -R10.reuse ;  /* 0x000000005db47223 */ /* 0x180fe2000001080a */
[-CC-:B------:R-:W-:Y:S01]  /*11eb0*/  FFMA.FTZ R57, R95, R0.reuse, -R10.reuse ;  /* 0x000000005f397223 */ /* 0x180fe2000001080a */
[--C-:B------:R-:W-:Y:S01]  /*11ec0*/  FFMA.FTZ R73, R97, R0, -R10.reuse ;  /* 0x0000000061497223 */ /* 0x100fe2000001080a */
[----:B------:R-:W-:Y:S01]  /*11ed0*/  FMNMX.FTZ R4, R39, R4, !PT ;  /* 0x0000000427047209 */ /* 0x000fe20007810000 */
[----:B------:R-:W1:Y:S01]  /*11ee0*/  MUFU.EX2 R190, R190 ;  /* 0x000000be00be7308 */ /* 0x000e620000000800 */
[-CC-:B------:R-:W-:Y:S01]  /*11ef0*/  FFMA.FTZ R178, R99, R0.reuse, -R10.reuse ;  /* 0x0000000063b27223 */ /* 0x180fe2000001080a */
[--C-:B------:R-:W-:Y:S01]  /*11f00*/  FFMA.FTZ R75, R101, R0, -R10.reuse ;  /* 0x00000000654b7223 */ /* 0x100fe2000001080a */
[----:B------:R-:W-:Y:S01]  /*11f10*/  FMNMX.FTZ R4, R15, R4, !PT ;  /* 0x000000040f047209 */ /* 0x000fe20007810000 */
[-CC-:B------:R-:W-:Y:S01]  /*11f20*/  FFMA.FTZ R172, R103, R0.reuse, -R10.reuse ;  /* 0x0000000067ac7223 */ /* 0x180fe2000001080a */
[-CC-:B------:R-:W-:Y:S01]  /*11f30*/  FFMA.FTZ R77, R105, R0.reuse, -R10.reuse ;  /* 0x00000000694d7223 */ /* 0x180fe2000001080a */
[--C-:B------:R-:W-:Y:S01]  /*11f40*/  FFMA.FTZ R174, R107, R0, -R10.reuse ;  /* 0x000000006bae7223 */ /* 0x100fe2000001080a */
[----:B------:R-:W-:Y:S01]  /*11f50*/  FMNMX.FTZ R4, R43, R4, !PT ;  /* 0x000000042b047209 */ /* 0x000fe20007810000 */
[----:B------:R-:W2:Y:S01]  /*11f60*/  MUFU.EX2 R41, R41 ;  /* 0x0000002900297308 */ /* 0x000ea20000000800 */
[-CC-:B------:R-:W-:Y:S01]  /*11f70*/  FFMA.FTZ R168, R111, R0.reuse, -R10.reuse ;  /* 0x000000006fa87223 */ /* 0x180fe2000001080a */
[--C-:B------:R-:W-:Y:S01]  /*11f80*/  FFMA.FTZ R113, R113, R0, -R10.reuse ;  /* 0x0000000071717223 */ /* 0x100fe2000001080a */
[----:B------:R-:W-:Y:S01]  /*11f90*/  FMNMX.FTZ R4, R21, R4, !PT ;  /* 0x0000000415047209 */ /* 0x000fe20007810000 */
[-CC-:B------:R-:W-:Y:S01]  /*11fa0*/  FFMA.FTZ R170, R115, R0.reuse, -R10.reuse ;  /* 0x0000000073aa7223 */ /* 0x180fe2000001080a */
[----:B------:R-:W-:Y:S01]  /*11fb0*/  FFMA.FTZ R83, R117, R0, -R10 ;  /* 0x0000000075537223 */ /* 0x000fe2000001080a */
[-C--:B------:R-:W-:Y:S01]  /*11fc0*/  MOV R117, R119.reuse ;  /* 0x0000007700757202 */ /* 0x080fe20000000f00 */
[--C-:B------:R-:W-:Y:S01]  /*11fd0*/  IMAD.MOV.U32 R115, RZ, RZ, R119.reuse ;  /* 0x000000ffff737224 */ /* 0x100fe200078e0077 */
[----:B------:R-:W-:Y:S01]  /*11fe0*/  FMNMX.FTZ R4, R47, R4, !PT ;  /* 0x000000042f047209 */ /* 0x000fe20007810000 */
[----:B------:R-:W3:Y:S01]  /*11ff0*/  MUFU.EX2 R184, R184 ;  /* 0x000000b800b87308 */ /* 0x000ee20000000800 */
[-C--:B------:R-:W-:Y:S01]  /*12000*/  MOV R111, R119.reuse ;  /* 0x00000077006f7202 */ /* 0x080fe20000000f00 */
[--C-:B------:R-:W-:Y:S01]  /*12010*/  IMAD.MOV.U32 R107, RZ, RZ, R119.reuse ;  /* 0x000000ffff6b7224 */ /* 0x100fe200078e0077 */
[----:B------:R-:W-:Y:S01]  /*12020*/  FMNMX.FTZ R4, R25, R4, !PT ;  /* 0x0000000419047209 */ /* 0x000fe20007810000 */
[--C-:B------:R-:W-:Y:S01]  /*12030*/  IMAD.MOV.U32 R103, RZ, RZ, R119.reuse ;  /* 0x000000ffff677224 */ /* 0x100fe200078e0077 */
[-C--:B------:R-:W-:Y:S01]  /*12040*/  MOV R105, R119.reuse ;  /* 0x0000007700697202 */ /* 0x080fe20000000f00 */
[--C-:B------:R-:W-:Y:S01]  /*12050*/  IMAD.MOV.U32 R101, RZ, RZ, R119.reuse ;  /* 0x000000ffff657224 */ /* 0x100fe200078e0077 */
[----:B------:R-:W-:Y:S01]  /*12060*/  FMNMX.FTZ R4, R51, R4, !PT ;  /* 0x0000000433047209 */ /* 0x000fe20007810000 */
[----:B------:R-:W4:Y:S01]  /*12070*/  MUFU.EX2 R45, R45 ;  /* 0x0000002d002d7308 */ /* 0x000f220000000800 */
        /* <DEDUP_REMOVED lines=8> */
[--C-:B------:R-:W-:Y:S01]  /*12100*/  IMAD.MOV.U32 R89, RZ, RZ, R119.reuse ;  /* 0x000000ffff597224 */ /* 0x100fe200078e0077 */
[----:B------:R-:W-:Y:S01]  /*12110*/  MOV R87, R119 ;  /* 0x0000007700577202 */ /* 0x000fe20000000f00 */
[----:B------:R-:W-:Y:S01]  /*12120*/  IMAD.MOV.U32 R85, RZ, RZ, R119 ;  /* 0x000000ffff557224 */ /* 0x000fe200078e0077 */
[----:B------:R-:W-:-:S04]  /*12130*/  FMNMX.FTZ R4, R33, R4, !PT ;  /* 0x0000000421047209 */ /* 0x000fc80007810000 */
[----:B------:R-:W-:Y:S01]  /*12140*/  FMNMX.FTZ R4, R59, R4, !PT ;  /* 0x000000043b047209 */ /* 0x000fe20007810000 */
[----:B------:R-:W4:Y:S03]  /*12150*/  MUFU.EX2 R49, R49 ;  /* 0x0000003100317308 */ /* 0x000f260000000800 */
[----:B------:R-:W-:-:S04]  /*12160*/  FMNMX.FTZ R4, R53, R4, !PT ;  /* 0x0000000435047209 */ /* 0x000fc80007810000 */
[----:B------:R-:W-:Y:S01]  /*12170*/  FMNMX.FTZ R4, R63, R4, !PT ;  /* 0x000000043f047209 */ /* 0x000fe20007810000 */
[----:B------:R-:W-:Y:S03]  /*12180*/  MUFU.EX2 R180, R180 ;  /* 0x000000b400b47308 */ /* 0x000fe60000000800 */
[----:B------:R-:W-:-:S04]  /*12190*/  FMNMX.FTZ R4, R61, R4, !PT ;  /* 0x000000043d047209 */ /* 0x000fc80007810000 */
[----:B------:R-:W-:Y:S01]  /*121a0*/  FMNMX.FTZ R4, R67, R4, !PT ;  /* 0x0000000443047209 */ /* 0x000fe20007810000 */
[----:B------:R-:W-:Y:S03]  /*121b0*/  MUFU.EX2 R57, R57 ;  /* 0x0000003900397308 */ /* 0x000fe60000000800 */
[----:B------:R-:W-:-:S04]  /*121c0*/  FMNMX.FTZ R4, R65, R4, !PT ;  /* 0x0000000441047209 */ /* 0x000fc80007810000 */
[----:B------:R-:W-:Y:S01]  /*121d0*/  FMNMX.FTZ R4, R71, R4, !PT ;  /* 0x0000000447047209 */ /* 0x000fe20007810000 */
[----:B------:R-:W-:Y:S04]  /*121e0*/  MUFU.EX2 R182, R182 ;  /* 0x000000b600b67308 */ /* 0x000fe80000000800 */
[----:B------:R-:W0:Y:S04]  /*121f0*/  SHFL.BFLY PT, R79, R4, 0x2, 0x1f ;  /* 0x0c401f00044f7f89 */ /* 0x000e2800000e0000 */
[----:B------:R-:W-:Y:S08]  /*12200*/  MUFU.EX2 R69, R69 ;  /* 0x0000004500457308 */ /* 0x000ff00000000800 */
[----:B------:R-:W-:Y:S08]  /*12210*/  MUFU.EX2 R176, R176 ;  /* 0x000000b000b07308 */ /* 0x000ff00000000800 */
[----:B------:R-:W-:Y:S01]  /*12220*/  MUFU.EX2 R73, R73 ;  /* 0x0000004900497308 */ /* 0x000fe20000000800 */
[----:B0-----:R-:W-:Y:S01]  /*12230*/  FMNMX.FTZ R2, R4, R79, !PT ;  /* 0x0000004f04027209 */ /* 0x001fe20007810000 */
[----:B------:R-:W-:Y:S01]  /*12240*/  FFMA.FTZ R79, R109, R0, -R10 ;  /* 0x000000006d4f7223 */ /* 0x000fe2000001080a */
[----:B------:R-:W-:-:S05]  /*12250*/  IMAD.MOV.U32 R109, RZ, RZ, R119 ;  /* 0x000000ffff6d7224 */ /* 0x000fca00078e0077 */
[----:B------:R-:W-:Y:S01]  /*12260*/  MUFU.EX2 R178, R178 ;  /* 0x000000b200b27308 */ /* 0x000fe20000000800 */
[----:B------:R-:W0:Y:S07]  /*12270*/  SHFL.BFLY PT, R81, R2, 0x1, 0x1f ;  /* 0x0c201f0002517f89 */ /* 0x000e2e00000e0000 */
[----:B------:R-:W-:Y:S08]  /*12280*/  MUFU.EX2 R75, R75 ;  /* 0x0000004b004b7308 */ /* 0x000ff00000000800 */
[----:B------:R-:W-:Y:S08]  /*12290*/  MUFU.EX2 R172, R172 ;  /* 0x000000ac00ac7308 */ /* 0x000ff00000000800 */
[----:B------:R-:W-:Y:S01]  /*122a0*/  MUFU.EX2 R77, R77 ;  /* 0x0000004d004d7308 */ /* 0x000fe20000000800 */
[----:B0-----:R-:W-:-:S04]  /*122b0*/  FMNMX.FTZ R4, R2, R81, !PT ;  /* 0x0000005102047209 */ /* 0x001fc80007810000 */
[C---:B------:R-:W-:Y:S01]  /*122c0*/  FSETP.NEU.FTZ.AND P1, PT, R4.reuse, -INF , PT ;  /* 0xff8000000400780b */ /* 0x040fe20003f3d000 */
[----:B------:R-:W-:Y:S02]  /*122d0*/  FMUL.FTZ R2, R4, R0 ;  /* 0x0000000004027220 */ /* 0x000fe40000410000 */
[----:B------:R-:W-:Y:S03]  /*122e0*/  MUFU.EX2 R174, R174 ;  /* 0x000000ae00ae7308 */ /* 0x000fe60000000800 */
[----:B------:R-:W-:Y:S02]  /*122f0*/  FSEL R12, R2, RZ, P1 ;  /* 0x000000ff020c7208 */ /* 0x000fe40000800000 */
[----:B------:R-:W-:-:S03]  /*12300*/  ISETP.GE.AND P1, PT, R141, 0x61, PT ;  /* 0x000000618d00780c */ /* 0x000fc60003f26270 */
[-CC-:B------:R-:W-:Y:S01]  /*12310*/  FFMA.FTZ R189, R7, R0.reuse, -R12.reuse ;  /* 0x0000000007bd7223 */ /* 0x180fe2000001080c */
[-CC-:B------:R-:W-:Y:S01]  /*12320*/  FFMA.FTZ R2, R27, R0.reuse, -R12.reuse ;  /* 0x000000001b027223 */ /* 0x180fe2000001080c */
[-CC-:B------:R-:W-:Y:S01]  /*12330*/  FFMA.FTZ R191, R9, R0.reuse, -R12.reuse ;  /* 0x0000000009bf7223 */ /* 0x180fe2000001080c */
[-CC-:B------:R-:W-:Y:S01]  /*12340*/  FFMA.FTZ R6, R31, R0.reuse, -R12.reuse ;  /* 0x000000001f067223 */ /* 0x180fe2000001080c */
[----:B------:R-:W-:Y:S01]  /*12350*/  FADD.FTZ R7, R188, R37 ;  /* 0x00000025bc077221 */ /* 0x000fe20000010000 */
[-CC-:B------:R-:W-:Y:S01]  /*12360*/  FFMA.FTZ R185, R11, R0.reuse, -R12.reuse ;  /* 0x000000000bb97223 */ /* 0x180fe2000001080c */
[----:B------:R-:W-:Y:S01]  /*12370*/  MUFU.EX2 R189, R189 ;  /* 0x000000bd00bd7308 */ /* 0x000fe20000000800 */
[-CC-:B------:R-:W-:Y:S01]  /*12380*/  FFMA.FTZ R8, R35, R0.reuse, -R12.reuse ;  /* 0x0000000023087223 */ /* 0x180fe2000001080c */
[----:B-1----:R-:W-:Y:S01]  /*12390*/  FADD.FTZ R10, R190, R7 ;  /* 0x00000007be0a7221 */ /* 0x002fe20000010000 */
[-CC-:B------:R-:W-:Y:S01]  /*123a0*/  FFMA.FTZ R187, R13, R0.reuse, -R12.reuse ;  /* 0x000000000dbb7223 */ /* 0x180fe2000001080c */
[-CC-:B------:R-:W-:Y:S01]  /*123b0*/  FFMA.FTZ R39, R39, R0.reuse, -R12.reuse ;  /* 0x0000000027277223 */ /* 0x180fe2000001080c */
[-C--:B------:R-:W-:Y:S01]  /*123c0*/  FFMA.FTZ R15, R15, R0.reuse, -R12 ;  /* 0x000000000f0f7223 */ /* 0x080fe2000001080c */
[----:B--2---:R-:W-:Y:S01]  /*123d0*/  FADD.FTZ R7, R41, R10 ;  /* 0x0000000a29077221 */ /* 0x004fe20000010000 */
[-CC-:B------:R-:W-:Y:S01]  /*123e0*/  FFMA.FTZ R43, R43, R0.reuse, -R12.reuse ;  /* 0x000000002b2b7223 */ /* 0x180fe2000001080c */
[----:B------:R-:W0:Y:S01]  /*123f0*/  MUFU.EX2 R2, R2 ;  /* 0x0000000200027308 */ /* 0x000e220000000800 */
[-CC-:B------:R-:W-:Y:S01]  /*12400*/  FFMA.FTZ R21, R21, R0.reuse, -R12.reuse ;  /* 0x0000000015157223 */ /* 0x180fe2000001080c */
[----:B---3--:R-:W-:Y:S01]  /*12410*/  FADD.FTZ R28, R184, R7 ;  /* 0x00000007b81c7221 */ /* 0x008fe20000010000 */
[-CC-:B------:R-:W-:Y:S01]  /*12420*/  FFMA.FTZ R47, R47, R0.reuse, -R12.reuse ;  /* 0x000000002f2f7223 */ /* 0x180fe2000001080c */
[-CC-:B------:R-:W-:Y:S01]  /*12430*/  FFMA.FTZ R25, R25, R0.reuse, -R12.reuse ;  /* 0x0000000019197223 */ /* 0x180fe2000001080c */
[-C--:B------:R-:W-:Y:S01]  /*12440*/  FFMA.FTZ R51, R51, R0.reuse, -R12 ;  /* 0x0000000033337223 */ /* 0x080fe2000001080c */
[----:B----4-:R-:W-:Y:S01]  /*12450*/  FADD.FTZ R9, R45, R28 ;  /* 0x0000001c2d097221 */ /* 0x010fe20000010000 */
[-CC-:B------:R-:W-:Y:S01]  /*12460*/  FFMA.FTZ R29, R29, R0.reuse, -R12.reuse ;  /* 0x000000001d1d7223 */ /* 0x180fe2000001080c */
[----:B------:R-:W1:Y:S01]  /*12470*/  MUFU.EX2 R191, R191 ;  /* 0x000000bf00bf7308 */ /* 0x000e620000000800 */
[-CC-:B------:R-:W-:Y:S01]  /*12480*/  FFMA.FTZ R55, R55, R0.reuse, -R12.reuse ;  /* 0x0000000037377223 */ /* 0x180fe2000001080c */
[----:B------:R-:W-:Y:S01]  /*12490*/  FADD.FTZ R30, R186, R9 ;  /* 0x00000009ba1e7221 */ /* 0x000fe20000010000 */
[-CC-:B------:R-:W-:Y:S01]  /*124a0*/  FFMA.FTZ R33, R33, R0.reuse, -R12.reuse ;  /* 0x0000000021217223 */ /* 0x180fe2000001080c */
[-CC-:B------:R-:W-:Y:S01]  /*124b0*/  FFMA.FTZ R59, R59, R0.reuse, -R12.reuse ;  /* 0x000000003b3b7223 */ /* 0x180fe2000001080c */
[-C--:B------:R-:W-:Y:S01]  /*124c0*/  FFMA.FTZ R53, R53, R0.reuse, -R12 ;  /* 0x0000000035357223 */ /* 0x080fe2000001080c */
[----:B------:R-:W-:Y:S01]  /*124d0*/  FADD.FTZ R9, R49, R30 ;  /* 0x0000001e31097221 */ /* 0x000fe20000010000 */
[-C--:B------:R-:W-:Y:S01]  /*124e0*/  FFMA.FTZ R63, R63, R0.reuse, -R12 ;  /* 0x000000003f3f7223 */ /* 0x080fe2000001080c */
[----:B------:R-:W2:Y:S01]  /*124f0*/  MUFU.EX2 R6, R6 ;  /* 0x0000000600067308 */ /* 0x000ea20000000800 */
[----:B0-----:R-:W-:Y:S01]  /*12500*/  FADD.FTZ R10, R189, R2 ;  /* 0x00000002bd0a7221 */ /* 0x001fe20000010000 */
[-CC-:B------:R-:W-:Y:S01]  /*12510*/  FFMA.FTZ R61, R61, R0.reuse, -R12.reuse ;  /* 0x000000003d3d7223 */ /* 0x180fe2000001080c */
[-CC-:B------:R-:W-:Y:S01]  /*12520*/  FFMA.FTZ R67, R67, R0.reuse, -R12.reuse ;  /* 0x0000000043437223 */ /* 0x180fe2000001080c */
[-CC-:B------:R-:W-:Y:S01]  /*12530*/  FFMA.FTZ R65, R65, R0.reuse, -R12.reuse ;  /* 0x0000000041417223 */ /* 0x180fe2000001080c */
[----:B------:R-:W-:Y:S01]  /*12540*/  FFMA.FTZ R71, R71, R0, -R12 ;  /* 0x0000000047477223 */ /* 0x000fe2000001080c */
[----:B------:R-:W-:Y:S01]  /*12550*/  F2FP.F16.F32.PACK_AB R189, R2, R189 ;  /* 0x000000bd02bd723e */ /* 0x000fe200000000ff */
[--C-:B------:R-:W-:Y:S01]  /*12560*/  IMAD.MOV.U32 R35, RZ, RZ, R119.reuse ;  /* 0x000000ffff237224 */ /* 0x100fe200078e0077 */
[----:B------:R-:W0:Y:S01]  /*12570*/  MUFU.EX2 R185, R185 ;  /* 0x000000b900b97308 */ /* 0x000e220000000800 */
[----:B-1----:R-:W-:Y:S01]  /*12580*/  FADD.FTZ R7, R191, R10 ;  /* 0x0000000abf077221 */ /* 0x002fe20000010000 */
[----:B------:R-:W-:Y:S01]  /*12590*/  F2FP.F16.F32.PACK_AB R188, R37, R188 ;  /* 0x000000bc25bc723e */ /* 0x000fe200000000ff */
[--C-:B------:R-:W-:Y:S01]  /*125a0*/  IMAD.MOV.U32 R37, RZ, RZ, R119.reuse ;  /* 0x000000ffff257224 */ /* 0x100fe200078e0077 */
[----:B------:R-:W-:Y:S01]  /*125b0*/  F2FP.F16.F32.PACK_AB R190, R41, R190 ;  /* 0x000000be29be723e */ /* 0x000fe200000000ff */
[--C-:B------:R-:W-:Y:S01]  /*125c0*/  IMAD.MOV.U32 R41, RZ, RZ, R119.reuse ;  /* 0x000000ffff297224 */ /* 0x100fe200078e0077 */
[----:B------:R-:W-:Y:S01]  /*125d0*/  F2FP.F16.F32.PACK_AB R184, R45, R184 ;  /* 0x000000b82db8723e */ /* 0x000fe200000000ff */
[----:B------:R-:W-:Y:S01]  /*125e0*/  IMAD.MOV.U32 R31, RZ, RZ, R119 ;  /* 0x000000ffff1f7224 */ /* 0x000fe200078e0077 */
[----:B------:R-:W1:Y:S01]  /*125f0*/  MUFU.EX2 R8, R8 ;  /* 0x0000000800087308 */ /* 0x000e620000000800 */
[C---:B--2---:R-:W-:Y:S01]  /*12600*/  FADD.FTZ R10, R6.reuse, R7 ;  /* 0x00000007060a7221 */ /* 0x044fe20000010000 */
[----:B------:R-:W-:-:S02]  /*12610*/  F2FP.F16.F32.PACK_AB R191, R6, R191 ;  /* 0x000000bf06bf723e */ /* 0x000fc400000000ff */
[----:B------:R-:W-:Y:S01]  /*12620*/  F2FP.F16.F32.PACK_AB R186, R49, R186 ;  /* 0x000000ba31ba723e */ /* 0x000fe200000000ff */
[----:B------:R-:W-:Y:S01]  /*12630*/  IMAD.MOV.U32 R49, RZ, RZ, R119 ;  /* 0x000000ffff317224 */ /* 0x000fe200078e0077 */
[-C--:B------:R-:W-:Y:S02]  /*12640*/  MOV R45, R119.reuse ;  /* 0x00000077002d7202 */ /* 0x080fe40000000f00 */
[----:B------:R-:W2:Y:S01]  /*12650*/  MUFU.EX2 R187, R187 ;  /* 0x000000bb00bb7308 */ /* 0x000ea20000000800 */
[----:B0-----:R-:W-:Y:S01]  /*12660*/  FADD.FTZ R7, R185, R10 ;  /* 0x0000000ab9077221 */ /* 0x001fe20000010000 */
[----:B------:R-:W-:Y:S01]  /*12670*/  FADD.FTZ R10, R180, R9 ;  /* 0x00000009b40a7221 */ /* 0x000fe20000010000 */
[----:B------:R-:W-:Y:S02]  /*12680*/  F2FP.F16.F32.PACK_AB R180, R57, R180 ;  /* 0x000000b439b4723e */ /* 0x000fe400000000ff */
[----:B------:R-:W-:-:S03]  /*12690*/  MOV R27, R119 ;  /* 0x00000077001b7202 */ /* 0x000fc60000000f00 */
[----:B------:R-:W0:Y:S01]  /*126a0*/  MUFU.EX2 R14, R39 ;  /* 0x00000027000e7308 */ /* 0x000e220000000800 */
[C---:B-1----:R-:W-:Y:S01]  /*126b0*/  FADD.FTZ R30, R8.reuse, R7 ;  /* 0x00000007081e7221 */ /* 0x042fe20000010000 */
[----:B------:R-:W-:Y:S01]  /*126c0*/  FADD.FTZ R7, R57, R10 ;  /* 0x0000000a39077221 */ /* 0x000fe20000010000 */
[----:B------:R-:W-:Y:S01]  /*126d0*/  VIADD R10, R3, 0x30840 ;  /* 0x00030840030a7836 */ /* 0x000fe20000000000 */
[----:B------:R-:W-:Y:S02]  /*126e0*/  F2FP.F16.F32.PACK_AB R185, R8, R185 ;  /* 0x000000b908b9723e */ /* 0x000fe400000000ff */
[----:B------:R-:W-:Y:S01]  /*126f0*/  FADD.FTZ R34, R182, R7 ;  /* 0x00000007b6227221 */ /* 0x000fe20000010000 */
[----:B------:R-:W-:Y:S01]  /*12700*/  F2FP.F16.F32.PACK_AB R182, R69, R182 ;  /* 0x000000b645b6723e */ /* 0x000fe200000000ff */
[----:B------:R-:W1:Y:S01]  /*12710*/  MUFU.EX2 R15, R15 ;  /* 0x0000000f000f7308 */ /* 0x000e620000000800 */
[----:B--2---:R-:W-:Y:S01]  /*12720*/  FADD.FTZ R3, R187, R30 ;  /* 0x0000001ebb037221 */ /* 0x004fe20000010000 */
[----:B------:R-:W-:Y:S01]  /*12730*/  PRMT R10, R221, 0x654, R10 ;  /* 0x00000654dd0a7816 */ /* 0x000fe2000000000a */
[----:B------:R-:W-:Y:S01]  /*12740*/  FADD.FTZ R7, R69, R34 ;  /* 0x0000002245077221 */ /* 0x000fe20000010000 */
[----:B------:R-:W-:-:S02]  /*12750*/  MOV R69, R119 ;  /* 0x0000007700457202 */ /* 0x000fc40000000f00 */
[----:B------:R2:W-:Y:S01]  /*12760*/  SYNCS.ARRIVE.TRANS64.RED.A1T0 RZ, [R10+URZ], RZ ;  /* 0x000000ff0aff79a7 */ /* 0x0005e2000810043f */
[----:B------:R-:W-:Y:S01]  /*12770*/  MOV R57, R119 ;  /* 0x0000007700397202 */ /* 0x000fe20000000f00 */
[----:B------:R3:W2:Y:S01]  /*12780*/  MUFU.EX2 R20, R43 ;  /* 0x0000002b00147308 */ /* 0x0006a20000000800 */
[C---:B0-----:R-:W-:Y:S01]  /*12790*/  FADD.FTZ R32, R14.reuse, R3 ;  /* 0x000000030e207221 */ /* 0x041fe20000010000 */
[----:B------:R-:W-:Y:S02]  /*127a0*/  F2FP.F16.F32.PACK_AB R187, R14, R187 ;  /* 0x000000bb0ebb723e */ /* 0x000fe400000000ff */
[----:B------:R-:W-:-:S04]  /*127b0*/  MOV R39, R119 ;  /* 0x0000007700277202 */ /* 0x000fc80000000f00 */
[----:B------:R-:W0:Y:S01]  /*127c0*/  MUFU.EX2 R21, R21 ;  /* 0x0000001500157308 */ /* 0x000e220000000800 */
[----:B-1----:R-:W-:Y:S01]  /*127d0*/  FADD.FTZ R3, R15, R32 ;  /* 0x000000200f037221 */ /* 0x002fe20000010000 */
[----:B------:R-:W-:Y:S01]  /*127e0*/  FADD.FTZ R32, R176, R7 ;  /* 0x00000007b0207221 */ /* 0x000fe20000010000 */
[C---:B------:R-:W-:Y:S01]  /*127f0*/  F2FP.F16.F32.PACK_AB R176, R73.reuse, R176 ;  /* 0x000000b049b0723e */ /* 0x040fe200000000ff */
[--C-:B---3--:R-:W-:Y:S02]  /*12800*/  IMAD.MOV.U32 R43, RZ, RZ, R119.reuse ;  /* 0x000000ffff2b7224 */ /* 0x108fe400078e0077 */
[----:B------:R-:W-:Y:S01]  /*12810*/  FADD.FTZ R7, R73, R32 ;  /* 0x0000002049077221 */ /* 0x000fe20000010000 */
[----:B------:R-:W-:Y:S01]  /*12820*/  IMAD.MOV.U32 R73, RZ, RZ, R119 ;  /* 0x000000ffff497224 */ /* 0x000fe200078e0077 */
[----:B------:R1:W3:Y:S01]  /*12830*/  MUFU.EX2 R24, R47 ;  /* 0x0000002f00187308 */ /* 0x0002e20000000800 */
[----:B--2---:R-:W-:Y:S01]  /*12840*/  FADD.FTZ R10, R20, R3 ;  /* 0x00000003140a7221 */ /* 0x004fe20000010000 */
[----:B------:R-:W-:Y:S01]  /*12850*/  FADD.FTZ R34, R178, R7 ;  /* 0x00000007b2227221 */ /* 0x000fe20000010000 */
[----:B------:R-:W-:-:S02]  /*12860*/  F2FP.F16.F32.PACK_AB R178, R75, R178 ;  /* 0x000000b24bb2723e */ /* 0x000fc400000000ff */
[----:B------:R-:W-:Y:S01]  /*12870*/  F2FP.F16.F32.PACK_AB R181, R20, R15 ;  /* 0x0000000f14b5723e */ /* 0x000fe200000000ff */
[----:B------:R-:W-:Y:S01]  /*12880*/  FADD.FTZ R7, R75, R34 ;  /* 0x000000224b077221 */ /* 0x000fe20000010000 */
[----:B------:R-:W-:Y:S01]  /*12890*/  MOV R75, R119 ;  /* 0x00000077004b7202 */ /* 0x000fe20000000f00 */
[----:B------:R-:W2:Y:S01]  /*128a0*/  MUFU.EX2 R25, R25 ;  /* 0x0000001900197308 */ /* 0x000ea20000000800 */
[----:B0-----:R-:W-:Y:S01]  /*128b0*/  FADD.FTZ R3, R21, R10 ;  /* 0x0000000a15037221 */ /* 0x001fe20000010000 */
[----:B-1----:R-:W-:-:S06]  /*128c0*/  IMAD.MOV.U32 R47, RZ, RZ, R119 ;  /* 0x000000ffff2f7224 */ /* 0x002fcc00078e0077 */
[----:B------:R0:W1:Y:S01]  /*128d0*/  MUFU.EX2 R26, R51 ;  /* 0x00000033001a7308 */ /* 0x0000620000000800 */
[C---:B---3--:R-:W-:Y:S01]  /*128e0*/  FADD.FTZ R32, R24.reuse, R3 ;  /* 0x0000000318207221 */ /* 0x048fe20000010000 */
[----:B------:R-:W-:Y:S02]  /*128f0*/  F2FP.F16.F32.PACK_AB R183, R24, R21 ;  /* 0x0000001518b7723e */ /* 0x000fe400000000ff */
[----:B------:R-:W-:-:S04]  /*12900*/  MOV R24, R119 ;  /* 0x0000007700187202 */ /* 0x000fc80000000f00 */
[----:B------:R-:W3:Y:S01]  /*12910*/  MUFU.EX2 R29, R29 ;  /* 0x0000001d001d7308 */ /* 0x000ee20000000800 */
[----:B--2---:R-:W-:Y:S01]  /*12920*/  FADD.FTZ R3, R25, R32 ;  /* 0x0000002019037221 */ /* 0x004fe20000010000 */
[----:B------:R-:W-:Y:S01]  /*12930*/  FADD.FTZ R32, R172, R7 ;  /* 0x00000007ac207221 */ /* 0x000fe20000010000 */
[C---:B------:R-:W-:Y:S02]  /*12940*/  F2FP.F16.F32.PACK_AB R172, R77.reuse, R172 ;  /* 0x000000ac4dac723e */ /* 0x040fe400000000ff */
[----:B0-----:R-:W-:Y:S01]  /*12950*/  MOV R51, R119 ;  /* 0x0000007700337202 */ /* 0x001fe20000000f00 */
[----:B------:R-:W-:Y:S01]  /*12960*/  FADD.FTZ R7, R77, R32 ;  /* 0x000000204d077221 */ /* 0x000fe20000010000 */
[----:B------:R-:W-:Y:S01]  /*12970*/  IMAD.MOV.U32 R77, RZ, RZ, R119 ;  /* 0x000000ffff4d7224 */ /* 0x000fe200078e0077 */
[----:B------:R0:W2:Y:S01]  /*12980*/  MUFU.EX2 R28, R55 ;  /* 0x00000037001c7308 */ /* 0x0000a20000000800 */
[----:B-1----:R-:W-:Y:S01]  /*12990*/  FADD.FTZ R12, R26, R3 ;  /* 0x000000031a0c7221 */ /* 0x002fe20000010000 */
[----:B------:R-:W-:Y:S01]  /*129a0*/  FADD.FTZ R34, R174, R7 ;  /* 0x00000007ae227221 */ /* 0x000fe20000010000 */
[----:B------:R-:W-:Y:S01]  /*129b0*/  F2FP.F16.F32.PACK_AB R177, R26, R25 ;  /* 0x000000191ab1723e */ /* 0x000fe200000000ff */
[----:B------:R-:W-:-:S02]  /*129c0*/  IMAD.MOV.U32 R26, RZ, RZ, R119 ;  /* 0x000000ffff1a7224 */ /* 0x000fc400078e0077 */
[--C-:B------:R-:W-:Y:S02]  /*129d0*/  IMAD.MOV.U32 R25, RZ, RZ, R119.reuse ;  /* 0x000000ffff197224 */ /* 0x100fe400078e0077 */
[----:B------:R-:W1:Y:S01]  /*129e0*/  MUFU.EX2 R33, R33 ;  /* 0x0000002100217308 */ /* 0x000e620000000800 */
[----:B---3--:R-:W-:Y:S01]  /*129f0*/  FADD.FTZ R3, R29, R12 ;  /* 0x0000000c1d037221 */ /* 0x008fe20000010000 */
[----:B0-----:R-:W-:-:S06]  /*12a00*/  IMAD.MOV.U32 R55, RZ, RZ, R119 ;  /* 0x000000ffff377224 */ /* 0x001fcc00078e0077 */
[----:B------:R-:W0:Y:S01]  /*12a10*/  MUFU.EX2 R79, R79 ;  /* 0x0000004f004f7308 */ /* 0x000e220000000800 */
[C---:B--2---:R-:W-:Y:S01]  /*12a20*/  FADD.FTZ R32, R28.reuse, R3 ;  /* 0x000000031c207221 */ /* 0x044fe20000010000 */
[----:B------:R-:W-:Y:S01]  /*12a30*/  F2FP.F16.F32.PACK_AB R179, R28, R29 ;  /* 0x0000001d1cb3723e */ /* 0x000fe200000000ff */
[--C-:B------:R-:W-:Y:S02]  /*12a40*/  IMAD.MOV.U32 R29, RZ, RZ, R119.reuse ;  /* 0x000000ffff1d7224 */ /* 0x100fe400078e0077 */
[----:B------:R-:W-:-:S03]  /*12a50*/  IMAD.MOV.U32 R28, RZ, RZ, R119 ;  /* 0x000000ffff1c7224 */ /* 0x000fc600078e0077 */
[----:B------:R2:W3:Y:S01]  /*12a60*/  MUFU.EX2 R30, R59 ;  /* 0x0000003b001e7308 */ /* 0x0004e20000000800 */
[----:B-1----:R-:W-:-:S07]  /*12a70*/  FADD.FTZ R3, R33, R32 ;  /* 0x0000002021037221 */ /* 0x002fce0000010000 */
[----:B------:R-:W1:Y:S01]  /*12a80*/  MUFU.EX2 R168, R168 ;  /* 0x000000a800a87308 */ /* 0x000e620000000800 */
[C---:B0-----:R-:W-:Y:S01]  /*12a90*/  FADD.FTZ R7, R79.reuse, R34 ;  /* 0x000000224f077221 */ /* 0x041fe20000010000 */
[----:B------:R-:W-:Y:S01]  /*12aa0*/  F2FP.F16.F32.PACK_AB R174, R79, R174 ;  /* 0x000000ae4fae723e */ /* 0x000fe200000000ff */
[--C-:B------:R-:W-:Y:S02]  /*12ab0*/  IMAD.MOV.U32 R79, RZ, RZ, R119.reuse ;  /* 0x000000ffff4f7224 */ /* 0x100fe400078e0077 */
[----:B--2---:R-:W-:-:S03]  /*12ac0*/  IMAD.MOV.U32 R59, RZ, RZ, R119 ;  /* 0x000000ffff3b7224 */ /* 0x004fc600078e0077 */
[----:B------:R-:W0:Y:S01]  /*12ad0*/  MUFU.EX2 R53, R53 ;  /* 0x0000003500357308 */ /* 0x000e220000000800 */
[C---:B---3--:R-:W-:Y:S01]  /*12ae0*/  FADD.FTZ R32, R30.reuse, R3 ;  /* 0x000000031e207221 */ /* 0x048fe20000010000 */
[----:B------:R-:W-:Y:S02]  /*12af0*/  F2FP.F16.F32.PACK_AB R173, R30, R33 ;  /* 0x000000211ead723e */ /* 0x000fe400000000ff */
[-C--:B------:R-:W-:Y:S02]  /*12b00*/  MOV R33, R119.reuse ;  /* 0x0000007700217202 */ /* 0x080fe40000000f00 */
[----:B------:R-:W-:Y:S02]  /*12b10*/  MOV R30, R119 ;  /* 0x00000077001e7202 */ /* 0x000fe40000000f00 */
[----:B------:R2:W3:Y:S01]  /*12b20*/  MUFU.EX2 R81, R113 ;  /* 0x0000007100517308 */ /* 0x0004e20000000800 */
[----:B-1----:R-:W-:-:S07]  /*12b30*/  FADD.FTZ R34, R168, R7 ;  /* 0x00000007a8227221 */ /* 0x002fce0000010000 */
[----:B------:R1:W4:Y:S01]  /*12b40*/  MUFU.EX2 R10, R63 ;  /* 0x0000003f000a7308 */ /* 0x0003220000000800 */
[----:B0-----:R-:W-:Y:S01]  /*12b50*/  FADD.FTZ R3, R53, R32 ;  /* 0x0000002035037221 */ /* 0x001fe20000010000 */
[----:B--2---:R-:W-:-:S06]  /*12b60*/  IMAD.MOV.U32 R113, RZ, RZ, R119 ;  /* 0x000000ffff717224 */ /* 0x004fcc00078e0077 */
[----:B------:R-:W0:Y:S01]  /*12b70*/  MUFU.EX2 R61, R61 ;  /* 0x0000003d003d7308 */ /* 0x000e220000000800 */
[C---:B---3--:R-:W-:Y:S01]  /*12b80*/  FADD.FTZ R7, R81.reuse, R34 ;  /* 0x0000002251077221 */ /* 0x048fe20000010000 */
[----:B------:R-:W-:Y:S02]  /*12b90*/  F2FP.F16.F32.PACK_AB R168, R81, R168 ;  /* 0x000000a851a8723e */ /* 0x000fe400000000ff */
[-C--:B------:R-:W-:Y:S02]  /*12ba0*/  MOV R81, R119.reuse ;  /* 0x0000007700517202 */ /* 0x080fe40000000f00 */
[----:B-1----:R-:W-:Y:S02]  /*12bb0*/  MOV R63, R119 ;  /* 0x00000077003f7202 */ /* 0x002fe40000000f00 */
[----:B------:R1:W2:Y:S01]  /*12bc0*/  MUFU.EX2 R12, R67 ;  /* 0x00000043000c7308 */ /* 0x0002a20000000800 */
[C---:B----4-:R-:W-:Y:S01]  /*12bd0*/  FADD.FTZ R34, R10.reuse, R3 ;  /* 0x000000030a227221 */ /* 0x050fe20000010000 */
[----:B------:R-:W-:Y:S01]  /*12be0*/  F2FP.F16.F32.PACK_AB R175, R10, R53 ;  /* 0x000000350aaf723e */ /* 0x000fe200000000ff */
[----:B------:R-:W-:-:S05]  /*12bf0*/  IMAD.MOV.U32 R53, RZ, RZ, R119 ;  /* 0x000000ffff357224 */ /* 0x000fca00078e0077 */
        /* <DEDUP_REMOVED lines=8> */
[----:B------:R-:W1:Y:S01]  /*12c80*/  MUFU.EX2 R83, R83 ;  /* 0x0000005300537308 */ /* 0x000e620000000800 */
[----:B---3--:R-:W-:-:S07]  /*12c90*/  FADD.FTZ R214, R170, R7 ;  /* 0x00000007aad67221 */ /* 0x008fce0000010000 */
[----:B------:R2:W3:Y:S01]  /*12ca0*/  MUFU.EX2 R32, R71 ;  /* 0x0000004700207308 */ /* 0x0004e20000000800 */
[----:B0-----:R-:W-:Y:S01]  /*12cb0*/  FADD.FTZ R3, R65, R2 ;  /* 0x0000000241037221 */ /* 0x001fe20000010000 */
[----:B------:R-:W-:Y:S01]  /*12cc0*/  MOV R2, 0x3f800000 ;  /* 0x3f80000000027802 */ /* 0x000fe20000000f00 */
[C---:B-1----:R-:W-:Y:S01]  /*12cd0*/  FADD.FTZ R214, R83.reuse, R214 ;  /* 0x000000d653d67221 */ /* 0x042fe20000010000 */
[----:B------:R-:W-:Y:S01]  /*12ce0*/  F2FP.F16.F32.PACK_AB R170, R83, R170 ;  /* 0x000000aa53aa723e */ /* 0x000fe200000000ff */
[--C-:B------:R-:W-:Y:S02]  /*12cf0*/  IMAD.MOV.U32 R83, RZ, RZ, R119.reuse ;  /* 0x000000ffff537224 */ /* 0x100fe400078e0077 */
[----:B--2---:R-:W-:Y:S02]  /*12d00*/  IMAD.MOV.U32 R71, RZ, RZ, R119 ;  /* 0x000000ffff477224 */ /* 0x004fe400078e0077 */
[C---:B---3--:R-:W-:Y:S01]  /*12d10*/  FADD.FTZ R6, R32.reuse, R3 ;  /* 0x0000000320067221 */ /* 0x048fe20000010000 */
[----:B------:R-:W-:Y:S01]  /*12d20*/  F2FP.F16.F32.PACK_AB R171, R32, R65 ;  /* 0x0000004120ab723e */ /* 0x000fe200000000ff */
[----:B------:R-:W-:-:S02]  /*12d30*/  IMAD.MOV.U32 R3, RZ, RZ, 0x3f800000 ;  /* 0x3f800000ff037424 */ /* 0x000fc400078e00ff */
[--C-:B------:R-:W-:Y:S02]  /*12d40*/  IMAD.MOV.U32 R65, RZ, RZ, R119.reuse ;  /* 0x000000ffff417224 */ /* 0x100fe400078e0077 */
[----:B------:R-:W-:Y:S01]  /*12d50*/  IMAD.MOV.U32 R32, RZ, RZ, R119 ;  /* 0x000000ffff207224 */ /* 0x000fe200078e0077 */
[----:B------:R-:W-:Y:S06]  /*12d60*/  @!P1 BRA `(.L_x_624) ;  /* 0x00000024008c9947 */ /* 0x000fec0003800000 */
[----:B------:R-:W-:Y:S01]  /*12d70*/  VIADD R9, R142, 0xfffffffe ;  /* 0xfffffffe8e097836 */ /* 0x000fe20000000000 */
[----:B------:R-:W-:Y:S01]  /*12d80*/  MOV R7, R5 ;  /* 0x0000000500077202 */ /* 0x000fe20000000f00 */
[----:B------:R-:W-:Y:S01]  /*12d90*/  IMAD.MOV.U32 R8, RZ, RZ, R4 ;  /* 0x000000ffff087224 */ /* 0x000fe200078e0004 */
[----:B------:R-:W-:Y:S01]  /*12da0*/  MOV R2, 0x3f800000 ;  /* 0x3f80000000027802 */ /* 0x000fe20000000f00 */
[----:B------:R-:W-:Y:S01]  /*12db0*/  IMAD.MOV.U32 R11, RZ, RZ, R219 ;  /* 0x000000ffff0b7224 */ /* 0x000fe200078e00db */
[----:B------:R-:W-:Y:S01]  /*12dc0*/  CS2R R118, SRZ ;  /* 0x0000000000767805 */ /* 0x000fe2000001ff00 */
[----:B------:R-:W-:Y:S01]  /*12dd0*/  IMAD.MOV.U32 R12, RZ, RZ, R210 ;  /* 0x000000ffff0c7224 */ /* 0x000fe200078e00d2 */
        /* <DEDUP_REMOVED lines=46> */
[----:B------:R-:W-:-:S07]  /*130c0*/  CS2R R24, SRZ ;  /* 0x0000000000187805 */ /* 0x000fce000001ff00 */
.L_x_637:
[----:B------:R-:W-:-:S04]  /*130d0*/  ISETP.NE.AND P1, PT, R12, 0x1, PT ;  /* 0x000000010c00780c */ /* 0x000fc80003f25270 */
[----:B------:R-:W-:-:S04]  /*130e0*/  SEL R0, RZ, 0x1, P1 ;  /* 0x00000001ff007807 */ /* 0x000fc80000800000 */
[----:B------:R-:W-:Y:S01]  /*130f0*/  LOP3.LUT R219, R11, R0, RZ, 0x3c, !PT ;  /* 0x000000000bdb7212 */ /* 0x000fe200078e3cff */
[----:B------:R-:W-:Y:S06]  /*13100*/  @!P0 BRA `(.L_x_625) ;  /* 0x0000000000048947 */ /* 0x000fec0003800000 */
[----:B------:R-:W-:Y:S01]  /*13110*/  BPT.TRAP 0x1 ;  /* 0x000000040000795c */ /* 0x000fe20000300000 */
.L_x_625:
[----:B------:R-:W-:Y:S01]  /*13120*/  VIADD R210, R12, 0x1 ;  /* 0x000000010cd27836 */ /* 0x000fe20000000000 */
[----:B------:R-:W-:-:S04]  /*13130*/  SHF.L.U32 R5, R219, 0x1f, RZ ;  /* 0x0000001fdb057819 */ /* 0x000fc800000006ff */
[----:B------:R-:W-:-:S04]  /*13140*/  ISETP.NE.AND P1, PT, R210, 0x2, PT ;  /* 0x00000002d200780c */ /* 0x000fc80003f25270 */
[----:B------:R-:W-:-:S05]  /*13150*/  SEL R210, R210, RZ, P1 ;  /* 0x000000ffd2d27207 */ /* 0x000fca0000800000 */
[----:B------:R-:W-:-:S04]  /*13160*/  IMAD R10, R210, 0x8, R18 ;  /* 0x00000008d20a7824 */ /* 0x000fc800078e0212 */
[----:B------:R0:W1:Y:S01]  /*13170*/  SYNCS.PHASECHK.TRANS64.TRYWAIT P1, [R10+URZ+0x30830], R5 ;  /* 0x030830050a0075a7 */ /* 0x000062000802017f */
[----:B------:R-:W-:Y:S05]  /*13180*/  @!P0 BRA `(.L_x_626) ;  /* 0x0000000000048947 */ /* 0x000fea0003800000 */
[----:B------:R-:W-:Y:S01]  /*13190*/  BPT.TRAP 0x1 ;  /* 0x000000040000795c */ /* 0x000fe20000300000 */
.L_x_626:
[----:B------:R-:W-:Y:S01]  /*131a0*/  IMAD R126, R210, 0x900, R220 ;  /* 0x00000900d27e7824 */ /* 0x000fe200078e02dc */
[----:B------:R-:W-:Y:S03]  /*131b0*/  BSSY B1, `(.L_x_627) ;  /* 0x0000006000017945 */ /* 0x000fe60003800000 */
[C---:B------:R-:W-:Y:S01]  /*131c0*/  VIADD R123, R126.reuse, 0x4 ;  /* 0x000000047e7b7836 */ /* 0x040fe20000000000 */
[----:B------:R-:W-:Y:S01]  /*131d0*/  IADD3 R124, R126, 0x2, RZ ;  /* 0x000000027e7c7810 */ /* 0x000fe20007ffe0ff */
[----:B-1----:R-:W-:Y:S06]  /*131e0*/  @P1 BRA `(.L_x_628) ;  /* 0x0000000000081947 */ /* 0x002fec0003800000 */
[----:B------:R-:W1:Y:S02]  /*131f0*/  SYNCS.PHASECHK.TRANS64.TRYWAIT P1, [R10+URZ+0x30830], R5 ;  /* 0x030830050a0075a7 */ /* 0x000e64000802017f */
[----:B-1----:R-:W-:Y:S05]  /*13200*/  @!P1 BRA `(.L_x_629) ;  /* 0x000000d000c49947 */ /* 0x002fea0003800000 */
.L_x_628:
[----:B------:R-:W-:Y:S05]  /*13210*/  BSYNC B1 ;  /* 0x0000000000017941 */ /* 0x000fea0003800000 */
.L_x_627:
[----:B------:R-:W2:Y:S04]  /*13220*/  LDL.64 R128, [R1+0x38] ;  /* 0x0000380001807983 */ /* 0x000ea80000100a00 */
[----:B------:R3:W-:Y:S04]  /*13230*/  STL.64 [R1+0x90], R8 ;  /* 0x0000900801007387 */ /* 0x0007e80000100a00 */
[----:B---3--:R-:W3:Y:S01]  /*13240*/  LDL.64 R8, [R1+0x30] ;  /* 0x0000300001087983 */ /* 0x008ee20000100a00 */
[-C--:B------:R-:W-:Y:S01]  /*13250*/  FMUL.FTZ R24, R24, R3.reuse ;  /* 0x0000000318187220 */ /* 0x080fe20000410000 */
[-C--:B------:R-:W-:Y:S01]  /*13260*/  FMUL.FTZ R25, R25, R3.reuse ;  /* 0x0000000319197220 */ /* 0x080fe20000410000 */
[-C--:B------:R-:W-:Y:S01]  /*13270*/  FMUL.FTZ R28, R28, R3.reuse ;  /* 0x000000031c1c7220 */ /* 0x080fe20000410000 */
[----:B------:R4:W-:Y:S01]  /*13280*/  STL.64 [R1+0x88], R6 ;  /* 0x0000880601007387 */ /* 0x0009e20000100a00 */
        /* <DEDUP_REMOVED lines=93> */
[----:B------:R-:W-:Y:S01]  /*13860*/  IMAD.MOV.U32 R120, RZ, RZ, R126 ;  /* 0x000000ffff787224 */ /* 0x000fe200078e007e */
[----:B------:R-:W3:Y:S01]  /*13870*/  LDL.64 R2, [R1+0x28] ;  /* 0x0000280001027983 */ /* 0x000ee20000100a00 */
[----:B------:R-:W-:Y:S01]  /*13880*/  VIADD R122, R126, 0x6 ;  /* 0x000000067e7a7836 */ /* 0x000fe20000000000 */
[----:B------:R-:W-:-:S02]  /*13890*/  MOV R15, UR38 ;  /* 0x00000026000f7c02 */ /* 0x000fc40008000f00 */
[----:B------:R-:W-:Y:S01]  /*138a0*/  R2UR UR46, R120 ;  /* 0x00000000782e72ca */ /* 0x000fe200000e0000 */
[----:B------:R-:W-:Y:S01]  /*138b0*/  IMAD.MOV.U32 R120, RZ, RZ, R124 ;  /* 0x000000ffff787224 */ /* 0x000fe200078e007c */
[----:B01----:R-:W-:Y:S01]  /*138c0*/  MOV R5, UR58 ;  /* 0x0000003a00057c02 */ /* 0x003fe20008000f00 */
[----:B------:R-:W-:Y:S01]  /*138d0*/  VIADD R124, R126, 0x304 ;  /* 0x000003047e7c7836 */ /* 0x000fe20000000000 */
[----:B------:R-:W-:Y:S01]  /*138e0*/  R2UR UR58, R122 ;  /* 0x000000007a3a72ca */ /* 0x000fe200000e0000 */
[----:B----4-:R-:W4:Y:S01]  /*138f0*/  LDL.64 R6, [R1+0x20] ;  /* 0x0000200001067983 */ /* 0x010f220000100a00 */
[----:B------:R-:W-:Y:S02]  /*13900*/  R2UR UR42, R120 ;  /* 0x00000000782a72ca */ /* 0x000fe400000e0000 */
[----:B------:R-:W-:Y:S01]  /*13910*/  MOV R120, R123 ;  /* 0x0000007b00787202 */ /* 0x000fe20000000f00 */
[----:B------:R-:W-:Y:S01]  /*13920*/  IMAD.MOV.U32 R123, RZ, RZ, 0x40000040 ;  /* 0x40000040ff7b7424 */ /* 0x000fe200078e00ff */
[----:B------:R-:W-:-:S02]  /*13930*/  IADD3 R122, R126, 0x302, RZ ;  /* 0x000003027e7a7810 */ /* 0x000fc40007ffe0ff */
[----:B------:R-:W-:Y:S01]  /*13940*/  R2UR UR38, R120 ;  /* 0x00000000782672ca */ /* 0x000fe200000e0000 */
[----:B------:R-:W-:Y:S01]  /*13950*/  VIADD R120, R126, 0x300 ;  /* 0x000003007e787836 */ /* 0x000fe20000000000 */
[----:B------:R-:W-:Y:S01]  /*13960*/  R2UR UR30, R122 ;  /* 0x000000007a1e72ca */ /* 0x000fe200000e0000 */
[----:B------:R-:W-:Y:S01]  /*13970*/  VIADD R122, R126, 0x600 ;  /* 0x000006007e7a7836 */ /* 0x000fe20000000000 */
[----:B------:R-:W-:Y:S02]  /*13980*/  MOV R121, 0x40000040 ;  /* 0x4000004000797802 */ /* 0x000fe40000000f00 */
[----:B------:R-:W-:Y:S01]  /*13990*/  R2UR UR34, R120 ;  /* 0x00000000782272ca */ /* 0x000fe200000e0000 */
[----:B------:R-:W-:Y:S01]  /*139a0*/  VIADD R120, R126, 0x306 ;  /* 0x000003067e787836 */ /* 0x000fe20000000000 */
[----:B------:R-:W-:Y:S02]  /*139b0*/  MOV R213, UR45 ;  /* 0x0000002d00d57c02 */ /* 0x000fe40008000f00 */
[----:B------:R-:W-:-:S02]  /*139c0*/  MOV R0, UR44 ;  /* 0x0000002c00007c02 */ /* 0x000fc40008000f00 */
[----:B------:R-:W-:Y:S02]  /*139d0*/  R2UR UR47, R121 ;  /* 0x00000000792f72ca */ /* 0x000fe400000e0000 */
[----:B------:R-:W-:Y:S01]  /*139e0*/  R2UR UR26, R124 ;  /* 0x000000007c1a72ca */ /* 0x000fe200000e0000 */
[----:B------:R-:W-:Y:S01]  /*139f0*/  VIADD R124, R126, 0x602 ;  /* 0x000006027e7c7836 */ /* 0x000fe20000000000 */
[----:B------:R-:W-:Y:S02]  /*13a00*/  R2UR UR22, R120 ;  /* 0x00000000781672ca */ /* 0x000fe400000e0000 */
[----:B------:R-:W-:Y:S01]  /*13a10*/  R2UR UR18, R122 ;  /* 0x000000007a1272ca */ /* 0x000fe200000e0000 */
[C---:B------:R-:W-:Y:S01]  /*13a20*/  VIADD R122, R126.reuse, 0x606 ;  /* 0x000006067e7a7836 */ /* 0x040fe20000000000 */
[----:B------:R-:W-:Y:S02]  /*13a30*/  MOV R125, 0x40000040 ;  /* 0x40000040007d7802 */ /* 0x000fe40000000f00 */
[----:B------:R-:W-:-:S02]  /*13a40*/  IADD3 R120, R126, 0x604, RZ ;  /* 0x000006047e787810 */ /* 0x000fc40007ffe0ff */
[----:B------:R-:W-:Y:S02]  /*13a50*/  MOV R4, UR59 ;  /* 0x0000003b00047c02 */ /* 0x000fe40008000f00 */
[C---:B------:R-:W-:Y:S02]  /*13a60*/  R2UR UR43, R121.reuse ;  /* 0x00000000792b72ca */ /* 0x040fe400000e0000 */
[----:B------:R-:W-:Y:S02]  /*13a70*/  R2UR UR39, R121 ;  /* 0x00000000792772ca */ /* 0x000fe400000e0000 */
[----:B------:R-:W-:Y:S02]  /*13a80*/  R2UR UR59, R123 ;  /* 0x000000007b3b72ca */ /* 0x000fe400000e0000 */
[----:B------:R-:W-:Y:S02]  /*13a90*/  R2UR UR35, R121 ;  /* 0x00000000792372ca */ /* 0x000fe400000e0000 */
[----:B------:R-:W-:-:S02]  /*13aa0*/  R2UR UR31, R123 ;  /* 0x000000007b1f72ca */ /* 0x000fc400000e0000 */
[----:B------:R-:W-:Y:S02]  /*13ab0*/  R2UR UR27, R125 ;  /* 0x000000007d1b72ca */ /* 0x000fe400000e0000 */
[----:B------:R-:W-:Y:S02]  /*13ac0*/  R2UR UR23, R121 ;  /* 0x00000000791772ca */ /* 0x000fe400000e0000 */
[----:B------:R-:W-:Y:S02]  /*13ad0*/  R2UR UR19, R123 ;  /* 0x000000007b1372ca */ /* 0x000fe400000e0000 */
[----:B------:R-:W-:Y:S02]  /*13ae0*/  R2UR UR14, R124 ;  /* 0x000000007c0e72ca */ /* 0x000fe400000e0000 */
[----:B------:R-:W-:Y:S02]  /*13af0*/  R2UR UR15, R125 ;  /* 0x000000007d0f72ca */ /* 0x000fe400000e0000 */
[----:B------:R-:W-:-:S02]  /*13b00*/  R2UR UR6, R120 ;  /* 0x00000000780672ca */ /* 0x000fc400000e0000 */
[----:B------:R-:W-:Y:S02]  /*13b10*/  R2UR UR7, R121 ;  /* 0x00000000790772ca */ /* 0x000fe400000e0000 */
[----:B------:R-:W-:Y:S02]  /*13b20*/  R2UR UR10, R122 ;  /* 0x000000007a0a72ca */ /* 0x000fe400000e0000 */
[----:B------:R-:W-:Y:S02]  /*13b30*/  R2UR UR11, R123 ;  /* 0x000000007b0b72ca */ /* 0x000fe400000e0000 */
[----:B------:R-:W-:Y:S02]  /*13b40*/  MOV R211, UR41 ;  /* 0x0000002900d37c02 */ /* 0x000fe40008000f00 */
[----:B------:R-:W-:Y:S02]  /*13b50*/  MOV R212, UR40 ;  /* 0x0000002800d47c02 */ /* 0x000fe40008000f00 */
[----:B------:R-:W-:-:S02]  /*13b60*/  MOV R20, UR37 ;  /* 0x0000002500147c02 */ /* 0x000fc40008000f00 */
[----:B------:R-:W-:Y:S02]  /*13b70*/  MOV R21, UR36 ;  /* 0x0000002400157c02 */ /* 0x000fe40008000f00 */
[----:B------:R-:W-:Y:S02]  /*13b80*/  MOV R13, UR57 ;  /* 0x00000039000d7c02 */ /* 0x000fe40008000f00 */
[----:B------:R-:W-:Y:S02]  /*13b90*/  MOV R14, UR56 ;  /* 0x00000038000e7c02 */ /* 0x000fe40008000f00 */
[----:B--2---:R-:W-:Y:S02]  /*13ba0*/  R2UR UR44, R128 ;  /* 0x00000000802c72ca */ /* 0x004fe400000e0000 */
[----:B------:R-:W-:Y:S02]  /*13bb0*/  R2UR UR45, R129 ;  /* 0x00000000812d72ca */ /* 0x000fe400000e0000 */
[----:B-----5:R-:W-:-:S11]  /*13bc0*/  WARPGROUP.ARRIVE ;  /* 0x00000000000079c5 */ /* 0x020fd60000000000 */
[----:B------:R-:W-:Y:S01]  /*13bd0*/  HGMMA.64x96x16.F32 R120, gdesc[UR44], RZ, !UPT, gsb0 ;  /* 0x016000002c7879f0 */ /* 0x000fe2000c0008ff */
[----:B---3--:R-:W-:Y:S02]  /*13be0*/  R2UR UR40, R8 ;  /* 0x00000000082872ca */ /* 0x008fe400000e0000 */
[----:B------:R-:W-:Y:S02]  /*13bf0*/  R2UR UR41, R9 ;  /* 0x00000000092972ca */ /* 0x000fe400000e0000 */
[----:B------:R0:W5:Y:S01]  /*13c00*/  LDL.LU.64 R8, [R1+0x90] ;  /* 0x0000900001087983 */ /* 0x0001620000300a00 */
[----:B------:R-:W-:Y:S02]  /*13c10*/  WARPGROUP.DEPBAR.LE gsb0, 0x0 ;  /* 0x00008000000079c5 */ /* 0x000fe40000010000 */
[----:B------:R-:W-:-:S08]  /*13c20*/  WARPGROUP.ARRIVE ;  /* 0x00000000000079c5 */ /* 0x000fd00000000000 */
[----:B------:R-:W-:Y:S01]  /*13c30*/  HGMMA.64x96x16.F32 R120, gdesc[UR40], R120, gsb0 ;  /* 0x01600000287879f0 */ /* 0x000fe20008000878 */
[----:B------:R-:W-:Y:S02]  /*13c40*/  R2UR UR36, R2 ;  /* 0x00000000022472ca */ /* 0x000fe400000e0000 */
[----:B------:R-:W-:Y:S02]  /*13c50*/  R2UR UR37, R3 ;  /* 0x00000000032572ca */ /* 0x000fe400000e0000 */
[----:B------:R-:W-:Y:S01]  /*13c60*/  R2UR UR45, R213 ;  /* 0x00000000d52d72ca */ /* 0x000fe200000e0000 */
[----:B------:R-:W2:Y:S01]  /*13c70*/  LDL.64 R2, [R1+0x8] ;  /* 0x0000080001027983 */ /* 0x000ea20000100a00 */
[----:B------:R-:W-:Y:S02]  /*13c80*/  WARPGROUP.DEPBAR.LE gsb0, 0x0 ;  /* 0x00008000000079c5 */ /* 0x000fe40000010000 */
[----:B------:R-:W-:-:S07]  /*13c90*/  WARPGROUP.ARRIVE ;  /* 0x00000000000079c5 */ /* 0x000fce0000000000 */
[----:B------:R-:W-:Y:S01]  /*13ca0*/  HGMMA.64x96x16.F32 R120, gdesc[UR36], R120, gsb0 ;  /* 0x01600000247879f0 */ /* 0x000fe20008000878 */
[----:B------:R-:W-:Y:S02]  /*13cb0*/  R2UR UR37, R20 ;  /* 0x00000000142572ca */ /* 0x000fe400000e0000 */
[----:B------:R-:W-:Y:S02]  /*13cc0*/  R2UR UR36, R21 ;  /* 0x00000000152472ca */ /* 0x000fe400000e0000 */
[----:B------:R-:W3:Y:S01]  /*13cd0*/  LDL.64 R20, [R1+0x18] ;  /* 0x0000180001147983 */ /* 0x000ee20000100a00 */
[----:B------:R-:W-:-:S03]  /*13ce0*/  R2UR UR40, R212 ;  /* 0x00000000d42872ca */ /* 0x000fc600000e0000 */
[----:B------:R-:W2:Y:S01]  /*13cf0*/  LDL.64 R212, [R1+0x10] ;  /* 0x0000100001d47983 */ /* 0x000ea20000100a00 */
[----:B----4-:R-:W-:Y:S02]  /*13d00*/  R2UR UR56, R6 ;  /* 0x00000000063872ca */ /* 0x010fe400000e0000 */
[----:B------:R-:W-:Y:S01]  /*13d10*/  R2UR UR57, R7 ;  /* 0x00000000073972ca */ /* 0x000fe200000e0000 */
[----:B------:R-:W-:Y:S01]  /*13d20*/  UMOV UR20, UR52 ;  /* 0x0000003400147c82 */ /* 0x000fe20008000000 */
[----:B------:R-:W-:Y:S01]  /*13d30*/  UMOV UR21, UR53 ;  /* 0x0000003500157c82 */ /* 0x000fe20008000000 */
[----:B------:R-:W-:Y:S01]  /*13d40*/  UMOV UR16, UR48 ;  /* 0x0000003000107c82 */ /* 0x000fe20008000000 */
[----:B------:R-:W-:Y:S01]  /*13d50*/  UMOV UR17, UR49 ;  /* 0x0000003100117c82 */ /* 0x000fe20008000000 */
[----:B------:R-:W-:Y:S01]  /*13d60*/  R2UR UR44, R0 ;  /* 0x00000000002c72ca */ /* 0x000fe200000e0000 */
[----:B------:R0:W5:Y:S01]  /*13d70*/  LDL.LU.64 R6, [R1+0x88] ;  /* 0x0000880001067983 */ /* 0x0001620000300a00 */
[----:B------:R-:W-:-:S02]  /*13d80*/  WARPGROUP.DEPBAR.LE gsb0, 0x0 ;  /* 0x00008000000079c5 */ /* 0x000fc40000010000 */
[----:B------:R-:W-:-:S06]  /*13d90*/  WARPGROUP.ARRIVE ;  /* 0x00000000000079c5 */ /* 0x000fcc0000000000 */
[----:B------:R-:W-:Y:S03]  /*13da0*/  HGMMA.64x96x16.F32 R120, gdesc[UR56], R120, gsb0 ;  /* 0x01600000387879f0 */ /* 0x000fe60008000878 */
[----:B------:R-:W-:Y:S02]  /*13db0*/  WARPGROUP.DEPBAR.LE gsb0, 0x0 ;  /* 0x00008000000079c5 */ /* 0x000fe40000010000 */
[----:B------:R-:W-:Y:S01]  /*13dc0*/  WARPGROUP.ARRIVE ;  /* 0x00000000000079c5 */ /* 0x000fe20000000000 */
[----:B---3--:R-:W-:Y:S02]  /*13dd0*/  R2UR UR32, R20 ;  /* 0x00000000142072ca */ /* 0x008fe400000e0000 */
[----:B------:R-:W-:-:S13]  /*13de0*/  R2UR UR33, R21 ;  /* 0x00000000152172ca */ /* 0x000fda00000e0000 */
[----:B------:R-:W-:Y:S01]  /*13df0*/  HGMMA.64x96x16.F32 R120, gdesc[UR32], R120, gsb0 ;  /* 0x01600000207879f0 */ /* 0x000fe20008000878 */
[----:B--2---:R-:W-:Y:S02]  /*13e00*/  R2UR UR28, R212 ;  /* 0x00000000d41c72ca */ /* 0x004fe400000e0000 */
[----:B------:R-:W-:Y:S02]  /*13e10*/  R2UR UR29, R213 ;  /* 0x00000000d51d72ca */ /* 0x000fe400000e0000 */
[----:B------:R-:W-:Y:S02]  /*13e20*/  R2UR UR24, R2 ;  /* 0x00000000021872ca */ /* 0x000fe400000e0000 */
[----:B------:R-:W-:Y:S01]  /*13e30*/  R2UR UR25, R3 ;  /* 0x00000000031972ca */ /* 0x000fe200000e0000 */
        /* <DEDUP_REMOVED lines=11> */
[----:B------:R-:W-:Y:S01]  /*13ef0*/  HGMMA.64x96x16.F32 R120, gdesc[UR16], R120, gsb0 ;  /* 0x01600000107879f0 */ /* 0x000fe20008000878 */
[----:B------:R-:W-:Y:S01]  /*13f00*/  UMOV UR12, UR44 ;  /* 0x0000002c000c7c82 */ /* 0x000fe20008000000 */
[----:B------:R-:W-:Y:S01]  /*13f10*/  UMOV UR13, UR45 ;  /* 0x0000002d000d7c82 */ /* 0x000fe20008000000 */
[----:B------:R-:W-:Y:S01]  /*13f20*/  R2UR UR41, R211 ;  /* 0x00000000d32972ca */ /* 0x000fe200000e0000 */
[----:B------:R-:W-:Y:S02]  /*13f30*/  WARPGROUP.DEPBAR.LE gsb0, 0x0 ;  /* 0x00008000000079c5 */ /* 0x000fe40000010000 */
[----:B------:R-:W-:-:S06]  /*13f40*/  WARPGROUP.ARRIVE ;  /* 0x00000000000079c5 */ /* 0x000fcc0000000000 */
[----:B------:R-:W-:Y:S01]  /*13f50*/  HGMMA.64x96x16.F32 R120, gdesc[UR12], R120, gsb0 ;  /* 0x016000000c7879f0 */ /* 0x000fe20008000878 */
[----:B------:R-:W-:-:S03]  /*13f60*/  UMOV UR4, UR40 ;  /* 0x0000002800047c82 */ /* 0x000fc60008000000 */
[----:B------:R-:W-:Y:S01]  /*13f70*/  UMOV UR5, UR41 ;  /* 0x0000002900057c82 */ /* 0x000fe20008000000 */
        /* <DEDUP_REMOVED lines=9> */
[----:B------:R-:W-:Y:S02]  /*14010*/  R2UR UR59, R4 ;  /* 0x00000000043b72ca */ /* 0x000fe400000e0000 */
[----:B------:R-:W-:Y:S02]  /*14020*/  R2UR UR58, R5 ;  /* 0x00000000053a72ca */ /* 0x000fe400000e0000 */
[----:B------:R-:W-:Y:S02]  /*14030*/  R2UR UR57, R13 ;  /* 0x000000000d3972ca */ /* 0x000fe400000e0000 */
[----:B------:R-:W-:Y:S01]  /*14040*/  R2UR UR56, R14 ;  /* 0x000000000e3872ca */ /* 0x000fe200000e0000 */
[----:B------:R-:W-:Y:S02]  /*14050*/  WARPGROUP.DEPBAR.LE gsb0, 0x0 ;  /* 0x00008000000079c5 */ /* 0x000fe40000010000 */
[----:B0-----:R-:W-:-:S12]  /*14060*/  @!P0 BRA `(.L_x_630) ;  /* 0x0000000000048947 */ /* 0x001fd80003800000 */
[----:B------:R-:W-:Y:S01]  /*14070*/  BPT.TRAP 0x1 ;  /* 0x000000040000795c */ /* 0x000fe20000300000 */
.L_x_630:
[----:B------:R-:W-:Y:S01]  /*14080*/  SHF.L.U32 R0, R11, 0x1f, RZ ;  /* 0x0000001f0b007819 */ /* 0x000fe200000006ff */
[----:B------:R-:W-:-:S04]  /*14090*/  IMAD R11, R12, 0x8, R18 ;  /* 0x000000080c0b7824 */ /* 0x000fc800078e0212 */
[----:B------:R0:W1:Y:S01]  /*140a0*/  SYNCS.PHASECHK.TRANS64.TRYWAIT P1, [R11+URZ+0x30850], R0 ;  /* 0x030850000b0075a7 */ /* 0x000062000802017f */
[----:B------:R-:W-:Y:S05]  /*140b0*/  @!P0 BRA `(.L_x_631) ;  /* 0x0000000000048947 */ /* 0x000fea0003800000 */
[----:B------:R-:W-:Y:S01]  /*140c0*/  BPT.TRAP 0x1 ;  /* 0x000000040000795c */ /* 0x000fe20000300000 */
.L_x_631:
[----:B------:R-:W-:Y:S04]  /*140d0*/  BSSY B1, `(.L_x_632) ;  /* 0x0000004000017945 */ /* 0x000fe80003800000 */
[----:B-1----:R-:W-:Y:S05]  /*140e0*/  @P1 BRA `(.L_x_633) ;  /* 0x0000000000081947 */ /* 0x002fea0003800000 */
[----:B------:R-:W1:Y:S02]  /*140f0*/  SYNCS.PHASECHK.TRANS64.TRYWAIT P1, [R11+URZ+0x30850], R0 ;  /* 0x030850000b0075a7 */ /* 0x000e64000802017f */
[----:B-1----:R-:W-:Y:S05]  /*14100*/  @!P1 BRA `(.L_x_634) ;  /* 0x000000c400189947 */ /* 0x002fea0003800000 */
.L_x_633:
[----:B------:R-:W-:Y:S05]  /*14110*/  BSYNC B1 ;  /* 0x0000000000017941 */ /* 0x000fea0003800000 */
.L_x_632:
[----:B01----:R-:W-:Y:S01]  /*14120*/  IADD3 R0, R18, 0x400, RZ ;  /* 0x0000040012007810 */ /* 0x003fe20007ffe0ff */
[----:B------:R-:W-:Y:S01]  /*14130*/  IMAD.MOV.U32 R3, RZ, RZ, 0x40000040 ;  /* 0x40000040ff037424 */ /* 0x000fe200078e00ff */
[----:B------:R-:W-:Y:S01]  /*14140*/  WARPGROUP.ARRIVE ;  /* 0x00000000000079c5 */ /* 0x000fe20000000000 */
[----:B------:R-:W-:Y:S02]  /*14150*/  MOV R5, 0x40000040 ;  /* 0x4000004000057802 */ /* 0x000fe40000000f00 */
[----:B------:R-:W-:Y:S02]  /*14160*/  SHF.R.U32.HI R0, RZ, 0x4, R0 ;  /* 0x00000004ff007819 */ /* 0x000fe40000011600 */
[----:B------:R-:W-:Y:S01]  /*14170*/  R2UR UR7, R3 ;  /* 0x00000000030772ca */ /* 0x000fe200000e0000 */
[----:B------:R-:W-:Y:S01]  /*14180*/  IMAD.MOV.U32 R3, RZ, RZ, 0x40000040 ;  /* 0x40000040ff037424 */ /* 0x000fe200078e00ff */
[----:B------:R-:W-:-:S04]  /*14190*/  LOP3.LUT R0, R0, 0x3fff, RZ, 0xc0, !PT ;  /* 0x00003fff00007812 */ /* 0x000fc800078ec0ff */
[----:B------:R-:W-:-:S05]  /*141a0*/  LOP3.LUT R0, R0, 0x3000000, RZ, 0xfc, !PT ;  /* 0x0300000000007812 */ /* 0x000fca00078efcff */
[----:B------:R-:W-:-:S04]  /*141b0*/  IMAD R2, R12, 0x900, R0 ;  /* 0x000009000c027824 */ /* 0x000fc800078e0200 */
[C---:B------:R-:W-:Y:S01]  /*141c0*/  VIADD R4, R2.reuse, 0x80 ;  /* 0x0000008002047836 */ /* 0x040fe20000000000 */
[----:B------:R-:W-:-:S13]  /*141d0*/  R2UR UR6, R2 ;  /* 0x00000000020672ca */ /* 0x000fda00000e0000 */
[----:B------:R-:W-:Y:S01]  /*141e0*/  HGMMA.64x192x16.F32 R24, R188, gdesc[UR4].tnspB, R24, gsb0 ;  /* 0x42e00004bc187df0 */ /* 0x000fe20008000818 */
[----:B------:R-:W-:Y:S01]  /*141f0*/  R2UR UR6, R4 ;  /* 0x00000000040672ca */ /* 0x000fe200000e0000 */
[----:B------:R-:W-:Y:S01]  /*14200*/  VIADD R4, R2, 0x100 ;  /* 0x0000010002047836 */ /* 0x000fe20000000000 */
[----:B------:R-:W-:Y:S01]  /*14210*/  R2UR UR7, R5 ;  /* 0x00000000050772ca */ /* 0x000fe200000e0000 */
[----:B------:R-:W-:Y:S01]  /*14220*/  IMAD.MOV.U32 R5, RZ, RZ, 0x40000040 ;  /* 0x40000040ff057424 */ /* 0x000fe200078e00ff */
[----:B------:R-:W-:Y:S02]  /*14230*/  WARPGROUP.DEPBAR.LE gsb0, 0x0 ;  /* 0x00008000000079c5 */ /* 0x000fe40000010000 */
[----:B------:R-:W-:-:S13]  /*14240*/  WARPGROUP.ARRIVE ;  /* 0x00000000000079c5 */ /* 0x000fda0000000000 */
[----:B------:R-:W-:Y:S01]  /*14250*/  HGMMA.64x192x16.F32 R24, R184, gdesc[UR4].tnspB, R24, gsb0 ;  /* 0x42e00004b8187df0 */ /* 0x000fe20008000818 */
[----:B------:R-:W-:Y:S02]  /*14260*/  R2UR UR6, R4 ;  /* 0x00000000040672ca */ /* 0x000fe400000e0000 */
[----:B------:R-:W-:Y:S01]  /*14270*/  R2UR UR7, R5 ;  /* 0x00000000050772ca */ /* 0x000fe200000e0000 */
[----:B------:R-:W-:Y:S01]  /*14280*/  IMAD.MOV.U32 R5, RZ, RZ, 0x40000040 ;  /* 0x40000040ff057424 */ /* 0x000fe200078e00ff */
[----:B------:R-:W-:Y:S01]  /*14290*/  IADD3 R4, R2, 0x180, RZ ;  /* 0x0000018002047810 */ /* 0x000fe20007ffe0ff */
[----:B------:R-:W-:Y:S02]  /*142a0*/  WARPGROUP.DEPBAR.LE gsb0, 0x0 ;  /* 0x00008000000079c5 */ /* 0x000fe40000010000 */
[----:B------:R-:W-:-:S12]  /*142b0*/  WARPGROUP.ARRIVE ;  /* 0x00000000000079c5 */ /* 0x000fd80000000000 */
[----:B------:R-:W-:Y:S01]  /*142c0*/  HGMMA.64x192x16.F32 R24, R180, gdesc[UR4].tnspB, R24, gsb0 ;  /* 0x42e00004b4187df0 */ /* 0x000fe20008000818 */
[----:B------:R-:W-:Y:S01]  /*142d0*/  R2UR UR6, R4 ;  /* 0x00000000040672ca */ /* 0x000fe200000e0000 */
[C---:B------:R-:W-:Y:S01]  /*142e0*/  VIADD R4, R2.reuse, 0x200 ;  /* 0x0000020002047836 */ /* 0x040fe20000000000 */
[----:B------:R-:W-:Y:S01]  /*142f0*/  R2UR UR7, R5 ;  /* 0x00000000050772ca */ /* 0x000fe200000e0000 */
[----:B------:R-:W-:Y:S01]  /*14300*/  VIADD R2, R2, 0x280 ;  /* 0x0000028002027836 */ /* 0x000fe20000000000 */
[----:B------:R-:W-:Y:S01]  /*14310*/  MOV R5, 0x40000040 ;  /* 0x4000004000057802 */ /* 0x000fe20000000f00 */
[----:B------:R-:W-:Y:S02]  /*14320*/  WARPGROUP.DEPBAR.LE gsb0, 0x0 ;  /* 0x00008000000079c5 */ /* 0x000fe40000010000 */
[----:B------:R-:W-:-:S12]  /*14330*/  WARPGROUP.ARRIVE ;  /* 0x00000000000079c5 */ /* 0x000fd80000000000 */
[----:B------:R-:W-:Y:S01]  /*14340*/  HGMMA.64x192x16.F32 R24, R176, gdesc[UR4].tnspB, R24, gsb0 ;  /* 0x42e00004b0187df0 */ /* 0x000fe20008000818 */
[----:B------:R-:W-:Y:S02]  /*14350*/  R2UR UR6, R4 ;  /* 0x00000000040672ca */ /* 0x000fe400000e0000 */
[----:B------:R-:W-:Y:S01]  /*14360*/  R2UR UR7, R5 ;  /* 0x00000000050772ca */ /* 0x000fe200000e0000 */
[----:B------:R-:W-:Y:S02]  /*14370*/  WARPGROUP.DEPBAR.LE gsb0, 0x0 ;  /* 0x00008000000079c5 */ /* 0x000fe40000010000 */
[----:B------:R-:W-:-:S14]  /*14380*/  WARPGROUP.ARRIVE ;  /* 0x00000000000079c5 */ /* 0x000fdc0000000000 */
[----:B------:R-:W-:Y:S01]  /*14390*/  HGMMA.64x192x16.F32 R24, R172, gdesc[UR4].tnspB, R24, gsb0 ;  /* 0x42e00004ac187df0 */ /* 0x000fe20008000818 */
[----:B------:R-:W-:Y:S02]  /*143a0*/  R2UR UR6, R2 ;  /* 0x00000000020672ca */ /* 0x000fe400000e0000 */
[----:B------:R-:W-:Y:S01]  /*143b0*/  R2UR UR7, R3 ;  /* 0x00000000030772ca */ /* 0x000fe200000e0000 */
[----:B------:R-:W-:Y:S02]  /*143c0*/  WARPGROUP.DEPBAR.LE gsb0, 0x0 ;  /* 0x00008000000079c5 */ /* 0x000fe40000010000 */
[----:B------:R-:W-:-:S14]  /*143d0*/  WARPGROUP.ARRIVE ;  /* 0x00000000000079c5 */ /* 0x000fdc0000000000 */
[----:B------:R-:W-:Y:S03]  /*143e0*/  HGMMA.64x192x16.F32 R24, R168, gdesc[UR4].tnspB, R24, gsb0 ;  /* 0x42e00004a8187df0 */ /* 0x000fe60008000818 */
[----:B------:R-:W-:Y:S02]  /*143f0*/  WARPGROUP.DEPBAR.LE gsb0, 0x0 ;  /* 0x00008000000079c5 */ /* 0x000fe40000010000 */
[----:B------:R-:W-:Y:S05]  /*14400*/  @!P0 BRA `(.L_x_635) ;  /* 0x0000000000048947 */ /* 0x000fea0003800000 */
[----:B------:R-:W-:Y:S01]  /*14410*/  BPT.TRAP 0x1 ;  /* 0x000000040000795c */ /* 0x000fe20000300000 */
.L_x_635:
[----:B-----5:R-:W-:Y:S02]  /*14420*/  FMNMX.FTZ R5, R120, R7, !PT ;  /* 0x0000000778057209 */ /* 0x020fe40007810000 */
        /* <DEDUP_REMOVED lines=50> */
[----:B-1----:R-:W-:-:S03]  /*14750*/  FMNMX.FTZ R4, R4, R0, !PT ;  /* 0x0000000004047209 */ /* 0x002fc60007810000 */
[----:B------:R-:W0:Y:S04]  /*14760*/  SHFL.BFLY PT, R2, R5, 0x1, 0x1f ;  /* 0x0c201f0005027f89 */ /* 0x000e2800000e0000 */
[----:B------:R-:W1:Y:S01]  /*14770*/  SHFL.BFLY PT, R0, R4, 0x1, 0x1f ;  /* 0x0c201f0004007f89 */ /* 0x000e6200000e0000 */
[----:B0-----:R-:W-:Y:S02]  /*14780*/  FMNMX.FTZ R5, R5, R2, !PT ;  /* 0x0000000205057209 */ /* 0x001fe40007810000 */
[----:B-1----:R-:W-:-:S03]  /*14790*/  FMNMX.FTZ R4, R4, R0, !PT ;  /* 0x0000000004047209 */ /* 0x002fc60007810000 */
[----:B------:R-:W-:Y:S01]  /*147a0*/  FADD.FTZ R3, -R5, R7 ;  /* 0x0000000705037221 */ /* 0x000fe20000010100 */
[----:B------:R-:W-:Y:S01]  /*147b0*/  MOV R0, UR38 ;  /* 0x0000002600007c02 */ /* 0x000fe20008000f00 */
[----:B------:R-:W-:-:S04]  /*147c0*/  FADD.FTZ R2, -R4, R8 ;  /* 0x0000000804027221 */ /* 0x000fc80000010100 */
[-C--:B------:R-:W-:Y:S01]  /*147d0*/  FMUL.FTZ R7, R5, R0.reuse ;  /* 0x0000000005077220 */ /* 0x080fe20000410000 */
[-C--:B------:R-:W-:Y:S01]  /*147e0*/  FMUL.FTZ R3, R3, R0.reuse ;  /* 0x0000000003037220 */ /* 0x080fe20000410000 */
[-C--:B------:R-:W-:Y:S02]  /*147f0*/  FMUL.FTZ R2, R2, R0.reuse ;  /* 0x0000000002027220 */ /* 0x080fe40000410000 */
[-CC-:B------:R-:W-:Y:S01]  /*14800*/  FFMA.FTZ R190, R124, R0.reuse, -R7.reuse ;  /* 0x000000007cbe7223 */ /* 0x180fe20000010807 */
[-CC-:B------:R-:W-:Y:S01]  /*14810*/  FFMA.FTZ R124, R125, R0.reuse, -R7.reuse ;  /* 0x000000007d7c7223 */ /* 0x180fe20000010807 */
[-C--:B------:R-:W-:Y:S01]  /*14820*/  FMUL.FTZ R125, R4, R0.reuse ;  /* 0x00000000047d7220 */ /* 0x080fe20000410000 */
[-CC-:B------:R-:W-:Y:S01]  /*14830*/  FFMA.FTZ R188, R120, R0.reuse, -R7.reuse ;  /* 0x0000000078bc7223 */ /* 0x180fe20000010807 */
[-CC-:B------:R-:W-:Y:S01]  /*14840*/  FFMA.FTZ R169, R121, R0.reuse, -R7.reuse ;  /* 0x0000000079a97223 */ /* 0x180fe20000010807 */
[-C--:B------:R-:W-:Y:S01]  /*14850*/  FFMA.FTZ R184, R128, R0.reuse, -R7 ;  /* 0x0000000080b87223 */ /* 0x080fe20000010807 */
[-CC-:B------:R-:W-:Y:S01]  /*14860*/  FFMA.FTZ R189, R122, R0.reuse, -R125.reuse ;  /* 0x000000007abd7223 */ /* 0x180fe2000001087d */
[-CC-:B------:R-:W-:Y:S01]  /*14870*/  FFMA.FTZ R128, R123, R0.reuse, -R125.reuse ;  /* 0x000000007b807223 */ /* 0x180fe2000001087d */
[----:B------:R-:W-:Y:S01]  /*14880*/  MUFU.EX2 R3, R3 ;  /* 0x0000000300037308 */ /* 0x000fe20000000800 */
[-CC-:B------:R-:W-:Y:S01]  /*14890*/  FFMA.FTZ R191, R126, R0.reuse, -R125.reuse ;  /* 0x000000007ebf7223 */ /* 0x180fe2000001087d */
[-CC-:B------:R-:W-:Y:S01]  /*148a0*/  FFMA.FTZ R127, R127, R0.reuse, -R125.reuse ;  /* 0x000000007f7f7223 */ /* 0x180fe2000001087d */
[-C--:B------:R-:W-:Y:S01]  /*148b0*/  FFMA.FTZ R185, R130, R0.reuse, -R125 ;  /* 0x0000000082b97223 */ /* 0x080fe2000001087d */
[-C--:B------:R-:W-:Y:S01]  /*148c0*/  FFMA.FTZ R121, R129, R0.reuse, -R7 ;  /* 0x0000000081797223 */ /* 0x080fe20000010807 */
[-C--:B------:R-:W-:Y:S01]  /*148d0*/  FFMA.FTZ R126, R131, R0.reuse, -R125 ;  /* 0x00000000837e7223 */ /* 0x080fe2000001087d */
[-C--:B------:R-:W-:Y:S01]  /*148e0*/  FFMA.FTZ R186, R132, R0.reuse, -R7 ;  /* 0x0000000084ba7223 */ /* 0x080fe20000010807 */
[-CC-:B------:R-:W-:Y:S01]  /*148f0*/  FFMA.FTZ R187, R134, R0.reuse, -R125.reuse ;  /* 0x0000000086bb7223 */ /* 0x180fe2000001087d */
[----:B------:R-:W0:Y:S01]  /*14900*/  MUFU.EX2 R188, R188 ;  /* 0x000000bc00bc7308 */ /* 0x000e220000000800 */
[-C--:B------:R-:W-:Y:S01]  /*14910*/  FFMA.FTZ R123, R135, R0.reuse, -R125 ;  /* 0x00000000877b7223 */ /* 0x080fe2000001087d */
[-CC-:B------:R-:W-:Y:S01]  /*14920*/  FFMA.FTZ R120, R133, R0.reuse, -R7.reuse ;  /* 0x0000000085787223 */ /* 0x180fe20000010807 */
[-C--:B------:R-:W-:Y:S01]  /*14930*/  FFMA.FTZ R180, R136, R0.reuse, -R7 ;  /* 0x0000000088b47223 */ /* 0x080fe20000010807 */
[-C--:B------:R-:W-:Y:S01]  /*14940*/  FFMA.FTZ R181, R138, R0.reuse, -R125 ;  /* 0x000000008ab57223 */ /* 0x080fe2000001087d */
[-C--:B------:R-:W-:Y:S01]  /*14950*/  FFMA.FTZ R21, R137, R0.reuse, -R7 ;  /* 0x0000000089157223 */ /* 0x080fe20000010807 */
[-C--:B------:R-:W-:Y:S01]  /*14960*/  FFMA.FTZ R122, R139, R0.reuse, -R125 ;  /* 0x000000008b7a7223 */ /* 0x080fe2000001087d */
[-C--:B------:R-:W-:Y:S01]  /*14970*/  FFMA.FTZ R182, R140, R0.reuse, -R7 ;  /* 0x000000008cb67223 */ /* 0x080fe20000010807 */
[----:B------:R-:W-:Y:S01]  /*14980*/  MUFU.EX2 R2, R2 ;  /* 0x0000000200027308 */ /* 0x000fe20000000800 */
[-C--:B------:R-:W-:Y:S01]  /*14990*/  FFMA.FTZ R183, R142, R0.reuse, -R125 ;  /* 0x000000008eb77223 */ /* 0x080fe2000001087d */
[-C--:B------:R-:W-:Y:S01]  /*149a0*/  FFMA.FTZ R20, R141, R0.reuse, -R7 ;  /* 0x000000008d147223 */ /* 0x080fe20000010807 */
[-C--:B------:R-:W-:Y:S01]  /*149b0*/  FFMA.FTZ R143, R143, R0.reuse, -R125 ;  /* 0x000000008f8f7223 */ /* 0x080fe2000001087d */
[-C--:B------:R-:W-:Y:S01]  /*149c0*/  FFMA.FTZ R176, R144, R0.reuse, -R7 ;  /* 0x0000000090b07223 */ /* 0x080fe20000010807 */
[----:B------:R-:W-:Y:S01]  /*149d0*/  FFMA.FTZ R177, R146, R0, -R125 ;  /* 0x0000000092b17223 */ /* 0x000fe2000001087d */
[----:B------:R-:W-:-:S02]  /*149e0*/  VIADD R129, R10, 0x30840 ;  /* 0x000308400a817836 */ /* 0x000fc40000000000 */
[----:B------:R-:W-:Y:S01]  /*149f0*/  FFMA.FTZ R15, R145, R0, -R7 ;  /* 0x00000000910f7223 */ /* 0x000fe20000010807 */
[----:B------:R-:W1:Y:S01]  /*14a00*/  MUFU.EX2 R189, R189 ;  /* 0x000000bd00bd7308 */ /* 0x000e620000000800 */
[----:B0-----:R-:W-:Y:S01]  /*14a10*/  FFMA.FTZ R214, R3, R214, R188 ;  /* 0x000000d603d67223 */ /* 0x001fe200000100bc */
[-C--:B------:R-:W-:Y:S01]  /*14a20*/  FFMA.FTZ R132, R147, R0.reuse, -R125 ;  /* 0x0000000093847223 */ /* 0x080fe2000001087d */
[-C--:B------:R-:W-:Y:S01]  /*14a30*/  FFMA.FTZ R178, R148, R0.reuse, -R7 ;  /* 0x0000000094b27223 */ /* 0x080fe20000010807 */
[-C--:B------:R-:W-:Y:S01]  /*14a40*/  FFMA.FTZ R179, R150, R0.reuse, -R125 ;  /* 0x0000000096b37223 */ /* 0x080fe2000001087d */
[-C--:B------:R-:W-:Y:S01]  /*14a50*/  FFMA.FTZ R14, R149, R0.reuse, -R7 ;  /* 0x00000000950e7223 */ /* 0x080fe20000010807 */
[-C--:B------:R-:W-:Y:S01]  /*14a60*/  FFMA.FTZ R134, R151, R0.reuse, -R125 ;  /* 0x0000000097867223 */ /* 0x080fe2000001087d */
[-C--:B------:R-:W-:Y:S01]  /*14a70*/  FFMA.FTZ R172, R152, R0.reuse, -R7 ;  /* 0x0000000098ac7223 */ /* 0x080fe20000010807 */
[----:B------:R-:W0:Y:S01]  /*14a80*/  MUFU.EX2 R169, R169 ;  /* 0x000000a900a97308 */ /* 0x000e220000000800 */
[-C--:B------:R-:W-:Y:S01]  /*14a90*/  FFMA.FTZ R173, R154, R0.reuse, -R125 ;  /* 0x000000009aad7223 */ /* 0x080fe2000001087d */
[-C--:B------:R-:W-:Y:S01]  /*14aa0*/  FFMA.FTZ R13, R153, R0.reuse, -R7 ;  /* 0x00000000990d7223 */ /* 0x080fe20000010807 */
[-C--:B------:R-:W-:Y:S01]  /*14ab0*/  FFMA.FTZ R133, R155, R0.reuse, -R125 ;  /* 0x000000009b857223 */ /* 0x080fe2000001087d */
[-C--:B------:R-:W-:Y:S01]  /*14ac0*/  FFMA.FTZ R174, R156, R0.reuse, -R7 ;  /* 0x000000009cae7223 */ /* 0x080fe20000010807 */
[-C--:B------:R-:W-:Y:S01]  /*14ad0*/  FFMA.FTZ R175, R158, R0.reuse, -R125 ;  /* 0x000000009eaf7223 */ /* 0x080fe2000001087d */
[----:B------:R-:W-:Y:S01]  /*14ae0*/  FFMA.FTZ R12, R157, R0, -R7 ;  /* 0x000000009d0c7223 */ /* 0x000fe20000010807 */
[----:B------:R-:W-:Y:S01]  /*14af0*/  PRMT R129, R221, 0x654, R129 ;  /* 0x00000654dd817816 */ /* 0x000fe20000000081 */
[----:B------:R-:W2:Y:S01]  /*14b00*/  MUFU.EX2 R128, R128 ;  /* 0x0000008000807308 */ /* 0x000ea20000000800 */
[----:B-1----:R-:W-:Y:S01]  /*14b10*/  FFMA.FTZ R6, R2, R6, R189 ;  /* 0x0000000602067223 */ /* 0x002fe200000100bd */
[-C--:B------:R-:W-:Y:S01]  /*14b20*/  FFMA.FTZ R131, R159, R0.reuse, -R125 ;  /* 0x000000009f837223 */ /* 0x080fe2000001087d */
[-CC-:B------:R-:W-:Y:S01]  /*14b30*/  FFMA.FTZ R168, R160, R0.reuse, -R7.reuse ;  /* 0x00000000a0a87223 */ /* 0x180fe20000010807 */
[----:B------:R1:W-:Y:S01]  /*14b40*/  SYNCS.ARRIVE.TRANS64.RED.A1T0 RZ, [R129+URZ], RZ ;  /* 0x000000ff81ff79a7 */ /* 0x0003e2000810043f */
[-C--:B------:R-:W-:Y:S01]  /*14b50*/  FFMA.FTZ R8, R161, R0.reuse, -R7 ;  /* 0x00000000a1087223 */ /* 0x080fe20000010807 */
[-C--:B------:R-:W-:Y:S01]  /*14b60*/  FFMA.FTZ R130, R163, R0.reuse, -R125 ;  /* 0x00000000a3827223 */ /* 0x080fe2000001087d */
[-C--:B------:R-:W-:Y:S01]  /*14b70*/  FFMA.FTZ R170, R164, R0.reuse, -R7 ;  /* 0x00000000a4aa7223 */ /* 0x080fe20000010807 */
[----:B------:R-:W3:Y:S01]  /*14b80*/  MUFU.EX2 R190, R190 ;  /* 0x000000be00be7308 */ /* 0x000ee20000000800 */
[----:B0-----:R-:W-:Y:S01]  /*14b90*/  FADD.FTZ R214, R169, R214 ;  /* 0x000000d6a9d67221 */ /* 0x001fe20000010000 */
[-C--:B------:R-:W-:Y:S01]  /*14ba0*/  FFMA.FTZ R171, R166, R0.reuse, -R125 ;  /* 0x00000000a6ab7223 */ /* 0x080fe2000001087d */
[-C--:B------:R-:W-:Y:S01]  /*14bb0*/  FFMA.FTZ R7, R165, R0.reuse, -R7 ;  /* 0x00000000a5077223 */ /* 0x080fe20000010807 */
[-CC-:B-1----:R-:W-:Y:S01]  /*14bc0*/  FFMA.FTZ R129, R162, R0.reuse, -R125.reuse ;  /* 0x00000000a2817223 */ /* 0x182fe2000001087d */
[----:B------:R-:W-:-:S03]  /*14bd0*/  FFMA.FTZ R125, R167, R0, -R125 ;  /* 0x00000000a77d7223 */ /* 0x000fc6000001087d */
[----:B------:R-:W0:Y:S01]  /*14be0*/  MUFU.EX2 R191, R191 ;  /* 0x000000bf00bf7308 */ /* 0x000e220000000800 */
[----:B--2---:R-:W-:-:S07]  /*14bf0*/  FADD.FTZ R135, R128, R6 ;  /* 0x0000000680877221 */ /* 0x004fce0000010000 */
[----:B------:R-:W1:Y:S01]  /*14c00*/  MUFU.EX2 R124, R124 ;  /* 0x0000007c007c7308 */ /* 0x000e620000000800 */
[----:B---3--:R-:W-:-:S07]  /*14c10*/  FADD.FTZ R6, R190, R214 ;  /* 0x000000d6be067221 */ /* 0x008fce0000010000 */
        /* <DEDUP_REMOVED lines=81> */
[----:B-1----:R-:W-:Y:S01]  /*15130*/  FADD.FTZ R135, R171, R135 ;  /* 0x00000087ab877221 */ /* 0x002fe20000010000 */
[----:B--2---:R-:W-:-:S03]  /*15140*/  FADD.FTZ R214, R7, R6 ;  /* 0x0000000607d67221 */ /* 0x004fc60000010000 */
[----:B0-----:R-:W-:Y:S01]  /*15150*/  FADD.FTZ R6, R125, R135 ;  /* 0x000000877d067221 */ /* 0x001fe20000010000 */
[----:B------:R-:W-:Y:S06]  /*15160*/  @!P0 BRA `(.L_x_636) ;  /* 0x0000000000048947 */ /* 0x000fec0003800000 */
[----:B------:R-:W-:Y:S01]  /*15170*/  BPT.TRAP 0x1 ;  /* 0x000000040000795c */ /* 0x000fe20000300000 */
.L_x_636:
[----:B------:R-:W-:Y:S01]  /*15180*/  ISETP.GT.AND P1, PT, R9, RZ, PT ;  /* 0x000000ff0900720c */ /* 0x000fe20003f24270 */
[----:B------:R-:W-:Y:S01]  /*15190*/  VIADD R11, R11, 0x30860 ;  /* 0x000308600b0b7836 */ /* 0x000fe20000000000 */
[----:B------:R-:W-:Y:S02]  /*151a0*/  F2FP.F16.F32.PACK_AB R188, R169, R188 ;  /* 0x000000bca9bc723e */ /* 0x000fe400000000ff */
[----:B------:R-:W-:Y:S01]  /*151b0*/  F2FP.F16.F32.PACK_AB R174, R12, R174 ;  /* 0x000000ae0cae723e */ /* 0x000fe200000000ff */
[----:B------:R-:W-:Y:S01]  /*151c0*/  IMAD.MOV.U32 R12, RZ, RZ, R210 ;  /* 0x000000ffff0c7224 */ /* 0x000fe200078e00d2 */
[----:B------:R-:W-:Y:S02]  /*151d0*/  PRMT R11, R221, 0x654, R11 ;  /* 0x00000654dd0b7816 */ /* 0x000fe4000000000b */
[----:B------:R-:W-:Y:S01]  /*151e0*/  F2FP.F16.F32.PACK_AB R168, R8, R168 ;  /* 0x000000a808a8723e */ /* 0x000fe200000000ff */
[----:B------:R-:W-:Y:S01]  /*151f0*/  IMAD.MOV.U32 R8, RZ, RZ, R4 ;  /* 0x000000ffff087224 */ /* 0x000fe200078e0004 */
[----:B------:R0:W-:Y:S01]  /*15200*/  SYNCS.ARRIVE.TRANS64.RED.A1T0 RZ, [R11+URZ], RZ ;  /* 0x000000ff0bff79a7 */ /* 0x0001e2000810043f */
[----:B------:R-:W-:Y:S01]  /*15210*/  F2FP.F16.F32.PACK_AB R170, R7, R170 ;  /* 0x000000aa07aa723e */ /* 0x000fe200000000ff */
[----:B------:R-:W-:Y:S01]  /*15220*/  IMAD.MOV.U32 R7, RZ, RZ, R5 ;  /* 0x000000ffff077224 */ /* 0x000fe200078e0005 */
        /* <DEDUP_REMOVED lines=20> */
[----:B------:R-:W-:Y:S02]  /*15370*/  IADD3 R9, R9, -0x1, RZ ;  /* 0xffffffff09097810 */ /* 0x000fe40007ffe0ff */
[----:B0-----:R-:W-:Y:S01]  /*15380*/  MOV R11, R219 ;  /* 0x000000db000b7202 */ /* 0x001fe20000000f00 */
[----:B------:R-:W-:Y:S06]  /*15390*/  @P1 BRA `(.L_x_637) ;  /* 0xffffffdc004c1947 */ /* 0x000fec000383ffff */
.L_x_624:
[----:B------:R-:W-:Y:S05]  /*153a0*/  BSYNC B0 ;  /* 0x0000000000007941 */ /* 0x000fea0003800000 */
.L_x_623:
        /* <DEDUP_REMOVED lines=99> */
.L_x_638:
[----:B------:R-:W-:Y:S01]  /*159e0*/  IMAD R8, R210, 0x8, R18 ;  /* 0x00000008d2087824 */ /* 0x000fe200078e0212 */
[----:B------:R-:W-:-:S04]  /*159f0*/  SHF.L.U32 R3, R219, 0x1f, RZ ;  /* 0x0000001fdb037819 */ /* 0x000fc800000006ff */
[----:B------:R0:W1:Y:S01]  /*15a00*/  SYNCS.PHASECHK.TRANS64.TRYWAIT P1, [R8+URZ+0x30850], R3 ;  /* 0x03085003080075a7 */ /* 0x000062000802017f */
[----:B------:R-:W-:Y:S05]  /*15a10*/  @!P0 BRA `(.L_x_639) ;  /* 0x0000000000048947 */ /* 0x000fea0003800000 */
[----:B------:R-:W-:Y:S01]  /*15a20*/  BPT.TRAP 0x1 ;  /* 0x000000040000795c */ /* 0x000fe20000300000 */
.L_x_639:
[----:B------:R-:W-:Y:S01]  /*15a30*/  IADD3 R18, R18, 0x400, RZ ;  /* 0x0000040012127810 */ /* 0x000fe20007ffe0ff */
[----:B------:R-:W-:Y:S03]  /*15a40*/  BSSY B0, `(.L_x_640) ;  /* 0x0000008000007945 */ /* 0x000fe60003800000 */
[----:B------:R-:W-:-:S04]  /*15a50*/  SHF.R.U32.HI R18, RZ, 0x4, R18 ;  /* 0x00000004ff127819 */ /* 0x000fc80000011612 */
[----:B------:R-:W-:-:S04]  /*15a60*/  LOP3.LUT R18, R18, 0x3fff, RZ, 0xc0, !PT ;  /* 0x00003fff12127812 */ /* 0x000fc800078ec0ff */
[----:B------:R-:W-:-:S05]  /*15a70*/  LOP3.LUT R7, R18, 0x3000000, RZ, 0xfc, !PT ;  /* 0x0300000012077812 */ /* 0x000fca00078efcff */
[----:B------:R-:W-:Y:S01]  /*15a80*/  IMAD R7, R210, 0x900, R7 ;  /* 0x00000900d2077824 */ /* 0x000fe200078e0207 */
[----:B-1----:R-:W-:Y:S06]  /*15a90*/  @P1 BRA `(.L_x_641) ;  /* 0x0000000000081947 */ /* 0x002fec0003800000 */
[----:B------:R-:W1:Y:S02]  /*15aa0*/  SYNCS.PHASECHK.TRANS64.TRYWAIT P1, [R8+URZ+0x30850], R3 ;  /* 0x03085003080075a7 */ /* 0x000e64000802017f */
[----:B-1----:R-:W-:Y:S05]  /*15ab0*/  @!P1 BRA `(.L_x_642) ;  /* 0x000000a800c09947 */ /* 0x002fea0003800000 */
.L_x_641:
[----:B------:R-:W-:Y:S05]  /*15ac0*/  BSYNC B0 ;  /* 0x0000000000007941 */ /* 0x000fea0003800000 */
.L_x_640:
[----:B------:R-:W-:Y:S01]  /*15ad0*/  IMAD.MOV.U32 R2, RZ, RZ, R7 ;  /* 0x000000ffff027224 */ /* 0x000fe200078e0007 */
[----:B------:R-:W-:Y:S01]  /*15ae0*/  WARPGROUP.ARRIVE ;  /* 0x00000000000079c5 */ /* 0x000fe20000000000 */
[----:B01----:R-:W-:-:S03]  /*15af0*/  IMAD.MOV.U32 R3, RZ, RZ, 0x40000040 ;  /* 0x40000040ff037424 */ /* 0x003fc600078e00ff */
[----:B------:R-:W-:Y:S02]  /*15b00*/  R2UR UR6, R2 ;  /* 0x00000000020672ca */ /* 0x000fe400000e0000 */
[----:B------:R-:W-:Y:S01]  /*15b10*/  R2UR UR7, R3 ;  /* 0x00000000030772ca */ /* 0x000fe200000e0000 */
[----:B------:R-:W-:Y:S01]  /*15b20*/  IMAD.MOV.U32 R3, RZ, RZ, 0x40000040 ;  /* 0x40000040ff037424 */ /* 0x000fe200078e00ff */
[----:B------:R-:W-:-:S11]  /*15b30*/  IADD3 R2, R7, 0x80, RZ ;  /* 0x0000008007027810 */ /* 0x000fd60007ffe0ff */
[----:B------:R-:W-:Y:S01]  /*15b40*/  HGMMA.64x192x16.F32 R24, R188, gdesc[UR4].tnspB, R24, gsb0 ;  /* 0x42e00004bc187df0 */ /* 0x000fe20008000818 */
[----:B------:R-:W-:Y:S01]  /*15b50*/  R2UR UR6, R2 ;  /* 0x00000000020672ca */ /* 0x000fe200000e0000 */
[----:B------:R-:W-:Y:S01]  /*15b60*/  VIADD R2, R7, 0x100 ;  /* 0x0000010007027836 */ /* 0x000fe20000000000 */
[----:B------:R-:W-:Y:S02]  /*15b70*/  R2UR UR7, R3 ;  /* 0x00000000030772ca */ /* 0x000fe400000e0000 */
[----:B------:R-:W-:Y:S01]  /*15b80*/  MOV R3, 0x40000040 ;  /* 0x4000004000037802 */ /* 0x000fe20000000f00 */
[----:B------:R-:W-:Y:S02]  /*15b90*/  WARPGROUP.DEPBAR.LE gsb0, 0x0 ;  /* 0x00008000000079c5 */ /* 0x000fe40000010000 */
[----:B------:R-:W-:-:S12]  /*15ba0*/  WARPGROUP.ARRIVE ;  /* 0x00000000000079c5 */ /* 0x000fd80000000000 */
        /* <DEDUP_REMOVED lines=16> */
[----:B------:R-:W-:Y:S01]  /*15cb0*/  VIADD R2, R7, 0x280 ;  /* 0x0000028007027836 */ /* 0x000fe20000000000 */
[----:B------:R-:W-:Y:S01]  /*15cc0*/  R2UR UR7, R3 ;  /* 0x00000000030772ca */ /* 0x000fe200000e0000 */
[----:B------:R-:W0:Y:S01]  /*15cd0*/  SHFL.BFLY PT, R7, R6, 0x2, 0x1f ;  /* 0x0c401f0006077f89 */ /* 0x000e2200000e0000 */
[----:B------:R-:W-:Y:S01]  /*15ce0*/  MOV R3, 0x40000040 ;  /* 0x4000004000037802 */ /* 0x000fe20000000f00 */
[----:B0-----:R-:W-:Y:S01]  /*15cf0*/  FADD.FTZ R9, R7, R6 ;  /* 0x0000000607097221 */ /* 0x001fe20000010000 */
[----:B------:R-:W-:-:S04]  /*15d00*/  CS2R R6, SRZ ;  /* 0x0000000000067805 */ /* 0x000fc8000001ff00 */
[----:B------:R-:W0:Y:S02]  /*15d10*/  SHFL.BFLY PT, R10, R9, 0x1, 0x1f ;  /* 0x0c201f00090a7f89 */ /* 0x000e2400000e0000 */
[----:B0-----:R-:W-:-:S05]  /*15d20*/  FADD.FTZ R14, R9, R10 ;  /* 0x0000000a090e7221 */ /* 0x001fca0000010000 */
[----:B------:R-:W-:-:S13]  /*15d30*/  FSETP.NE.FTZ.AND P2, PT, R14, RZ, PT ;  /* 0x000000ff0e00720b */ /* 0x000fda0003f55000 */
[----:B------:R-:W0:Y:S08]  /*15d40*/  @P2 MUFU.LG2 R12, R14 ;  /* 0x0000000e000c2308 */ /* 0x000e300000000c00 */
[----:B------:R-:W-:Y:S01]  /*15d50*/  @P2 MUFU.RCP R6, R14 ;  /* 0x0000000e00062308 */ /* 0x000fe20000001000 */
[----:B0-----:R-:W-:Y:S01]  /*15d60*/  @P2 FMUL.FTZ R9, R12, 0.69314718246459960938 ;  /* 0x3f3172180c092820 */ /* 0x001fe20000410000 */
[----:B------:R-:W-:-:S02]  /*15d70*/  WARPGROUP.DEPBAR.LE gsb0, 0x0 ;  /* 0x00008000000079c5 */ /* 0x000fc40000010000 */
[----:B------:R-:W-:-:S06]  /*15d80*/  WARPGROUP.ARRIVE ;  /* 0x00000000000079c5 */ /* 0x000fcc0000000000 */
[----:B------:R-:W-:Y:S01]  /*15d90*/  HGMMA.64x192x16.F32 R24, R172, gdesc[UR4].tnspB, R24, gsb0 ;  /* 0x42e00004ac187df0 */ /* 0x000fe20008000818 */
[----:B------:R-:W-:Y:S02]  /*15da0*/  R2UR UR6, R2 ;  /* 0x00000000020672ca */ /* 0x000fe400000e0000 */
[----:B------:R-:W-:Y:S02]  /*15db0*/  R2UR UR7, R3 ;  /* 0x00000000030772ca */ /* 0x000fe400000e0000 */
[----:B------:R-:W0:Y:S02]  /*15dc0*/  SHFL.BFLY PT, R3, R214, 0x2, 0x1f ;  /* 0x0c401f00d6037f89 */ /* 0x000e2400000e0000 */
[----:B0-----:R-:W-:-:S05]  /*15dd0*/  FADD.FTZ R3, R3, R214 ;  /* 0x000000d603037221 */ /* 0x001fca0000010000 */
[----:B------:R-:W0:Y:S02]  /*15de0*/  SHFL.BFLY PT, R2, R3, 0x1, 0x1f ;  /* 0x0c201f0003027f89 */ /* 0x000e2400000e0000 */
[----:B0-----:R-:W-:Y:S01]  /*15df0*/  FADD.FTZ R13, R3, R2 ;  /* 0x00000002030d7221 */ /* 0x001fe20000010000 */
[----:B------:R-:W-:Y:S02]  /*15e00*/  IMAD.MOV.U32 R2, RZ, RZ, -0x800000 ;  /* 0xff800000ff027424 */ /* 0x000fe400078e00ff */
[----:B------:R-:W-:Y:S02]  /*15e10*/  IMAD.MOV.U32 R3, RZ, RZ, -0x800000 ;  /* 0xff800000ff037424 */ /* 0x000fe400078e00ff */
[----:B------:R-:W-:-:S13]  /*15e20*/  FSETP.NE.FTZ.AND P1, PT, R13, RZ, PT ;  /* 0x000000ff0d00720b */ /* 0x000fda0003f35000 */
[----:B------:R-:W0:Y:S01]  /*15e30*/  @P1 MUFU.LG2 R11, R13 ;  /* 0x0000000d000b1308 */ /* 0x000e220000000c00 */
[C---:B------:R-:W-:Y:S01]  /*15e40*/  @P1 FMUL.FTZ R10, R0.reuse, 0.69314718246459960938 ;  /* 0x3f317218000a1820 */ /* 0x040fe20000410000 */
[----:B------:R-:W-:-:S04]  /*15e50*/  @P2 FMUL.FTZ R0, R0, 0.69314718246459960938 ;  /* 0x3f31721800002820 */ /* 0x000fc80000410000 */
[----:B------:R-:W-:Y:S02]  /*15e60*/  @P2 FFMA.FTZ R3, R0, R4, R9 ;  /* 0x0000000400032223 */ /* 0x000fe40000010009 */
[----:B------:R1:W2:Y:S01]  /*15e70*/  @P1 MUFU.RCP R7, R13 ;  /* 0x0000000d00071308 */ /* 0x0002a20000001000 */
[----:B0-----:R-:W-:-:S04]  /*15e80*/  @P1 FMUL.FTZ R11, R11, 0.69314718246459960938 ;  /* 0x3f3172180b0b1820 */ /* 0x001fc80000410000 */
[----:B------:R-:W-:Y:S01]  /*15e90*/  @P1 FFMA.FTZ R2, R10, R5, R11 ;  /* 0x000000050a021223 */ /* 0x000fe2000001000b */
[----:B------:R-:W-:Y:S02]  /*15ea0*/  WARPGROUP.DEPBAR.LE gsb0, 0x0 ;  /* 0x00008000000079c5 */ /* 0x000fe40000010000 */
[----:B------:R-:W-:-:S06]  /*15eb0*/  WARPGROUP.ARRIVE ;  /* 0x00000000000079c5 */ /* 0x000fcc0000000000 */
[----:B------:R-:W-:Y:S03]  /*15ec0*/  HGMMA.64x192x16.F32 R24, R168, gdesc[UR4].tnspB, R24, gsb0 ;  /* 0x42e00004a8187df0 */ /* 0x000fe60008000818 */
[----:B------:R-:W-:Y:S02]  /*15ed0*/  WARPGROUP.DEPBAR.LE gsb0, 0x0 ;  /* 0x00008000000079c5 */ /* 0x000fe40000010000 */
[----:B-12---:R-:W-:Y:S05]  /*15ee0*/  @!P0 BRA `(.L_x_643) ;  /* 0x0000000000048947 */ /* 0x006fea0003800000 */
[----:B------:R-:W-:Y:S01]  /*15ef0*/  BPT.TRAP 0x1 ;  /* 0x000000040000795c */ /* 0x000fe20000300000 */
.L_x_643:
[----:B------:R-:W2:Y:S01]  /*15f00*/  LDL.LU R5, [R1+0x4] ;  /* 0x0000040001057983 */ /* 0x000ea20000300800 */
[----:B------:R-:W-:Y:S01]  /*15f10*/  IADD3 R8, R8, 0x30860, RZ ;  /* 0x0003086008087810 */ /* 0x000fe20007ffe0ff */
[----:B------:R-:W-:Y:S02]  /*15f20*/  VIADD R210, R210, 0x1 ;  /* 0x00000001d2d27836 */ /* 0x000fe40000000000 */
[-C--:B------:R-:W-:Y:S01]  /*15f30*/  FMUL.FTZ R130, R59, R6.reuse ;  /* 0x000000063b827220 */ /* 0x080fe20000410000 */
[-C--:B------:R-:W-:Y:S01]  /*15f40*/  FMUL.FTZ R128, R67, R6.reuse ;  /* 0x0000000643807220 */ /* 0x080fe20000410000 */
[----:B------:R-:W-:Y:S01]  /*15f50*/  PRMT R8, R221, 0x654, R8 ;  /* 0x00000654dd087816 */ /* 0x000fe20000000008 */
[-C--:B------:R-:W-:Y:S01]  /*15f60*/  FMUL.FTZ R131, R55, R6.reuse ;  /* 0x0000000637837220 */ /* 0x080fe20000410000 */
[----:B------:R-:W-:Y:S01]  /*15f70*/  ISETP.NE.AND P1, PT, R210, 0x2, PT ;  /* 0x00000002d200780c */ /* 0x000fe20003f25270 */
[-C--:B------:R-:W-:Y:S01]  /*15f80*/  FMUL.FTZ R59, R62, R6.reuse ;  /* 0x000000063e3b7220 */ /* 0x080fe20000410000 */
[----:B------:R0:W-:Y:S01]  /*15f90*/  SYNCS.ARRIVE.TRANS64.RED.A1T0 RZ, [R8+URZ], RZ ;  /* 0x000000ff08ff79a7 */ /* 0x0001e2000810043f */
[-C--:B------:R-:W-:Y:S01]  /*15fa0*/  FMUL.FTZ R129, R63, R6.reuse ;  /* 0x000000063f817220 */ /* 0x080fe20000410000 */
[-C--:B------:R-:W-:Y:S01]  /*15fb0*/  FMUL.FTZ R67, R70, R6.reuse ;  /* 0x0000000646437220 */ /* 0x080fe20000410000 */
[-C--:B------:R-:W-:Y:S01]  /*15fc0*/  FMUL.FTZ R127, R71, R6.reuse ;  /* 0x00000006477f7220 */ /* 0x080fe20000410000 */
[-C--:B------:R-:W-:Y:S01]  /*15fd0*/  FMUL.FTZ R71, R75, R6.reuse ;  /* 0x000000064b477220 */ /* 0x080fe20000410000 */
[-C--:B------:R-:W-:Y:S01]  /*15fe0*/  FMUL.FTZ R70, R83, R6.reuse ;  /* 0x0000000653467220 */ /* 0x080fe20000410000 */
[-C--:B------:R-:W-:Y:S01]  /*15ff0*/  FMUL.FTZ R63, R91, R6.reuse ;  /* 0x000000065b3f7220 */ /* 0x080fe20000410000 */
[-C--:B------:R-:W-:Y:S01]  /*16000*/  FMUL.FTZ R62, R99, R6.reuse ;  /* 0x00000006633e7220 */ /* 0x080fe20000410000 */
[----:B0-----:R-:W-:Y:S01]  /*16010*/  SEL R8, RZ, 0x1, P1 ;  /* 0x00000001ff087807 */ /* 0x001fe20000800000 */
        /* <DEDUP_REMOVED lines=82> */
[----:B------:R-:W-:Y:S01]  /*16540*/  PLOP3.LUT P0, PT, PT, PT, PT, 0x8, 0x0 ;  /* 0x000000000000781c */ /* 0x000fe20003f0e170 */
[-C--:B------:R-:W-:Y:S01]  /*16550*/  FMUL.FTZ R115, R115, R6.reuse ;  /* 0x0000000673737220 */ /* 0x080fe20000410000 */
[-C--:B------:R-:W-:Y:S01]  /*16560*/  FMUL.FTZ R118, R118, R6.reuse ;  /* 0x0000000676767220 */ /* 0x080fe20000410000 */
[----:B------:R-:W-:Y:S01]  /*16570*/  FMUL.FTZ R119, R119, R6 ;  /* 0x0000000677777220 */ /* 0x000fe20000410000 */
[----:B------:R-:W-:-:S02]  /*16580*/  LOP3.LUT R219, R219, R8, RZ, 0x3c, !PT ;  /* 0x00000008dbdb7212 */ /* 0x000fc400078e3cff */
[----:B------:R-:W-:Y:S01]  /*16590*/  SEL R210, R210, RZ, P1 ;  /* 0x000000ffd2d27207 */ /* 0x000fe20000800000 */
[----:B--2---:R-:W-:-:S05]  /*165a0*/  VIADD R5, R5, 0x1 ;  /* 0x0000000105057836 */ /* 0x004fca0000000000 */
[----:B------:R0:W-:Y:S02]  /*165b0*/  STL [R1+0x4], R5 ;  /* 0x0000040501007387 */ /* 0x0001e40000100800 */
.L_x_565:
[----:B------:R-:W1:Y:S08]  /*165c0*/  S2UR UR4, SR_CgaCtaId ;  /* 0x00000000000479c3 */ /* 0x000e700000008800 */
[----:B------:R-:W-:Y:S01]  /*165d0*/  BAR.SYNC.DEFER_BLOCKING 0x5, 0x180 ;  /* 0x0146000000007b1d */ /* 0x000fe20000010000 */
[----:B------:R-:W-:-:S05]  /*165e0*/  MOV R18, 0x400 ;  /* 0x0000040000127802 */ /* 0x000fca0000000f00 */
[----:B------:R-:W-:Y:S01]  /*165f0*/  BSSY B0, `(.L_x_644) ;  /* 0x0000272000007945 */ /* 0x000fe20003800000 */
[----:B-1----:R-:W-:-:S04]  /*16600*/  MOV R221, UR4 ;  /* 0x0000000400dd7c02 */ /* 0x002fc80008000f00 */
[----:B------:R-:W-:-:S05]  /*16610*/  LEA R18, R221, R18, 0x18 ;  /* 0x00000012dd127211 */ /* 0x000fca00078ec0ff */
[----:B------:R1:W2:Y:S01]  /*16620*/  LDS.128 R28, [R18+0x308d0] ;  /* 0x0308d000121c7984 */ /* 0x0002a20000000c00 */
[----:B------:R-:W-:Y:S06]  /*16630*/  BAR.ARV 0x4, 0x180 ;  /* 0x0106000000007b1d */ /* 0x000fec0000002000 */
[----:B------:R-:W-:Y:S05]  /*16640*/  @P0 BRA `(.L_x_645) ;  /* 0x0000001800940947 */ /* 0x000fea0003800000 */
[----:B------:R-:W3:Y:S01]  /*16650*/  LDL R8, [R1+0x7c] ;  /* 0x00007c0001087983 */ /* 0x000ee20000100800 */
[----:B------:R-:W-:Y:S01]  /*16660*/  F2FP.F16.F32.PACK_AB R24, R25, R24 ;  /* 0x000000181918723e */ /* 0x000fe200000000ff */
[----:B------:R-:W-:Y:S01]  /*16670*/  ULDC.64 UR4, c[0x0][0xc00] ;  /* 0x0003000000047ab9 */ /* 0x000fe20000000a00 */
[----:B------:R-:W-:Y:S01]  /*16680*/  F2FP.F16.F32.PACK_AB R25, R139, R126 ;  /* 0x0000007e8b19723e */ /* 0x000fe200000000ff */
[----:B0-----:R-:W0:Y:S01]  /*16690*/  S2R R5, SR_SWINHI ;  /* 0x0000000000057919 */ /* 0x001e220000002f00 */
        /* <DEDUP_REMOVED lines=16> */
[----:B------:R-:W-:Y:S02]  /*167a0*/  MOV R6, R18 ;  /* 0x0000001200067202 */ /* 0x000fe40000000f00 */
[----:B0-----:R-:W-:Y:S02]  /*167b0*/  MOV R7, R5 ;  /* 0x0000000500077202 */ /* 0x001fe40000000f00 */
        /* <DEDUP_REMOVED lines=22> */
[----:B------:R-:W-:Y:S01]  /*16920*/  BAR.SYNC.DEFER_BLOCKING 0x1, 0x100 ;  /* 0x0044000000007b1d */ /* 0x000fe20000010000 */
[----:B---3--:R-:W-:-:S03]  /*16930*/  IMAD.WIDE R26, R8, 0x2, R6 ;  /* 0x00000002081a7825 */ /* 0x008fc600078e0206 */
[C---:B------:R-:W-:Y:S02]  /*16940*/  IADD3 R111, P2, R26.reuse, 0x20, RZ ;  /* 0x000000201a6f7810 */ /* 0x040fe40007f5e0ff */
[C---:B------:R-:W-:Y:S02]  /*16950*/  IADD3 R141, P1, R26.reuse, 0x40, RZ ;  /* 0x000000401a8d7810 */ /* 0x040fe40007f3e0ff */
[----:B------:R-:W-:Y:S01]  /*16960*/  LOP3.LUT R8, R111, 0x380, RZ, 0xc0, !PT ;  /* 0x000003806f087812 */ /* 0x000fe200078ec0ff */
[--C-:B------:R-:W-:Y:S01]  /*16970*/  IMAD.X R9, RZ, RZ, R27.reuse, P2 ;  /* 0x000000ffff097224 */ /* 0x100fe200010e061b */
[----:B------:R-:W-:Y:S01]  /*16980*/  IADD3 R145, P5, R26, 0x4000, RZ ;  /* 0x000040001a917810 */ /* 0x000fe20007fbe0ff */
[--C-:B------:R-:W-:Y:S01]  /*16990*/  IMAD.X R11, RZ, RZ, R27.reuse, P1 ;  /* 0x000000ffff0b7224 */ /* 0x100fe200008e061b */
[----:B------:R-:W-:Y:S02]  /*169a0*/  SHF.R.U64 R8, R8, 0x3, RZ ;  /* 0x0000000308087819 */ /* 0x000fe400000012ff */
[----:B------:R-:W-:Y:S01]  /*169b0*/  IADD3 R20, P0, R26, 0x4020, RZ ;  /* 0x000040201a147810 */ /* 0x000fe20007f1e0ff */
[----:B------:R-:W-:Y:S01]  /*169c0*/  IMAD.X R15, RZ, RZ, R27, P5 ;  /* 0x000000ffff0f7224 */ /* 0x000fe200028e061b */
[----:B------:R-:W-:-:S02]  /*169d0*/  LOP3.LUT R10, R141, 0x380, RZ, 0xc0, !PT ;  /* 0x000003808d0a7812 */ /* 0x000fc400078ec0ff */
[----:B------:R-:W-:Y:S01]  /*169e0*/  LOP3.LUT R14, R145, 0x380, RZ, 0xc0, !PT ;  /* 0x00000380910e7812 */ /* 0x000fe200078ec0ff */
[----:B------:R-:W-:Y:S01]  /*169f0*/  IMAD.X R21, RZ, RZ, R27, P0 ;  /* 0x000000ffff157224 */ /* 0x000fe200000e061b */
[----:B------:R-:W-:Y:S02]  /*16a00*/  LOP3.LUT R8, R8, R111, RZ, 0x3c, !PT ;  /* 0x0000006f08087212 */ /* 0x000fe400078e3cff */
[----:B------:R-:W-:Y:S02]  /*16a10*/  IADD3 R143, P6, R26, 0x60, RZ ;  /* 0x000000601a8f7810 */ /* 0x000fe40007fde0ff */
[----:B------:R-:W-:Y:S02]  /*16a20*/  LOP3.LUT R111, R20, 0x380, RZ, 0xc0, !PT ;  /* 0x00000380146f7812 */ /* 0x000fe400078ec0ff */
[----:B------:R-:W-:Y:S02]  /*16a30*/  SHF.R.U64 R10, R10, 0x3, RZ ;  /* 0x000000030a0a7819 */ /* 0x000fe400000012ff */
[----:B------:R-:W-:-:S02]  /*16a40*/  IADD3 R34, P4, R26, 0x4040, RZ ;  /* 0x000040401a227810 */ /* 0x000fc40007f9e0ff */
[----:B------:R-:W-:Y:S02]  /*16a50*/  SHF.R.U64 R14, R14, 0x3, RZ ;  /* 0x000000030e0e7819 */ /* 0x000fe400000012ff */
[C---:B------:R-:W-:Y:S02]  /*16a60*/  IADD3 R42, P2, R26.reuse, 0x8000, RZ ;  /* 0x000080001a2a7810 */ /* 0x040fe40007f5e0ff */
[----:B------:R-:W-:Y:S02]  /*16a70*/  IADD3.X R13, RZ, R27, RZ, P6, !PT ;  /* 0x0000001bff0d7210 */ /* 0x000fe400037fe4ff */
[----:B------:R-:W-:Y:S01]  /*16a80*/  SHF.R.U64 R111, R111, 0x3, RZ ;  /* 0x000000036f6f7819 */ /* 0x000fe200000012ff */
[----:B------:R-:W-:Y:S01]  /*16a90*/  IMAD.X R43, RZ, RZ, R27, P2 ;  /* 0x000000ffff2b7224 */ /* 0x000fe200010e061b */
[C---:B--2---:R-:W-:Y:S02]  /*16aa0*/  IADD3 R28, P1, R26.reuse, 0x8020, RZ ;  /* 0x000080201a1c7810 */ /* 0x044fe40007f3e0ff */
[----:B------:R-:W-:-:S02]  /*16ab0*/  IADD3 R50, P6, R26, 0x8040, RZ ;  /* 0x000080401a327810 */ /* 0x000fc40007fde0ff */
[----:B------:R-:W-:Y:S02]  /*16ac0*/  LOP3.LUT R12, R143, 0x380, RZ, 0xc0, !PT ;  /* 0x000003808f0c7812 */ /* 0x000fe400078ec0ff */
[----:B------:R-:W-:Y:S01]  /*16ad0*/  LOP3.LUT R5, R26, 0x380, RZ, 0xc0, !PT ;  /* 0x000003801a057812 */ /* 0x000fe200078ec0ff */
[----:B------:R-:W-:Y:S01]  /*16ae0*/  IMAD.X R51, RZ, RZ, R27, P6 ;  /* 0x000000ffff337224 */ /* 0x000fe200030e061b */
[----:B------:R-:W-:Y:S02]  /*16af0*/  LOP3.LUT R10, R10, R141, RZ, 0x3c, !PT ;  /* 0x0000008d0a0a7212 */ /* 0x000fe400078e3cff */
[----:B------:R-:W-:Y:S02]  /*16b00*/  LOP3.LUT R14, R14, R145, RZ, 0x3c, !PT ;  /* 0x000000910e0e7212 */ /* 0x000fe400078e3cff */
[----:B------:R-:W-:Y:S02]  /*16b10*/  LOP3.LUT R141, R34, 0x380, RZ, 0xc0, !PT ;  /* 0x00000380228d7812 */ /* 0x000fe400078ec0ff */
[----:B------:R-:W-:-:S02]  /*16b20*/  LOP3.LUT R145, R42, 0x380, RZ, 0xc0, !PT ;  /* 0x000003802a917812 */ /* 0x000fc400078ec0ff */
[----:B------:R-:W-:Y:S02]  /*16b30*/  LOP3.LUT R20, R111, R20, RZ, 0x3c, !PT ;  /* 0x000000146f147212 */ /* 0x000fe400078e3cff */
[----:B------:R-:W-:Y:S02]  /*16b40*/  SHF.R.U64 R12, R12, 0x3, RZ ;  /* 0x000000030c0c7819 */ /* 0x000fe400000012ff */
[----:B------:R-:W-:Y:S02]  /*16b50*/  LOP3.LUT R111, R28, 0x380, RZ, 0xc0, !PT ;  /* 0x000003801c6f7812 */ /* 0x000fe400078ec0ff */
[----:B------:R-:W-:Y:S02]  /*16b60*/  LOP3.LUT R139, R50, 0x380, RZ, 0xc0, !PT ;  /* 0x00000380328b7812 */ /* 0x000fe400078ec0ff */
[----:B------:R-:W-:Y:S02]  /*16b70*/  IADD3 R38, P3, R26, 0x4060, RZ ;  /* 0x000040601a267810 */ /* 0x000fe40007f7e0ff */
[----:B------:R-:W-:-:S02]  /*16b80*/  SHF.R.U64 R5, R5, 0x3, RZ ;  /* 0x0000000305057819 */ /* 0x000fc400000012ff */
[----:B------:R-:W-:Y:S01]  /*16b90*/  SHF.R.U64 R141, R141, 0x3, RZ ;  /* 0x000000038d8d7819 */ /* 0x000fe200000012ff */
[----:B------:R-:W-:Y:S01]  /*16ba0*/  IMAD.X R39, RZ, RZ, R27, P3 ;  /* 0x000000ffff277224 */ /* 0x000fe200018e061b */
[----:B------:R-:W-:Y:S02]  /*16bb0*/  SHF.R.U64 R145, R145, 0x3, RZ ;  /* 0x0000000391917819 */ /* 0x000fe400000012ff */
[----:B------:R-:W-:Y:S02]  /*16bc0*/  IADD3 R78, P5, R26, 0x8060, RZ ;  /* 0x000080601a4e7810 */ /* 0x000fe40007fbe0ff */
[----:B------:R-:W-:Y:S02]  /*16bd0*/  LOP3.LUT R12, R12, R143, RZ, 0x3c, !PT ;  /* 0x0000008f0c0c7212 */ /* 0x000fe400078e3cff */
[----:B------:R-:W-:Y:S02]  /*16be0*/  SHF.R.U64 R111, R111, 0x3, RZ ;  /* 0x000000036f6f7819 */ /* 0x000fe400000012ff */
[----:B------:R-:W-:-:S02]  /*16bf0*/  SHF.R.U64 R139, R139, 0x3, RZ ;  /* 0x000000038b8b7819 */ /* 0x000fc400000012ff */
[----:B------:R-:W-:Y:S01]  /*16c00*/  LOP3.LUT R26, R5, R26, RZ, 0x3c, !PT ;  /* 0x0000001a051a7212 */ /* 0x000fe200078e3cff */
[----:B------:R-:W-:Y:S01]  /*16c10*/  IMAD.X R5, RZ, RZ, R27, P5 ;  /* 0x000000ffff057224 */ /* 0x000fe200028e061b */
[----:B------:R-:W-:Y:S02]  /*16c20*/  LOP3.LUT R143, R38, 0x380, RZ, 0xc0, !PT ;  /* 0x00000380268f7812 */ /* 0x000fe400078ec0ff */
[----:B------:R-:W-:Y:S02]  /*16c30*/  IADD3.X R35, RZ, R27, RZ, P4, !PT ;  /* 0x0000001bff237210 */ /* 0x000fe400027fe4ff */
[----:B------:R-:W-:Y:S02]  /*16c40*/  LOP3.LUT R34, R141, R34, RZ, 0x3c, !PT ;  /* 0x000000228d227212 */ /* 0x000fe400078e3cff */
[----:B------:R-:W-:Y:S02]  /*16c50*/  LOP3.LUT R42, R145, R42, RZ, 0x3c, !PT ;  /* 0x0000002a912a7212 */ /* 0x000fe400078e3cff */
[----:B------:R-:W-:-:S02]  /*16c60*/  LOP3.LUT R46, R111, R28, RZ, 0x3c, !PT ;  /* 0x0000001c6f2e7212 */ /* 0x000fc400078e3cff */
[----:B------:R-:W-:Y:S02]  /*16c70*/  LOP3.LUT R50, R139, R50, RZ, 0x3c, !PT ;  /* 0x000000328b327212 */ /* 0x000fe400078e3cff */
[-C--:B------:R-:W-:Y:S02]  /*16c80*/  IADD3.X R47, RZ, R27.reuse, RZ, P1, !PT ;  /* 0x0000001bff2f7210 */ /* 0x080fe40000ffe4ff */
[----:B------:R-:W-:Y:S02]  /*16c90*/  SHF.R.U64 R143, R143, 0x3, RZ ;  /* 0x000000038f8f7819 */ /* 0x000fe400000012ff */
[----:B------:R-:W-:Y:S02]  /*16ca0*/  MOV R86, R26 ;  /* 0x0000001a00567202 */ /* 0x000fe40000000f00 */
[----:B------:R-:W-:Y:S02]  /*16cb0*/  MOV R28, R8 ;  /* 0x00000008001c7202 */ /* 0x000fe40000000f00 */
[----:B------:R-:W-:-:S02]  /*16cc0*/  F2FP.F16.F32.PACK_AB R26, R4, R0 ;  /* 0x00000000041a723e */ /* 0x000fc400000000ff */
[----:B------:R-:W-:Y:S02]  /*16cd0*/  F2FP.F16.F32.PACK_AB R27, R138, R125 ;  /* 0x0000007d8a1b723e */ /* 0x000fe400000000ff */
[----:B------:R-:W-:Y:S02]  /*16ce0*/  MOV R9, R34 ;  /* 0x0000002200097202 */ /* 0x000fe40000000f00 */
[----:B------:R-:W-:Y:S01]  /*16cf0*/  MOV R8, R42 ;  /* 0x0000002a00087202 */ /* 0x000fe20000000f00 */
[----:B------:R-:W-:Y:S01]  /*16d00*/  STSM.16.M88.4 [R86], R24 ;  /* 0x0000001856007844 */ /* 0x000fe20000000200 */
[----:B------:R-:W-:Y:S02]  /*16d10*/  F2FP.F16.F32.PACK_AB R34, R37, R36 ;  /* 0x000000242522723e */ /* 0x000fe400000000ff */
[----:B------:R-:W-:Y:S02]  /*16d20*/  F2FP.F16.F32.PACK_AB R35, R135, R123 ;  /* 0x0000007b8723723e */ /* 0x000fe400000000ff */
[----:B------:R-:W-:-:S02]  /*16d30*/  MOV R11, R10 ;  /* 0x0000000a000b7202 */ /* 0x000fc40000000f00 */
[----:B------:R-:W-:Y:S01]  /*16d40*/  MOV R0, R50 ;  /* 0x0000003200007202 */ /* 0x000fe20000000f00 */
[----:B------:R0:W-:Y:S01]  /*16d50*/  STSM.16.M88.4 [R28], R32 ;  /* 0x000000201c007844 */ /* 0x0001e20000000200 */
[----:B------:R-:W-:Y:S02]  /*16d60*/  F2FP.F16.F32.PACK_AB R42, R45, R44 ;  /* 0x0000002c2d2a723e */ /* 0x000fe400000000ff */
[----:B------:R-:W-:Y:S02]  /*16d70*/  F2FP.F16.F32.PACK_AB R43, R133, R121 ;  /* 0x00000079852b723e */ /* 0x000fe400000000ff */
[----:B------:R-:W-:Y:S02]  /*16d80*/  LOP3.LUT R38, R143, R38, RZ, 0x3c, !PT ;  /* 0x000000268f267212 */ /* 0x000fe400078e3cff */
[----:B------:R-:W-:Y:S01]  /*16d90*/  MOV R12, R12 ;  /* 0x0000000c000c7202 */ /* 0x000fe20000000f00 */
[----:B------:R-:W-:Y:S01]  /*16da0*/  STSM.16.M88.4 [R11], R40 ;  /* 0x000000280b007844 */ /* 0x000fe20000000200 */
[----:B------:R-:W-:-:S02]  /*16db0*/  F2FP.F16.F32.PACK_AB R50, R53, R52 ;  /* 0x000000343532723e */ /* 0x000fc400000000ff */
[----:B------:R-:W-:Y:S02]  /*16dc0*/  F2FP.F16.F32.PACK_AB R51, R131, R54 ;  /* 0x000000368333723e */ /* 0x000fe400000000ff */
[----:B------:R-:W-:Y:S02]  /*16dd0*/  MOV R14, R14 ;  /* 0x0000000e000e7202 */ /* 0x000fe40000000f00 */
[----:B------:R-:W-:Y:S01]  /*16de0*/  LOP3.LUT R141, R78, 0x380, RZ, 0xc0, !PT ;  /* 0x000003804e8d7812 */ /* 0x000fe200078ec0ff */
[----:B------:R-:W-:Y:S01]  /*16df0*/  STSM.16.M88.4 [R12], R48 ;  /* 0x000000300c007844 */ /* 0x000fe20000000200 */
[----:B------:R-:W-:Y:S01]  /*16e00*/  MOV R20, R20 ;  /* 0x0000001400147202 */ /* 0x000fe20000000f00 */
[----:B0-----:R-:W0:Y:S01]  /*16e10*/  LDC R28, c[0x0][0xbe8] ;  /* 0x0002fa00ff1c7b82 */ /* 0x001e220000000800 */
[----:B------:R-:W-:Y:S01]  /*16e20*/  MOV R38, R38 ;  /* 0x0000002600267202 */ /* 0x000fe20000000f00 */
[----:B------:R-:W-:Y:S01]  /*16e30*/  STSM.16.M88.4 [R14], R56 ;  /* 0x000000380e007844 */ /* 0x000fe20000000200 */
[----:B------:R-:W-:-:S02]  /*16e40*/  SHF.R.U64 R141, R141, 0x3, RZ ;  /* 0x000000038d8d7819 */ /* 0x000fc400000012ff */
[----:B------:R-:W-:Y:S01]  /*16e50*/  ISETP.NE.U32.AND P0, PT, RZ, UR4, PT ;  /* 0x00000004ff007c0c */ /* 0x000fe2000bf05070 */
[----:B------:R2:W-:Y:S01]  /*16e60*/  STSM.16.M88.4 [R20], R64 ;  /* 0x0000004014007844 */ /* 0x0005e20000000200 */
[----:B------:R-:W-:Y:S02]  /*16e70*/  LOP3.LUT R4, R141, R78, RZ, 0x3c, !PT ;  /* 0x0000004e8d047212 */ /* 0x000fe400078e3cff */
[----:B------:R-:W-:Y:S01]  /*16e80*/  MOV R46, R46 ;  /* 0x0000002e002e7202 */ /* 0x000fe20000000f00 */
[----:B------:R-:W-:Y:S01]  /*16e90*/  STSM.16.M88.4 [R9], R72 ;  /* 0x0000004809007844 */ /* 0x000fe20000000200 */
[----:B------:R-:W-:Y:S02]  /*16ea0*/  MOV R10, R4 ;  /* 0x00000004000a7202 */ /* 0x000fe40000000f00 */
[----:B------:R-:W-:Y:S01]  /*16eb0*/  ISETP.NE.AND.EX P0, PT, RZ, UR5, PT, P0 ;  /* 0x00000005ff007c0c */ /* 0x000fe2000bf05300 */
[----:B------:R-:W-:Y:S04]  /*16ec0*/  STSM.16.M88.4 [R38], R80 ;  /* 0x0000005026007844 */ /* 0x000fe80000000200 */
[----:B------:R3:W-:Y:S04]  /*16ed0*/  STSM.16.M88.4 [R8], R88 ;  /* 0x0000005808007844 */ /* 0x0007e80000000200 */
[----:B------:R4:W-:Y:S01]  /*16ee0*/  STSM.16.M88.4 [R46], R96 ;  /* 0x000000602e007844 */ /* 0x0009e20000000200 */
[----:B--2---:R-:W-:-:S03]  /*16ef0*/  MOV R20, RZ ;  /* 0x000000ff00147202 */ /* 0x004fc60000000f00 */
[----:B------:R4:W-:Y:S04]  /*16f00*/  STSM.16.M88.4 [R0], R104 ;  /* 0x0000006800007844 */ /* 0x0009e80000000200 */
[----:B------:R4:W-:Y:S01]  /*16f10*/  STSM.16.M88.4 [R10], R112 ;  /* 0x000000700a007844 */ /* 0x0009e20000000200 */
[----:B------:R-:W-:Y:S01]  /*16f20*/  BAR.SYNC.DEFER_BLOCKING 0x1, 0x100 ;  /* 0x0044000000007b1d */ /* 0x000fe20000010000 */
[----:B---3--:R-:W-:-:S04]  /*16f30*/  IADD3 R8, P1, R227, UR4, RZ ;  /* 0x00000004e3087c10 */ /* 0x008fc8000ff3e0ff */
[----:B------:R-:W-:Y:S01]  /*16f40*/  IADD3.X R9, R228, UR5, RZ, P1, !PT ;  /* 0x00000005e4097c10 */ /* 0x000fe20008ffe4ff */
[----:B------:R-:W-:Y:S02]  /*16f50*/  ULDC.64 UR4, c[0x0][0xc08] ;  /* 0x0003020000047ab9 */ /* 0x000fe40000000a00 */
[----:B------:R-:W-:-:S04]  /*16f60*/  ISETP.NE.U32.AND P2, PT, RZ, UR4, PT ;  /* 0x00000004ff007c0c */ /* 0x000fc8000bf45070 */
[----:B------:R-:W-:Y:S01]  /*16f70*/  ISETP.NE.AND.EX P2, PT, RZ, UR5, PT, P2 ;  /* 0x00000005ff007c0c */ /* 0x000fe2000bf45320 */
[----:B------:R4:W5:-:S12]  /*16f80*/  @P0 LDG.E R20, desc[UR56][R8.64] ;  /* 0x0000003808140981 */ /* 0x000958000c1e1900 */
[----:B------:R-:W-:Y:S01]  /*16f90*/  @P2 IADD3 R4, P3, R227, UR4, RZ ;  /* 0x00000004e3042c10 */ /* 0x000fe2000ff7e0ff */
[----:B------:R-:W-:Y:S01]  /*16fa0*/  ULDC UR4, c[0x0][0xa88] ;  /* 0x0002a20000047ab9 */ /* 0x000fe20000000800 */
[----:B0-----:R-:W-:Y:S01]  /*16fb0*/  ISETP.NE.AND P1, PT, R28, 0x1, PT ;  /* 0x000000011c00780c */ /* 0x001fe20003f25270 */
[----:B------:R-:W-:Y:S01]  /*16fc0*/  IMAD.U32 R65, RZ, RZ, UR4 ;  /* 0x00000004ff417e24 */ /* 0x000fe2000f8e00ff */
[----:B------:R-:W-:-:S05]  /*16fd0*/  @P2 IADD3.X R5, R228, UR5, RZ, P3, !PT ;  /* 0x00000005e4052c10 */ /* 0x000fca0009ffe4ff */
[----:B------:R4:W5:Y:S06]  /*16fe0*/  @P2 LDG.E R65, desc[UR56][R4.64] ;  /* 0x0000003804412981 */ /* 0x00096c000c1e1900 */
[----:B------:R-:W0:Y:S08]  /*16ff0*/  @P1 LDC R11, c[0x0][0xbec] ;  /* 0x0002fb00ff0b1b82 */ /* 0x000e300000000800 */
[----:B------:R-:W2:Y:S01]  /*17000*/  @P1 LDC R15, c[0x0][0xbf0] ;  /* 0x0002fc00ff0f1b82 */ /* 0x000ea20000000800 */
[----:B----4-:R-:W-:Y:S05]  /*17010*/  @P2 BRA `(.L_x_646) ;  /* 0x0000000000102947 */ /* 0x010fea0003800000 */
[----:B------:R-:W-:Y:S05]  /*17020*/  @!P0 BRA `(.L_x_646) ;  /* 0x00000000000c8947 */ /* 0x000fea0003800000 */
[----:B------:R-:W3:Y:S04]  /*17030*/  LDG.E R0, desc[UR56][R8.64] ;  /* 0x0000003808007981 */ /* 0x000ee8000c1e1900 */
[----:B-----5:R-:W3:Y:S02]  /*17040*/  LDG.E R65, desc[UR56][R8.64+0x4] ;  /* 0x0000043808417981 */ /* 0x020ee4000c1e1900 */
[----:B---3--:R-:W-:-:S07]  /*17050*/  IMAD.IADD R65, R65, 0x1, -R0 ;  /* 0x0000000141417824 */ /* 0x008fce00078e0a00 */
.L_x_646:
[----:B------:R-:W3:Y:S01]  /*17060*/  LDL R0, [R1+0x78] ;  /* 0x0000780001007983 */ /* 0x000ee20000100800 */
[----:B------:R-:W-:Y:S01]  /*17070*/  SHF.R.S32.HI R64, RZ, 0x1f, R226 ;  /* 0x0000001fff407819 */ /* 0x000fe200000114e2 */
[----:B------:R-:W-:Y:S01]  /*17080*/  ULDC.64 UR4, c[0x0][0xb90] ;  /* 0x0002e40000047ab9 */ /* 0x000fe20000000a00 */
[----:B------:R-:W4:Y:S01]  /*17090*/  S2R R34, SR_TID.X ;  /* 0x0000000000227919 */ /* 0x000f220000002100 */
[----:B-----5:R-:W-:Y:S02]  /*170a0*/  SHF.R.S32.HI R21, RZ, 0x1f, R20 ;  /* 0x0000001fff157819 */ /* 0x020fe40000011414 */
[----:B------:R-:W-:Y:S01]  /*170b0*/  SEL R229, R229, RZ, !P0 ;  /* 0x000000ffe5e57207 */ /* 0x000fe20004000000 */
[----:B------:R-:W2:Y:S01]  /*170c0*/  LDL.LU R8, [R1+0x44] ;  /* 0x0000440001087983 */ /* 0x000ea20000300800 */
[----:B------:R-:W-:Y:S01]  /*170d0*/  IMAD R65, R65, R28, RZ ;  /* 0x0000001c41417224 */ /* 0x000fe200078e02ff */
[----:B------:R-:W1:Y:S02]  /*170e0*/  @P1 LDC R67, c[0x0][0xbec] ;  /* 0x0002fb00ff431b82 */ /* 0x000e640000000800 */
[----:B------:R-:W3:Y:S01]  /*170f0*/  LDL.LU R66, [R1+0x40] ;  /* 0x0000400001427983 */ /* 0x000ee20000300800 */
[----:B------:R-:W-:-:S03]  /*17100*/  IMAD R5, R64, UR4, RZ ;  /* 0x0000000440057c24 */ /* 0x000fc6000f8e02ff */
[----:B------:R-:W2:Y:S01]  /*17110*/  LDL R26, [R1+0x70] ;  /* 0x00007000011a7983 */ /* 0x000ea20000100800 */
[C---:B------:R-:W-:Y:S01]  /*17120*/  IMAD R13, R226.reuse, UR5, R5 ;  /* 0x00000005e20d7c24 */ /* 0x040fe2000f8e0205 */
[----:B------:R-:W1:Y:S01]  /*17130*/  @P1 LDC R69, c[0x0][0xbf0] ;  /* 0x0002fc00ff451b82 */ /* 0x000e620000000800 */
[----:B------:R-:W-:Y:S01]  /*17140*/  IMAD.WIDE.U32 R4, R226, UR4, R20 ;  /* 0x00000004e2047c25 */ /* 0x000fe2000f8e0014 */
[----:B------:R-:W-:-:S03]  /*17150*/  ULDC.64 UR4, c[0x0][0xb98] ;  /* 0x0002e60000047ab9 */ /* 0x000fc60000000a00 */
[----:B------:R-:W-:Y:S02]  /*17160*/  IMAD.IADD R5, R5, 0x1, R13 ;  /* 0x0000000105057824 */ /* 0x000fe400078e020d */
[----:B----4-:R-:W-:-:S05]  /*17170*/  VIADD R34, R34, 0xffffff80 ;  /* 0xffffff8022227836 */ /* 0x010fca0000000000 */
[----:B------:R-:W-:-:S04]  /*17180*/  SHF.R.S32.HI R68, RZ, 0x1f, R34 ;  /* 0x0000001fff447819 */ /* 0x000fc80000011422 */
[----:B------:R-:W-:-:S04]  /*17190*/  LEA.HI R68, R68, R34, RZ, 0x3 ;  /* 0x0000002244447211 */ /* 0x000fc800078f18ff */
[----:B------:R-:W-:Y:S01]  /*171a0*/  SHF.R.S32.HI R68, RZ, 0x3, R68 ;  /* 0x00000003ff447819 */ /* 0x000fe20000011444 */
[----:B------:R-:W-:Y:S01]  /*171b0*/  IMAD.WIDE.U32 R4, R229, UR4, R4 ;  /* 0x00000004e5047c25 */ /* 0x000fe2000f8e0004 */
[----:B------:R-:W-:-:S04]  /*171c0*/  SHF.R.S32.HI R27, RZ, 0x1f, R34 ;  /* 0x0000001fff1b7819 */ /* 0x000fc80000011422 */
[----:B------:R-:W-:-:S04]  /*171d0*/  LEA.HI R27, R27, R34, RZ, 0x7 ;  /* 0x000000221b1b7211 */ /* 0x000fc800078f38ff */
[----:B------:R-:W-:-:S04]  /*171e0*/  LOP3.LUT R27, R27, 0xffffff80, RZ, 0xc0, !PT ;  /* 0xffffff801b1b7812 */ /* 0x000fc800078ec0ff */
[----:B------:R-:W-:Y:S01]  /*171f0*/  IADD3 R27, R34, -R27, RZ ;  /* 0x8000001b221b7210 */ /* 0x000fe20007ffe0ff */
[----:B------:R-:W-:Y:S01]  /*17200*/  VIADD R70, R222, 0x40 ;  /* 0x00000040de467836 */ /* 0x000fe20000000000 */
[----:B------:R-:W-:Y:S01]  /*17210*/  BSSY B1, `(.L_x_647) ;  /* 0x00000b0000017945 */ /* 0x000fe20003800000 */
[----:B------:R-:W-:-:S03]  /*17220*/  SHF.R.S32.HI R72, RZ, 0x1f, R224 ;  /* 0x0000001fff487819 */ /* 0x000fc600000114e0 */
[----:B------:R-:W-:Y:S02]  /*17230*/  SHF.R.S32.HI R71, RZ, 0x1f, R70 ;  /* 0x0000001fff477819 */ /* 0x000fe40000011446 */
[----:B---3--:R-:W-:-:S05]  /*17240*/  LEA R10, R66, R0, 0x7 ;  /* 0x00000000420a7211 */ /* 0x008fca00078e38ff */
[----:B0-----:R-:W-:Y:S01]  /*17250*/  @P1 IMAD.HI.U32 R0, R10, R11, RZ ;  /* 0x0000000b0a001227 */ /* 0x001fe200078e00ff */
[----:B------:R-:W-:-:S03]  /*17260*/  LEA R11, R68, R222, 0x6 ;  /* 0x000000de440b7211 */ /* 0x000fc600078e30ff */
[----:B------:R-:W-:Y:S01]  /*17270*/  IMAD.MOV.U32 R9, RZ, RZ, R10 ;  /* 0x000000ffff097224 */ /* 0x000fe200078e000a */
[----:B--2---:R-:W-:Y:S02]  /*17280*/  @P1 SHF.R.U32.HI R9, RZ, R15, R0 ;  /* 0x0000000fff091219 */ /* 0x004fe40000011600 */
[----:B------:R-:W-:-:S03]  /*17290*/  SEL R0, R8, RZ, !P0 ;  /* 0x000000ff08007207 */ /* 0x000fc60004000000 */
[----:B------:R-:W-:Y:S02]  /*172a0*/  IMAD.MOV R13, RZ, RZ, -R9 ;  /* 0x000000ffff0d7224 */ /* 0x000fe400078e0a09 */
[----:B------:R-:W-:-:S04]  /*172b0*/  IMAD.WIDE R6, R11, 0x2, R6 ;  /* 0x000000020b067825 */ /* 0x000fc800078e0206 */
[----:B------:R-:W-:Y:S02]  /*172c0*/  IMAD R8, R0, UR4, RZ ;  /* 0x0000000400087c24 */ /* 0x000fe4000f8e02ff */
[----:B------:R-:W-:Y:S01]  /*172d0*/  IMAD R11, R28, R13, R10 ;  /* 0x0000000d1c0b7224 */ /* 0x000fe200078e020a */
[----:B------:R-:W-:Y:S01]  /*172e0*/  SHF.R.S32.HI R13, RZ, 0x1f, R9 ;  /* 0x0000001fff0d7819 */ /* 0x000fe20000011409 */
[----:B------:R-:W-:Y:S01]  /*172f0*/  IMAD R10, R229, UR5, R8 ;  /* 0x00000005e50a7c24 */ /* 0x000fe2000f8e0208 */
[----:B------:R-:W-:Y:S01]  /*17300*/  IADD3 R4, P0, R9, R4, RZ ;  /* 0x0000000409047210 */ /* 0x000fe20007f1e0ff */
[----:B------:R-:W-:Y:S01]  /*17310*/  ULDC.64 UR4, c[0x0][0xb88] ;  /* 0x0002e20000047ab9 */ /* 0x000fe20000000a00 */
[----:B------:R-:W-:Y:S02]  /*17320*/  SHF.R.S32.HI R8, RZ, 0x1f, R11 ;  /* 0x0000001fff087819 */ /* 0x000fe4000001140b */
[----:B------:R-:W-:-:S03]  /*17330*/  IADD3.X R5, R13, R5, R10, P0, !PT ;  /* 0x000000050d057210 */ /* 0x000fc600007fe40a */
[----:B------:R-:W-:Y:S01]  /*17340*/  IMAD R10, R8, UR4, RZ ;  /* 0x00000004080a7c24 */ /* 0x000fe2000f8e02ff */
[----:B------:R-:W-:Y:S01]  /*17350*/  IADD3 R9, P2, R6, 0x1000, RZ ;  /* 0x0000100006097810 */ /* 0x000fe20007f5e0ff */
[----:B------:R-:W-:-:S04]  /*17360*/  IMAD.WIDE.U32 R4, R11, UR4, R4 ;  /* 0x000000040b047c25 */ /* 0x000fc8000f8e0004 */
[----:B------:R-:W-:Y:S01]  /*17370*/  IMAD R15, R11, UR5, R10 ;  /* 0x000000050b0f7c24 */ /* 0x000fe2000f8e020a */
[----:B------:R-:W-:Y:S01]  /*17380*/  ULDC.64 UR4, c[0x0][0xb50] ;  /* 0x0002d40000047ab9 */ /* 0x000fe20000000a00 */
[----:B------:R-:W-:Y:S02]  /*17390*/  LOP3.LUT R8, R9, 0x380, RZ, 0xc0, !PT ;  /* 0x0000038009087812 */ /* 0x000fe400078ec0ff */
[----:B------:R-:W-:Y:S02]  /*173a0*/  LEA R10, P0, R4, UR4, 0x2 ;  /* 0x00000004040a7c11 */ /* 0x000fe4000f8010ff */
[----:B------:R-:W-:Y:S02]  /*173b0*/  IADD3 R5, R5, R15, RZ ;  /* 0x0000000f05057210 */ /* 0x000fe40007ffe0ff */
[----:B------:R-:W-:Y:S02]  /*173c0*/  SHF.R.U64 R8, R8, 0x3, RZ ;  /* 0x0000000308087819 */ /* 0x000fe400000012ff */
[----:B------:R-:W-:Y:S01]  /*173d0*/  LEA.HI.X R14, R4, UR5, R5, 0x2, P0 ;  /* 0x00000005040e7c11 */ /* 0x000fe200080f1405 */
[----:B------:R-:W-:Y:S01]  /*173e0*/  SHFL.IDX PT, R54, R10, RZ, 0x1c1f ;  /* 0x001c1fff0a367589 */ /* 0x000fe200000e0000 */
[----:B------:R-:W-:Y:S01]  /*173f0*/  IADD3 R37, P0, R6, 0x5000, RZ ;  /* 0x0000500006257810 */ /* 0x000fe20007f1e0ff */
[----:B------:R-:W-:Y:S01]  /*17400*/  IMAD R26, R66, 0x80, R26 ;  /* 0x00000080421a7824 */ /* 0x000fe200078e021a */
[----:B------:R-:W-:Y:S01]  /*17410*/  LOP3.LUT R8, R8, R9, RZ, 0x3c, !PT ;  /* 0x0000000908087212 */ /* 0x000fe200078e3cff */
[----:B------:R-:W-:Y:S01]  /*17420*/  IMAD.X R9, RZ, RZ, R7, P2 ;  /* 0x000000ffff097224 */ /* 0x000fe200010e0607 */
[----:B------:R-:W-:Y:S01]  /*17430*/  LOP3.LUT R36, R37, 0x380, RZ, 0xc0, !PT ;  /* 0x0000038025247812 */ /* 0x000fe200078ec0ff */
[----:B------:R-:W-:Y:S01]  /*17440*/  SHFL.IDX PT, R58, R10, 0x1, 0x1c1f ;  /* 0x003c1f000a3a7f89 */ /* 0x000fe200000e0000 */
[----:B------:R-:W-:Y:S01]  /*17450*/  IADD3 R45, P2, R6, 0x7000, RZ ;  /* 0x00007000062d7810 */ /* 0x000fe20007f5e0ff */
[----:B------:R-:W-:Y:S01]  /*17460*/  ULDC.64 UR4, c[0x0][0xaa0] ;  /* 0x0002a80000047ab9 */ /* 0x000fe20000000a00 */
[----:B------:R-:W-:Y:S01]  /*17470*/  SHF.R.U64 R36, R36, 0x3, RZ ;  /* 0x0000000324247819 */ /* 0x000fe200000012ff */
[----:B------:R-:W0:Y:S01]  /*17480*/  SHFL.IDX PT, R55, R14, RZ, 0x1c1f ;  /* 0x001c1fff0e377589 */ /* 0x000e2200000e0000 */
[----:B------:R-:W-:-:S03]  /*17490*/  LOP3.LUT R44, R45, 0x380, RZ, 0xc0, !PT ;  /* 0x000003802d2c7812 */ /* 0x000fc600078ec0ff */
[----:B------:R-:W2:Y:S01]  /*174a0*/  SHFL.IDX PT, R59, R14, 0x1, 0x1c1f ;  /* 0x003c1f000e3b7f89 */ /* 0x000ea200000e0000 */
[----:B------:R-:W-:Y:S01]  /*174b0*/  LOP3.LUT R36, R36, R37, RZ, 0x3c, !PT ;  /* 0x0000002524247212 */ /* 0x000fe200078e3cff */
[--C-:B------:R-:W-:Y:S01]  /*174c0*/  IMAD.X R37, RZ, RZ, R7.reuse, P0 ;  /* 0x000000ffff257224 */ /* 0x100fe200000e0607 */
[----:B------:R-:W-:Y:S01]  /*174d0*/  SHF.R.U64 R44, R44, 0x3, RZ ;  /* 0x000000032c2c7819 */ /* 0x000fe200000012ff */
[----:B------:R-:W-:Y:S01]  /*174e0*/  VIADD R4, R26, 0x8 ;  /* 0x000000081a047836 */ /* 0x000fe20000000000 */
[----:B------:R-:W-:Y:S02]  /*174f0*/  LOP3.LUT P0, RZ, R27, 0x3, RZ, 0xc0, !PT ;  /* 0x000000031bff7812 */ /* 0x000fe4000780c0ff */
[----:B------:R-:W-:Y:S01]  /*17500*/  LOP3.LUT R44, R44, R45, RZ, 0x3c, !PT ;  /* 0x0000002d2c2c7212 */ /* 0x000fe200078e3cff */
[----:B------:R-:W-:Y:S01]  /*17510*/  IMAD.X R45, RZ, RZ, R7, P2 ;  /* 0x000000ffff2d7224 */ /* 0x000fe200010e0607 */
[-C--:B------:R-:W-:Y:S02]  /*17520*/  ISETP.GE.OR P2, PT, R26, R65.reuse, P0 ;  /* 0x000000411a00720c */ /* 0x080fe40000746670 */
[----:B------:R-:W-:-:S11]  /*17530*/  ISETP.GE.OR P0, PT, R4, R65, P0 ;  /* 0x000000410400720c */ /* 0x000fd60000706670 */
[----:B0-----:R-:W-:Y:S04]  /*17540*/  @!P2 ST.E desc[UR56][R54.64], R2 ;  /* 0x000000023600a985 */ /* 0x001fe8000c101938 */
[----:B--2---:R0:W-:Y:S01]  /*17550*/  @!P0 ST.E desc[UR56][R58.64], R3 ;  /* 0x000000033a008985 */ /* 0x0041e2000c101938 */
[C---:B------:R-:W-:Y:S02]  /*17560*/  IADD3 R13, P6, R6.reuse, 0x2000, RZ ;  /* 0x00002000060d7810 */ /* 0x040fe40007fde0ff */
[C---:B------:R-:W-:Y:S01]  /*17570*/  IADD3 R25, P5, R6.reuse, 0x3000, RZ ;  /* 0x0000300006197810 */ /* 0x040fe20007fbe0ff */
[----:B------:R-:W5:Y:S01]  /*17580*/  LD.E.128 R36, desc[UR56][R36.64] ;  /* 0x0000003824247980 */ /* 0x000f62000c101d00 */
[----:B0-----:R-:W-:Y:S01]  /*17590*/  IMAD R3, R21, UR4, RZ ;  /* 0x0000000415037c24 */ /* 0x001fe2000f8e02ff */
[----:B------:R-:W-:-:S02]  /*175a0*/  IADD3 R33, P4, R6, 0x4000, RZ ;  /* 0x0000400006217810 */ /* 0x000fc40007f9e0ff */
[----:B------:R-:W5:Y:S01]  /*175b0*/  LD.E.128 R44, desc[UR56][R44.64] ;  /* 0x000000382c2c7980 */ /* 0x000f62000c101d00 */
[C---:B------:R-:W-:Y:S02]  /*175c0*/  IMAD R21, R20.reuse, UR5, R3 ;  /* 0x0000000514157c24 */ /* 0x040fe4000f8e0203 */
[----:B------:R-:W-:Y:S01]  /*175d0*/  IMAD.WIDE.U32 R2, R20, UR4, RZ ;  /* 0x0000000414027c25 */ /* 0x000fe2000f8e00ff */
[----:B------:R-:W-:Y:S01]  /*175e0*/  ULDC.64 UR4, c[0x0][0xae8] ;  /* 0x0002ba0000047ab9 */ /* 0x000fe20000000a00 */
[----:B------:R-:W-:Y:S02]  /*175f0*/  IADD3 R41, P3, R6, 0x6000, RZ ;  /* 0x0000600006297810 */ /* 0x000fe40007f7e0ff */
[----:B------:R-:W-:Y:S01]  /*17600*/  IMAD R20, R225, 0x20, R68 ;  /* 0x00000020e1147824 */ /* 0x000fe200078e0244 */
[----:B------:R-:W-:Y:S01]  /*17610*/  IADD3 R3, R3, R21, RZ ;  /* 0x0000001503037210 */ /* 0x000fe20007ffe0ff */
[----:B------:R-:W-:Y:S01]  /*17620*/  IMAD R21, R64, UR4, RZ ;  /* 0x0000000440157c24 */ /* 0x000fe2000f8e02ff */
[----:B------:R-:W-:Y:S01]  /*17630*/  LOP3.LUT R12, R13, 0x380, RZ, 0xc0, !PT ;  /* 0x000003800d0c7812 */ /* 0x000fe200078ec0ff */
[----:B------:R-:W-:Y:S01]  /*17640*/  IMAD R64, R66, 0x80, R20 ;  /* 0x0000008042407824 */ /* 0x000fe200078e0214 */
[----:B------:R-:W-:-:S02]  /*17650*/  LOP3.LUT R24, R25, 0x380, RZ, 0xc0, !PT ;  /* 0x0000038019187812 */ /* 0x000fc400078ec0ff */
[----:B------:R-:W-:Y:S01]  /*17660*/  LOP3.LUT R32, R33, 0x380, RZ, 0xc0, !PT ;  /* 0x0000038021207812 */ /* 0x000fe200078ec0ff */
[C---:B------:R-:W-:Y:S01]  /*17670*/  IMAD R21, R226.reuse, UR5, R21 ;  /* 0x00000005e2157c24 */ /* 0x040fe2000f8e0215 */
[----:B------:R-:W-:Y:S01]  /*17680*/  LOP3.LUT R40, R41, 0x380, RZ, 0xc0, !PT ;  /* 0x0000038029287812 */ /* 0x000fe200078ec0ff */
[----:B------:R-:W-:Y:S01]  /*17690*/  IMAD.WIDE.U32 R2, R226, UR4, R2 ;  /* 0x00000004e2027c25 */ /* 0x000fe2000f8e0002 */
[----:B------:R-:W-:Y:S01]  /*176a0*/  SHF.R.U64 R12, R12, 0x3, RZ ;  /* 0x000000030c0c7819 */ /* 0x000fe200000012ff */
[----:B------:R-:W-:Y:S01]  /*176b0*/  ULDC.64 UR4, c[0x0][0xaf0] ;  /* 0x0002bc0000047ab9 */ /* 0x000fe20000000a00 */
[----:B------:R-:W-:Y:S01]  /*176c0*/  SHF.R.U64 R24, R24, 0x3, RZ ;  /* 0x0000000318187819 */ /* 0x000fe200000012ff */
[----:B-1----:R-:W-:Y:S01]  /*176d0*/  @P1 IMAD.HI.U32 R20, R64, R67, RZ ;  /* 0x0000004340141227 */ /* 0x002fe200078e00ff */
[----:B------:R-:W-:Y:S02]  /*176e0*/  SHF.R.U64 R32, R32, 0x3, RZ ;  /* 0x0000000320207819 */ /* 0x000fe400000012ff */
[----:B------:R-:W-:Y:S01]  /*176f0*/  SHF.R.U64 R40, R40, 0x3, RZ ;  /* 0x0000000328287819 */ /* 0x000fe200000012ff */
[----:B------:R-:W-:Y:S01]  /*17700*/  IMAD R0, R0, UR4, RZ ;  /* 0x0000000400007c24 */ /* 0x000fe2000f8e02ff */
[----:B------:R-:W-:Y:S01]  /*17710*/  IADD3 R3, R3, R21, RZ ;  /* 0x0000001503037210 */ /* 0x000fe20007ffe0ff */
[----:B------:R-:W-:Y:S01]  /*17720*/  IMAD.MOV.U32 R21, RZ, RZ, R64 ;  /* 0x000000ffff157224 */ /* 0x000fe200078e0040 */
[----:B------:R-:W-:Y:S01]  /*17730*/  LOP3.LUT R12, R12, R13, RZ, 0x3c, !PT ;  /* 0x0000000d0c0c7212 */ /* 0x000fe200078e3cff */
[----:B------:R-:W-:Y:S01]  /*17740*/  IMAD.X R13, RZ, RZ, R7, P6 ;  /* 0x000000ffff0d7224 */ /* 0x000fe200030e0607 */
[----:B------:R-:W-:-:S02]  /*17750*/  LOP3.LUT R24, R24, R25, RZ, 0x3c, !PT ;  /* 0x0000001918187212 */ /* 0x000fc400078e3cff */
[----:B------:R-:W-:Y:S01]  /*17760*/  LOP3.LUT R32, R32, R33, RZ, 0x3c, !PT ;  /* 0x0000002120207212 */ /* 0x000fe200078e3cff */
[----:B------:R-:W-:Y:S01]  /*17770*/  IMAD.X R33, RZ, RZ, R7, P4 ;  /* 0x000000ffff217224 */ /* 0x000fe200020e0607 */
[----:B------:R-:W-:Y:S01]  /*17780*/  LOP3.LUT R40, R40, R41, RZ, 0x3c, !PT ;  /* 0x0000002928287212 */ /* 0x000fe200078e3cff */
[C---:B------:R-:W-:Y:S01]  /*17790*/  IMAD R67, R229.reuse, UR5, R0 ;  /* 0x00000005e5437c24 */ /* 0x040fe2000f8e0200 */
[----:B------:R-:W-:Y:S01]  /*177a0*/  IADD3.X R25, RZ, R7, RZ, P5, !PT ;  /* 0x00000007ff197210 */ /* 0x000fe20002ffe4ff */
[----:B------:R-:W-:Y:S01]  /*177b0*/  IMAD.WIDE.U32 R2, R229, UR4, R2 ;  /* 0x00000004e5027c25 */ /* 0x000fe2000f8e0002 */
[----:B------:R-:W-:Y:S01]  /*177c0*/  @P1 SHF.R.U32.HI R21, RZ, R69, R20 ;  /* 0x00000045ff151219 */ /* 0x000fe20000011614 */
[----:B------:R-:W-:Y:S01]  /*177d0*/  ULDC.64 UR4, c[0x0][0xae0] ;  /* 0x0002b80000047ab9 */ /* 0x000fe20000000a00 */
[C---:B------:R-:W-:Y:S01]  /*177e0*/  IADD3 R49, P6, R6.reuse, 0x8000, RZ ;  /* 0x0000800006317810 */ /* 0x040fe20007fde0ff */
[----:B------:R-:W5:Y:S01]  /*177f0*/  LD.E.128 R12, desc[UR56][R12.64] ;  /* 0x000000380c0c7980 */ /* 0x000f62000c101d00 */
[----:B------:R-:W-:-:S02]  /*17800*/  IADD3 R53, P5, R6, 0x9000, RZ ;  /* 0x0000900006357810 */ /* 0x000fc40007fbe0ff */
[C---:B------:R-:W-:Y:S01]  /*17810*/  IADD3 R57, P4, R6.reuse, 0xa000, RZ ;  /* 0x0000a00006397810 */ /* 0x040fe20007f9e0ff */
[----:B------:R-:W5:Y:S01]  /*17820*/  LD.E.128 R32, desc[UR56][R32.64] ;  /* 0x0000003820207980 */ /* 0x000f62000c101d00 */
[----:B------:R-:W-:Y:S02]  /*17830*/  IADD3.X R41, RZ, R7, RZ, P3, !PT ;  /* 0x00000007ff297210 */ /* 0x000fe40001ffe4ff */
[----:B------:R-:W-:Y:S01]  /*17840*/  IADD3 R5, P3, R6, 0xb000, RZ ;  /* 0x0000b00006057810 */ /* 0x000fe20007f7e0ff */
[--C-:B------:R-:W-:Y:S01]  /*17850*/  IMAD.MOV R69, RZ, RZ, -R21.reuse ;  /* 0x000000ffff457224 */ /* 0x100fe200078e0a15 */
[----:B------:R-:W-:Y:S01]  /*17860*/  SHF.R.S32.HI R0, RZ, 0x1f, R21 ;  /* 0x0000001fff007819 */ /* 0x000fe20000011415 */
[----:B------:R-:W5:Y:S01]  /*17870*/  LD.E.128 R24, desc[UR56][R24.64] ;  /* 0x0000003818187980 */ /* 0x000f62000c101d00 */
[----:B------:R-:W-:Y:S02]  /*17880*/  LOP3.LUT R48, R49, 0x380, RZ, 0xc0, !PT ;  /* 0x0000038031307812 */ /* 0x000fe400078ec0ff */
[----:B------:R-:W-:Y:S01]  /*17890*/  LOP3.LUT R52, R53, 0x380, RZ, 0xc0, !PT ;  /* 0x0000038035347812 */ /* 0x000fe200078ec0ff */
[----:B------:R-:W5:Y:S01]  /*178a0*/  LD.E.128 R40, desc[UR56][R40.64] ;  /* 0x0000003828287980 */ /* 0x000f62000c101d00 */
[----:B------:R-:W-:-:S02]  /*178b0*/  LOP3.LUT R56, R57, 0x380, RZ, 0xc0, !PT ;  /* 0x0000038039387812 */ /* 0x000fc400078ec0ff */
[----:B------:R-:W-:Y:S02]  /*178c0*/  LOP3.LUT R11, R6, 0x380, RZ, 0xc0, !PT ;  /* 0x00000380060b7812 */ /* 0x000fe400078ec0ff */
[----:B------:R-:W-:Y:S01]  /*178d0*/  LOP3.LUT R4, R5, 0x380, RZ, 0xc0, !PT ;  /* 0x0000038005047812 */ /* 0x000fe200078ec0ff */
[----:B------:R-:W-:Y:S01]  /*178e0*/  IMAD R0, R0, UR4, RZ ;  /* 0x0000000400007c24 */ /* 0x000fe2000f8e02ff */
[----:B------:R-:W-:Y:S01]  /*178f0*/  IADD3 R3, R3, R67, RZ ;  /* 0x0000004303037210 */ /* 0x000fe20007ffe0ff */
[----:B------:R-:W-:Y:S01]  /*17900*/  IMAD R67, R28, R69, R64 ;  /* 0x000000451c437224 */ /* 0x000fe200078e0240 */
[----:B------:R-:W-:Y:S02]  /*17910*/  SHF.R.U64 R48, R48, 0x3, RZ ;  /* 0x0000000330307819 */ /* 0x000fe400000012ff */
[----:B------:R-:W-:Y:S02]  /*17920*/  SHF.R.U64 R52, R52, 0x3, RZ ;  /* 0x0000000334347819 */ /* 0x000fe400000012ff */
[----:B------:R-:W-:-:S02]  /*17930*/  SHF.R.U64 R56, R56, 0x3, RZ ;  /* 0x0000000338387819 */ /* 0x000fc400000012ff */
[----:B------:R-:W-:Y:S02]  /*17940*/  SHF.R.U64 R11, R11, 0x3, RZ ;  /* 0x000000030b0b7819 */ /* 0x000fe400000012ff */
[----:B------:R-:W-:Y:S01]  /*17950*/  SHF.R.U64 R4, R4, 0x3, RZ ;  /* 0x0000000304047819 */ /* 0x000fe200000012ff */
[----:B------:R-:W-:Y:S01]  /*17960*/  IMAD R69, R21, UR5, R0 ;  /* 0x0000000515457c24 */ /* 0x000fe2000f8e0200 */
[----:B------:R-:W-:Y:S01]  /*17970*/  LOP3.LUT R48, R48, R49, RZ, 0x3c, !PT ;  /* 0x0000003130307212 */ /* 0x000fe200078e3cff */
[--C-:B------:R-:W-:Y:S01]  /*17980*/  IMAD.X R49, RZ, RZ, R7.reuse, P6 ;  /* 0x000000ffff317224 */ /* 0x100fe200030e0607 */
[----:B------:R-:W-:Y:S01]  /*17990*/  LOP3.LUT R52, R52, R53, RZ, 0x3c, !PT ;  /* 0x0000003534347212 */ /* 0x000fe200078e3cff */
[--C-:B------:R-:W-:Y:S01]  /*179a0*/  IMAD.X R61, RZ, RZ, R7.reuse, P3 ;  /* 0x000000ffff3d7224 */ /* 0x100fe200018e0607 */
[----:B------:R-:W-:Y:S01]  /*179b0*/  LOP3.LUT R56, R56, R57, RZ, 0x3c, !PT ;  /* 0x0000003938387212 */ /* 0x000fe200078e3cff */
[----:B------:R-:W-:Y:S01]  /*179c0*/  IMAD.X R57, RZ, RZ, R7, P4 ;  /* 0x000000ffff397224 */ /* 0x000fe200020e0607 */
[----:B------:R-:W-:Y:S01]  /*179d0*/  LOP3.LUT R6, R11, R6, RZ, 0x3c, !PT ;  /* 0x000000060b067212 */ /* 0x000fe200078e3cff */
[----:B------:R-:W-:Y:S01]  /*179e0*/  IMAD.WIDE.U32 R2, R21, UR4, R2 ;  /* 0x0000000415027c25 */ /* 0x000fe2000f8e0002 */
[----:B------:R-:W-:Y:S01]  /*179f0*/  IADD3.X R53, RZ, R7, RZ, P5, !PT ;  /* 0x00000007ff357210 */ /* 0x000fe20002ffe4ff */
[----:B------:R-:W-:Y:S01]  /*17a00*/  ULDC.64 UR4, c[0x0][0xad8] ;  /* 0x0002b60000047ab9 */ /* 0x000fe20000000a00 */
[----:B------:R-:W-:-:S02]  /*17a10*/  LOP3.LUT R60, R4, R5, RZ, 0x3c, !PT ;  /* 0x00000005043c7212 */ /* 0x000fc400078e3cff */
[----:B------:R-:W-:Y:S01]  /*17a20*/  SHF.R.S32.HI R0, RZ, 0x1f, R67 ;  /* 0x0000001fff007819 */ /* 0x000fe20000011443 */
[----:B------:R-:W-:Y:S01]  /*17a30*/  IMAD.IADD R3, R3, 0x1, R69 ;  /* 0x0000000103037824 */ /* 0x000fe200078e0245 */
[----:B------:R-:W5:Y:S03]  /*17a40*/  LD.E.128 R4, desc[UR56][R6.64] ;  /* 0x0000003806047980 */ /* 0x000f66000c101d00 */
[----:B------:R-:W-:Y:S01]  /*17a50*/  IMAD R0, R0, UR4, RZ ;  /* 0x0000000400007c24 */ /* 0x000fe2000f8e02ff */
[----:B------:R-:W5:Y:S01]  /*17a60*/  LD.E.128 R8, desc[UR56][R8.64] ;  /* 0x0000003808087980 */ /* 0x000f62000c101d00 */
[----:B------:R-:W-:-:S03]  /*17a70*/  IMAD R68, R66, 0x80, R68 ;  /* 0x0000008042447824 */ /* 0x000fc600078e0244 */
[----:B------:R-:W5:Y:S01]  /*17a80*/  LD.E.128 R48, desc[UR56][R48.64] ;  /* 0x0000003830307980 */ /* 0x000f62000c101d00 */
[----:B------:R-:W-:-:S03]  /*17a90*/  IMAD R21, R67, UR5, R0 ;  /* 0x0000000543157c24 */ /* 0x000fc6000f8e0200 */
[----:B------:R-:W5:Y:S01]  /*17aa0*/  LD.E.128 R52, desc[UR56][R52.64] ;  /* 0x0000003834347980 */ /* 0x000f62000c101d00 */
[----:B------:R-:W-:Y:S01]  /*17ab0*/  IMAD.WIDE.U32 R2, R67, UR4, R2 ;  /* 0x0000000443027c25 */ /* 0x000fe2000f8e0002 */
[----:B------:R-:W-:Y:S02]  /*17ac0*/  ULDC.64 UR4, c[0x0][0xa80] ;  /* 0x0002a00000047ab9 */ /* 0x000fe40000000a00 */
[----:B------:R-:W5:Y:S04]  /*17ad0*/  LD.E.128 R56, desc[UR56][R56.64] ;  /* 0x0000003838387980 */ /* 0x000f68000c101d00 */
[----:B------:R-:W5:Y:S01]  /*17ae0*/  LD.E.128 R60, desc[UR56][R60.64] ;  /* 0x000000383c3c7980 */ /* 0x000f62000c101d00 */
[----:B------:R-:W-:Y:S01]  /*17af0*/  @!PT LDS RZ, [RZ] ;  /* 0x00000000fffff984 */ /* 0x000fe20000000800 */
[----:B------:R-:W-:Y:S01]  /*17b00*/  @!PT LDS RZ, [RZ] ;  /* 0x00000000fffff984 */ /* 0x000fe20000000800 */
[----:B------:R-:W-:Y:S01]  /*17b10*/  @!PT LDS RZ, [RZ] ;  /* 0x00000000fffff984 */ /* 0x000fe20000000800 */
[----:B------:R-:W-:Y:S01]  /*17b20*/  @!PT LDS RZ, [RZ] ;  /* 0x00000000fffff984 */ /* 0x000fe20000000800 */
[----:B------:R0:W-:Y:S06]  /*17b30*/  MEMBAR.ALL.CTA ;  /* 0x0000000000007992 */ /* 0x0001ec0000008000 */
[----:B0-----:R-:W0:Y:S01]  /*17b40*/  FENCE.VIEW.ASYNC.S ;  /* 0x00000000000073c6 */ /* 0x001e220000000000 */
[----:B------:R-:W-:Y:S01]  /*17b50*/  VIADD R28, R68, 0x40 ;  /* 0x00000040441c7836 */ /* 0x000fe20000000000 */
[----:B------:R-:W-:Y:S01]  /*17b60*/  LEA R64, P2, R2, UR4, 0x1 ;  /* 0x0000000402407c11 */ /* 0x000fe2000f8408ff */
[----:B------:R-:W-:-:S03]  /*17b70*/  IMAD.IADD R3, R3, 0x1, R21 ;  /* 0x0000000103037824 */ /* 0x000fc600078e0215 */
[-C--:B------:R-:W-:Y:S02]  /*17b80*/  ISETP.GE.AND P0, PT, R28, R65.reuse, PT ;  /* 0x000000411c00720c */ /* 0x080fe40003f06270 */
[----:B------:R-:W-:Y:S02]  /*17b90*/  LEA.HI.X R28, R2, UR5, R3, 0x1, P2 ;  /* 0x00000005021c7c11 */ /* 0x000fe400090f0c03 */
[----:B------:R-:W-:Y:S02]  /*17ba0*/  ISETP.GE.AND P2, PT, R68, R65, PT ;  /* 0x000000414400720c */ /* 0x000fe40003f46270 */
[----:B------:R-:W-:-:S04]  /*17bb0*/  IADD3 R0, R18, 0x30820, RZ ;  /* 0x0003082012007810 */ /* 0x000fc80007ffe0ff */
[----:B------:R-:W-:Y:S01]  /*17bc0*/  PRMT R0, RZ, 0x654, R0 ;  /* 0x00000654ff007816 */ /* 0x000fe20000000000 */
[----:B0-----:R0:W1:Y:S01]  /*17bd0*/  SHFL.IDX PT, R21, R64, RZ, 0x181f ;  /* 0x00181fff40157589 */ /* 0x00106200000e0000 */
[----:B------:R-:W-:-:S03]  /*17be0*/  IADD3 R20, R68, 0x20, RZ ;  /* 0x0000002044147810 */ /* 0x000fc60007ffe0ff */
[----:B------:R0:W2:Y:S01]  /*17bf0*/  SHFL.IDX PT, R67, R28, RZ, 0x181f ;  /* 0x00181fff1c437589 */ /* 0x0000a200000e0000 */
[----:B------:R0:W-:Y:S01]  /*17c00*/  SYNCS.ARRIVE.TRANS64.RED.A1T0 RZ, [R0+URZ], RZ ;  /* 0x000000ff00ff79a7 */ /* 0x0001e2000810043f */
[----:B------:R-:W-:Y:S02]  /*17c10*/  ISETP.GE.AND P1, PT, R20, R65, PT ;  /* 0x000000411400720c */ /* 0x000fe40003f26270 */
[----:B------:R-:W-:Y:S01]  /*17c20*/  SHF.R.S32.HI R69, RZ, 0x1f, R222 ;  /* 0x0000001fff457819 */ /* 0x000fe200000114de */
[----:B------:R-:W-:Y:S10]  /*17c30*/  @P2 BRA `(.L_x_648) ;  /* 0x0000000000342947 */ /* 0x000ff40003800000 */
[----:B------:R-:W-:Y:S02]  /*17c40*/  ULDC UR4, c[0x0][0xac8] ;  /* 0x0002b20000047ab9 */ /* 0x000fe40000000800 */
[----:B------:R-:W-:Y:S02]  /*17c50*/  ISETP.GE.AND P4, PT, R222, UR4, PT ;  /* 0x00000004de007c0c */ /* 0x000fe4000bf86270 */
[----:B------:R-:W-:Y:S02]  /*17c60*/  ISETP.GE.AND P3, PT, R70, UR4, PT ;  /* 0x0000000446007c0c */ /* 0x000fe4000bf66270 */
[----:B------:R-:W-:-:S09]  /*17c70*/  ISETP.GE.AND P2, PT, R224, UR4, PT ;  /* 0x00000004e0007c0c */ /* 0x000fd2000bf46270 */
[-C--:B-1----:R-:W-:Y:S02]  /*17c80*/  @!P4 LEA R2, P6, R222, R21.reuse, 0x1 ;  /* 0x00000015de02c211 */ /* 0x082fe400078c08ff */
[----:B------:R-:W-:Y:S02]  /*17c90*/  @!P3 LEA R20, P5, R70, R21, 0x1 ;  /* 0x000000154614b211 */ /* 0x000fe400078a08ff */
[----:B--2---:R-:W-:Y:S02]  /*17ca0*/  @!P4 LEA.HI.X R3, R222, R67, R69, 0x1, P6 ;  /* 0x00000043de03c211 */ /* 0x004fe400030f0c45 */
[----:B------:R-:W-:Y:S02]  /*17cb0*/  @!P2 LEA R66, P6, R224, R21, 0x1 ;  /* 0x00000015e042a211 */ /* 0x000fe400078c08ff */
[-C--:B------:R-:W-:Y:S01]  /*17cc0*/  @!P3 LEA.HI.X R21, R70, R67.reuse, R71, 0x1, P5 ;  /* 0x000000434615b211 */ /* 0x080fe200028f0c47 */
[----:B-----5:R3:W-:Y:S01]  /*17cd0*/  @!P4 ST.E.128 desc[UR56][R2.64], R4 ;  /* 0x000000040200c985 */ /* 0x0207e2000c101d38 */
[----:B------:R-:W-:-:S03]  /*17ce0*/  @!P2 LEA.HI.X R67, R224, R67, R72, 0x1, P6 ;  /* 0x00000043e043a211 */ /* 0x000fc600030f0c48 */
[----:B------:R3:W-:Y:S04]  /*17cf0*/  @!P3 ST.E.128 desc[UR56][R20.64], R32 ;  /* 0x000000201400b985 */ /* 0x0007e8000c101d38 */
[----:B------:R3:W-:Y:S02]  /*17d00*/  @!P2 ST.E.128 desc[UR56][R66.64], R48 ;  /* 0x000000304200a985 */ /* 0x0007e4000c101d38 */
.L_x_648:
[----:B------:R-:W-:Y:S05]  /*17d10*/  BSYNC B1 ;  /* 0x0000000000017941 */ /* 0x000fea0003800000 */
.L_x_647:
[----:B---3-5:R3:W4:Y:S01]  /*17d20*/  SHFL.IDX PT, R7, R28, 0x1, 0x181f ;  /* 0x00381f001c077f89 */ /* 0x02872200000e0000 */
[----:B------:R-:W-:Y:S03]  /*17d30*/  BSSY B1, `(.L_x_649) ;  /* 0x0000010000017945 */ /* 0x000fe60003800000 */
[----:B------:R3:W0:Y:S01]  /*17d40*/  SHFL.IDX PT, R3, R64, 0x1, 0x181f ;  /* 0x00381f0040037f89 */ /* 0x00062200000e0000 */
[----:B------:R-:W-:Y:S05]  /*17d50*/  @P1 BRA `(.L_x_650) ;  /* 0x0000000000341947 */ /* 0x000fea0003800000 */
[----:B------:R-:W-:Y:S02]  /*17d60*/  ULDC UR4, c[0x0][0xac8] ;  /* 0x0002b20000047ab9 */ /* 0x000fe40000000800 */
[----:B------:R-:W-:Y:S02]  /*17d70*/  ISETP.GE.AND P4, PT, R222, UR4, PT ;  /* 0x00000004de007c0c */ /* 0x000fe4000bf86270 */
[----:B------:R-:W-:Y:S02]  /*17d80*/  ISETP.GE.AND P5, PT, R70, UR4, PT ;  /* 0x0000000446007c0c */ /* 0x000fe4000bfa6270 */
[----:B------:R-:W-:-:S09]  /*17d90*/  ISETP.GE.AND P6, PT, R224, UR4, PT ;  /* 0x00000004e0007c0c */ /* 0x000fd2000bfc6270 */
[-C--:B0-----:R-:W-:Y:S02]  /*17da0*/  @!P4 LEA R2, P1, R222, R3.reuse, 0x1 ;  /* 0x00000003de02c211 */ /* 0x081fe400078208ff */
[-C--:B------:R-:W-:Y:S02]  /*17db0*/  @!P5 LEA R4, P2, R70, R3.reuse, 0x1 ;  /* 0x000000034604d211 */ /* 0x080fe400078408ff */
[----:B------:R-:W-:Y:S02]  /*17dc0*/  @!P6 LEA R6, P3, R224, R3, 0x1 ;  /* 0x00000003e006e211 */ /* 0x000fe400078608ff */
[-C--:B----4-:R-:W-:Y:S02]  /*17dd0*/  @!P4 LEA.HI.X R3, R222, R7.reuse, R69, 0x1, P1 ;  /* 0x00000007de03c211 */ /* 0x090fe400008f0c45 */
[-C--:B------:R-:W-:Y:S02]  /*17de0*/  @!P5 LEA.HI.X R5, R70, R7.reuse, R71, 0x1, P2 ;  /* 0x000000074605d211 */ /* 0x080fe400010f0c47 */
[----:B------:R-:W-:Y:S01]  /*17df0*/  @!P6 LEA.HI.X R7, R224, R7, R72, 0x1, P3 ;  /* 0x00000007e007e211 */ /* 0x000fe200018f0c48 */
[----:B------:R0:W-:Y:S04]  /*17e00*/  @!P4 ST.E.128 desc[UR56][R2.64], R8 ;  /* 0x000000080200c985 */ /* 0x0001e8000c101d38 */
[----:B------:R0:W-:Y:S04]  /*17e10*/  @!P5 ST.E.128 desc[UR56][R4.64], R36 ;  /* 0x000000240400d985 */ /* 0x0001e8000c101d38 */
[----:B------:R0:W-:Y:S02]  /*17e20*/  @!P6 ST.E.128 desc[UR56][R6.64], R52 ;  /* 0x000000340600e985 */ /* 0x0001e4000c101d38 */
.L_x_650:
[----:B------:R-:W-:Y:S05]  /*17e30*/  BSYNC B1 ;  /* 0x0000000000017941 */ /* 0x000fea0003800000 */
.L_x_649:
[----:B0---4-:R0:W4:Y:S01]  /*17e40*/  SHFL.IDX PT, R7, R28, 0x2, 0x181f ;  /* 0x00581f001c077f89 */ /* 0x01112200000e0000 */
        /* <DEDUP_REMOVED lines=16> */
.L_x_652:
[----:B------:R-:W-:Y:S05]  /*17f50*/  BSYNC B1 ;  /* 0x0000000000017941 */ /* 0x000fea0003800000 */
.L_x_651:
[----:B------:R-:W-:Y:S01]  /*17f60*/  VIADD R0, R68, 0x60 ;  /* 0x0000006044007836 */ /* 0x000fe20000000000 */
[----:B0---4-:R4:W0:Y:S04]  /*17f70*/  SHFL.IDX PT, R7, R28, 0x3, 0x181f ;  /* 0x00781f001c077f89 */ /* 0x01182800000e0000 */
[----:B------:R-:W-:Y:S01]  /*17f80*/  ISETP.GE.AND P0, PT, R0, R65, PT ;  /* 0x000000410000720c */ /* 0x000fe20003f06270 */
[----:B------:R4:W0:-:S12]  /*17f90*/  SHFL.IDX PT, R9, R64, 0x3, 0x181f ;  /* 0x00781f0040097f89 */ /* 0x00081800000e0000 */
[----:B----4-:R-:W-:Y:S05]  /*17fa0*/  @P0 BRA `(.L_x_653) ;  /* 0x0000000c00580947 */ /* 0x010fea0003800000 */
[----:B------:R-:W-:Y:S02]  /*17fb0*/  ULDC UR4, c[0x0][0xac8] ;  /* 0x0002b20000047ab9 */ /* 0x000fe40000000800 */
[----:B------:R-:W-:Y:S02]  /*17fc0*/  ISETP.GE.AND P2, PT, R222, UR4, PT ;  /* 0x00000004de007c0c */ /* 0x000fe4000bf46270 */
[----:B------:R-:W-:-:S11]  /*17fd0*/  ISETP.GE.AND P3, PT, R70, UR4, PT ;  /* 0x0000000446007c0c */ /* 0x000fd6000bf66270 */
[-C--:B0-----:R-:W-:Y:S02]  /*17fe0*/  @!P2 LEA R2, P0, R222, R9.reuse, 0x1 ;  /* 0x00000009de02a211 */ /* 0x081fe400078008ff */
[----:B------:R-:W-:Y:S02]  /*17ff0*/  @!P3 LEA R4, P1, R70, R9, 0x1 ;  /* 0x000000094604b211 */ /* 0x000fe400078208ff */
[-C--:B------:R-:W-:Y:S02]  /*18000*/  @!P2 LEA.HI.X R3, R222, R7.reuse, R69, 0x1, P0 ;  /* 0x00000007de03a211 */ /* 0x080fe400000f0c45 */
[----:B------:R-:W-:Y:S02]  /*18010*/  @!P3 LEA.HI.X R5, R70, R7, R71, 0x1, P1 ;  /* 0x000000074605b211 */ /* 0x000fe400008f0c47 */
[----:B------:R-:W-:Y:S01]  /*18020*/  ISETP.GE.AND P0, PT, R224, UR4, PT ;  /* 0x00000004e0007c0c */ /* 0x000fe2000bf06270 */
[----:B------:R4:W-:Y:S04]  /*18030*/  @!P2 ST.E.128 desc[UR56][R2.64], R24 ;  /* 0x000000180200a985 */ /* 0x0009e8000c101d38 */
[----:B------:R4:W-:Y:S08]  /*18040*/  @!P3 ST.E.128 desc[UR56][R4.64], R44 ;  /* 0x0000002c0400b985 */ /* 0x0009f0000c101d38 */
[----:B------:R-:W-:Y:S05]  /*18050*/  @P0 BRA `(.L_x_653) ;  /* 0x0000000c002c0947 */ /* 0x000fea0003800000 */
[----:B----4-:R-:W-:-:S04]  /*18060*/  LEA R2, P0, R224, R9, 0x1 ;  /* 0x00000009e0027211 */ /* 0x010fc800078008ff */
[----:B------:R-:W-:-:S05]  /*18070*/  LEA.HI.X R3, R224, R7, R72, 0x1, P0 ;  /* 0x00000007e0037211 */ /* 0x000fca00000f0c48 */
[----:B------:R0:W-:Y:S01]  /*18080*/  ST.E.128 desc[UR56][R2.64], R60 ;  /* 0x0000003c02007985 */ /* 0x0001e2000c101d38 */
[----:B------:R-:W-:Y:S05]  /*18090*/  BRA `(.L_x_653) ;  /* 0x0000000c001c7947 */ /* 0x000fea0003800000 */
.L_x_645:
[----:B------:R-:W-:Y:S01]  /*180a0*/  ULDC.64 UR4, c[0x0][0xc00] ;  /* 0x0003000000047ab9 */ /* 0x000fe20000000a00 */
[----:B------:R-:W-:Y:S01]  /*180b0*/  MOV R6, RZ ;  /* 0x000000ff00067202 */ /* 0x000fe20000000f00 */
[----:B------:R-:W3:Y:S01]  /*180c0*/  LDC R21, c[0x0][0xbe8] ;  /* 0x0002fa00ff157b82 */ /* 0x000ee20000000800 */
[----:B------:R-:W-:Y:S02]  /*180d0*/  ISETP.NE.U32.AND P0, PT, RZ, UR4, PT ;  /* 0x00000004ff007c0c */ /* 0x000fe4000bf05070 */
[----:B------:R-:W-:Y:S02]  /*180e0*/  IADD3 R2, P1, R227, UR4, RZ ;  /* 0x00000004e3027c10 */ /* 0x000fe4000ff3e0ff */
[----:B------:R-:W-:Y:S02]  /*180f0*/  ISETP.NE.AND.EX P0, PT, RZ, UR5, PT, P0 ;  /* 0x00000005ff007c0c */ /* 0x000fe4000bf05300 */
[----:B------:R-:W-:Y:S01]  /*18100*/  IADD3.X R3, R228, UR5, RZ, P1, !PT ;  /* 0x00000005e4037c10 */ /* 0x000fe20008ffe4ff */
[----:B------:R-:W-:-:S02]  /*18110*/  ULDC.64 UR4, c[0x0][0xc08] ;  /* 0x0003020000047ab9 */ /* 0x000fc40000000a00 */
[----:B------:R-:W-:-:S04]  /*18120*/  ISETP.NE.U32.AND P1, PT, RZ, UR4, PT ;  /* 0x00000004ff007c0c */ /* 0x000fc8000bf25070 */
[----:B------:R-:W-:-:S04]  /*18130*/  ISETP.NE.AND.EX P1, PT, RZ, UR5, PT, P1 ;  /* 0x00000005ff007c0c */ /* 0x000fc8000bf25310 */
[----:B------:R4:W5:Y:S09]  /*18140*/  @P0 LDG.E R6, desc[UR56][R2.64] ;  /* 0x0000003802060981 */ /* 0x000972000c1e1900 */
[----:B------:R-:W-:Y:S01]  /*18150*/  @P1 IADD3 R4, P2, R227, UR4, RZ ;  /* 0x00000004e3041c10 */ /* 0x000fe2000ff5e0ff */
[----:B------:R-:W-:-:S02]  /*18160*/  ULDC UR4, c[0x0][0xa88] ;  /* 0x0002a20000047ab9 */ /* 0x000fc40000000800 */
[----:B------:R-:W-:Y:S01]  /*18170*/  IMAD.U32 R0, RZ, RZ, UR4 ;  /* 0x00000004ff007e24 */ /* 0x000fe2000f8e00ff */
[----:B0-----:R-:W-:-:S05]  /*18180*/  @P1 IADD3.X R5, R228, UR5, RZ, P2, !PT ;  /* 0x00000005e4051c10 */ /* 0x001fca00097fe4ff */
[----:B------:R4:W5:Y:S01]  /*18190*/  @P1 LDG.E R0, desc[UR56][R4.64] ;  /* 0x0000003804001981 */ /* 0x000962000c1e1900 */
[----:B---3--:R-:W-:Y:S01]  /*181a0*/  ISETP.NE.AND P2, PT, R21, 0x1, PT ;  /* 0x000000011500780c */ /* 0x008fe20003f45270 */
[----:B------:R-:W0:-:S12]  /*181b0*/  S2R R24, SR_TID.X ;  /* 0x0000000000187919 */ /* 0x000e180000002100 */
[----:B------:R-:W3:Y:S08]  /*181c0*/  @P2 LDC R14, c[0x0][0xbec] ;  /* 0x0002fb00ff0e2b82 */ /* 0x000ef00000000800 */
[----:B------:R-:W1:Y:S01]  /*181d0*/  @P2 LDC R25, c[0x0][0xbf0] ;  /* 0x0002fc00ff192b82 */ /* 0x000e620000000800 */
[----:B0-----:R-:W-:-:S05]  /*181e0*/  VIADD R24, R24, 0xffffff80 ;  /* 0xffffff8018187836 */ /* 0x001fca0000000000 */
[----:B------:R-:W-:Y:S01]  /*181f0*/  ISETP.GE.AND P3, PT, R24, 0x80, PT ;  /* 0x000000801800780c */ /* 0x000fe20003f66270 */
[----:B----4-:R-:W-:-:S12]  /*18200*/  @P1 BRA `(.L_x_654) ;  /* 0x0000000000101947 */ /* 0x010fd80003800000 */
[----:B------:R-:W-:Y:S05]  /*18210*/  @!P0 BRA `(.L_x_654) ;  /* 0x00000000000c8947 */ /* 0x000fea0003800000 */
[----:B------:R-:W4:Y:S04]  /*18220*/  LDG.E R5, desc[UR56][R2.64] ;  /* 0x0000003802057981 */ /* 0x000f28000c1e1900 */
[----:B-----5:R-:W4:Y:S02]  /*18230*/  LDG.E R0, desc[UR56][R2.64+0x4] ;  /* 0x0000043802007981 */ /* 0x020f24000c1e1900 */
[----:B----4-:R-:W-:-:S07]  /*18240*/  IADD3 R0, -R5, R0, RZ ;  /* 0x0000000005007210 */ /* 0x010fce0007ffe1ff */
.L_x_654:
[----:B------:R-:W4:Y:S04]  /*18250*/  LDL.LU R2, [R1+0x44] ;  /* 0x0000440001027983 */ /* 0x000f280000300800 */
[----:B------:R0:W5:Y:S01]  /*18260*/  LDL R20, [R1+0x40] ;  /* 0x0000400001147983 */ /* 0x0001620000100800 */
[----:B------:R-:W-:Y:S01]  /*18270*/  BSSY B1, `(.L_x_655) ;  /* 0x000002e000017945 */ /* 0x000fe20003800000 */
[----:B------:R-:W-:Y:S02]  /*18280*/  SHF.R.S32.HI R10, RZ, 0x1f, R226 ;  /* 0x0000001fff0a7819 */ /* 0x000fe400000114e2 */
[----:B------:R-:W-:Y:S02]  /*18290*/  SEL R229, R229, RZ, !P0 ;  /* 0x000000ffe5e57207 */ /* 0x000fe40004000000 */
[----:B-----5:R-:W-:-:S02]  /*182a0*/  SHF.R.S32.HI R11, RZ, 0x1f, R6 ;  /* 0x0000001fff0b7819 */ /* 0x020fc40000011406 */
[----:B----4-:R-:W-:Y:S01]  /*182b0*/  SEL R12, R2, RZ, !P0 ;  /* 0x000000ff020c7207 */ /* 0x010fe20004000000 */
[----:B0-----:R-:W-:Y:S06]  /*182c0*/  @P3 BRA `(.L_x_656) ;  /* 0x0000000000a03947 */ /* 0x001fec0003800000 */
[----:B------:R-:W0:Y:S01]  /*182d0*/  S2R R2, SR_TID.X ;  /* 0x0000000000027919 */ /* 0x000e220000002100 */
[----:B------:R-:W4:Y:S02]  /*182e0*/  LDC R9, c[0x0][0xbe8] ;  /* 0x0002fa00ff097b82 */ /* 0x000f240000000800 */
[----:B----4-:R-:W-:Y:S02]  /*182f0*/  IMAD R3, R0, R9, RZ ;  /* 0x0000000900037224 */ /* 0x010fe400078e02ff */
[----:B0-----:R-:W-:-:S04]  /*18300*/  IMAD R2, R20, 0x80, R2 ;  /* 0x0000008014027824 */ /* 0x001fc800078e0202 */
[----:B------:R-:W-:-:S05]  /*18310*/  VIADD R8, R2, 0xffffff80 ;  /* 0xffffff8002087836 */ /* 0x000fca0000000000 */
[----:B------:R-:W-:-:S13]  /*18320*/  ISETP.GE.AND P0, PT, R8, R3, PT ;  /* 0x000000030800720c */ /* 0x000fda0003f06270 */
[----:B------:R-:W-:Y:S05]  /*18330*/  @P0 BRA `(.L_x_656) ;  /* 0x0000000000840947 */ /* 0x000fea0003800000 */
[----:B------:R-:W-:Y:S01]  /*18340*/  ISETP.NE.AND P0, PT, R9, 0x1, PT ;  /* 0x000000010900780c */ /* 0x000fe20003f05270 */
[----:B------:R-:W-:Y:S01]  /*18350*/  ULDC.64 UR4, c[0x0][0xb90] ;  /* 0x0002e40000047ab9 */ /* 0x000fe20000000a00 */
[----:B------:R-:W-:Y:S01]  /*18360*/  IMAD.MOV.U32 R2, RZ, RZ, R6 ;  /* 0x000000ffff027224 */ /* 0x000fe200078e0006 */
[----:B------:R-:W-:Y:S01]  /*18370*/  MOV R5, R8 ;  /* 0x0000000800057202 */ /* 0x000fe20000000f00 */
[----:B------:R-:W-:Y:S02]  /*18380*/  IMAD R7, R10, UR4, RZ ;  /* 0x000000040a077c24 */ /* 0x000fe4000f8e02ff */
[----:B------:R-:W-:Y:S02]  /*18390*/  IMAD.MOV.U32 R3, RZ, RZ, R11 ;  /* 0x000000ffff037224 */ /* 0x000fe400078e000b */
[C---:B------:R-:W-:Y:S02]  /*183a0*/  IMAD R7, R226.reuse, UR5, R7 ;  /* 0x00000005e2077c24 */ /* 0x040fe4000f8e0207 */
[----:B------:R-:W-:Y:S01]  /*183b0*/  IMAD.WIDE.U32 R2, R226, UR4, R2 ;  /* 0x00000004e2027c25 */ /* 0x000fe2000f8e0002 */
[----:B------:R-:W-:-:S02]  /*183c0*/  ULDC.64 UR4, c[0x0][0xb98] ;  /* 0x0002e60000047ab9 */ /* 0x000fc40000000a00 */
[----:B------:R-:W0:Y:S02]  /*183d0*/  @P0 LDC R13, c[0x0][0xbec] ;  /* 0x0002fb00ff0d0b82 */ /* 0x000e240000000800 */
[----:B------:R-:W-:-:S03]  /*183e0*/  IADD3 R3, R3, R7, RZ ;  /* 0x0000000703037210 */ /* 0x000fc60007ffe0ff */
[----:B------:R-:W-:-:S03]  /*183f0*/  IMAD.WIDE.U32 R2, R229, UR4, R2 ;  /* 0x00000004e5027c25 */ /* 0x000fc6000f8e0002 */
[----:B------:R-:W4:Y:S01]  /*18400*/  @P0 LDC R15, c[0x0][0xbf0] ;  /* 0x0002fc00ff0f0b82 */ /* 0x000f220000000800 */
[----:B0-----:R-:W-:-:S05]  /*18410*/  @P0 IMAD.HI.U32 R4, R8, R13, RZ ;  /* 0x0000000d08040227 */ /* 0x001fca00078e00ff */
[----:B----4-:R-:W-:Y:S01]  /*18420*/  @P0 SHF.R.U32.HI R5, RZ, R15, R4 ;  /* 0x0000000fff050219 */ /* 0x010fe20000011604 */
[----:B------:R-:W-:-:S03]  /*18430*/  IMAD R4, R12, UR4, RZ ;  /* 0x000000040c047c24 */ /* 0x000fc6000f8e02ff */
[----:B------:R-:W-:Y:S01]  /*18440*/  IADD3 R2, P0, R5, R2, RZ ;  /* 0x0000000205027210 */ /* 0x000fe20007f1e0ff */
[----:B------:R-:W-:-:S04]  /*18450*/  IMAD.MOV R7, RZ, RZ, -R5 ;  /* 0x000000ffff077224 */ /* 0x000fc800078e0a05 */
[----:B------:R-:W-:Y:S01]  /*18460*/  IMAD R7, R9, R7, R8 ;  /* 0x0000000709077224 */ /* 0x000fe200078e0208 */
[----:B------:R-:W-:Y:S01]  /*18470*/  SHF.R.S32.HI R9, RZ, 0x1f, R5 ;  /* 0x0000001fff097819 */ /* 0x000fe20000011405 */
[----:B------:R-:W-:Y:S01]  /*18480*/  IMAD R8, R229, UR5, R4 ;  /* 0x00000005e5087c24 */ /* 0x000fe2000f8e0204 */
[----:B------:R-:W-:Y:S02]  /*18490*/  ULDC.64 UR4, c[0x0][0xb88] ;  /* 0x0002e20000047ab9 */ /* 0x000fe40000000a00 */
[----:B------:R-:W-:Y:S02]  /*184a0*/  SHF.R.S32.HI R4, RZ, 0x1f, R7 ;  /* 0x0000001fff047819 */ /* 0x000fe40000011407 */
[----:B------:R-:W-:-:S03]  /*184b0*/  IADD3.X R3, R9, R3, R8, P0, !PT ;  /* 0x0000000309037210 */ /* 0x000fc600007fe408 */
[----:B------:R-:W-:Y:S02]  /*184c0*/  IMAD R4, R4, UR4, RZ ;  /* 0x0000000404047c24 */ /* 0x000fe4000f8e02ff */
[----:B------:R-:W-:-:S04]  /*184d0*/  IMAD.WIDE.U32 R2, R7, UR4, R2 ;  /* 0x0000000407027c25 */ /* 0x000fc8000f8e0002 */
[----:B------:R-:W-:Y:S01]  /*184e0*/  IMAD R5, R7, UR5, R4 ;  /* 0x0000000507057c24 */ /* 0x000fe2000f8e0204 */
[----:B------:R-:W-:Y:S02]  /*184f0*/  ULDC.64 UR4, c[0x0][0xb50] ;  /* 0x0002d40000047ab9 */ /* 0x000fe40000000a00 */
[----:B------:R-:W-:Y:S01]  /*18500*/  LEA R4, P0, R2, UR4, 0x2 ;  /* 0x0000000402047c11 */ /* 0x000fe2000f8010ff */
[----:B------:R-:W-:-:S05]  /*18510*/  IMAD.IADD R3, R3, 0x1, R5 ;  /* 0x0000000103037824 */ /* 0x000fca00078e0205 */
[----:B------:R-:W-:Y:S02]  /*18520*/  LEA.HI.X R5, R2, UR5, R3, 0x2, P0 ;  /* 0x0000000502057c11 */ /* 0x000fe400080f1403 */
[----:B------:R-:W-:-:S05]  /*18530*/  MOV R3, 0xff800000 ;  /* 0xff80000000037802 */ /* 0x000fca0000000f00 */
[----:B------:R0:W-:Y:S02]  /*18540*/  STG.E desc[UR56][R4.64], R3 ;  /* 0x0000000304007986 */ /* 0x0001e4000c101938 */
.L_x_656:
[----:B------:R-:W-:Y:S05]  /*18550*/  BSYNC B1 ;  /* 0x0000000000017941 */ /* 0x000fea0003800000 */
.L_x_655:
[----:B------:R-:W-:Y:S01]  /*18560*/  SHF.R.S32.HI R8, RZ, 0x1f, R24 ;  /* 0x0000001fff087819 */ /* 0x000fe20000011418 */
[----:B------:R-:W-:Y:S01]  /*18570*/  ULDC.64 UR4, c[0x0][0xaa0] ;  /* 0x0002a80000047ab9 */ /* 0x000fe20000000a00 */
[----:B------:R-:W-:Y:S01]  /*18580*/  BSSY B1, `(.L_x_657) ;  /* 0x0000042000017945 */ /* 0x000fe20003800000 */
[----:B0-----:R-:W-:Y:S01]  /*18590*/  IMAD R3, R11, UR4, RZ ;  /* 0x000000040b037c24 */ /* 0x001fe2000f8e02ff */
[----:B------:R-:W-:Y:S02]  /*185a0*/  LEA.HI R8, R8, R24, RZ, 0x3 ;  /* 0x0000001808087211 */ /* 0x000fe400078f18ff */
[----:B------:R-:W-:Y:S01]  /*185b0*/  SHF.R.S32.HI R11, RZ, 0x1f, R224 ;  /* 0x0000001fff0b7819 */ /* 0x000fe200000114e0 */
[C---:B------:R-:W-:Y:S01]  /*185c0*/  IMAD R5, R6.reuse, UR5, R3 ;  /* 0x0000000506057c24 */ /* 0x040fe2000f8e0203 */
[----:B------:R-:W-:Y:S01]  /*185d0*/  SHF.R.S32.HI R8, RZ, 0x3, R8 ;  /* 0x00000003ff087819 */ /* 0x000fe20000011408 */
[----:B------:R-:W-:Y:S01]  /*185e0*/  IMAD.WIDE.U32 R2, R6, UR4, RZ ;  /* 0x0000000406027c25 */ /* 0x000fe2000f8e00ff */
[----:B------:R-:W-:-:S03]  /*185f0*/  ULDC.64 UR4, c[0x0][0xae8] ;  /* 0x0002ba0000047ab9 */ /* 0x000fc60000000a00 */
[----:B------:R-:W-:Y:S02]  /*18600*/  IMAD R4, R225, 0x20, R8 ;  /* 0x00000020e1047824 */ /* 0x000fe400078e0208 */
[----:B------:R-:W-:Y:S02]  /*18610*/  IMAD.IADD R3, R3, 0x1, R5 ;  /* 0x0000000103037824 */ /* 0x000fe400078e0205 */
[----:B------:R-:W-:Y:S01]  /*18620*/  IMAD R7, R10, UR4, RZ ;  /* 0x000000040a077c24 */ /* 0x000fe2000f8e02ff */
[----:B------:R-:W-:Y:S01]  /*18630*/  LEA R9, R20, R4, 0x7 ;  /* 0x0000000414097211 */ /* 0x000fe200078e38ff */
[----:B------:R-:W-:-:S04]  /*18640*/  IMAD.WIDE.U32 R2, R226, UR4, R2 ;  /* 0x00000004e2027c25 */ /* 0x000fc8000f8e0002 */
[----:B---3--:R-:W-:-:S04]  /*18650*/  @P2 IMAD.HI.U32 R4, R9, R14, RZ ;  /* 0x0000000e09042227 */ /* 0x008fc800078e00ff */
[----:B------:R-:W-:Y:S01]  /*18660*/  IMAD R7, R226, UR5, R7 ;  /* 0x00000005e2077c24 */ /* 0x000fe2000f8e0207 */
[----:B------:R-:W-:Y:S01]  /*18670*/  ULDC.64 UR4, c[0x0][0xaf0] ;  /* 0x0002bc0000047ab9 */ /* 0x000fe20000000a00 */
[----:B------:R-:W-:Y:S01]  /*18680*/  IMAD.MOV.U32 R5, RZ, RZ, R9 ;  /* 0x000000ffff057224 */ /* 0x000fe200078e0009 */
[----:B-1----:R-:W-:Y:S01]  /*18690*/  @P2 SHF.R.U32.HI R5, RZ, R25, R4 ;  /* 0x00000019ff052219 */ /* 0x002fe20000011604 */
[----:B------:R-:W-:Y:S02]  /*186a0*/  IMAD R6, R12, UR4, RZ ;  /* 0x000000040c067c24 */ /* 0x000fe4000f8e02ff */
[----:B------:R-:W-:Y:S01]  /*186b0*/  IMAD.IADD R3, R3, 0x1, R7 ;  /* 0x0000000103037824 */ /* 0x000fe200078e0207 */
[----:B------:R-:W-:Y:S01]  /*186c0*/  SHF.R.S32.HI R4, RZ, 0x1f, R5 ;  /* 0x0000001fff047819 */ /* 0x000fe20000011405 */
[----:B------:R-:W-:Y:S01]  /*186d0*/  IMAD R7, R229, UR5, R6 ;  /* 0x00000005e5077c24 */ /* 0x000fe2000f8e0206 */
[----:B------:R-:W-:Y:S01]  /*186e0*/  IADD3 R6, -R5, RZ, RZ ;  /* 0x000000ff05067210 */ /* 0x000fe20007ffe1ff */
[----:B------:R-:W-:Y:S01]  /*186f0*/  IMAD.WIDE.U32 R2, R229, UR4, R2 ;  /* 0x00000004e5027c25 */ /* 0x000fe2000f8e0002 */
[----:B------:R-:W-:-:S03]  /*18700*/  ULDC.64 UR4, c[0x0][0xae0] ;  /* 0x0002b80000047ab9 */ /* 0x000fc60000000a00 */
[----:B------:R-:W-:Y:S02]  /*18710*/  IMAD.IADD R3, R3, 0x1, R7 ;  /* 0x0000000103037824 */ /* 0x000fe400078e0207 */
[----:B------:R-:W-:Y:S02]  /*18720*/  IMAD R4, R4, UR4, RZ ;  /* 0x0000000404047c24 */ /* 0x000fe4000f8e02ff */
[----:B------:R-:W-:Y:S01]  /*18730*/  IMAD R7, R21, R6, R9 ;  /* 0x0000000615077224 */ /* 0x000fe200078e0209 */
[----:B------:R-:W-:Y:S01]  /*18740*/  LEA R6, R20, R8, 0x7 ;  /* 0x0000000814067211 */ /* 0x000fe200078e38ff */
[C---:B------:R-:W-:Y:S01]  /*18750*/  IMAD R9, R5.reuse, UR5, R4 ;  /* 0x0000000505097c24 */ /* 0x040fe2000f8e0204 */
[----:B------:R-:W-:Y:S01]  /*18760*/  SHF.R.S32.HI R8, RZ, 0x1f, R222 ;  /* 0x0000001fff087819 */ /* 0x000fe200000114de */
[----:B------:R-:W-:Y:S01]  /*18770*/  IMAD.WIDE.U32 R2, R5, UR4, R2 ;  /* 0x0000000405027c25 */ /* 0x000fe2000f8e0002 */
[----:B------:R-:W-:Y:S01]  /*18780*/  SHF.R.S32.HI R4, RZ, 0x1f, R7 ;  /* 0x0000001fff047819 */ /* 0x000fe20000011407 */
[----:B------:R-:W-:-:S02]  /*18790*/  ULDC.64 UR4, c[0x0][0xad8] ;  /* 0x0002b60000047ab9 */ /* 0x000fc40000000a00 */
[----:B------:R-:W-:Y:S02]  /*187a0*/  IMAD.IADD R3, R3, 0x1, R9 ;  /* 0x0000000103037824 */ /* 0x000fe400078e0209 */
[----:B------:R-:W-:Y:S02]  /*187b0*/  IMAD R4, R4, UR4, RZ ;  /* 0x0000000404047c24 */ /* 0x000fe4000f8e02ff */
[----:B------:R-:W-:Y:S02]  /*187c0*/  IMAD R21, R0, R21, RZ ;  /* 0x0000001500157224 */ /* 0x000fe400078e02ff */
[C---:B------:R-:W-:Y:S02]  /*187d0*/  IMAD R5, R7.reuse, UR5, R4 ;  /* 0x0000000507057c24 */ /* 0x040fe4000f8e0204 */
[----:B------:R-:W-:Y:S01]  /*187e0*/  IMAD.WIDE.U32 R2, R7, UR4, R2 ;  /* 0x0000000407027c25 */ /* 0x000fe2000f8e0002 */
[----:B------:R-:W-:Y:S01]  /*187f0*/  ISETP.GE.AND P2, PT, R6, R21, PT ;  /* 0x000000150600720c */ /* 0x000fe20003f46270 */
[----:B------:R-:W-:-:S02]  /*18800*/  ULDC.64 UR4, c[0x0][0xa80] ;  /* 0x0002a00000047ab9 */ /* 0x000fc40000000a00 */
[----:B------:R-:W-:Y:S01]  /*18810*/  VIADD R0, R6, 0x20 ;  /* 0x0000002006007836 */ /* 0x000fe20000000000 */
[----:B------:R-:W-:Y:S01]  /*18820*/  IADD3 R3, R3, R5, RZ ;  /* 0x0000000503037210 */ /* 0x000fe20007ffe0ff */
[----:B------:R-:W-:Y:S01]  /*18830*/  VIADD R10, R222, 0x40 ;  /* 0x00000040de0a7836 */ /* 0x000fe20000000000 */
[----:B------:R-:W-:Y:S02]  /*18840*/  LEA R4, P3, R2, UR4, 0x1 ;  /* 0x0000000402047c11 */ /* 0x000fe4000f8608ff */
[-C--:B------:R-:W-:Y:S01]  /*18850*/  ISETP.GE.AND P1, PT, R0, R21.reuse, PT ;  /* 0x000000150000720c */ /* 0x080fe20003f26270 */
[----:B------:R-:W-:Y:S01]  /*18860*/  VIADD R0, R6, 0x40 ;  /* 0x0000004006007836 */ /* 0x000fe20000000000 */
[----:B------:R-:W-:Y:S01]  /*18870*/  LEA.HI.X R5, R2, UR5, R3, 0x1, P3 ;  /* 0x0000000502057c11 */ /* 0x000fe200098f0c03 */
[----:B------:R0:W1:Y:S01]  /*18880*/  SHFL.IDX PT, R7, R4, RZ, 0x181f ;  /* 0x00181fff04077589 */ /* 0x00006200000e0000 */
[----:B------:R-:W-:Y:S02]  /*18890*/  SHF.R.S32.HI R9, RZ, 0x1f, R10 ;  /* 0x0000001fff097819 */ /* 0x000fe4000001140a */
[----:B------:R-:W-:Y:S01]  /*188a0*/  ISETP.GE.AND P0, PT, R0, R21, PT ;  /* 0x000000150000720c */ /* 0x000fe20003f06270 */
[----:B------:R0:W3:Y:S01]  /*188b0*/  SHFL.IDX PT, R3, R5, RZ, 0x181f ;  /* 0x00181fff05037589 */ /* 0x0000e200000e0000 */
[----:B------:R-:W-:Y:S11]  /*188c0*/  @P2 BRA `(.L_x_658) ;  /* 0x0000000000342947 */ /* 0x000ff60003800000 */
[----:B------:R-:W-:Y:S02]  /*188d0*/  ULDC UR4, c[0x0][0xac8] ;  /* 0x0002b20000047ab9 */ /* 0x000fe40000000800 */
[----:B------:R-:W-:Y:S02]  /*188e0*/  ISETP.GE.AND P4, PT, R222, UR4, PT ;  /* 0x00000004de007c0c */ /* 0x000fe4000bf86270 */
[----:B------:R-:W-:Y:S02]  /*188f0*/  ISETP.GE.AND P3, PT, R10, UR4, PT ;  /* 0x000000040a007c0c */ /* 0x000fe4000bf66270 */
[----:B------:R-:W-:-:S09]  /*18900*/  ISETP.GE.AND P2, PT, R224, UR4, PT ;  /* 0x00000004e0007c0c */ /* 0x000fd2000bf46270 */
[-C--:B-1----:R-:W-:Y:S02]  /*18910*/  @!P4 LEA R12, P6, R222, R7.reuse, 0x1 ;  /* 0x00000007de0cc211 */ /* 0x082fe400078c08ff */
[----:B------:R-:W-:Y:S02]  /*18920*/  @!P3 LEA R14, P5, R10, R7, 0x1 ;  /* 0x000000070a0eb211 */ /* 0x000fe400078a08ff */
[----:B---3--:R-:W-:Y:S02]  /*18930*/  @!P4 LEA.HI.X R13, R222, R3, R8, 0x1, P6 ;  /* 0x00000003de0dc211 */ /* 0x008fe400030f0c08 */
[----:B------:R-:W-:Y:S02]  /*18940*/  @!P2 LEA R2, P6, R224, R7, 0x1 ;  /* 0x00000007e002a211 */ /* 0x000fe400078c08ff */
[-C--:B------:R-:W-:Y:S01]  /*18950*/  @!P3 LEA.HI.X R15, R10, R3.reuse, R9, 0x1, P5 ;  /* 0x000000030a0fb211 */ /* 0x080fe200028f0c09 */
[----:B------:R4:W-:Y:S01]  /*18960*/  @!P4 ST.E.128 desc[UR56][R12.64], RZ ;  /* 0x000000ff0c00c985 */ /* 0x0009e2000c101d38 */
[----:B------:R-:W-:-:S03]  /*18970*/  @!P2 LEA.HI.X R3, R224, R3, R11, 0x1, P6 ;  /* 0x00000003e003a211 */ /* 0x000fc600030f0c0b */
[----:B------:R4:W-:Y:S04]  /*18980*/  @!P3 ST.E.128 desc[UR56][R14.64], RZ ;  /* 0x000000ff0e00b985 */ /* 0x0009e8000c101d38 */
[----:B------:R4:W-:Y:S02]  /*18990*/  @!P2 ST.E.128 desc[UR56][R2.64], RZ ;  /* 0x000000ff0200a985 */ /* 0x0009e4000c101d38 */
.L_x_658:
[----:B------:R-:W-:Y:S05]  /*189a0*/  BSYNC B1 ;  /* 0x0000000000017941 */ /* 0x000fea0003800000 */
.L_x_657:
[----:B---34-:R3:W4:Y:S01]  /*189b0*/  SHFL.IDX PT, R3, R5, 0x1, 0x181f ;  /* 0x00381f0005037f89 */ /* 0x01872200000e0000 */
[----:B------:R-:W-:Y:S03]  /*189c0*/  BSSY B1, `(.L_x_659) ;  /* 0x0000010000017945 */ /* 0x000fe60003800000 */
[----:B-1----:R3:W1:Y:S01]  /*189d0*/  SHFL.IDX PT, R7, R4, 0x1, 0x181f ;  /* 0x00381f0004077f89 */ /* 0x00266200000e0000 */
[----:B------:R-:W-:Y:S05]  /*189e0*/  @P1 BRA `(.L_x_660) ;  /* 0x0000000000341947 */ /* 0x000fea0003800000 */
[----:B------:R-:W-:Y:S02]  /*189f0*/  ULDC UR4, c[0x0][0xac8] ;  /* 0x0002b20000047ab9 */ /* 0x000fe40000000800 */
[----:B------:R-:W-:Y:S02]  /*18a00*/  ISETP.GE.AND P4, PT, R222, UR4, PT ;  /* 0x00000004de007c0c */ /* 0x000fe4000bf86270 */
[----:B------:R-:W-:Y:S02]  /*18a10*/  ISETP.GE.AND P5, PT, R10, UR4, PT ;  /* 0x000000040a007c0c */ /* 0x000fe4000bfa6270 */
[----:B------:R-:W-:-:S09]  /*18a20*/  ISETP.GE.AND P6, PT, R224, UR4, PT ;  /* 0x00000004e0007c0c */ /* 0x000fd2000bfc6270 */
[-C--:B-1----:R-:W-:Y:S02]  /*18a30*/  @!P4 LEA R12, P1, R222, R7.reuse, 0x1 ;  /* 0x00000007de0cc211 */ /* 0x082fe400078208ff */
[-C--:B------:R-:W-:Y:S02]  /*18a40*/  @!P5 LEA R14, P2, R10, R7.reuse, 0x1 ;  /* 0x000000070a0ed211 */ /* 0x080fe400078408ff */
[----:B------:R-:W-:Y:S02]  /*18a50*/  @!P6 LEA R2, P3, R224, R7, 0x1 ;  /* 0x00000007e002e211 */ /* 0x000fe400078608ff */
[-C--:B----4-:R-:W-:Y:S02]  /*18a60*/  @!P4 LEA.HI.X R13, R222, R3.reuse, R8, 0x1, P1 ;  /* 0x00000003de0dc211 */ /* 0x090fe400008f0c08 */
[-C--:B------:R-:W-:Y:S02]  /*18a70*/  @!P5 LEA.HI.X R15, R10, R3.reuse, R9, 0x1, P2 ;  /* 0x000000030a0fd211 */ /* 0x080fe400010f0c09 */
[----:B------:R-:W-:Y:S01]  /*18a80*/  @!P6 LEA.HI.X R3, R224, R3, R11, 0x1, P3 ;  /* 0x00000003e003e211 */ /* 0x000fe200018f0c0b */
[----:B------:R1:W-:Y:S04]  /*18a90*/  @!P4 ST.E.128 desc[UR56][R12.64], RZ ;  /* 0x000000ff0c00c985 */ /* 0x0003e8000c101d38 */
[----:B------:R1:W-:Y:S04]  /*18aa0*/  @!P5 ST.E.128 desc[UR56][R14.64], RZ ;  /* 0x000000ff0e00d985 */ /* 0x0003e8000c101d38 */
[----:B------:R1:W-:Y:S02]  /*18ab0*/  @!P6 ST.E.128 desc[UR56][R2.64], RZ ;  /* 0x000000ff0200e985 */ /* 0x0003e4000c101d38 */
.L_x_660:
[----:B------:R-:W-:Y:S05]  /*18ac0*/  BSYNC B1 ;  /* 0x0000000000017941 */ /* 0x000fea0003800000 */
.L_x_659:
[----:B-1--4-:R1:W4:Y:S01]  /*18ad0*/  SHFL.IDX PT, R3, R5, 0x2, 0x181f ;  /* 0x00581f0005037f89 */ /* 0x01232200000e0000 */
        /* <DEDUP_REMOVED lines=16> */
.L_x_662:
[----:B------:R-:W-:Y:S05]  /*18be0*/  BSYNC B1 ;  /* 0x0000000000017941 */ /* 0x000fea0003800000 */
.L_x_661:
[----:B------:R-:W-:Y:S01]  /*18bf0*/  VIADD R0, R6, 0x60 ;  /* 0x0000006006007836 */ /* 0x000fe20000000000 */
[----:B01-3--:R-:W0:Y:S04]  /*18c00*/  SHFL.IDX PT, R5, R5, 0x3, 0x181f ;  /* 0x00781f0005057f89 */ /* 0x00be2800000e0000 */
[----:B------:R-:W-:Y:S01]  /*18c10*/  ISETP.GE.AND P0, PT, R0, R21, PT ;  /* 0x000000150000720c */ /* 0x000fe20003f06270 */
[----:B----4-:R1:W3:-:S12]  /*18c20*/  SHFL.IDX PT, R3, R4, 0x3, 0x181f ;  /* 0x00781f0004037f89 */ /* 0x0102d800000e0000 */
[----:B-1----:R-:W-:Y:S05]  /*18c30*/  @P0 BRA `(.L_x_653) ;  /* 0x0000000000340947 */ /* 0x002fea0003800000 */
[----:B------:R-:W-:Y:S02]  /*18c40*/  ULDC UR4, c[0x0][0xac8] ;  /* 0x0002b20000047ab9 */ /* 0x000fe40000000800 */
[----:B------:R-:W-:Y:S02]  /*18c50*/  ISETP.GE.AND P3, PT, R222, UR4, PT ;  /* 0x00000004de007c0c */ /* 0x000fe4000bf66270 */
[----:B------:R-:W-:Y:S02]  /*18c60*/  ISETP.GE.AND P4, PT, R10, UR4, PT ;  /* 0x000000040a007c0c */ /* 0x000fe4000bf86270 */
[----:B------:R-:W-:-:S09]  /*18c70*/  ISETP.GE.AND P5, PT, R224, UR4, PT ;  /* 0x00000004e0007c0c */ /* 0x000fd2000bfa6270 */
[-C--:B---3--:R-:W-:Y:S02]  /*18c80*/  @!P3 LEA R6, P0, R222, R3.reuse, 0x1 ;  /* 0x00000003de06b211 */ /* 0x088fe400078008ff */
[-C--:B------:R-:W-:Y:S02]  /*18c90*/  @!P4 LEA R12, P1, R10, R3.reuse, 0x1 ;  /* 0x000000030a0cc211 */ /* 0x080fe400078208ff */
[----:B------:R-:W-:Y:S02]  /*18ca0*/  @!P5 LEA R2, P2, R224, R3, 0x1 ;  /* 0x00000003e002d211 */ /* 0x000fe400078408ff */
[-C--:B0-----:R-:W-:Y:S02]  /*18cb0*/  @!P3 LEA.HI.X R7, R222, R5.reuse, R8, 0x1, P0 ;  /* 0x00000005de07b211 */ /* 0x081fe400000f0c08 */
[-C--:B------:R-:W-:Y:S02]  /*18cc0*/  @!P4 LEA.HI.X R13, R10, R5.reuse, R9, 0x1, P1 ;  /* 0x000000050a0dc211 */ /* 0x080fe400008f0c09 */
[----:B------:R-:W-:Y:S01]  /*18cd0*/  @!P5 LEA.HI.X R3, R224, R5, R11, 0x1, P2 ;  /* 0x00000005e003d211 */ /* 0x000fe200010f0c0b */
[----:B------:R1:W-:Y:S04]  /*18ce0*/  @!P3 ST.E.128 desc[UR56][R6.64], RZ ;  /* 0x000000ff0600b985 */ /* 0x0003e8000c101d38 */
[----:B------:R1:W-:Y:S04]  /*18cf0*/  @!P4 ST.E.128 desc[UR56][R12.64], RZ ;  /* 0x000000ff0c00c985 */ /* 0x0003e8000c101d38 */
[----:B------:R1:W-:Y:S02]  /*18d00*/  @!P5 ST.E.128 desc[UR56][R2.64], RZ ;  /* 0x000000ff0200d985 */ /* 0x0003e4000c101d38 */
.L_x_653:
[----:B------:R-:W-:Y:S05]  /*18d10*/  BSYNC B0 ;  /* 0x0000000000007941 */ /* 0x000fea0003800000 */
.L_x_644:
[----:B------:R-:W-:Y:S02]  /*18d20*/  ULDC UR4, c[0x0][0xc3c] ;  /* 0x00030f0000047ab9 */ /* 0x000fe40000000800 */
[----:B--2---:R-:W-:-:S13]  /*18d30*/  ISETP.GE.AND P0, PT, R31, UR4, PT ;  /* 0x000000041f007c0c */ /* 0x004fda000bf06270 */
[----:B------:R-:W-:Y:S05]  /*18d40*/  @!P0 BRA `(.L_x_663) ;  /* 0xfffffe84008c8947 */ /* 0x000fea000383ffff */
[----:B------:R-:W-:Y:S05]  /*18d50*/  BRA `(.L_x_448) ;  /* 0x0000006800b07947 */ /* 0x000fea0003800000 */
.L_x_446:
[----:B------:R-:W-:-:S08]  /*18d60*/  NOP ;  /* 0x0000000000007918 */ /* 0x000fd00000000000 */
[----:B------:R-:W0:-:S00]  /*18d70*/  USETMAXREG.DEALLOC.CTAPOOL 0x28 ;  /* 0x00000028000079c8 */ /* 0x000e0000080e0500 */
[----:B0-----:R-:W2:Y:S01]  /*18d80*/  LDL.LU R3, [R1] ;  /* 0x0000000001037983 */ /* 0x001ea20000300800 */
[----:B------:R-:W-:Y:S02]  /*18d90*/  LOP3.LUT R2, R2, 0x3, RZ, 0xc0, !PT ;  /* 0x0000000302027812 */ /* 0x000fe400078ec0ff */
[----:B------:R-:W-:-:S04]  /*18da0*/  MOV R4, RZ ;  /* 0x000000ff00047202 */ /* 0x000fc80000000f00 */
[----:B------:R-:W0:Y:S02]  /*18db0*/  SHFL.IDX PT, R2, R2, RZ, 0x1f ;  /* 0x00001fff02027589 */ /* 0x000e2400000e0000 */
[----:B0-----:R-:W-:Y:S02]  /*18dc0*/  ISETP.NE.AND P0, PT, R2, RZ, PT ;  /* 0x000000ff0200720c */ /* 0x001fe40003f05270 */
[----:B--2---:R-:W-:-:S11]  /*18dd0*/  LOP3.LUT R3, R3, 0xffffffdf, RZ, 0xc0, !PT ;  /* 0xffffffdf03037812 */ /* 0x004fd600078ec0ff */
[----:B------:R-:W-:-:S05]  /*18de0*/  @P0 LOP3.LUT R3, R3, 0x20, RZ, 0xfc, !PT ;  /* 0x0000002003030812 */ /* 0x000fca00078efcff */
[----:B------:R0:W-:Y:S01]  /*18df0*/  STL [R1], R3 ;  /* 0x0000000301007387 */ /* 0x0001e20000100800 */
[----:B------:R-:W-:Y:S05]  /*18e00*/  @!P0 BRA `(.L_x_664) ;  /* 0x00000000001c8947 */ /* 0x000fea0003800000 */
[----:B------:R-:W1:Y:S08]  /*18e10*/  S2UR UR5, SR_CgaCtaId ;  /* 0x00000000000579c3 */ /* 0x000e700000008800 */
[----:B------:R-:W-:Y:S06]  /*18e20*/  BAR.SYNC.DEFER_BLOCKING 0x5, 0x180 ;  /* 0x0146000000007b1d */ /* 0x000fec0000010000 */
[----:B------:R-:W-:-:S02]  /*18e30*/  UMOV UR4, 0x400 ;  /* 0x0000040000047882 */ /* 0x000fc40000000000 */
[----:B-1----:R-:W-:-:S09]  /*18e40*/  ULEA UR4, UR5, UR4, 0x18 ;  /* 0x0000000405047291 */ /* 0x002fd2000f8ec03f */
[----:B------:R-:W1:Y:S01]  /*18e50*/  LDS.128 R16, [UR4+0x308d0] ;  /* 0x0308d004ff107984 */ /* 0x000e620008000c00 */
[----:B------:R-:W-:Y:S06]  /*18e60*/  BAR.ARV 0x4, 0x180 ;  /* 0x0106000000007b1d */ /* 0x000fec0000002000 */
[----:B------:R-:W-:Y:S05]  /*18e70*/  BRA `(.L_x_665) ;  /* 0x0000000400fc7947 */ /* 0x000fea0003800000 */
.L_x_664:
[----:B------:R-:W-:Y:S01]  /*18e80*/  LOP3.LUT R5, R0, 0x1f, RZ, 0xc0, !PT ;  /* 0x0000001f00057812 */ /* 0x000fe200078ec0ff */
[----:B------:R-:W-:Y:S01]  /*18e90*/  ULDC UR4, c[0x0][0xc3c] ;  /* 0x00030f0000047ab9 */ /* 0x000fe20000000800 */
[----:B------:R-:W1:Y:S01]  /*18ea0*/  S2UR UR6, SR_CTAID.X ;  /* 0x00000000000679c3 */ /* 0x000e620000002500 */
[----:B------:R-:W-:Y:S01]  /*18eb0*/  ULDC UR5, c[0x0][0xc38] ;  /* 0x00030e0000057ab9 */ /* 0x000fe20000000800 */
[----:B------:R-:W-:-:S04]  /*18ec0*/  ISETP.NE.AND P0, PT, R5, 0x1f, PT ;  /* 0x0000001f0500780c */ /* 0x000fc80003f05270 */
[----:B------:R-:W-:-:S13]  /*18ed0*/  ISETP.GE.OR P1, PT, R5, UR4, !P0 ;  /* 0x0000000405007c0c */ /* 0x000fda000c726670 */
[----:B0-----:R-:W0:Y:S02]  /*18ee0*/  @!P1 LDC.64 R2, c[0x0][0xc80] ;  /* 0x00032000ff029b82 */ /* 0x001e240000000a00 */
[----:B0-----:R-:W-:-:S05]  /*18ef0*/  @!P1 IMAD.WIDE.U32 R2, R5, 0x4, R2 ;  /* 0x0000000405029825 */ /* 0x001fca00078e0002 */
[----:B------:R-:W2:Y:S01]  /*18f00*/  @!P1 LDG.E R4, desc[UR56][R2.64] ;  /* 0x0000003802049981 */ /* 0x000ea2000c1e1900 */
[C---:B------:R-:W-:Y:S01]  /*18f10*/  ISETP.NE.AND P1, PT, R5.reuse, RZ, PT ;  /* 0x000000ff0500720c */ /* 0x040fe20003f25270 */
[----:B------:R-:W-:Y:S01]  /*18f20*/  UMOV UR4, URZ ;  /* 0x0000003f00047c82 */ /* 0x000fe20008000000 */
[C---:B------:R-:W-:Y:S02]  /*18f30*/  ISETP.GE.U32.AND P2, PT, R5.reuse, 0x2, PT ;  /* 0x000000020500780c */ /* 0x040fe40003f46070 */
[C---:B------:R-:W-:Y:S02]  /*18f40*/  ISETP.GE.U32.AND P3, PT, R5.reuse, 0x4, PT ;  /* 0x000000040500780c */ /* 0x040fe40003f66070 */
[C---:B------:R-:W-:Y:S02]  /*18f50*/  ISETP.GE.U32.AND P4, PT, R5.reuse, 0x8, PT ;  /* 0x000000080500780c */ /* 0x040fe40003f86070 */
[----:B------:R-:W-:Y:S02]  /*18f60*/  ISETP.GE.U32.AND P5, PT, R5, 0x10, PT ;  /* 0x000000100500780c */ /* 0x000fe40003fa6070 */
[----:B------:R-:W-:Y:S01]  /*18f70*/  MOV R16, RZ ;  /* 0x000000ff00107202 */ /* 0x000fe20000000f00 */
[----:B--2---:R-:W0:Y:S02]  /*18f80*/  SHFL.UP PT, R6, R4, 0x1, RZ ;  /* 0x0420000004067989 */ /* 0x004e2400000e00ff */
        /* <DEDUP_REMOVED lines=19> */
[----:B------:R-:W0:Y:S01]  /*190c0*/  LDC R10, c[0x0][0xc3c] ;  /* 0x00030f00ff0a7b82 */ /* 0x000e220000000800 */
[----:B------:R-:W-:Y:S01]  /*190d0*/  IMAD.MOV.U32 R6, RZ, RZ, R3 ;  /* 0x000000ffff067224 */ /* 0x000fe200078e0003 */
[----:B------:R-:W-:Y:S01]  /*190e0*/  UMOV UR4, URZ ;  /* 0x0000003f00047c82 */ /* 0x000fe20008000000 */
[----:B------:R-:W-:Y:S01]  /*190f0*/  ULDC UR7, c[0x0][0xc3c] ;  /* 0x00030f0000077ab9 */ /* 0x000fe20000000800 */
[----:B------:R-:W-:-:S05]  /*19100*/  ULDC UR5, c[0x0][0xc38] ;  /* 0x00030e0000057ab9 */ /* 0x000fca0000000800 */
.L_x_670:
[----:B------:R-:W-:Y:S01]  /*19110*/  UIADD3 UR4, UR4, 0x1f, URZ ;  /* 0x0000001f04047890 */ /* 0x000fe2000fffe03f */
[----:B------:R-:W-:-:S05]  /*19120*/  MOV R19, UR7 ;  /* 0x0000000700137c02 */ /* 0x000fca0008000f00 */
[----:B0-----:R-:W-:-:S13]  /*19130*/  ISETP.LE.AND P6, PT, R10, UR4, PT ;  /* 0x000000040a007c0c */ /* 0x001fda000bfc3270 */
[----:B------:R-:W-:Y:S05]  /*19140*/  @P6 BRA `(.L_x_667) ;  /* 0x0000000400246947 */ /* 0x000fea0003800000 */
[----:B------:R-:W-:Y:S01]  /*19150*/  VIADD R7, R5, UR4 ;  /* 0x0000000405077c36 */ /* 0x000fe20008000000 */
[----:B------:R-:W-:Y:S01]  /*19160*/  BSSY B0, `(.L_x_668) ;  /* 0x0000007000007945 */ /* 0x000fe20003800000 */
[----:B------:R-:W-:-:S03]  /*19170*/  IMAD.MOV.U32 R4, RZ, RZ, RZ ;  /* 0x000000ffff047224 */ /* 0x000fc600078e00ff */
[----:B------:R-:W-:-:S13]  /*19180*/  ISETP.GE.OR P6, PT, R7, R10, !P0 ;  /* 0x0000000a0700720c */ /* 0x000fda00047c6670 */
[----:B------:R-:W-:Y:S05]  /*19190*/  @P6 BRA `(.L_x_669) ;  /* 0x00000000000c6947 */ /* 0x000fea0003800000 */
[----:B------:R-:W0:Y:S02]  /*191a0*/  LDC.64 R2, c[0x0][0xc80] ;  /* 0x00032000ff027b82 */ /* 0x000e240000000a00 */
[----:B0-----:R-:W-:-:S05]  /*191b0*/  IMAD.WIDE R2, R7, 0x4, R2 ;  /* 0x0000000407027825 */ /* 0x001fca00078e0202 */
[----:B------:R0:W5:Y:S02]  /*191c0*/  LDG.E R4, desc[UR56][R2.64] ;  /* 0x0000003802047981 */ /* 0x000164000c1e1900 */
.L_x_669:
[----:B------:R-:W-:Y:S05]  /*191d0*/  BSYNC B0 ;  /* 0x0000000000007941 */ /* 0x000fea0003800000 */
.L_x_668:
[----:B0----5:R-:W0:Y:S02]  /*191e0*/  SHFL.UP PT, R2, R4, 0x1, RZ ;  /* 0x0420000004027989 */ /* 0x021e2400000e00ff */
        /* <DEDUP_REMOVED lines=16> */
[----:B------:R-:W-:-:S05]  /*192f0*/  IMAD.IADD R6, R3, 0x1, R6 ;  /* 0x0000000103067824 */ /* 0x000fca00078e0206 */
[----:B------:R-:W-:-:S13]  /*19300*/  ISETP.GT.AND P6, PT, R6, UR6, PT ;  /* 0x0000000606007c0c */ /* 0x000fda000bfc4270 */
[----:B------:R-:W-:Y:S05]  /*19310*/  @!P6 BRA `(.L_x_670) ;  /* 0xfffffffc007ce947 */ /* 0x000fea000383ffff */
[----:B------:R-:W-:-:S07]  /*19320*/  MOV R7, R9 ;  /* 0x0000000900077202 */ /* 0x000fce0000000f00 */
.L_x_666:
        /* <DEDUP_REMOVED lines=13> */
[----:B------:R-:W-:-:S06]  /*19400*/  IADD3 R16, R19, -0x1, RZ ;  /* 0xffffffff13107810 */ /* 0x000fcc0007ffe0ff */
[----:B------:R2:W3:Y:S02]  /*19410*/  SHFL.IDX PT, R16, R7, R16, 0x1f ;  /* 0x00001f1007107589 */ /* 0x0004e400000e0000 */
.L_x_671:
[----:B---3--:R-:W-:Y:S01]  /*19420*/  IMAD R16, R16, UR5, R9 ;  /* 0x0000000510107c24 */ /* 0x008fe2000f8e0209 */
[----:B0-----:R-:W-:Y:S01]  /*19430*/  IABS R2, R12 ;  /* 0x0000000c00027213 */ /* 0x001fe20000000000 */
[----:B-12---:R-:W-:Y:S02]  /*19440*/  IMAD.MOV R7, RZ, RZ, -R3 ;  /* 0x000000ffff077224 */ /* 0x006fe400078e0a03 */
[----:B------:R-:W-:Y:S01]  /*19450*/  VIADD R19, R19, UR4 ;  /* 0x0000000413137c36 */ /* 0x000fe20008000000 */
[----:B------:R-:W-:Y:S01]  /*19460*/  IADD3 R9, -R16, UR6, RZ ;  /* 0x0000000610097c10 */ /* 0x000fe2000fffe1ff */
[----:B------:R-:W-:Y:S01]  /*19470*/  IMAD.MOV R6, RZ, RZ, -R2 ;  /* 0x000000ffff067224 */ /* 0x000fe200078e0a02 */
[----:B------:R-:W-:Y:S01]  /*19480*/  MOV R2, RZ ;  /* 0x000000ff00027202 */ /* 0x000fe20000000f00 */
[----:B------:R-:W-:Y:S01]  /*19490*/  IMAD R7, R7, R10, RZ ;  /* 0x0000000a07077224 */ /* 0x000fe200078e02ff */
[----:B------:R-:W-:-:S03]  /*194a0*/  IABS R4, R9 ;  /* 0x0000000900047213 */ /* 0x000fc60000000000 */
[----:B------:R-:W-:-:S04]  /*194b0*/  IMAD.HI.U32 R2, R3, R7, R2 ;  /* 0x0000000703027227 */ /* 0x000fc800078e0002 */
[----:B------:R-:W-:Y:S02]  /*194c0*/  IMAD.MOV.U32 R3, RZ, RZ, R4 ;  /* 0x000000ffff037224 */ /* 0x000fe400078e0004 */
[----:B------:R-:W-:Y:S02]  /*194d0*/  IMAD.MOV.U32 R4, RZ, RZ, R6 ;  /* 0x000000ffff047224 */ /* 0x000fe400078e0006 */
[----:B------:R-:W-:-:S04]  /*194e0*/  IMAD.HI.U32 R2, R2, R3, RZ ;  /* 0x0000000302027227 */ /* 0x000fc800078e00ff */
[----:B------:R-:W-:-:S05]  /*194f0*/  IMAD R3, R2, R4, R3 ;  /* 0x0000000402037224 */ /* 0x000fca00078e0203 */
[----:B------:R-:W-:-:S13]  /*19500*/  ISETP.GT.U32.AND P1, PT, R10, R3, PT ;  /* 0x000000030a00720c */ /* 0x000fda0003f24070 */
[-C--:B------:R-:W-:Y:S01]  /*19510*/  @!P1 IADD3 R3, R3, -R10.reuse, RZ ;  /* 0x8000000a03039210 */ /* 0x080fe20007ffe0ff */
[----:B------:R-:W-:Y:S01]  /*19520*/  @!P1 VIADD R2, R2, 0x1 ;  /* 0x0000000102029836 */ /* 0x000fe20000000000 */
[----:B------:R-:W-:Y:S02]  /*19530*/  ISETP.NE.AND P1, PT, R12, RZ, PT ;  /* 0x000000ff0c00720c */ /* 0x000fe40003f25270 */
[----:B------:R-:W-:Y:S02]  /*19540*/  ISETP.GE.U32.AND P0, PT, R3, R10, PT ;  /* 0x0000000a0300720c */ /* 0x000fe40003f06070 */
[----:B------:R-:W-:-:S04]  /*19550*/  LOP3.LUT R3, R9, R12, RZ, 0x3c, !PT ;  /* 0x0000000c09037212 */ /* 0x000fc800078e3cff */
[----:B------:R-:W-:-:S07]  /*19560*/  ISETP.GE.AND P2, PT, R3, RZ, PT ;  /* 0x000000ff0300720c */ /* 0x000fce0003f46270 */
[----:B------:R-:W-:-:S06]  /*19570*/  @P0 VIADD R2, R2, 0x1 ;  /* 0x0000000102020836 */ /* 0x000fcc0000000000 */
[----:B------:R-:W-:Y:S02]  /*19580*/  @!P2 IADD3 R2, -R2, RZ, RZ ;  /* 0x000000ff0202a210 */ /* 0x000fe40007ffe1ff */
[----:B------:R-:W-:-:S04]  /*19590*/  @!P1 LOP3.LUT R2, RZ, R12, RZ, 0x33, !PT ;  /* 0x0000000cff029212 */ /* 0x000fc800078e33ff */
[----:B------:R-:W-:Y:S01]  /*195a0*/  MOV R18, R2 ;  /* 0x0000000200127202 */ /* 0x000fe20000000f00 */
[----:B------:R-:W-:-:S04]  /*195b0*/  IMAD.MOV R17, RZ, RZ, -R2 ;  /* 0x000000ffff117224 */ /* 0x000fc800078e0a02 */
[----:B------:R-:W-:Y:S01]  /*195c0*/  IMAD R17, R12, R17, R9 ;  /* 0x000000110c117224 */ /* 0x000fe200078e0209 */
[----:B------:R-:W-:Y:S06]  /*195d0*/  BRA `(.L_x_672) ;  /* 0x00000000000c7947 */ /* 0x000fec0003800000 */
.L_x_667:
[----:B------:R-:W-:Y:S01]  /*195e0*/  IMAD.MOV.U32 R17, RZ, RZ, RZ ;  /* 0x000000ffff117224 */ /* 0x000fe200078e00ff */
[----:B------:R-:W-:Y:S01]  /*195f0*/  MOV R18, RZ ;  /* 0x000000ff00127202 */ /* 0x000fe20000000f00 */
[----:B------:R-:W-:-:S07]  /*19600*/  IMAD.U32 R16, RZ, RZ, UR6 ;  /* 0x00000006ff107e24 */ /* 0x000fce000f8e00ff */
.L_x_672:
[----:B------:R-:W-:-:S13]  /*19610*/  ISETP.NE.AND P0, PT, R5, RZ, PT ;  /* 0x000000ff0500720c */ /* 0x000fda0003f05270 */
[----:B------:R-:W0:Y:S01]  /*19620*/  @!P0 S2R R3, SR_CgaCtaId ;  /* 0x0000000000038919 */ /* 0x000e220000008800 */
[----:B------:R-:W-:-:S04]  /*19630*/  @!P0 MOV R2, 0x400 ;  /* 0x0000040000028802 */ /* 0x000fc80000000f00 */
[----:B0-----:R-:W-:-:S05]  /*19640*/  @!P0 LEA R2, R3, R2, 0x18 ;  /* 0x0000000203028211 */ /* 0x001fca00078ec0ff */
[----:B------:R2:W-:Y:S01]  /*19650*/  @!P0 STS.128 [R2+0x308d0], R16 ;  /* 0x0308d01002008388 */ /* 0x0005e20000000c00 */
[----:B------:R-:W-:Y:S06]  /*19660*/  BAR.ARV 0x5, 0x180 ;  /* 0x0146000000007b1d */ /* 0x000fec0000002000 */
.L_x_665:
[----:B------:R3:W-:Y:S01]  /*19670*/  STL [R1+0x28], RZ ;  /* 0x000028ff01007387 */ /* 0x0007e20000100800 */
[----:B------:R-:W-:Y:S01]  /*19680*/  ULDC UR4, c[0x0][0xc3c] ;  /* 0x00030f0000047ab9 */ /* 0x000fe20000000800 */
[----:B------:R-:W-:Y:S01]  /*19690*/  IMAD.MOV.U32 R28, RZ, RZ, 0x1 ;  /* 0x00000001ff1c7424 */ /* 0x000fe200078e00ff */
[----:B-1----:R-:W-:Y:S01]  /*196a0*/  ISETP.GE.AND P0, PT, R19, UR4, PT ;  /* 0x0000000413007c0c */ /* 0x002fe2000bf06270 */
[----:B------:R-:W-:-:S12]  /*196b0*/  IMAD.MOV.U32 R26, RZ, RZ, RZ ;  /* 0x000000ffff1a7224 */ /* 0x000fd800078e00ff */
[----:B---3--:R-:W-:Y:S05]  /*196c0*/  @P0 BRA `(.L_x_673) ;  /* 0x0000005c00780947 */ /* 0x008fea0003800000 */
[----:B------:R-:W1:Y:S01]  /*196d0*/  S2UR UR5, SR_CgaCtaId ;  /* 0x00000000000579c3 */ /* 0x000e620000008800 */
[C---:B------:R-:W-:Y:S01]  /*196e0*/  SHF.L.U32 R33, R0.reuse, 0x3, RZ ;  /* 0x0000000300217819 */ /* 0x040fe200000006ff */
[----:B------:R-:W-:Y:S01]  /*196f0*/  UMOV UR4, 0x400 ;  /* 0x0000040000047882 */ /* 0x000fe20000000000 */
[----:B------:R-:W-:Y:S01]  /*19700*/  LOP3.LUT R4, R0, 0x7f, RZ, 0xc0, !PT ;  /* 0x0000007f00047812 */ /* 0x000fe200078ec0ff */
[----:B------:R3:W-:Y:S01]  /*19710*/  STL [R1+0x28], RZ ;  /* 0x000028ff01007387 */ /* 0x0007e20000100800 */
[C---:B0-----:R-:W-:Y:S01]  /*19720*/  LOP3.LUT R3, R33.reuse, 0x1f8, RZ, 0xc0, !PT ;  /* 0x000001f821037812 */ /* 0x041fe200078ec0ff */
[----:B------:R-:W-:Y:S01]  /*19730*/  BSSY B8, `(.L_x_673) ;  /* 0x00005d7000087945 */ /* 0x000fe20003800000 */
[----:B------:R-:W-:Y:S01]  /*19740*/  LOP3.LUT R33, R33, 0x38, RZ, 0xc0, !PT ;  /* 0x0000003821217812 */ /* 0x000fe200078ec0ff */
[----:B------:R-:W-:Y:S01]  /*19750*/  IMAD.SHL.U32 R37, R4, 0x8, RZ ;  /* 0x0000000804257824 */ /* 0x000fe200078e00ff */
[----:B--2---:R-:W-:Y:S01]  /*19760*/  LOP3.LUT R2, R3, 0x38, R0, 0x78, !PT ;  /* 0x0000003803027812 */ /* 0x004fe200078e7800 */
[----:B------:R-:W-:Y:S01]  /*19770*/  IMAD.SHL.U32 R0, R0, 0x10, RZ ;  /* 0x0000001000007824 */ /* 0x000fe200078e00ff */
[----:B------:R-:W-:-:S02]  /*19780*/  MOV R28, 0x1 ;  /* 0x00000001001c7802 */ /* 0x000fc40000000f00 */
[----:B------:R-:W-:Y:S02]  /*19790*/  CS2R R26, SRZ ;  /* 0x00000000001a7805 */ /* 0x000fe4000001ff00 */
[----:B------:R-:W-:Y:S01]  /*197a0*/  LOP3.LUT R37, R2, 0x200, R37, 0xf8, !PT ;  /* 0x0000020002257812 */ /* 0x000fe200078ef825 */
[----:B------:R-:W-:Y:S01]  /*197b0*/  IMAD.MOV.U32 R29, RZ, RZ, 0x1 ;  /* 0x00000001ff1d7424 */ /* 0x000fe200078e00ff */
[----:B------:R-:W-:Y:S01]  /*197c0*/  SHF.R.U32.HI R2, RZ, 0x3, R4 ;  /* 0x00000003ff027819 */ /* 0x000fe20000011604 */
[----:B------:R-:W-:Y:S01]  /*197d0*/  ULOP3.LUT UR39, UR61, 0x2, URZ, 0xfc, !UPT ;  /* 0x000000023d277892 */ /* 0x000fe2000f8efc3f */
[C---:B------:R-:W-:Y:S01]  /*197e0*/  LOP3.LUT R36, R33.reuse, 0x40, RZ, 0xfc, !PT ;  /* 0x0000004021247812 */ /* 0x040fe200078efcff */
[----:B------:R-:W-:Y:S01]  /*197f0*/  ULDC.64 UR36, c[0x0][0x198] ;  /* 0x0000660000247ab9 */ /* 0x000fe20000000a00 */
[----:B------:R-:W-:Y:S01]  /*19800*/  LOP3.LUT R0, R2, 0x70, R0, 0xf8, !PT ;  /* 0x0000007002007812 */ /* 0x000fe200078ef800 */
[----:B------:R-:W-:Y:S01]  /*19810*/  ULDC UR38, c[0x0][0xc] ;  /* 0x0000030000267ab9 */ /* 0x000fe20000000800 */
[----:B------:R-:W-:Y:S01]  /*19820*/  LOP3.LUT R35, R33, 0x80, RZ, 0xfc, !PT ;  /* 0x0000008021237812 */ /* 0x000fe200078efcff */
[----:B-1----:R-:W-:-:S06]  /*19830*/  ULEA UR4, UR5, UR4, 0x18 ;  /* 0x0000000405047291 */ /* 0x002fcc000f8ec03f */
[----:B------:R-:W-:-:S05]  /*19840*/  IMAD.U32 R22, RZ, RZ, UR4 ;  /* 0x00000004ff167e24 */ /* 0x000fca000f8e00ff */
[----:B------:R-:W-:-:S05]  /*19850*/  LEA R0, R37, R22, 0x1 ;  /* 0x0000001625007211 */ /* 0x000fca00078e08ff */
[----:B------:R3:W-:Y:S02]  /*19860*/  STL [R1+0x4], R0 ;  /* 0x0000040001007387 */ /* 0x0007e40000100800 */
.L_x_776:
[----:B0-----:R-:W0:Y:S02]  /*19870*/  LDC.64 R30, c[0x0][0xc88] ;  /* 0x00032200ff1e7b82 */ /* 0x001e240000000a00 */
[----:B0-----:R-:W-:-:S06]  /*19880*/  IMAD.WIDE R30, R19, 0x4, R30 ;  /* 0x00000004131e7825 */ /* 0x001fcc00078e021e */
[----:B------:R-:W3:Y:S01]  /*19890*/  LDG.E R30, desc[UR56][R30.64] ;  /* 0x000000381e1e7981 */ /* 0x000ee2000c1e1900 */
[----:B------:R-:W-:Y:S05]  /*198a0*/  YIELD ;  /* 0x0000000000007946 */ /* 0x000fea0003800000 */
[----:B------:R-:W-:Y:S01]  /*198b0*/  ULDC.64 UR4, c[0x0][0xa28] ;  /* 0x00028a0000047ab9 */ /* 0x000fe20000000a00 */
[----:B------:R-:W-:Y:S01]  /*198c0*/  ULDC.64 UR8, c[0x0][0xa18] ;  /* 0x0002860000087ab9 */ /* 0x000fe20000000a00 */
[----:B------:R-:W-:Y:S01]  /*198d0*/  ISETP.NE.U32.AND P0, PT, RZ, UR4, PT ;  /* 0x00000004ff007c0c */ /* 0x000fe2000bf05070 */
[----:B------:R-:W-:Y:S01]  /*198e0*/  IMAD.MOV.U32 R9, RZ, RZ, RZ ;  /* 0x000000ffff097224 */ /* 0x000fe200078e00ff */
[----:B------:R-:W-:-:S02]  /*198f0*/  ULDC.64 UR6, c[0x0][0xa10] ;  /* 0x0002840000067ab9 */ /* 0x000fc40000000a00 */
[----:B------:R-:W-:Y:S02]  /*19900*/  ISETP.NE.AND.EX P0, PT, RZ, UR5, PT, P0 ;  /* 0x00000005ff007c0c */ /* 0x000fe4000bf05300 */
[----:B------:R-:W-:-:S04]  /*19910*/  ISETP.NE.U32.AND P2, PT, RZ, UR8, PT ;  /* 0x00000008ff007c0c */ /* 0x000fc8000bf45070 */
[----:B------:R-:W-:Y:S02]  /*19920*/  ISETP.NE.AND.EX P2, PT, RZ, UR9, PT, P2 ;  /* 0x00000009ff007c0c */ /* 0x000fe4000bf45320 */
[----:B------:R-:W-:Y:S02]  /*19930*/  MOV R34, RZ ;  /* 0x000000ff00227202 */ /* 0x000fe40000000f00 */
[----:B---3--:R-:W-:-:S03]  /*19940*/  SHF.R.S32.HI R0, RZ, 0x1f, R30 ;  /* 0x0000001fff007819 */ /* 0x008fc6000001141e */
[C---:B------:R-:W-:Y:S01]  /*19950*/  @P0 LEA R2, P1, R30.reuse, UR4, 0x2 ;  /* 0x000000041e020c11 */ /* 0x040fe2000f8210ff */
[C---:B------:R-:W-:Y:S01]  /*19960*/  IMAD.SHL.U32 R23, R30.reuse, 0x4, RZ ;  /* 0x000000041e177824 */ /* 0x040fe200078e00ff */
[C-C-:B------:R-:W-:Y:S01]  /*19970*/  SHF.L.U64.HI R24, R30.reuse, 0x2, R0.reuse ;  /* 0x000000021e187819 */ /* 0x140fe20000010200 */
[----:B------:R0:W-:Y:S01]  /*19980*/  STL [R1+0x18], R0 ;  /* 0x0000180001007387 */ /* 0x0001e20000100800 */
[----:B------:R-:W-:Y:S01]  /*19990*/  @P0 LEA.HI.X R3, R30, UR5, R0, 0x2, P1 ;  /* 0x000000051e030c11 */ /* 0x000fe200088f1400 */
[----:B------:R-:W-:-:S04]  /*199a0*/  ULDC.64 UR4, c[0x0][0xa00] ;  /* 0x0002800000047ab9 */ /* 0x000fc80000000a00 */
[----:B--2---:R1:W2:Y:S01]  /*199b0*/  @P0 LDG.E R9, desc[UR56][R2.64] ;  /* 0x0000003802090981 */ /* 0x0042a2000c1e1900 */
[----:B------:R-:W-:Y:S02]  /*199c0*/  ISETP.NE.U32.AND P0, PT, RZ, UR4, PT ;  /* 0x00000004ff007c0c */ /* 0x000fe4000bf05070 */
[----:B------:R-:W-:Y:S01]  /*199d0*/  ISETP.NE.U32.AND P1, PT, RZ, UR6, PT ;  /* 0x00000006ff007c0c */ /* 0x000fe2000bf25070 */
[----:B0-----:R-:W-:Y:S01]  /*199e0*/  IMAD.MOV.U32 R0, RZ, RZ, RZ ;  /* 0x000000ffff007224 */ /* 0x001fe200078e00ff */
[----:B------:R-:W-:Y:S02]  /*199f0*/  ISETP.NE.AND.EX P0, PT, RZ, UR5, PT, P0 ;  /* 0x00000005ff007c0c */ /* 0x000fe4000bf05300 */
[----:B------:R-:W-:Y:S02]  /*19a00*/  ISETP.NE.AND.EX P1, PT, RZ, UR7, PT, P1 ;  /* 0x00000007ff007c0c */ /* 0x000fe4000bf25310 */
[C---:B------:R-:W-:Y:S02]  /*19a10*/  IADD3 R4, P4, R23.reuse, UR6, RZ ;  /* 0x0000000617047c10 */ /* 0x040fe4000ff9e0ff */
[----:B-1----:R-:W-:Y:S01]  /*19a20*/  IADD3 R2, P3, R23, UR4, RZ ;  /* 0x0000000417027c10 */ /* 0x002fe2000ff7e0ff */
[----:B------:R-:W-:Y:S01]  /*19a30*/  ULDC UR4, c[0x0][0x288] ;  /* 0x0000a20000047ab9 */ /* 0x000fe20000000800 */
[----:B------:R-:W-:-:S02]  /*19a40*/  IADD3.X R5, R24, UR7, RZ, P4, !PT ;  /* 0x0000000718057c10 */ /* 0x000fc4000a7fe4ff */
[C---:B------:R-:W-:Y:S02]  /*19a50*/  IADD3.X R3, R24.reuse, UR5, RZ, P3, !PT ;  /* 0x0000000518037c10 */ /* 0x040fe40009ffe4ff */
[----:B------:R-:W-:Y:S01]  /*19a60*/  @P2 IADD3 R6, P3, R23, UR8, RZ ;  /* 0x0000000817062c10 */ /* 0x000fe2000ff7e0ff */
[----:B------:R-:W-:Y:S01]  /*19a70*/  IMAD.U32 R8, RZ, RZ, UR4 ;  /* 0x00000004ff087e24 */ /* 0x000fe2000f8e00ff */
[----:B------:R-:W-:Y:S01]  /*19a80*/  ULDC.64 UR4, c[0x0][0x418] ;  /* 0x0001060000047ab9 */ /* 0x000fe20000000a00 */
[----:B------:R-:W5:Y:S01]  /*19a90*/  @P0 LDG.E R34, desc[UR56][R2.64] ;  /* 0x0000003802220981 */ /* 0x000f62000c1e1900 */
[----:B------:R-:W-:-:S03]  /*19aa0*/  @P2 IADD3.X R7, R24, UR9, RZ, P3, !PT ;  /* 0x0000000918072c10 */ /* 0x000fc60009ffe4ff */
[----:B------:R-:W5:Y:S04]  /*19ab0*/  @P1 LDG.E R0, desc[UR56][R4.64] ;  /* 0x0000003804001981 */ /* 0x000f68000c1e1900 */
[----:B------:R0:W3:Y:S01]  /*19ac0*/  @P2 LDG.E R8, desc[UR56][R6.64] ;  /* 0x0000003806082981 */ /* 0x0000e2000c1e1900 */
[----:B------:R-:W-:-:S03]  /*19ad0*/  UISETP.NE.U32.AND UP0, UPT, UR4, URZ, UPT ;  /* 0x0000003f0400728c */ /* 0x000fc6000bf05070 */
[----:B------:R-:W-:Y:S01]  /*19ae0*/  ULDC UR4, c[0x0][0x424] ;  /* 0x0001090000047ab9 */ /* 0x000fe20000000800 */
[----:B------:R-:W-:-:S03]  /*19af0*/  UISETP.NE.AND.EX UP0, UPT, UR5, URZ, UPT, UP0 ;  /* 0x0000003f0500728c */ /* 0x000fc6000bf05300 */
[----:B------:R-:W-:Y:S01]  /*19b00*/  ULDC UR5, c[0x0][0x2f0] ;  /* 0x0000bc0000057ab9 */ /* 0x000fe20000000800 */
[----:B------:R-:W-:-:S04]  /*19b10*/  USEL UR4, UR4, 0x1, UP0 ;  /* 0x0000000104047887 */ /* 0x000fc80008000000 */
[----:B------:R-:W-:-:S03]  /*19b20*/  UIMAD UR4, UR4, UR5, URZ ;  /* 0x00000005040472a4 */ /* 0x000fc6000f8e023f */
[----:B------:R-:W-:Y:S02]  /*19b30*/  ULDC UR5, c[0x0][0x348] ;  /* 0x0000d20000057ab9 */ /* 0x000fe40000000800 */
[----:B0-----:R-:W-:Y:S01]  /*19b40*/  MOV R6, UR5 ;  /* 0x0000000500067c02 */ /* 0x001fe20008000f00 */
[----:B--2---:R-:W-:Y:S04]  /*19b50*/  STL [R1+0xc], R9 ;  /* 0x00000c0901007387 */ /* 0x004fe80000100800 */
[----:B---3--:R0:W-:Y:S02]  /*19b60*/  STL [R1+0x20], R8 ;  /* 0x0000200801007387 */ /* 0x0081e40000100800 */
[----:B0-----:R-:W-:Y:S01]  /*19b70*/  IMAD.U32 R8, RZ, RZ, UR4 ;  /* 0x00000004ff087e24 */ /* 0x001fe2000f8e00ff */
[----:B------:R-:W-:Y:S06]  /*19b80*/  @P2 BRA `(.L_x_674) ;  /* 0x0000000000142947 */ /* 0x000fec0003800000 */
[----:B------:R-:W-:Y:S05]  /*19b90*/  @!P0 BRA `(.L_x_674) ;  /* 0x0000000000108947 */ /* 0x000fea0003800000 */
[----:B------:R-:W2:Y:S04]  /*19ba0*/  LDG.E R10, desc[UR56][R2.64] ;  /* 0x00000038020a7981 */ /* 0x000ea8000c1e1900 */
[----:B------:R-:W2:Y:S02]  /*19bb0*/  LDG.E R7, desc[UR56][R2.64+0x4] ;  /* 0x0000043802077981 */ /* 0x000ea4000c1e1900 */
[----:B--2---:R-:W-:-:S05]  /*19bc0*/  IMAD.IADD R2, R7, 0x1, -R10 ;  /* 0x0000000107027824 */ /* 0x004fca00078e0a0a */
[----:B------:R0:W-:Y:S02]  /*19bd0*/  STL [R1+0x20], R2 ;  /* 0x0000200201007387 */ /* 0x0001e40000100800 */
.L_x_674:
[----:B------:R-:W-:Y:S01]  /*19be0*/  ULDC.64 UR4, c[0x0][0xa20] ;  /* 0x0002880000047ab9 */ /* 0x000fe20000000a00 */
[----:B------:R-:W-:Y:S02]  /*19bf0*/  MOV R32, R30 ;  /* 0x0000001e00207202 */ /* 0x000fe40000000f00 */
[----:B------:R-:W-:-:S04]  /*19c00*/  ISETP.NE.U32.AND P0, PT, RZ, UR4, PT ;  /* 0x00000004ff007c0c */ /* 0x000fc8000bf05070 */
[----:B------:R-:W-:-:S13]  /*19c10*/  ISETP.NE.AND.EX P0, PT, RZ, UR5, PT, P0 ;  /* 0x00000005ff007c0c */ /* 0x000fda000bf05300 */
[----:B------:R-:W-:Y:S05]  /*19c20*/  @!P0 BRA `(.L_x_675) ;  /* 0x0000000000108947 */ /* 0x000fea0003800000 */
[----:B0-----:R-:W-:-:S04]  /*19c30*/  IADD3 R2, P0, R23, UR4, RZ ;  /* 0x0000000417027c10 */ /* 0x001fc8000ff1e0ff */
[----:B------:R-:W-:-:S05]  /*19c40*/  IADD3.X R3, R24, UR5, RZ, P0, !PT ;  /* 0x0000000518037c10 */ /* 0x000fca00087fe4ff */
[----:B------:R0:W5:Y:S01]  /*19c50*/  LDG.E R8, desc[UR56][R2.64] ;  /* 0x0000003802087981 */ /* 0x000162000c1e1900 */
[----:B------:R-:W-:Y:S05]  /*19c60*/  BRA `(.L_x_676) ;  /* 0x0000000000247947 */ /* 0x000fea0003800000 */
.L_x_675:
[----:B------:R-:W-:Y:S02]  /*19c70*/  ULDC.64 UR4, c[0x0][0xa08] ;  /* 0x0002820000047ab9 */ /* 0x000fe40000000a00 */
[----:B------:R-:W-:-:S04]  /*19c80*/  ISETP.NE.U32.AND P0, PT, RZ, UR4, PT ;  /* 0x00000004ff007c0c */ /* 0x000fc8000bf05070 */
[----:B------:R-:W-:-:S13]  /*19c90*/  ISETP.NE.AND.EX P0, PT, RZ, UR5, PT, P0 ;  /* 0x00000005ff007c0c */ /* 0x000fda000bf05300 */
[----:B------:R-:W-:Y:S05]  /*19ca0*/  @!P0 BRA `(.L_x_676) ;  /* 0x0000000000148947 */ /* 0x000fea0003800000 */
[----:B0-----:R-:W0:Y:S02]  /*19cb0*/  LDC.64 R2, c[0x0][0xa08] ;  /* 0x00028200ff027b82 */ /* 0x001e240000000a00 */
[----:B0-----:R-:W-:-:S05]  /*19cc0*/  IMAD.WIDE R2, R32, 0x4, R2 ;  /* 0x0000000420027825 */ /* 0x001fca00078e0202 */
[----:B------:R-:W2:Y:S04]  /*19cd0*/  LDG.E R8, desc[UR56][R2.64] ;  /* 0x0000003802087981 */ /* 0x000ea8000c1e1900 */
[----:B------:R-:W2:Y:S02]  /*19ce0*/  LDG.E R7, desc[UR56][R2.64+0x4] ;  /* 0x0000043802077981 */ /* 0x000ea4000c1e1900 */
[----:B--2---:R-:W-:-:S07]  /*19cf0*/  IMAD.IADD R8, R7, 0x1, -R8 ;  /* 0x0000000107087824 */ /* 0x004fce00078e0a08 */
.L_x_676:
[----:B0-----:R-:W2:Y:S04]  /*19d00*/  @P1 LDG.E R3, desc[UR56][R4.64] ;  /* 0x0000003804031981 */ /* 0x001ea8000c1e1900 */
[----:B------:R-:W2:Y:S01]  /*19d10*/  @P1 LDG.E R2, desc[UR56][R4.64+0x4] ;  /* 0x0000043804021981 */ /* 0x000ea2000c1e1900 */
[----:B------:R-:W-:Y:S01]  /*19d20*/  BSSY B0, `(.L_x_677) ;  /* 0x0000159000007945 */ /* 0x000fe20003800000 */
[----:B--2---:R-:W-:Y:S01]  /*19d30*/  @P1 IMAD.IADD R6, R2, 0x1, -R3 ;  /* 0x0000000102061824 */ /* 0x004fe200078e0a03 */
[----:B-----5:R-:W-:-:S05]  /*19d40*/  IADD3 R3, -R9, R8, RZ ;  /* 0x0000000809037210 */ /* 0x020fca0007ffe1ff */
[----:B------:R-:W-:-:S05]  /*19d50*/  IMAD.IADD R2, R3, 0x1, R6 ;  /* 0x0000000103027824 */ /* 0x000fca00078e0206 */
[----:B------:R0:W-:Y:S02]  /*19d60*/  STL [R1+0x8], R2 ;  /* 0x0000080201007387 */ /* 0x0001e40000100800 */
[----:B0-----:R-:W-:-:S04]  /*19d70*/  VIADD R2, R2, 0x5f ;  /* 0x0000005f02027836 */ /* 0x001fc80000000000 */
[----:B------:R-:W-:-:S05]  /*19d80*/  IMAD.HI R2, R2, 0x2aaaaaab, RZ ;  /* 0x2aaaaaab02027827 */ /* 0x000fca00078e02ff */
[----:B------:R-:W-:-:S04]  /*19d90*/  SHF.R.U32.HI R7, RZ, 0x1f, R2 ;  /* 0x0000001fff077819 */ /* 0x000fc80000011602 */
[----:B------:R-:W-:Y:S02]  /*19da0*/  LEA.HI.SX32 R4, R2, R7, 0x1c ;  /* 0x0000000702047211 */ /* 0x000fe400078fe2ff */
[----:B------:R-:W-:-:S03]  /*19db0*/  IADD3 R2, -R3, RZ, RZ ;  /* 0x000000ff03027210 */ /* 0x000fc60007ffe1ff */
[----:B------:R-:W-:Y:S01]  /*19dc0*/  IMAD R7, R4, 0x60, -R3 ;  /* 0x0000006004077824 */ /* 0x000fe200078e0a03 */
[----:B------:R-:W-:Y:S01]  /*19dd0*/  VIMNMX R2, RZ, R2, !PT ;  /* 0x00000002ff027248 */ /* 0x000fe20007fe0100 */
[----:B------:R0:W-:Y:S03]  /*19de0*/  STL [R1+0x24], R4 ;  /* 0x0000240401007387 */ /* 0x0001e60000100800 */
[----:B------:R-:W-:-:S04]  /*19df0*/  VIMNMX R7, R7, R6, PT ;  /* 0x0000000607077248 */ /* 0x000fc80003fe0100 */
[----:B------:R-:W-:Y:S01]  /*19e00*/  ISETP.GT.AND P0, PT, R7, R2, PT ;  /* 0x000000020700720c */ /* 0x000fe20003f04270 */
[----:B------:R-:W-:-:S05]  /*19e10*/  IMAD.WIDE.U32 R2, R2, -0x55555555, RZ ;  /* 0xaaaaaaab02027825 */ /* 0x000fca00078e00ff */
[----:B0-----:R-:W-:-:S05]  /*19e20*/  SHF.R.U32.HI R4, RZ, 0x6, R3 ;  /* 0x00000006ff047819 */ /* 0x001fca0000011603 */
[----:B------:R-:W-:Y:S02]  /*19e30*/  IMAD.MOV.U32 R3, RZ, RZ, R4 ;  /* 0x000000ffff037224 */ /* 0x000fe400078e0004 */
[----:B------:R-:W-:-:S04]  /*19e40*/  @P0 VIADD R5, R7, 0x5f ;  /* 0x0000005f07050836 */ /* 0x000fc80000000000 */
[----:B------:R-:W-:-:S05]  /*19e50*/  @P0 IMAD.HI R5, R5, 0x2aaaaaab, RZ ;  /* 0x2aaaaaab05050827 */ /* 0x000fca00078e02ff */
[----:B------:R-:W-:-:S04]  /*19e60*/  @P0 SHF.R.U32.HI R2, RZ, 0x1f, R5 ;  /* 0x0000001fff020819 */ /* 0x000fc80000011605 */
[----:B------:R-:W-:Y:S02]  /*19e70*/  @P0 LEA.HI.SX32 R3, R5, R2, 0x1c ;  /* 0x0000000205030211 */ /* 0x000fe400078fe2ff */
[----:B------:R-:W-:Y:S02]  /*19e80*/  PLOP3.LUT P0, PT, PT, PT, PT, 0x80, 0x0 ;  /* 0x000000000000781c */ /* 0x000fe40003f0f070 */
[----:B------:R-:W-:-:S13]  /*19e90*/  ISETP.GT.AND P2, PT, R3, R4, PT ;  /* 0x000000040300720c */ /* 0x000fda0003f44270 */
[----:B------:R-:W-:Y:S05]  /*19ea0*/  @!P2 BRA `(.L_x_678) ;  /* 0x000000140000a947 */ /* 0x000fea0003800000 */
[----:B------:R-:W-:Y:S01]  /*19eb0*/  UMOV UR4, 0xffffffff ;  /* 0xffffffff00047882 */ /* 0x000fe20000000000 */
[----:B------:R-:W-:Y:S02]  /*19ec0*/  SEL R2, R32, RZ, !P1 ;  /* 0x000000ff20027207 */ /* 0x000fe40004800000 */
[----:B------:R-:W-:Y:S05]  /*19ed0*/  BRA.DIV UR4, `(.L_x_679) ;  /* 0x0000006604cc7947 */ /* 0x000fea000b800000 */
[----:B------:R-:W0:Y:S02]  /*19ee0*/  S2R R5, SR_TID.X ;  /* 0x0000000000057919 */ /* 0x000e240000002100 */
[----:B0-----:R-:W-:-:S04]  /*19ef0*/  SHF.R.U32.HI R5, RZ, 0x5, R5 ;  /* 0x00000005ff057819 */ /* 0x001fc80000011605 */
[----:B------:R-:W-:-:S05]  /*19f00*/  LOP3.LUT R5, R5, 0x3, RZ, 0xc0, !PT ;  /* 0x0000000305057812 */ /* 0x000fca00078ec0ff */
[----:B------:R0:W1:Y:S02]  /*19f10*/  SHFL.IDX PT, R14, R5, RZ, 0x1f ;  /* 0x00001fff050e7589 */ /* 0x00006400000e0000 */
.L_x_832:
[----:B-1----:R-:W-:Y:S02]  /*19f20*/  ISETP.NE.AND P0, PT, R14, RZ, PT ;  /* 0x000000ff0e00720c */ /* 0x002fe40003f05270 */
[----:B------:R-:W-:-:S11]  /*19f30*/  PLOP3.LUT P6, PT, PT, PT, PT, 0x8, 0x0 ;  /* 0x000000000000781c */ /* 0x000fd60003fce170 */
[----:B------:R-:W-:Y:S05]  /*19f40*/  @P0 BRA `(.L_x_680) ;  /* 0x00000000000c0947 */ /* 0x000fea0003800000 */
[----:B------:R-:W-:-:S03]  /*19f50*/  UMOV UR4, 0xffffffff ;  /* 0xffffffff00047882 */ /* 0x000fc60000000000 */
[----:B------:R-:W-:Y:S05]  /*19f60*/  BRA.DIV UR4, `(.L_x_681) ;  /* 0x0000006604dc7947 */ /* 0x000fea000b800000 */
[----:B------:R-:W-:-:S13]  /*19f70*/  ELECT P6, URZ, PT ;  /* 0x00000000003f782f */ /* 0x000fda00038c0000 */
.L_x_680:
[----:B0-----:R-:W2:Y:S01]  /*19f80*/  LDL R5, [R1+0x28] ;  /* 0x0000280001057983 */ /* 0x001ea20000100800 */
[----:B------:R-:W-:Y:S01]  /*19f90*/  BSSY B1, `(.L_x_682) ;  /* 0x0000008000017945 */ /* 0x000fe20003800000 */
[----:B--2---:R-:W-:-:S04]  /*19fa0*/  IADD3 R5, R5, 0x1, RZ ;  /* 0x0000000105057810 */ /* 0x004fc80007ffe0ff */
[----:B------:R-:W-:-:S04]  /*19fb0*/  LEA.HI R6, R5, R5, RZ, 0x1 ;  /* 0x0000000505067211 */ /* 0x000fc800078f08ff */
[----:B------:R-:W-:-:S05]  /*19fc0*/  LOP3.LUT R6, R6, 0xfffffffe, RZ, 0xc0, !PT ;  /* 0xfffffffe06067812 */ /* 0x000fca00078ec0ff */
[----:B------:R-:W-:-:S05]  /*19fd0*/  IMAD.IADD R5, R5, 0x1, -R6 ;  /* 0x0000000105057824 */ /* 0x000fca00078e0a06 */
[----:B------:R-:W-:-:S04]  /*19fe0*/  SHF.L.U32 R5, R5, 0x1f, RZ ;  /* 0x0000001f05057819 */ /* 0x000fc800000006ff */
[----:B------:R-:W0:Y:S02]  /*19ff0*/  SYNCS.PHASECHK.TRANS64.TRYWAIT P0, [R22+URZ+0x30820], R5 ;  /* 0x03082005160075a7 */ /* 0x000e24000800017f */
[----:B0-----:R-:W-:Y:S05]  /*1a000*/  @!P0 BRA `(.L_x_683) ;  /* 0x0000006400d48947 */ /* 0x001fea0003800000 */
.L_x_835:
[----:B------:R-:W-:Y:S05]  /*1a010*/  BSYNC B1 ;  /* 0x0000000000017941 */ /* 0x000fea0003800000 */
.L_x_682:
[----:B------:R-:W-:Y:S04]  /*1a020*/  BSSY B1, `(.L_x_684) ;  /* 0x000008b000017945 */ /* 0x000fe80003800000 */
[----:B------:R-:W-:Y:S05]  /*1a030*/  @!P6 BRA `(.L_x_685) ;  /* 0x000000080024e947 */ /* 0x000fea0003800000 */
[----:B------:R-:W-:Y:S01]  /*1a040*/  IMAD R9, R27, 0x8, R22 ;  /* 0x000000081b097824 */ /* 0x000fe200078e0216 */
[----:B------:R-:W-:Y:S01]  /*1a050*/  SHF.L.U32 R8, R29, 0x1f, RZ ;  /* 0x0000001f1d087819 */ /* 0x000fe200000006ff */
[----:B------:R-:W1:Y:S01]  /*1a060*/  S2R R6, SR_TID.X ;  /* 0x0000000000067919 */ /* 0x000e620000002100 */
[----:B------:R-:W-:Y:S02]  /*1a070*/  BSSY B2, `(.L_x_686) ;  /* 0x0000005000027945 */ /* 0x000fe40003800000 */
[----:B------:R-:W2:Y:S01]  /*1a080*/  SYNCS.PHASECHK.TRANS64.TRYWAIT P0, [R9+URZ+0x308a0], R8 ;  /* 0x0308a008090075a7 */ /* 0x000ea2000800017f */
[----:B-1----:R-:W-:-:S04]  /*1a090*/  LOP3.LUT R6, R6, 0x7f, RZ, 0xc0, !PT ;  /* 0x0000007f06067812 */ /* 0x002fc800078ec0ff */
[----:B------:R-:W-:Y:S01]  /*1a0a0*/  ISETP.NE.AND P1, PT, R6, RZ, PT ;  /* 0x000000ff0600720c */ /* 0x000fe20003f25270 */
[----:B--2---:R-:W-:-:S12]  /*1a0b0*/  @!P0 BRA `(.L_x_687) ;  /* 0x0000006400bc8947 */ /* 0x004fd80003800000 */
.L_x_836:
[----:B------:R-:W-:Y:S05]  /*1a0c0*/  BSYNC B2 ;  /* 0x0000000000027941 */ /* 0x000fea0003800000 */
.L_x_686:
[----:B------:R-:W-:Y:S04]  /*1a0d0*/  BSSY B2, `(.L_x_688) ;  /* 0x0000009000027945 */ /* 0x000fe80003800000 */
[----:B------:R-:W-:Y:S05]  /*1a0e0*/  @P1 BRA `(.L_x_689) ;  /* 0x00000000001c1947 */ /* 0x000fea0003800000 */
[----:B------:R-:W2:Y:S01]  /*1a0f0*/  S2R R6, SR_TID.X ;  /* 0x0000000000067919 */ /* 0x000ea20000002100 */
[----:B0-----:R-:W-:-:S04]  /*1a100*/  MOV R5, 0x9000 ;  /* 0x0000900000057802 */ /* 0x001fc80000000f00 */
[----:B------:R3:W-:Y:S01]  /*1a110*/  SYNCS.ARRIVE.TRANS64 RZ, [R9+URZ+0x30890], R5 ;  /* 0x0308900509ff79a7 */ /* 0x0007e2000800003f */
[----:B--2---:R-:W-:-:S04]  /*1a120*/  LOP3.LUT R6, R6, 0x1f, RZ, 0xc0, !PT ;  /* 0x0000001f06067812 */ /* 0x004fc800078ec0ff */
[----:B------:R-:W-:-:S13]  /*1a130*/  ISETP.NE.AND P0, PT, R6, RZ, PT ;  /* 0x000000ff0600720c */ /* 0x000fda0003f05270 */
[----:B---3--:R-:W-:Y:S05]  /*1a140*/  @!P0 BRA `(.L_x_689) ;  /* 0x0000000000048947 */ /* 0x008fea0003800000 */
[----:B------:R-:W-:Y:S01]  /*1a150*/  BPT.TRAP 0x1 ;  /* 0x000000040000795c */ /* 0x000fe20000300000 */
.L_x_689:
[----:B------:R-:W-:Y:S05]  /*1a160*/  BSYNC B2 ;  /* 0x0000000000027941 */ /* 0x000fea0003800000 */
.L_x_688:
[----:B------:R-:W-:Y:S01]  /*1a170*/  IMAD.MOV.U32 R14, RZ, RZ, RZ ;  /* 0x000000ffff0e7224 */ /* 0x000fe200078e00ff */
[----:B------:R-:W-:Y:S01]  /*1a180*/  UIADD3 UR4, UP0, UR36, 0x570, URZ ;  /* 0x0000057024047890 */ /* 0x000fe2000ff1e03f */
[----:B------:R-:W-:Y:S01]  /*1a190*/  IMAD R6, R3, 0x60, R0 ;  /* 0x0000006003067824 */ /* 0x000fe200078e0200 */
[----:B------:R-:W-:Y:S01]  /*1a1a0*/  PLOP3.LUT P0, PT, PT, PT, PT, 0x80, 0x0 ;  /* 0x000000000000781c */ /* 0x000fe20003f0f070 */
[----:B------:R-:W-:Y:S01]  /*1a1b0*/  IMAD R7, R27, 0x9000, R22 ;  /* 0x000090001b077824 */ /* 0x000fe200078e0216 */
[----:B------:R-:W-:Y:S01]  /*1a1c0*/  R2UR UR10, R14 ;  /* 0x000000000e0a72ca */ /* 0x000fe200000e0000 */
[----:B------:R-:W-:Y:S01]  /*1a1d0*/  VIADD R6, R6, 0xffffffa0 ;  /* 0xffffffa006067836 */ /* 0x000fe20000000000 */
[----:B0-----:R-:W-:Y:S01]  /*1a1e0*/  IADD3 R5, R9, 0x30890, RZ ;  /* 0x0003089009057810 */ /* 0x001fe20007ffe0ff */
[----:B------:R-:W-:Y:S01]  /*1a1f0*/  VIADD R10, R7, 0x1e400 ;  /* 0x0001e400070a7836 */ /* 0x000fe20000000000 */
[----:B------:R-:W-:Y:S01]  /*1a200*/  UIADD3.X UR5, URZ, UR37, URZ, UP0, !UPT ;  /* 0x000000253f057290 */ /* 0x000fe200087fe43f */
[----:B------:R-:W-:Y:S01]  /*1a210*/  UMOV UR6, 0x0 ;  /* 0x0000000000067882 */ /* 0x000fe20000000000 */
[----:B------:R-:W-:-:S10]  /*1a220*/  UMOV UR7, 0x12f00000 ;  /* 0x12f0000000077882 */ /* 0x000fd40000000000 */
.L_x_690:
[----:B------:R-:W-:-:S13]  /*1a230*/  @P0 ELECT P2, URZ, PT ;  /* 0x00000000003f082f */ /* 0x000fda0003840000 */
[----:B------:R-:W-:Y:S02]  /*1a240*/  @P2 R2UR UR13, R2 ;  /* 0x00000000020d22ca */ /* 0x000fe400000e0000 */
[----:B------:R-:W-:Y:S02]  /*1a250*/  @P2 R2UR UR12, R18 ;  /* 0x00000000120c22ca */ /* 0x000fe400000e0000 */
[----:B------:R-:W-:Y:S02]  /*1a260*/  @P2 R2UR UR11, R6 ;  /* 0x00000000060b22ca */ /* 0x000fe400000e0000 */
[----:B------:R-:W-:Y:S02]  /*1a270*/  @P2 R2UR UR9, R5 ;  /* 0x00000000050922ca */ /* 0x000fe400000e0000 */
[----:B------:R-:W-:Y:S02]  /*1a280*/  @P2 R2UR UR8, R10 ;  /* 0x000000000a0822ca */ /* 0x000fe400000e0000 */
[----:B------:R-:W-:-:S02]  /*1a290*/  @P2 PLOP3.LUT P0, PT, P2, PT, PT, 0x8, 0x0 ;  /* 0x000000000000281c */ /* 0x000fc4000170e170 */
[----:B------:R-:W-:-:S09]  /*1a2a0*/  PLOP3.LUT P2, PT, PT, PT, PT, 0x8, 0x0 ;  /* 0x000000000000781c */ /* 0x000fd20003f4e170 */
[----:B------:R0:W-:Y:S02]  /*1a2b0*/  UTMALDG.4D [UR8], [UR4], desc[UR6] ;  /* 0x00000608040075b4 */ /* 0x0001e40008019000 */
[----:B0-----:R-:W-:Y:S05]  /*1a2c0*/  @P0 BRA.U.ANY `(.L_x_690) ;  /* 0xfffffffd00d80947 */ /* 0x001fea000393ffff */
[----:B------:R-:W-:Y:S01]  /*1a2d0*/  IMAD.MOV.U32 R13, RZ, RZ, 0x40 ;  /* 0x00000040ff0d7424 */ /* 0x000fe200078e00ff */
[----:B------:R-:W-:Y:S01]  /*1a2e0*/  PLOP3.LUT P0, PT, PT, PT, PT, 0x80, 0x0 ;  /* 0x000000000000781c */ /* 0x000fe20003f0f070 */
[----:B------:R-:W-:Y:S01]  /*1a2f0*/  UMOV UR6, 0x0 ;  /* 0x0000000000067882 */ /* 0x000fe20000000000 */
[----:B------:R-:W-:Y:S01]  /*1a300*/  IADD3 R10, R7, 0x21400, RZ ;  /* 0x00021400070a7810 */ /* 0x000fe20007ffe0ff */
[----:B------:R-:W-:Y:S01]  /*1a310*/  UMOV UR7, 0x12f00000 ;  /* 0x12f0000000077882 */ /* 0x000fe20000000000 */
[----:B------:R-:W-:-:S15]  /*1a320*/  R2UR UR10, R13 ;  /* 0x000000000d0a72ca */ /* 0x000fde00000e0000 */
.L_x_691:
        /* <DEDUP_REMOVED lines=12> */
[----:B------:R-:W-:Y:S01]  /*1a3f0*/  VIADD R10, R7, 0x24400 ;  /* 0x00024400070a7836 */ /* 0x000fe20000000000 */
[----:B------:R-:W-:Y:S01]  /*1a400*/  UMOV UR6, 0x0 ;  /* 0x0000000000067882 */ /* 0x000fe20000000000 */
[----:B------:R-:W-:Y:S01]  /*1a410*/  UMOV UR7, 0x12f00000 ;  /* 0x12f0000000077882 */ /* 0x000fe20000000000 */
[----:B------:R-:W-:-:S15]  /*1a420*/  R2UR UR10, R12 ;  /* 0x000000000c0a72ca */ /* 0x000fde00000e0000 */
.L_x_692:
        /* <DEDUP_REMOVED lines=10> */
[----:B------:R-:W0:Y:S01]  /*1a4d0*/  SYNCS.PHASECHK.TRANS64.TRYWAIT P0, [R9+URZ+0x308c0], R8 ;  /* 0x0308c008090075a7 */ /* 0x000e22000800017f */
[----:B------:R-:W-:Y:S04]  /*1a4e0*/  BSSY B2, `(.L_x_693) ;  /* 0x0000002000027945 */ /* 0x000fe80003800000 */
[----:B0-----:R-:W-:Y:S05]  /*1a4f0*/  @!P0 BRA `(.L_x_694) ;  /* 0x0000006000c08947 */ /* 0x001fea0003800000 */
.L_x_837:
[----:B------:R-:W-:Y:S05]  /*1a500*/  BSYNC B2 ;  /* 0x0000000000027941 */ /* 0x000fea0003800000 */
.L_x_693:
[----:B------:R-:W-:Y:S01]  /*1a510*/  BSSY B2, `(.L_x_695) ;  /* 0x000000b000027945 */ /* 0x000fe20003800000 */
[----:B------:R-:W-:Y:S01]  /*1a520*/  MOV R10, 0x0 ;  /* 0x00000000000a7802 */ /* 0x000fe20000000f00 */
[----:B------:R-:W-:Y:S02]  /*1a530*/  IMAD.MOV.U32 R11, RZ, RZ, 0x12f00000 ;  /* 0x12f00000ff0b7424 */ /* 0x000fe400078e00ff */
[----:B------:R-:W-:Y:S05]  /*1a540*/  @P1 BRA `(.L_x_696) ;  /* 0x00000000001c1947 */ /* 0x000fea0003800000 */
[----:B------:R-:W2:Y:S01]  /*1a550*/  S2R R15, SR_TID.X ;  /* 0x00000000000f7919 */ /* 0x000ea20000002100 */
[----:B------:R-:W-:-:S04]  /*1a560*/  IMAD.MOV.U32 R5, RZ, RZ, 0x9000 ;  /* 0x00009000ff057424 */ /* 0x000fc800078e00ff */
[----:B------:R3:W-:Y:S01]  /*1a570*/  SYNCS.ARRIVE.TRANS64 RZ, [R9+URZ+0x308b0], R5 ;  /* 0x0308b00509ff79a7 */ /* 0x0007e2000800003f */
[----:B--2---:R-:W-:-:S04]  /*1a580*/  LOP3.LUT R15, R15, 0x1f, RZ, 0xc0, !PT ;  /* 0x0000001f0f0f7812 */ /* 0x004fc800078ec0ff */
[----:B------:R-:W-:-:S13]  /*1a590*/  ISETP.NE.AND P0, PT, R15, RZ, PT ;  /* 0x000000ff0f00720c */ /* 0x000fda0003f05270 */
[----:B---3--:R-:W-:Y:S05]  /*1a5a0*/  @!P0 BRA `(.L_x_696) ;  /* 0x0000000000048947 */ /* 0x008fea0003800000 */
[----:B------:R-:W-:Y:S01]  /*1a5b0*/  BPT.TRAP 0x1 ;  /* 0x000000040000795c */ /* 0x000fe20000300000 */
.L_x_696:
[----:B------:R-:W-:Y:S05]  /*1a5c0*/  BSYNC B2 ;  /* 0x0000000000027941 */ /* 0x000fea0003800000 */
.L_x_695:
[----:B------:R-:W-:Y:S01]  /*1a5d0*/  R2UR UR10, R14 ;  /* 0x000000000e0a72ca */ /* 0x000fe200000e0000 */
[----:B------:R-:W-:Y:S01]  /*1a5e0*/  UIADD3 UR4, UP0, UR36, 0x670, URZ ;  /* 0x0000067024047890 */ /* 0x000fe2000ff1e03f */
[----:B------:R-:W-:Y:S01]  /*1a5f0*/  R2UR UR6, R10 ;  /* 0x000000000a0672ca */ /* 0x000fe200000e0000 */
[----:B------:R-:W-:Y:S01]  /*1a600*/  VIADD R5, R7, 0x400 ;  /* 0x0000040007057836 */ /* 0x000fe20000000000 */
[----:B------:R-:W-:Y:S01]  /*1a610*/  R2UR UR7, R11 ;  /* 0x000000000b0772ca */ /* 0x000fe200000e0000 */
[----:B------:R-:W-:Y:S01]  /*1a620*/  UIADD3.X UR5, URZ, UR37, URZ, UP0, !UPT ;  /* 0x000000253f057290 */ /* 0x000fe200087fe43f */
[----:B------:R-:W-:Y:S02]  /*1a630*/  PLOP3.LUT P0, PT, PT, PT, PT, 0x80, 0x0 ;  /* 0x000000000000781c */ /* 0x000fe40003f0f070 */
[----:B01----:R-:W-:-:S11]  /*1a640*/  IADD3 R9, R9, 0x308b0, RZ ;  /* 0x000308b009097810 */ /* 0x003fd60007ffe0ff */
.L_x_697:
        /* <DEDUP_REMOVED lines=10> */
[----:B------:R-:W-:Y:S01]  /*1a6f0*/  R2UR UR10, R13 ;  /* 0x000000000d0a72ca */ /* 0x000fe200000e0000 */
[----:B------:R-:W-:Y:S01]  /*1a700*/  VIADD R5, R7, 0x3400 ;  /* 0x0000340007057836 */ /* 0x000fe20000000000 */
[----:B------:R-:W-:Y:S02]  /*1a710*/  R2UR UR6, R10 ;  /* 0x000000000a0672ca */ /* 0x000fe400000e0000 */
[----:B------:R-:W-:Y:S02]  /*1a720*/  R2UR UR7, R11 ;  /* 0x000000000b0772ca */ /* 0x000fe400000e0000 */
[----:B------:R-:W-:-:S13]  /*1a730*/  PLOP3.LUT P0, PT, PT, PT, PT, 0x80, 0x0 ;  /* 0x000000000000781c */ /* 0x000fda0003f0f070 */
.L_x_698:
        /* <DEDUP_REMOVED lines=10> */
[----:B------:R-:W-:Y:S02]  /*1a7e0*/  R2UR UR10, R12 ;  /* 0x000000000c0a72ca */ /* 0x000fe400000e0000 */
[----:B------:R-:W-:Y:S02]  /*1a7f0*/  R2UR UR6, R10 ;  /* 0x000000000a0672ca */ /* 0x000fe400000e0000 */
[----:B------:R-:W-:Y:S02]  /*1a800*/  R2UR UR7, R11 ;  /* 0x000000000b0772ca */ /* 0x000fe400000e0000 */
[----:B------:R-:W-:Y:S02]  /*1a810*/  PLOP3.LUT P0, PT, PT, PT, PT, 0x80, 0x0 ;  /* 0x000000000000781c */ /* 0x000fe40003f0f070 */
[----:B------:R-:W-:-:S11]  /*1a820*/  IADD3 R7, R7, 0x6400, RZ ;  /* 0x0000640007077810 */ /* 0x000fd60007ffe0ff */
.L_x_699:
        /* <DEDUP_REMOVED lines=9> */
[----:B-1----:R-:W-:Y:S05]  /*1a8c0*/  @P0 BRA.U.ANY `(.L_x_699) ;  /* 0xfffffffd00d80947 */ /* 0x002fea000393ffff */
.L_x_685:
[----:B------:R-:W-:Y:S05]  /*1a8d0*/  BSYNC B1 ;  /* 0x0000000000017941 */ /* 0x000fea0003800000 */
.L_x_684:
[----:B------:R-:W-:Y:S01]  /*1a8e0*/  VIADD R9, R3, 0xfffffffe ;  /* 0xfffffffe03097836 */ /* 0x000fe20000000000 */
[----:B------:R-:W-:Y:S01]  /*1a8f0*/  PLOP3.LUT P0, PT, PT, PT, PT, 0x8, 0x0 ;  /* 0x000000000000781c */ /* 0x000fe20003f0e170 */
[----:B------:R-:W-:-:S03]  /*1a900*/  VIADD R27, R27, 0x1 ;  /* 0x000000011b1b7836 */ /* 0x000fc60000000000 */
[----:B------:R-:W-:Y:S02]  /*1a910*/  ISETP.GE.AND P2, PT, R9, R4, PT ;  /* 0x000000040900720c */ /* 0x000fe40003f46270 */
[----:B------:R-:W-:-:S04]  /*1a920*/  ISETP.NE.AND P1, PT, R27, 0x2, PT ;  /* 0x000000021b00780c */ /* 0x000fc80003f25270 */
[----:B------:R-:W-:Y:S02]  /*1a930*/  SEL R6, RZ, 0x1, P1 ;  /* 0x00000001ff067807 */ /* 0x000fe40000800000 */
[----:B------:R-:W-:Y:S02]  /*1a940*/  SEL R27, R27, RZ, P1 ;  /* 0x000000ff1b1b7207 */ /* 0x000fe40000800000 */
[----:B------:R-:W-:-:S03]  /*1a950*/  LOP3.LUT R29, R29, R6, RZ, 0x3c, !PT ;  /* 0x000000061d1d7212 */ /* 0x000fc600078e3cff */
[----:B------:R-:W-:Y:S05]  /*1a960*/  @!P2 BRA `(.L_x_678) ;  /* 0x000000080050a947 */ /* 0x000fea0003800000 */
.L_x_716:
[----:B------:R-:W-:Y:S05]  /*1a970*/  YIELD ;  /* 0x0000000000007946 */ /* 0x000fea0003800000 */
[----:B------:R-:W-:Y:S04]  /*1a980*/  BSSY B1, `(.L_x_700) ;  /* 0x000008a000017945 */ /* 0x000fe80003800000 */
[----:B------:R-:W-:Y:S05]  /*1a990*/  @!P6 BRA `(.L_x_701) ;  /* 0x000000080020e947 */ /* 0x000fea0003800000 */
[----:B------:R-:W-:Y:S01]  /*1a9a0*/  LEA R8, R27, R22, 0x3 ;  /* 0x000000161b087211 */ /* 0x000fe200078e18ff */
[----:B------:R-:W1:Y:S01]  /*1a9b0*/  S2R R3, SR_TID.X ;  /* 0x0000000000037919 */ /* 0x000e620000002100 */
[----:B------:R-:W-:Y:S01]  /*1a9c0*/  SHF.L.U32 R7, R29, 0x1f, RZ ;  /* 0x0000001f1d077819 */ /* 0x000fe200000006ff */
[----:B------:R-:W-:Y:S03]  /*1a9d0*/  BSSY B2, `(.L_x_702) ;  /* 0x0000005000027945 */ /* 0x000fe60003800000 */
[----:B------:R-:W2:Y:S01]  /*1a9e0*/  SYNCS.PHASECHK.TRANS64.TRYWAIT P1, [R8+URZ+0x308a0], R7 ;  /* 0x0308a007080075a7 */ /* 0x000ea2000802017f */
[----:B-1----:R-:W-:-:S04]  /*1a9f0*/  LOP3.LUT R3, R3, 0x7f, RZ, 0xc0, !PT ;  /* 0x0000007f03037812 */ /* 0x002fc800078ec0ff */
[----:B------:R-:W-:Y:S01]  /*1aa00*/  ISETP.NE.AND P2, PT, R3, RZ, PT ;  /* 0x000000ff0300720c */ /* 0x000fe20003f45270 */
[----:B--2---:R-:W-:-:S12]  /*1aa10*/  @!P1 BRA `(.L_x_703) ;  /* 0x0000005c008c9947 */ /* 0x004fd80003800000 */
.L_x_838:
[----:B------:R-:W-:Y:S05]  /*1aa20*/  BSYNC B2 ;  /* 0x0000000000027941 */ /* 0x000fea0003800000 */
.L_x_702:
[----:B------:R-:W-:Y:S04]  /*1aa30*/  BSSY B2, `(.L_x_704) ;  /* 0x0000009000027945 */ /* 0x000fe80003800000 */
[----:B------:R-:W-:Y:S05]  /*1aa40*/  @P2 BRA `(.L_x_705) ;  /* 0x00000000001c2947 */ /* 0x000fea0003800000 */
[----:B0-----:R-:W0:Y:S01]  /*1aa50*/  S2R R5, SR_TID.X ;  /* 0x0000000000057919 */ /* 0x001e220000002100 */
[----:B------:R-:W-:-:S04]  /*1aa60*/  IMAD.MOV.U32 R3, RZ, RZ, 0x9000 ;  /* 0x00009000ff037424 */ /* 0x000fc800078e00ff */
[----:B------:R2:W-:Y:S01]  /*1aa70*/  SYNCS.ARRIVE.TRANS64 RZ, [R8+URZ+0x30890], R3 ;  /* 0x0308900308ff79a7 */ /* 0x0005e2000800003f */
[----:B0-----:R-:W-:-:S04]  /*1aa80*/  LOP3.LUT R5, R5, 0x1f, RZ, 0xc0, !PT ;  /* 0x0000001f05057812 */ /* 0x001fc800078ec0ff */
[----:B------:R-:W-:-:S13]  /*1aa90*/  ISETP.NE.AND P1, PT, R5, RZ, PT ;  /* 0x000000ff0500720c */ /* 0x000fda0003f25270 */
[----:B--2---:R-:W-:Y:S05]  /*1aaa0*/  @!P1 BRA `(.L_x_705) ;  /* 0x0000000000049947 */ /* 0x004fea0003800000 */
[----:B------:R-:W-:Y:S01]  /*1aab0*/  BPT.TRAP 0x1 ;  /* 0x000000040000795c */ /* 0x000fe20000300000 */
.L_x_705:
[----:B------:R-:W-:Y:S05]  /*1aac0*/  BSYNC B2 ;  /* 0x0000000000027941 */ /* 0x000fea0003800000 */
.L_x_704:
[----:B------:R-:W-:Y:S01]  /*1aad0*/  IMAD.MOV.U32 R12, RZ, RZ, RZ ;  /* 0x000000ffff0c7224 */ /* 0x000fe200078e00ff */
[----:B------:R-:W-:Y:S01]  /*1aae0*/  UIADD3 UR4, UP0, UR36, 0x570, URZ ;  /* 0x0000057024047890 */ /* 0x000fe2000ff1e03f */
[----:B------:R-:W-:Y:S01]  /*1aaf0*/  IMAD R6, R27, 0x9000, R22 ;  /* 0x000090001b067824 */ /* 0x000fe200078e0216 */
[----:B------:R-:W-:Y:S01]  /*1ab00*/  PLOP3.LUT P1, PT, PT, PT, PT, 0x80, 0x0 ;  /* 0x000000000000781c */ /* 0x000fe20003f2f070 */
[----:B0-----:R-:W-:Y:S01]  /*1ab10*/  IMAD R5, R9, 0x60, R0 ;  /* 0x0000006009057824 */ /* 0x001fe200078e0200 */
[----:B------:R-:W-:Y:S01]  /*1ab20*/  R2UR UR10, R12 ;  /* 0x000000000c0a72ca */ /* 0x000fe200000e0000 */
[----:B------:R-:W-:Y:S01]  /*1ab30*/  VIADD R10, R6, 0x1e400 ;  /* 0x0001e400060a7836 */ /* 0x000fe20000000000 */
[----:B------:R-:W-:Y:S01]  /*1ab40*/  IADD3 R3, R8, 0x30890, RZ ;  /* 0x0003089008037810 */ /* 0x000fe20007ffe0ff */
[----:B------:R-:W-:Y:S01]  /*1ab50*/  UIADD3.X UR5, URZ, UR37, URZ, UP0, !UPT ;  /* 0x000000253f057290 */ /* 0x000fe200087fe43f */
[----:B------:R-:W-:Y:S01]  /*1ab60*/  UMOV UR6, 0x0 ;  /* 0x0000000000067882 */ /* 0x000fe20000000000 */
[----:B------:R-:W-:-:S10]  /*1ab70*/  UMOV UR7, 0x12f00000 ;  /* 0x12f0000000077882 */ /* 0x000fd40000000000 */
.L_x_706:
        /* <DEDUP_REMOVED lines=16> */
.L_x_707:
        /* <DEDUP_REMOVED lines=16> */
.L_x_708:
        /* <DEDUP_REMOVED lines=13> */
.L_x_839:
[----:B------:R-:W-:Y:S05]  /*1ae50*/  BSYNC B2 ;  /* 0x0000000000027941 */ /* 0x000fea0003800000 */
.L_x_709:
        /* <DEDUP_REMOVED lines=11> */
.L_x_712:
[----:B------:R-:W-:Y:S05]  /*1af10*/  BSYNC B2 ;  /* 0x0000000000027941 */ /* 0x000fea0003800000 */
.L_x_711:
        /* <DEDUP_REMOVED lines=8> */
.L_x_713:
        /* <DEDUP_REMOVED lines=15> */
.L_x_714:
        /* <DEDUP_REMOVED lines=15> */
.L_x_715:
        /* <DEDUP_REMOVED lines=10> */
.L_x_701:
[----:B------:R-:W-:Y:S05]  /*1b220*/  BSYNC B1 ;  /* 0x0000000000017941 */ /* 0x000fea0003800000 */
.L_x_700:
[----:B------:R-:W-:Y:S01]  /*1b230*/  ISETP.GT.AND P2, PT, R9, R4, PT ;  /* 0x000000040900720c */ /* 0x000fe20003f44270 */
[----:B------:R-:W-:Y:S02]  /*1b240*/  VIADD R27, R27, 0x1 ;  /* 0x000000011b1b7836 */ /* 0x000fe40000000000 */
[----:B------:R-:W-:-:S03]  /*1b250*/  VIADD R9, R9, 0xffffffff ;  /* 0xffffffff09097836 */ /* 0x000fc60000000000 */
[----:B------:R-:W-:-:S04]  /*1b260*/  ISETP.NE.AND P1, PT, R27, 0x2, PT ;  /* 0x000000021b00780c */ /* 0x000fc80003f25270 */
[----:B------:R-:W-:Y:S02]  /*1b270*/  SEL R6, RZ, 0x1, P1 ;  /* 0x00000001ff067807 */ /* 0x000fe40000800000 */
[----:B------:R-:W-:Y:S02]  /*1b280*/  SEL R27, R27, RZ, P1 ;  /* 0x000000ff1b1b7207 */ /* 0x000fe40000800000 */
[----:B------:R-:W-:Y:S01]  /*1b290*/  LOP3.LUT R29, R29, R6, RZ, 0x3c, !PT ;  /* 0x000000061d1d7212 */ /* 0x000fe200078e3cff */
[----:B------:R-:W-:Y:S06]  /*1b2a0*/  @P2 BRA `(.L_x_716) ;  /* 0xfffffff400b02947 */ /* 0x000fec000383ffff */
.L_x_678:
[----:B------:R-:W-:Y:S05]  /*1b2b0*/  BSYNC B0 ;  /* 0x0000000000007941 */ /* 0x000fea0003800000 */
.L_x_677:
[----:B------:R-:W2:Y:S01]  /*1b2c0*/  LDL R31, [R1+0x8] ;  /* 0x00000800011f7983 */ /* 0x000ea20000100800 */
[----:B------:R-:W-:Y:S05]  /*1b2d0*/  @!P0 WARPSYNC.ALL ;  /* 0x0000000000008948 */ /* 0x000fea0003800000 */
[----:B------:R-:W-:Y:S06]  /*1b2e0*/  @!P0 BAR.SYNC.DEFER_BLOCKING 0xc, 0x180 ;  /* 0x0306000000008b1d */ /* 0x000fec0000010000 */
[----:B------:R-:W-:Y:S01]  /*1b2f0*/  BSSY B7, `(.L_x_717) ;  /* 0x000037b000077945 */ /* 0x000fe20003800000 */
[----:B--2---:R-:W-:-:S13]  /*1b300*/  ISETP.GT.AND P0, PT, R31, RZ, PT ;  /* 0x000000ff1f00720c */ /* 0x004fda0003f04270 */
[----:B------:R-:W-:Y:S05]  /*1b310*/  @P0 BRA `(.L_x_718) ;  /* 0x0000000000440947 */ /* 0x000fea0003800000 */
[----:B------:R-:W1:Y:S02]  /*1b320*/  S2R R3, SR_TID.X ;  /* 0x0000000000037919 */ /* 0x000e640000002100 */
[----:B-1----:R-:W-:-:S04]  /*1b330*/  LOP3.LUT R3, R3, 0x7f, RZ, 0xc0, !PT ;  /* 0x0000007f03037812 */ /* 0x002fc800078ec0ff */
[----:B------:R-:W-:-:S13]  /*1b340*/  ISETP.NE.AND P0, PT, R3, RZ, PT ;  /* 0x000000ff0300720c */ /* 0x000fda0003f05270 */
[----:B------:R-:W-:Y:S05]  /*1b350*/  @P0 BRA `(.L_x_719) ;  /* 0x0000003400d00947 */ /* 0x000fea0003800000 */
[----:B0-----:R-:W0:Y:S01]  /*1b360*/  S2R R5, SR_LANEID ;  /* 0x0000000000057919 */ /* 0x001e220000000000 */
[----:B------:R-:W-:Y:S01]  /*1b370*/  VOTEU.ANY UR4, UPT, PT ;  /* 0x0000000000047886 */ /* 0x000fe200038e0100 */
[----:B------:R-:W1:Y:S01]  /*1b380*/  LDC.64 R2, c[0x0][0xc60] ;  /* 0x00031800ff027b82 */ /* 0x000e620000000a00 */
[----:B------:R-:W0:Y:S02]  /*1b390*/  FLO.U32 R0, UR4 ;  /* 0x0000000400007d00 */ /* 0x000e2400080e0000 */
[----:B0-----:R-:W-:-:S06]  /*1b3a0*/  ISETP.EQ.U32.AND P0, PT, R0, R5, PT ;  /* 0x000000050000720c */ /* 0x001fcc0003f02070 */
[----:B------:R-:W1:Y:S07]  /*1b3b0*/  POPC R5, UR4 ;  /* 0x0000000400057d09 */ /* 0x000e6e0008000000 */
[----:B-1----:R-:W2:Y:S01]  /*1b3c0*/  @P0 ATOMG.E.ADD.STRONG.GPU PT, R3, desc[UR56][R2.64], R5 ;  /* 0x00000005020309a8 */ /* 0x002ea200081ee1f8 */
[----:B------:R-:W0:Y:S02]  /*1b3d0*/  S2R R4, SR_LTMASK ;  /* 0x0000000000047919 */ /* 0x000e240000003900 */
[----:B0-----:R-:W-:-:S04]  /*1b3e0*/  LOP3.LUT R4, R4, UR4, RZ, 0xc0, !PT ;  /* 0x0000000404047c12 */ /* 0x001fc8000f8ec0ff */
[----:B------:R-:W0:Y:S01]  /*1b3f0*/  POPC R7, R4 ;  /* 0x0000000400077309 */ /* 0x000e220000000000 */
[----:B--2---:R-:W0:Y:S02]  /*1b400*/  SHFL.IDX PT, R0, R3, R0, 0x1f ;  /* 0x00001f0003007589 */ /* 0x004e2400000e0000 */
[----:B0-----:R-:W-:Y:S01]  /*1b410*/  IADD3 R16, R0, UR38, R7 ;  /* 0x0000002600107c10 */ /* 0x001fe2000fffe007 */
[----:B------:R-:W-:Y:S06]  /*1b420*/  BRA `(.L_x_719) ;  /* 0x00000034009c7947 */ /* 0x000fec0003800000 */
.L_x_718:
[----:B------:R-:W-:Y:S01]  /*1b430*/  IADD3 R0, R22, 0x1e400, RZ ;  /* 0x0001e40016007810 */ /* 0x000fe20007ffe0ff */
[----:B------:R-:W-:Y:S03]  /*1b440*/  BSSY B6, `(.L_x_720) ;  /* 0x0000013000067945 */ /* 0x000fe60003800000 */
[----:B------:R-:W-:-:S13]  /*1b450*/  LOP3.LUT P0, RZ, R0, 0x3ff, RZ, 0xc0, !PT ;  /* 0x000003ff00ff7812 */ /* 0x000fda000780c0ff */
[----:B------:R-:W-:Y:S05]  /*1b460*/  @!P0 BRA `(.L_x_721) ;  /* 0x0000000000408947 */ /* 0x000fea0003800000 */
[----:B------:R-:W-:Y:S01]  /*1b470*/  MOV R2, 0x0 ;  /* 0x0000000000027802 */ /* 0x000fe20000000f00 */
[----:B------:R-:W-:Y:S01]  /*1b480*/  ULDC.64 UR6, c[0x4][0x88] ;  /* 0x0100220000067ab9 */ /* 0x000fe20000000a00 */
[----:B------:R-:W-:Y:S01]  /*1b490*/  ULDC.64 UR8, c[0x4][0x90] ;  /* 0x0100240000087ab9 */ /* 0x000fe20000000a00 */
[----:B------:R-:W-:Y:S01]  /*1b4a0*/  ULDC.64 UR4, c[0x4][0x8] ;  /* 0x0100020000047ab9 */ /* 0x000fe20000000a00 */
[----:B------:R-:W-:Y:S01]  /*1b4b0*/  IMAD.U32 R4, RZ, RZ, UR6 ;  /* 0x00000006ff047e24 */ /* 0x000fe2000f8e00ff */
[----:B------:R-:W-:Y:S01]  /*1b4c0*/  MOV R6, UR8 ;  /* 0x0000000800067c02 */ /* 0x000fe20008000f00 */
[----:B------:R-:W1:Y:S01]  /*1b4d0*/  LDC.64 R2, c[0x4][R2] ;  /* 0x0100000002027b82 */ /* 0x000e620000000a00 */
[----:B0-----:R-:W-:Y:S01]  /*1b4e0*/  IMAD.U32 R5, RZ, RZ, UR7 ;  /* 0x00000007ff057e24 */ /* 0x001fe2000f8e00ff */
[----:B------:R-:W-:Y:S01]  /*1b4f0*/  MOV R11, UR5 ;  /* 0x00000005000b7c02 */ /* 0x000fe20008000f00 */
[----:B------:R-:W-:Y:S01]  /*1b500*/  IMAD.U32 R7, RZ, RZ, UR9 ;  /* 0x00000009ff077e24 */ /* 0x000fe2000f8e00ff */
[----:B------:R-:W-:Y:S01]  /*1b510*/  MOV R13, RZ ;  /* 0x000000ff000d7202 */ /* 0x000fe20000000f00 */
[----:B------:R-:W-:-:S02]  /*1b520*/  IMAD.U32 R10, RZ, RZ, UR4 ;  /* 0x00000004ff0a7e24 */ /* 0x000fc4000f8e00ff */
[----:B------:R-:W-:Y:S02]  /*1b530*/  IMAD.MOV.U32 R8, RZ, RZ, 0x70 ;  /* 0x00000070ff087424 */ /* 0x000fe400078e00ff */
[----:B------:R-:W-:-:S07]  /*1b540*/  IMAD.MOV.U32 R12, RZ, RZ, 0x1 ;  /* 0x00000001ff0c7424 */ /* 0x000fce00078e00ff */
[----:B------:R-:W-:-:S07]  /*1b550*/  LEPC R20, `(.L_x_721) ;  /* 0x000000001014794e */ /* 0x000fce0000000000 */
[----:B-1----:R-:W-:Y:S05]  /*1b560*/  CALL.ABS.NOINC R2 ;  /* 0x0000000002007343 */ /* 0x002fea0003c00000 */
.L_x_721:
[----:B------:R-:W-:Y:S05]  /*1b570*/  BSYNC B6 ;  /* 0x0000000000067941 */ /* 0x000fea0003800000 */
.L_x_720:
        /* <DEDUP_REMOVED lines=9> */
[----:B------:R-:W-:Y:S01]  /*1b610*/  IMAD.U32 R4, RZ, RZ, UR6 ;  /* 0x00000006ff047e24 */ /* 0x000fe2000f8e00ff */
[----:B0-----:R-:W-:Y:S01]  /*1b620*/  MOV R5, UR7 ;  /* 0x0000000700057c02 */ /* 0x001fe20008000f00 */
[----:B------:R-:W-:Y:S01]  /*1b630*/  IMAD.U32 R6, RZ, RZ, UR8 ;  /* 0x00000008ff067e24 */ /* 0x000fe2000f8e00ff */
[----:B------:R-:W-:Y:S01]  /*1b640*/  MOV R10, UR4 ;  /* 0x00000004000a7c02 */ /* 0x000fe20008000f00 */
[----:B------:R-:W-:Y:S01]  /*1b650*/  IMAD.U32 R7, RZ, RZ, UR9 ;  /* 0x00000009ff077e24 */ /* 0x000fe2000f8e00ff */
[----:B------:R-:W-:Y:S01]  /*1b660*/  MOV R12, 0x1 ;  /* 0x00000001000c7802 */ /* 0x000fe20000000f00 */
[----:B------:R-:W-:-:S02]  /*1b670*/  IMAD.U32 R11, RZ, RZ, UR5 ;  /* 0x00000005ff0b7e24 */ /* 0x000fc4000f8e00ff */
[----:B------:R-:W-:Y:S02]  /*1b680*/  IMAD.MOV.U32 R8, RZ, RZ, 0x70 ;  /* 0x00000070ff087424 */ /* 0x000fe400078e00ff */
[----:B-1----:R-:W-:-:S07]  /*1b690*/  IMAD.MOV.U32 R13, RZ, RZ, RZ ;  /* 0x000000ffff0d7224 */ /* 0x002fce00078e00ff */
[----:B------:R-:W-:-:S07]  /*1b6a0*/  LEPC R20, `(.L_x_724) ;  /* 0x000000001014794e */ /* 0x000fce0000000000 */
[----:B--2---:R-:W-:Y:S05]  /*1b6b0*/  CALL.ABS.NOINC R2 ;  /* 0x0000000002007343 */ /* 0x004fea0003c00000 */
.L_x_724:
[----:B------:R0:W1:Y:S01]  /*1b6c0*/  LDC.64 R2, c[0x4][R25] ;  /* 0x0100000019027b82 */ /* 0x0000620000000a00 */
[----:B------:R-:W-:Y:S01]  /*1b6d0*/  ULDC.64 UR4, c[0x4][0x88] ;  /* 0x0100220000047ab9 */ /* 0x000fe20000000a00 */
[----:B------:R-:W-:Y:S01]  /*1b6e0*/  ULDC.64 UR6, c[0x4][0x90] ;  /* 0x0100240000067ab9 */ /* 0x000fe20000000a00 */
[----:B------:R-:W-:Y:S01]  /*1b6f0*/  ULDC.64 UR8, c[0x4][0x18] ;  /* 0x0100060000087ab9 */ /* 0x000fe20000000a00 */
[----:B------:R-:W-:Y:S01]  /*1b700*/  IMAD.U32 R4, RZ, RZ, UR4 ;  /* 0x00000004ff047e24 */ /* 0x000fe2000f8e00ff */
[----:B------:R-:W-:Y:S01]  /*1b710*/  MOV R5, UR5 ;  /* 0x0000000500057c02 */ /* 0x000fe20008000f00 */
        /* <DEDUP_REMOVED lines=9> */
.L_x_723:
[----:B------:R-:W-:Y:S05]  /*1b7b0*/  BSYNC B6 ;  /* 0x0000000000067941 */ /* 0x000fea0003800000 */
.L_x_722:
[----:B------:R-:W2:Y:S01]  /*1b7c0*/  LDL R25, [R1+0x24] ;  /* 0x0000240001197983 */ /* 0x000ea20000100800 */
[----:B------:R-:W-:Y:S01]  /*1b7d0*/  ULDC.64 UR4, c[0x0][0x9f8] ;  /* 0x00027e0000047ab9 */ /* 0x000fe20000000a00 */
[----:B------:R-:W1:Y:S01]  /*1b7e0*/  LDC R0, c[0x0][0x430] ;  /* 0x00010c00ff007b82 */ /* 0x000e620000000800 */
[----:B------:R-:W-:Y:S01]  /*1b7f0*/  ISETP.NE.U32.AND P0, PT, RZ, UR4, PT ;  /* 0x00000004ff007c0c */ /* 0x000fe2000bf05070 */
[----:B------:R-:W3:Y:S03]  /*1b800*/  LDL R21, [R1+0xc] ;  /* 0x00000c0001157983 */ /* 0x000ee60000100800 */
[----:B------:R-:W-:Y:S01]  /*1b810*/  ISETP.NE.AND.EX P0, PT, RZ, UR5, PT, P0 ;  /* 0x00000005ff007c0c */ /* 0x000fe2000bf05300 */
[----:B------:R-:W4:Y:S01]  /*1b820*/  LDL.LU R8, [R1] ;  /* 0x0000000001087983 */ /* 0x000f220000300800 */
[----:B------:R-:W0:Y:S11]  /*1b830*/  S2R R20, SR_TID.X ;  /* 0x0000000000147919 */ /* 0x000e360000002100 */
[----:B------:R-:W-:Y:S01]  /*1b840*/  @P0 IADD3 R2, P1, R23, UR4, RZ ;  /* 0x0000000417020c10 */ /* 0x000fe2000ff3e0ff */
[----:B------:R-:W-:-:S03]  /*1b850*/  ULDC UR4, c[0x0][0x2f4] ;  /* 0x0000bd0000047ab9 */ /* 0x000fc60000000800 */
[----:B------:R-:W-:-:S05]  /*1b860*/  @P0 IADD3.X R3, R24, UR5, RZ, P1, !PT ;  /* 0x0000000518030c10 */ /* 0x000fca0008ffe4ff */
[----:B------:R3:W4:Y:S01]  /*1b870*/  @P0 LDG.E R32, desc[UR56][R2.64] ;  /* 0x0000003802200981 */ /* 0x000722000c1e1900 */
[----:B0-----:R-:W-:-:S04]  /*1b880*/  LOP3.LUT R20, R20, 0x7f, RZ, 0xc0, !PT ;  /* 0x0000007f14147812 */ /* 0x001fc800078ec0ff */
[----:B------:R-:W-:Y:S02]  /*1b890*/  SHF.R.U32.HI R4, RZ, 0x3, R20 ;  /* 0x00000003ff047819 */ /* 0x000fe40000011614 */
[----:B------:R-:W0:Y:S01]  /*1b8a0*/  S2R R20, SR_TID.X ;  /* 0x0000000000147919 */ /* 0x000e220000002100 */
[----:B-1----:R-:W-:-:S13]  /*1b8b0*/  ISETP.NE.AND P1, PT, R0, 0x1, PT ;  /* 0x000000010000780c */ /* 0x002fda0003f25270 */
[----:B------:R-:W1:Y:S01]  /*1b8c0*/  @P1 LDC R6, c[0x0][0x438] ;  /* 0x00010e00ff061b82 */ /* 0x000e620000000800 */
[----:B0-----:R-:W-:-:S05]  /*1b8d0*/  IMAD.SHL.U32 R20, R20, 0x10, RZ ;  /* 0x0000001014147824 */ /* 0x001fca00078e00ff */
[----:B------:R-:W-:Y:S02]  /*1b8e0*/  LOP3.LUT R20, R4, 0x70, R20, 0xf8, !PT ;  /* 0x0000007004147812 */ /* 0x000fe400078ef814 */
[----:B------:R-:W0:Y:S01]  /*1b8f0*/  @P1 LDC R4, c[0x0][0x434] ;  /* 0x00010d00ff041b82 */ /* 0x000e220000000800 */
[----:B------:R-:W-:Y:S01]  /*1b900*/  ISETP.GE.AND P3, PT, R33, UR4, PT ;  /* 0x0000000421007c0c */ /* 0x000fe2000bf66270 */
[----:B------:R-:W-:Y:S01]  /*1b910*/  UMOV UR5, 0xffffffff ;  /* 0xffffffff00057882 */ /* 0x000fe20000000000 */
[----:B--2---:R-:W-:-:S05]  /*1b920*/  IADD3 R25, R25, -0x1, RZ ;  /* 0xffffffff19197810 */ /* 0x004fca0007ffe0ff */
[----:B------:R-:W-:-:S05]  /*1b930*/  IMAD R5, R25, 0x60, R20 ;  /* 0x0000006019057824 */ /* 0x000fca00078e0214 */
[----:B------:R-:W-:-:S04]  /*1b940*/  ISETP.GE.AND P0, PT, R5, R31, PT ;  /* 0x0000001f0500720c */ /* 0x000fc80003f06270 */
[----:B------:R-:W-:Y:S01]  /*1b950*/  ISETP.GT.U32.OR P0, PT, R20, 0x5f, P0 ;  /* 0x0000005f1400780c */ /* 0x000fe20000704470 */
[----:B---3--:R-:W-:-:S04]  /*1b960*/  IMAD.IADD R5, R5, 0x1, R21 ;  /* 0x0000000105057824 */ /* 0x008fc800078e0215 */
[----:B0-----:R-:W-:-:S08]  /*1b970*/  @P1 IMAD.HI.U32 R7, R5, R4, RZ ;  /* 0x0000000405071227 */ /* 0x001fd000078e00ff */
[----:B------:R-:W0:Y:S01]  /*1b980*/  @!P0 LDC.64 R2, c[0x0][0x428] ;  /* 0x00010a00ff028b82 */ /* 0x000e220000000a00 */
[----:B------:R-:W-:Y:S01]  /*1b990*/  IMAD.MOV.U32 R4, RZ, RZ, R5 ;  /* 0x000000ffff047224 */ /* 0x000fe200078e0005 */
[----:B-1----:R-:W-:Y:S02]  /*1b9a0*/  @P1 SHF.R.U32.HI R4, RZ, R6, R7 ;  /* 0x00000006ff041219 */ /* 0x002fe40000011607 */
[----:B----4-:R-:W-:Y:S02]  /*1b9b0*/  SHF.R.S32.HI R9, RZ, 0x1f, R32 ;  /* 0x0000001fff097819 */ /* 0x010fe40000011420 */
[----:B------:R-:W-:-:S05]  /*1b9c0*/  IADD3 R6, -R4, RZ, RZ ;  /* 0x000000ff04067210 */ /* 0x000fca0007ffe1ff */
[----:B------:R-:W-:Y:S01]  /*1b9d0*/  IMAD R0, R0, R6, R5 ;  /* 0x0000000600007224 */ /* 0x000fe200078e0205 */
[--C-:B------:R-:W-:Y:S01]  /*1b9e0*/  @!P0 SHF.R.S32.HI R5, RZ, 0x1f, R4.reuse ;  /* 0x0000001fff058819 */ /* 0x100fe20000011404 */
[-C--:B0-----:R-:W-:Y:S02]  /*1b9f0*/  @!P0 IMAD R6, R9, R2.reuse, RZ ;  /* 0x0000000209068224 */ /* 0x081fe400078e02ff */
[----:B------:R-:W-:-:S04]  /*1ba00*/  @!P0 IMAD.WIDE.U32 R4, R32, R2, R4 ;  /* 0x0000000220048225 */ /* 0x000fc800078e0004 */
[----:B------:R-:W-:Y:S02]  /*1ba10*/  @!P0 IMAD R6, R32, R3, R6 ;  /* 0x0000000320068224 */ /* 0x000fe400078e0206 */
[----:B------:R-:W0:Y:S02]  /*1ba20*/  @!P0 LDC.64 R2, c[0x0][0x418] ;  /* 0x00010600ff028b82 */ /* 0x000e240000000a00 */
[----:B------:R-:W-:Y:S01]  /*1ba30*/  @!P0 IMAD.IADD R6, R5, 0x1, R6 ;  /* 0x0000000105068824 */ /* 0x000fe200078e0206 */
[----:B------:R-:W-:Y:S02]  /*1ba40*/  MOV R7, UR39 ;  /* 0x0000002700077c02 */ /* 0x000fe40008000f00 */
[----:B0-----:R-:W-:-:S04]  /*1ba50*/  @!P0 LEA R2, P1, R4, R2, 0x2 ;  /* 0x0000000204028211 */ /* 0x001fc800078210ff */
[----:B------:R-:W-:Y:S01]  /*1ba60*/  @!P0 LEA.HI.X R3, R4, R3, R6, 0x2, P1 ;  /* 0x0000000304038211 */ /* 0x000fe200008f1406 */
[----:B------:R-:W-:-:S06]  /*1ba70*/  IMAD.MOV.U32 R4, RZ, RZ, RZ ;  /* 0x000000ffff047224 */ /* 0x000fcc00078e00ff */
[----:B------:R0:W5:Y:S01]  /*1ba80*/  @!P0 LDG.E R4, desc[UR56][R2.64] ;  /* 0x0000003802048981 */ /* 0x000162000c1e1900 */
[----:B------:R-:W-:Y:S02]  /*1ba90*/  ISETP.GT.U32.AND P0, PT, R20, 0x5f, PT ;  /* 0x0000005f1400780c */ /* 0x000fe40003f04070 */
[----:B------:R-:W-:Y:S02]  /*1baa0*/  ISETP.NE.AND P2, PT, R7, 0x3, PT ;  /* 0x000000030700780c */ /* 0x000fe40003f45270 */
[----:B------:R-:W-:-:S09]  /*1bab0*/  LOP3.LUT R8, R8, 0xfffffff7, RZ, 0xc0, !PT ;  /* 0xfffffff708087812 */ /* 0x000fd200078ec0ff */
[----:B------:R-:W-:-:S04]  /*1bac0*/  @P0 LOP3.LUT R8, R8, 0x8, RZ, 0xfc, !PT ;  /* 0x0000000808080812 */ /* 0x000fc800078efcff */
[----:B------:R-:W-:-:S04]  /*1bad0*/  LOP3.LUT R8, R8, 0xffffffef, RZ, 0xc0, !PT ;  /* 0xffffffef08087812 */ /* 0x000fc800078ec0ff */
[----:B------:R-:W-:-:S04]  /*1bae0*/  @P2 LOP3.LUT R8, R8, 0x10, RZ, 0xfc, !PT ;  /* 0x0000001008082812 */ /* 0x000fc800078efcff */
[----:B------:R-:W-:Y:S02]  /*1baf0*/  LOP3.LUT R8, R8, 0xfffffffb, RZ, 0xc0, !PT ;  /* 0xfffffffb08087812 */ /* 0x000fe400078ec0ff */
[----:B------:R-:W-:Y:S02]  /*1bb00*/  ISETP.GE.AND P1, PT, R36, UR4, PT ;  /* 0x0000000424007c0c */ /* 0x000fe4000bf26270 */
[----:B------:R-:W-:Y:S02]  /*1bb10*/  @P3 LOP3.LUT R8, R8, 0x4, RZ, 0xfc, !PT ;  /* 0x0000000408083812 */ /* 0x000fe400078efcff */
[----:B------:R-:W-:Y:S02]  /*1bb20*/  ISETP.GE.AND P0, PT, R35, UR4, PT ;  /* 0x0000000423007c0c */ /* 0x000fe4000bf06270 */
[----:B------:R-:W-:-:S04]  /*1bb30*/  LOP3.LUT R8, R8, 0xfffffffe, RZ, 0xc0, !PT ;  /* 0xfffffffe08087812 */ /* 0x000fc800078ec0ff */
[----:B------:R-:W-:-:S04]  /*1bb40*/  LOP3.LUT R8, R8, 0xfffffffd, RZ, 0xc0, !PT ;  /* 0xfffffffd08087812 */ /* 0x000fc800078ec0ff */
[----:B------:R-:W-:Y:S01]  /*1bb50*/  @P1 LOP3.LUT R8, R8, 0x2, RZ, 0xfc, !PT ;  /* 0x0000000208081812 */ /* 0x000fe200078efcff */
[----:B------:R0:W-:Y:S03]  /*1bb60*/  STL [R1+0x10], R9 ;  /* 0x0000100901007387 */ /* 0x0001e60000100800 */
[----:B------:R-:W-:Y:S01]  /*1bb70*/  @P0 LOP3.LUT R8, R8, 0x1, RZ, 0xfc, !PT ;  /* 0x0000000108080812 */ /* 0x000fe200078efcff */
[----:B------:R0:W-:Y:S04]  /*1bb80*/  STL [R1+0x38], R7 ;  /* 0x0000380701007387 */ /* 0x0001e80000100800 */
[----:B------:R0:W-:Y:S01]  /*1bb90*/  STL [R1], R8 ;  /* 0x0000000801007387 */ /* 0x0001e20000100800 */
[----:B------:R-:W-:Y:S05]  /*1bba0*/  BRA.DIV UR5, `(.L_x_725) ;  /* 0x0000004e05507947 */ /* 0x000fea000b800000 */
.L_x_842:
[----:B------:R-:W-:Y:S01]  /*1bbb0*/  SHF.R.S32.HI R31, RZ, 0x1f, R18 ;  /* 0x0000001fff1f7819 */ /* 0x000fe20000011412 */
[----:B------:R-:W-:Y:S06]  /*1bbc0*/  @!P2 BRA `(.L_x_726) ;  /* 0x000000000004a947 */ /* 0x000fec0003800000 */
[----:B------:R-:W-:Y:S01]  /*1bbd0*/  BPT.TRAP 0x1 ;  /* 0x000000040000795c */ /* 0x000fe20000300000 */
.L_x_726:
[----:B------:R-:W-:Y:S01]  /*1bbe0*/  SHF.R.S32.HI R5, RZ, 0x1f, R0 ;  /* 0x0000001fff057819 */ /* 0x000fe20000011400 */
[----:B------:R-:W-:Y:S01]  /*1bbf0*/  ULDC.64 UR4, c[0x0][0x328] ;  /* 0x0000ca0000047ab9 */ /* 0x000fe20000000a00 */
[----:B------:R-:W-:Y:S03]  /*1bc00*/  BSSY B0, `(.L_x_727) ;  /* 0x0000017000007945 */ /* 0x000fe60003800000 */
[----:B0-----:R-:W-:-:S04]  /*1bc10*/  IMAD R3, R5, UR4, RZ ;  /* 0x0000000405037c24 */ /* 0x001fc8000f8e02ff */
        /* <DEDUP_REMOVED lines=21> */
.L_x_843:
[----:B------:R-:W-:Y:S05]  /*1bd70*/  BSYNC B0 ;  /* 0x0000000000007941 */ /* 0x000fea0003800000 */
.L_x_727:
[----:B------:R-:W2:Y:S01]  /*1bd80*/  LDL R3, [R1] ;  /* 0x0000000001037983 */ /* 0x000ea20000100800 */
[----:B------:R-:W-:-:S03]  /*1bd90*/  ULDC.64 UR4, c[0x0][0x300] ;  /* 0x0000c00000047ab9 */ /* 0x000fc60000000a00 */
[----:B------:R-:W3:Y:S01]  /*1bda0*/  LDL R9, [R1+0x8] ;  /* 0x0000080001097983 */ /* 0x000ee20000100800 */
[----:B------:R-:W-:Y:S01]  /*1bdb0*/  IMAD R5, R5, UR4, RZ ;  /* 0x0000000405057c24 */ /* 0x000fe2000f8e02ff */
[----:B------:R-:W1:Y:S03]  /*1bdc0*/  S2R R8, SR_TID.X ;  /* 0x0000000000087919 */ /* 0x000e660000002100 */
[----:B------:R-:W-:Y:S01]  /*1bdd0*/  IMAD R5, R0, UR5, R5 ;  /* 0x0000000500057c24 */ /* 0x000fe2000f8e0205 */
[----:B-1----:R-:W-:-:S04]  /*1bde0*/  LOP3.LUT R8, R8, 0x7f, RZ, 0xc0, !PT ;  /* 0x0000007f08087812 */ /* 0x002fc800078ec0ff */
[----:B------:R-:W-:Y:S02]  /*1bdf0*/  SHF.R.U32.HI R8, RZ, 0x3, R8 ;  /* 0x00000003ff087819 */ /* 0x000fe40000011608 */
[C---:B--2---:R-:W-:Y:S02]  /*1be00*/  LOP3.LUT P4, RZ, R3.reuse, 0x4, RZ, 0xc0, !PT ;  /* 0x0000000403ff7812 */ /* 0x044fe4000788c0ff */
[C---:B------:R-:W-:Y:S02]  /*1be10*/  LOP3.LUT P3, RZ, R3.reuse, 0x2, RZ, 0xc0, !PT ;  /* 0x0000000203ff7812 */ /* 0x040fe4000786c0ff */
[----:B------:R-:W-:Y:S01]  /*1be20*/  LOP3.LUT P2, RZ, R3, 0x1, RZ, 0xc0, !PT ;  /* 0x0000000103ff7812 */ /* 0x000fe2000784c0ff */
[----:B0-----:R-:W-:Y:S01]  /*1be30*/  IMAD.WIDE.U32 R2, R0, UR4, RZ ;  /* 0x0000000400027c25 */ /* 0x001fe2000f8e00ff */
[----:B------:R-:W-:-:S03]  /*1be40*/  ULDC.64 UR4, c[0x0][0x310] ;  /* 0x0000c40000047ab9 */ /* 0x000fc60000000a00 */
[----:B------:R-:W-:Y:S02]  /*1be50*/  IMAD.IADD R3, R3, 0x1, R5 ;  /* 0x0000000103037824 */ /* 0x000fe400078e0205 */
[----:B------:R-:W-:Y:S02]  /*1be60*/  IMAD R6, R6, UR4, RZ ;  /* 0x0000000406067c24 */ /* 0x000fe4000f8e02ff */
[----:B------:R-:W-:-:S04]  /*1be70*/  IMAD.WIDE.U32 R2, R4, UR4, R2 ;  /* 0x0000000404027c25 */ /* 0x000fc8000f8e0002 */
[----:B------:R-:W-:Y:S01]  /*1be80*/  IMAD R6, R4, UR5, R6 ;  /* 0x0000000504067c24 */ /* 0x000fe2000f8e0206 */
[----:B------:R-:W-:Y:S01]  /*1be90*/  ULDC.64 UR4, c[0x0][0x308] ;  /* 0x0000c20000047ab9 */ /* 0x000fe20000000a00 */
[----:B------:R-:W-:Y:S02]  /*1bea0*/  IMAD R5, R26, 0x4800, R37 ;  /* 0x000048001a057824 */ /* 0x000fe400078e0225 */
[----:B------:R-:W-:Y:S01]  /*1beb0*/  IMAD R0, R31, UR4, RZ ;  /* 0x000000041f007c24 */ /* 0x000fe2000f8e02ff */
[----:B------:R-:W-:Y:S01]  /*1bec0*/  IADD3 R3, R3, R6, RZ ;  /* 0x0000000603037210 */ /* 0x000fe20007ffe0ff */
[----:B---3--:R-:W-:Y:S02]  /*1bed0*/  IMAD R6, R25, -0x60, R9 ;  /* 0xffffffa019067824 */ /* 0x008fe400078e0209 */
[C---:B------:R-:W-:Y:S02]  /*1bee0*/  IMAD R0, R18.reuse, UR5, R0 ;  /* 0x0000000512007c24 */ /* 0x040fe4000f8e0200 */
[----:B------:R-:W-:Y:S01]  /*1bef0*/  IMAD.WIDE.U32 R2, R18, UR4, R2 ;  /* 0x0000000412027c25 */ /* 0x000fe2000f8e0002 */
[----:B------:R-:W-:-:S03]  /*1bf00*/  ULDC.64 UR4, c[0x0][0x2e8] ;  /* 0x0000ba0000047ab9 */ /* 0x000fc60000000a00 */
[----:B------:R-:W-:Y:S01]  /*1bf10*/  IMAD.IADD R0, R3, 0x1, R0 ;  /* 0x0000000103007824 */ /* 0x000fe200078e0200 */
[----:B------:R-:W-:Y:S01]  /*1bf20*/  LEA R4, P0, R2, UR4, 0x1 ;  /* 0x0000000402047c11 */ /* 0x000fe2000f8008ff */
[----:B------:R-:W-:Y:S01]  /*1bf30*/  IMAD.IADD R6, R6, 0x1, -R8 ;  /* 0x0000000106067824 */ /* 0x000fe200078e0a08 */
[----:B------:R-:W-:Y:S02]  /*1bf40*/  UMOV UR4, 0xffffffff ;  /* 0xffffffff00047882 */ /* 0x000fe40000000000 */
[----:B------:R-:W-:Y:S02]  /*1bf50*/  LEA.HI.X R0, R2, UR5, R0, 0x1, P0 ;  /* 0x0000000502007c11 */ /* 0x000fe400080f0c00 */
        /* <DEDUP_REMOVED lines=16> */
[----:B------:R-:W-:-:S03]  /*1c060*/  @P1 LEA R8, R5, R22, 0x1 ;  /* 0x0000001605081211 */ /* 0x000fc600078e08ff */
        /* <DEDUP_REMOVED lines=35> */
[----:B------:R-:W-:Y:S01]  /*1c2a0*/  @P1 LEA R8, R5, R22, 0x1 ;  /* 0x0000001605081211 */ /* 0x000fe200078e08ff */
        /* <DEDUP_REMOVED lines=11> */
.L_x_857:
        /* <DEDUP_REMOVED lines=12> */
.L_x_730:
[----:B------:R-:W-:Y:S02]  /*1c420*/  PLOP3.LUT P1, PT, P1, P0, PT, 0xa2, 0x0 ;  /* 0x000000000000781c */ /* 0x000fe40000f21472 */
[----:B------:R-:W-:-:S08]  /*1c430*/  @P0 R2UR P1, UR4, R7 ;  /* 0x00000000070402ca */ /* 0x000fd00000020000 */
[----:B------:R-:W-:-:S05]  /*1c440*/  @P0 PLOP3.LUT P0, PT, P1, PT, PT, 0x80, 0x0 ;  /* 0x000000000000081c */ /* 0x000fca0000f0f070 */
[----:B------:R-:W-:Y:S01]  /*1c450*/  @!P1 SYNCS.ARRIVE.TRANS64.RED.A0T1 RZ, [UR4+0x30830], RZ ;  /* 0x030830ffffff99a7 */ /* 0x000fe20008200404 */
[----:B------:R-:W-:Y:S07]  /*1c460*/  @!P1 ARRIVES.LDGSTSBAR.64.TRANSCNT [UR4+0x30830] ;  /* 0x03083000ff0099b0 */ /* 0x000fee0008000a84 */
[----:B------:R-:W-:Y:S05]  /*1c470*/  @P0 BRA.U.ANY `(.L_x_730) ;  /* 0xfffffffd00e80947 */ /* 0x000fea000393ffff */
[----:B------:R-:W-:Y:S01]  /*1c480*/  NOP ;  /* 0x0000000000007918 */ /* 0x000fe20000000000 */
[----:B------:R-:W2:Y:S02]  /*1c490*/  LDL R0, [R1+0x38] ;  /* 0x0000380001007983 */ /* 0x000ea40000100800 */
[----:B--2---:R-:W-:-:S13]  /*1c4a0*/  ISETP.NE.AND P2, PT, R0, 0x3, PT ;  /* 0x000000030000780c */ /* 0x004fda0003f45270 */
[----:B------:R-:W-:Y:S05]  /*1c4b0*/  @!P2 BRA `(.L_x_731) ;  /* 0x000000000004a947 */ /* 0x000fea0003800000 */
[----:B------:R-:W-:Y:S01]  /*1c4c0*/  BPT.TRAP 0x1 ;  /* 0x000000040000795c */ /* 0x000fe20000300000 */
.L_x_731:
[----:B-1----:R1:W5:Y:S01]  /*1c4d0*/  LDL.LU R3, [R1+0x18] ;  /* 0x0000180001037983 */ /* 0x0023620000300800 */
[----:B------:R1:W-:Y:S02]  /*1c4e0*/  SYNCS.ARRIVE.TRANS64.A1T0 RZ, [R7+URZ+0x30830], RZ ;  /* 0x030830ff07ff79a7 */ /* 0x0003e4000810003f */
[----:B------:R-:W-:Y:S05]  /*1c4f0*/  WARPSYNC.ALL ;  /* 0x0000000000007948 */ /* 0x000fea0003800000 */
[----:B------:R-:W-:Y:S01]  /*1c500*/  ULDC.64 UR6, c[0x0][0xa00] ;  /* 0x0002800000067ab9 */ /* 0x000fe20000000a00 */
[----:B------:R-:W-:Y:S01]  /*1c510*/  ULDC.64 UR4, c[0x0][0x298] ;  /* 0x0000a60000047ab9 */ /* 0x000fe20000000a00 */
[----:B------:R-:W-:Y:S01]  /*1c520*/  BAR.SYNC.DEFER_BLOCKING 0x8, 0x180 ;  /* 0x0206000000007b1d */ /* 0x000fe20000010000 */
[----:B------:R-:W-:Y:S01]  /*1c530*/  ISETP.NE.U32.AND P0, PT, RZ, UR6, PT ;  /* 0x00000006ff007c0c */ /* 0x000fe2000bf05070 */
[----:B0-----:R-:W-:Y:S01]  /*1c540*/  IMAD.WIDE.U32 R4, R34, UR4, RZ ;  /* 0x0000000422047c25 */ /* 0x001fe2000f8e00ff */
[----:B------:R-:W-:-:S02]  /*1c550*/  IADD3 R2, R22, 0x12400, RZ ;  /* 0x0001240016027810 */ /* 0x000fc40007ffe0ff */
[----:B------:R-:W-:Y:S01]  /*1c560*/  ISETP.NE.AND.EX P0, PT, RZ, UR7, PT, P0 ;  /* 0x00000007ff007c0c */ /* 0x000fe2000bf05300 */
[----:B------:R-:W-:Y:S01]  /*1c570*/  BSSY B6, `(.L_x_732) ;  /* 0x000001b000067945 */ /* 0x000fe20003800000 */
[----:B------:R-:W-:Y:S02]  /*1c580*/  SHF.R.S32.HI R0, RZ, 0x1f, R34 ;  /* 0x0000001fff007819 */ /* 0x000fe40000011422 */
[----:B------:R-:W-:-:S03]  /*1c590*/  SEL R30, R30, RZ, !P0 ;  /* 0x000000ff1e1e7207 */ /* 0x000fc60004000000 */
[----:B------:R-:W-:-:S04]  /*1c5a0*/  IMAD R0, R0, UR4, RZ ;  /* 0x0000000400007c24 */ /* 0x000fc8000f8e02ff */
[----:B------:R-:W-:-:S04]  /*1c5b0*/  IMAD R0, R34, UR5, R0 ;  /* 0x0000000522007c24 */ /* 0x000fc8000f8e0200 */
[----:B------:R-:W-:Y:S01]  /*1c5c0*/  IMAD.IADD R34, R5, 0x1, R0 ;  /* 0x0000000105227824 */ /* 0x000fe200078e0200 */
[----:B-----5:R-:W-:Y:S02]  /*1c5d0*/  SEL R3, R3, RZ, !P0 ;  /* 0x000000ff03037207 */ /* 0x020fe40004000000 */
[----:B------:R-:W-:-:S03]  /*1c5e0*/  LOP3.LUT P0, RZ, R2, 0x3ff, RZ, 0xc0, !PT ;  /* 0x000003ff02ff7812 */ /* 0x000fc6000780c0ff */
[----:B------:R0:W-:Y:S04]  /*1c5f0*/  STL [R1+0x2c], R3 ;  /* 0x00002c0301007387 */ /* 0x0001e80000100800 */
[----:B------:R0:W-:Y:S06]  /*1c600*/  STL.64 [R1+0x18], R4 ;  /* 0x0000180401007387 */ /* 0x0001ec0000100a00 */
        /* <DEDUP_REMOVED lines=9> */
[----:B------:R-:W-:Y:S01]  /*1c6a0*/  MOV R10, UR8 ;  /* 0x00000008000a7c02 */ /* 0x000fe20008000f00 */
[----:B-1----:R-:W-:Y:S01]  /*1c6b0*/  IMAD.U32 R7, RZ, RZ, UR7 ;  /* 0x00000007ff077e24 */ /* 0x002fe2000f8e00ff */
[----:B------:R-:W-:Y:S01]  /*1c6c0*/  MOV R12, 0x1 ;  /* 0x00000001000c7802 */ /* 0x000fe20000000f00 */
[----:B------:R-:W-:-:S02]  /*1c6d0*/  IMAD.U32 R11, RZ, RZ, UR9 ;  /* 0x00000009ff0b7e24 */ /* 0x000fc4000f8e00ff */
[----:B------:R-:W-:Y:S02]  /*1c6e0*/  IMAD.MOV.U32 R8, RZ, RZ, 0x70 ;  /* 0x00000070ff087424 */ /* 0x000fe400078e00ff */
[----:B------:R-:W-:-:S07]  /*1c6f0*/  IMAD.MOV.U32 R13, RZ, RZ, RZ ;  /* 0x000000ffff0d7224 */ /* 0x000fce00078e00ff */
[----:B------:R-:W-:-:S07]  /*1c700*/  LEPC R20, `(.L_x_733) ;  /* 0x000000001014794e */ /* 0x000fce0000000000 */
[----:B0-----:R-:W-:Y:S05]  /*1c710*/  CALL.ABS.NOINC R2 ;  /* 0x0000000002007343 */ /* 0x001fea0003c00000 */
.L_x_733:
[----:B------:R-:W-:Y:S05]  /*1c720*/  BSYNC B6 ;  /* 0x0000000000067941 */ /* 0x000fea0003800000 */
.L_x_732:
[----:B------:R-:W2:Y:S01]  /*1c730*/  LDL.LU R20, [R1+0x2c] ;  /* 0x00002c0001147983 */ /* 0x000ea20000300800 */
[----:B------:R-:W-:Y:S01]  /*1c740*/  ULDC.64 UR4, c[0x0][0x2d8] ;  /* 0x0000b60000047ab9 */ /* 0x000fe20000000a00 */
[----:B------:R-:W3:Y:S02]  /*1c750*/  LDC R8, c[0x0][0x448] ;  /* 0x00011200ff087b82 */ /* 0x000ee40000000800 */
[----:B0-----:R-:W4:Y:S01]  /*1c760*/  LDL.LU.64 R2, [R1+0x18] ;  /* 0x0000180001027983 */ /* 0x001f220000300a00 */
[----:B------:R-:W-:Y:S01]  /*1c770*/  SHF.L.U32 R4, R17, 0x7, RZ ;  /* 0x0000000711047819 */ /* 0x000fe200000006ff */
[----:B------:R-:W-:Y:S02]  /*1c780*/  IMAD R0, R31, UR4, RZ ;  /* 0x000000041f007c24 */ /* 0x000fe4000f8e02ff */
[----:B------:R0:W5:Y:S02]  /*1c790*/  LDL R17, [R1+0x20] ;  /* 0x0000200001117983 */ /* 0x0001640000100800 */
[----:B------:R-:W-:-:S02]  /*1c7a0*/  IMAD R5, R18, UR5, R0 ;  /* 0x0000000512057c24 */ /* 0x000fc4000f8e0200 */
[----:B------:R0:W5:Y:S01]  /*1c7b0*/  LDL R9, [R1+0x4] ;  /* 0x0000040001097983 */ /* 0x0001620000100800 */
[----:B---3--:R-:W-:Y:S01]  /*1c7c0*/  ISETP.NE.AND P0, PT, R8, 0x1, PT ;  /* 0x000000010800780c */ /* 0x008fe20003f05270 */
[----:B----4-:R-:W-:Y:S02]  /*1c7d0*/  IMAD.MOV.U32 R3, RZ, RZ, R34 ;  /* 0x000000ffff037224 */ /* 0x010fe400078e0022 */
[----:B------:R-:W-:Y:S01]  /*1c7e0*/  IMAD.WIDE.U32 R2, R18, UR4, R2 ;  /* 0x0000000412027c25 */ /* 0x000fe2000f8e0002 */
[----:B------:R-:W-:-:S04]  /*1c7f0*/  ULDC.64 UR4, c[0x0][0x2e0] ;  /* 0x0000b80000047ab9 */ /* 0x000fc80000000a00 */
[----:B------:R-:W-:Y:S01]  /*1c800*/  IADD3 R3, R3, R5, RZ ;  /* 0x0000000503037210 */ /* 0x000fe20007ffe0ff */
[----:B--2---:R-:W-:Y:S02]  /*1c810*/  IMAD R5, R20, UR4, RZ ;  /* 0x0000000414057c24 */ /* 0x004fe4000f8e02ff */
[----:B------:R-:W2:Y:S02]  /*1c820*/  S2R R20, SR_TID.X ;  /* 0x0000000000147919 */ /* 0x000ea40000002100 */
[C---:B------:R-:W-:Y:S02]  /*1c830*/  IMAD R0, R30.reuse, UR5, R5 ;  /* 0x000000051e007c24 */ /* 0x040fe4000f8e0205 */
[----:B------:R-:W-:Y:S01]  /*1c840*/  IMAD.WIDE.U32 R2, R30, UR4, R2 ;  /* 0x000000041e027c25 */ /* 0x000fe2000f8e0002 */
[----:B------:R-:W1:Y:S01]  /*1c850*/  @P0 LDC R5, c[0x0][0x44c] ;  /* 0x00011300ff050b82 */ /* 0x000e620000000800 */
[----:B------:R-:W-:Y:S02]  /*1c860*/  ULDC.64 UR4, c[0x0][0x2d0] ;  /* 0x0000b40000047ab9 */ /* 0x000fe40000000a00 */
[----:B------:R-:W-:-:S05]  /*1c870*/  IMAD.IADD R3, R3, 0x1, R0 ;  /* 0x0000000103037824 */ /* 0x000fca00078e0200 */
[----:B------:R-:W3:Y:S01]  /*1c880*/  @P0 LDC R0, c[0x0][0x450] ;  /* 0x00011400ff000b82 */ /* 0x000ee20000000800 */
[----:B--2---:R-:W-:-:S04]  /*1c890*/  LOP3.LUT R20, R20, 0x7f, RZ, 0xc0, !PT ;  /* 0x0000007f14147812 */ /* 0x004fc800078ec0ff */
[----:B------:R-:W-:Y:S02]  /*1c8a0*/  SHF.R.U32.HI R21, RZ, 0x3, R20 ;  /* 0x00000003ff157819 */ /* 0x000fe40000011614 */
[----:B------:R-:W2:Y:S02]  /*1c8b0*/  S2R R20, SR_TID.X ;  /* 0x0000000000147919 */ /* 0x000ea40000002100 */
[----:B--2---:R-:W-:-:S05]  /*1c8c0*/  IMAD.SHL.U32 R20, R20, 0x10, RZ ;  /* 0x0000001014147824 */ /* 0x004fca00078e00ff */
[----:B------:R-:W-:-:S04]  /*1c8d0*/  LOP3.LUT R20, R21, 0x70, R20, 0xf8, !PT ;  /* 0x0000007015147812 */ /* 0x000fc800078ef814 */
[----:B------:R-:W-:-:S05]  /*1c8e0*/  LOP3.LUT R6, R20, R4, RZ, 0xfc, !PT ;  /* 0x0000000414067212 */ /* 0x000fca00078efcff */
[----:B-1----:R-:W-:-:S04]  /*1c8f0*/  @P0 IMAD.HI.U32 R7, R6, R5, RZ ;  /* 0x0000000506070227 */ /* 0x002fc800078e00ff */
[----:B------:R-:W-:Y:S01]  /*1c900*/  IMAD.MOV.U32 R5, RZ, RZ, R6 ;  /* 0x000000ffff057224 */ /* 0x000fe200078e0006 */
[----:B---3--:R-:W-:-:S05]  /*1c910*/  @P0 SHF.R.U32.HI R5, RZ, R0, R7 ;  /* 0x00000000ff050219 */ /* 0x008fca0000011607 */
[----:B------:R-:W-:-:S04]  /*1c920*/  IMAD.MOV R0, RZ, RZ, -R5 ;  /* 0x000000ffff007224 */ /* 0x000fc800078e0a05 */
[----:B------:R-:W-:Y:S01]  /*1c930*/  IMAD R0, R8, R0, R6 ;  /* 0x0000000008007224 */ /* 0x000fe200078e0206 */
[----:B------:R-:W-:Y:S01]  /*1c940*/  SHF.R.S32.HI R6, RZ, 0x1f, R5 ;  /* 0x0000001fff067819 */ /* 0x000fe20000011405 */
[----:B------:R-:W1:Y:S01]  /*1c950*/  S2R R20, SR_TID.X ;  /* 0x0000000000147919 */ /* 0x000e620000002100 */
[----:B------:R-:W-:-:S04]  /*1c960*/  IMAD.WIDE.U32 R2, R5, UR4, R2 ;  /* 0x0000000405027c25 */ /* 0x000fc8000f8e0002 */
[----:B------:R-:W-:-:S04]  /*1c970*/  IMAD R6, R6, UR4, RZ ;  /* 0x0000000406067c24 */ /* 0x000fc8000f8e02ff */
[----:B------:R-:W-:Y:S01]  /*1c980*/  IMAD R5, R5, UR5, R6 ;  /* 0x0000000505057c24 */ /* 0x000fe2000f8e0206 */
[----:B------:R-:W-:-:S04]  /*1c990*/  ULDC.64 UR4, c[0x0][0x2c8] ;  /* 0x0000b20000047ab9 */ /* 0x000fc80000000a00 */
[----:B------:R-:W-:Y:S02]  /*1c9a0*/  IADD3 R3, R3, R5, RZ ;  /* 0x0000000503037210 */ /* 0x000fe40007ffe0ff */
[----:B------:R-:W-:-:S05]  /*1c9b0*/  SHF.R.S32.HI R5, RZ, 0x1f, R0 ;  /* 0x0000001fff057819 */ /* 0x000fca0000011400 */
[----:B------:R-:W-:Y:S02]  /*1c9c0*/  IMAD R5, R5, UR4, RZ ;  /* 0x0000000405057c24 */ /* 0x000fe4000f8e02ff */
[----:B------:R-:W-:-:S04]  /*1c9d0*/  IMAD.WIDE.U32 R2, R0, UR4, R2 ;  /* 0x0000000400027c25 */ /* 0x000fc8000f8e0002 */
[----:B------:R-:W-:Y:S01]  /*1c9e0*/  IMAD R5, R0, UR5, R5 ;  /* 0x0000000500057c24 */ /* 0x000fe2000f8e0205 */
[----:B------:R-:W-:Y:S02]  /*1c9f0*/  ULDC.64 UR4, c[0x0][0x280] ;  /* 0x0000a00000047ab9 */ /* 0x000fe40000000a00 */
[----:B------:R-:W-:Y:S01]  /*1ca00*/  LEA R0, P0, R2, UR4, 0x1 ;  /* 0x0000000402007c11 */ /* 0x000fe2000f8008ff */
[----:B------:R-:W-:Y:S01]  /*1ca10*/  IMAD.IADD R5, R3, 0x1, R5 ;  /* 0x0000000103057824 */ /* 0x000fe200078e0205 */
[----:B------:R-:W-:Y:S01]  /*1ca20*/  ULDC UR4, c[0x0][0x2b8] ;  /* 0x0000ae0000047ab9 */ /* 0x000fe20000000800 */
[----:B-1----:R-:W-:-:S03]  /*1ca30*/  LOP3.LUT R20, R20, 0x7f, RZ, 0xc0, !PT ;  /* 0x0000007f14147812 */ /* 0x002fc600078ec0ff */
[----:B------:R-:W-:Y:S01]  /*1ca40*/  LEA.HI.X R5, R2, UR5, R5, 0x1, P0 ;  /* 0x0000000502057c11 */ /* 0x000fe200080f0c05 */
[----:B------:R-:W-:Y:S01]  /*1ca50*/  UMOV UR5, 0xffffffff ;  /* 0xffffffff00057882 */ /* 0x000fe20000000000 */
[----:B------:R-:W-:Y:S02]  /*1ca60*/  ISETP.GE.AND P3, PT, R33, UR4, PT ;  /* 0x0000000421007c0c */ /* 0x000fe4000bf66270 */
[----:B------:R-:W-:Y:S02]  /*1ca70*/  ISETP.GE.AND P2, PT, R36, UR4, PT ;  /* 0x0000000424007c0c */ /* 0x000fe4000bf46270 */
[----:B------:R-:W-:Y:S02]  /*1ca80*/  ISETP.GE.AND P0, PT, R35, UR4, PT ;  /* 0x0000000423007c0c */ /* 0x000fe4000bf06270 */
[----:B------:R-:W-:Y:S01]  /*1ca90*/  SHF.R.U32.HI R10, RZ, 0x3, R20 ;  /* 0x00000003ff0a7819 */ /* 0x000fe20000011614 */
[----:B0-----:R-:W-:Y:S10]  /*1caa0*/  BRA.DIV UR5, `(.L_x_734) ;  /* 0x0000004a050c7947 */ /* 0x001ff4000b800000 */
[----:B------:R-:W0:Y:S01]  /*1cab0*/  SHFL.IDX PT, R14, R0, RZ, 0x181f ;  /* 0x00181fff000e7589 */ /* 0x000e2200000e0000 */
[----:B-----5:R-:W-:Y:S02]  /*1cac0*/  IMAD R6, R17, R8, RZ ;  /* 0x0000000811067224 */ /* 0x020fe400078e02ff */
[----:B------:R-:W-:Y:S01]  /*1cad0*/  IMAD.IADD R4, R10, 0x1, R4 ;  /* 0x000000010a047824 */ /* 0x000fe200078e0204 */
[----:B------:R-:W1:Y:S03]  /*1cae0*/  SHFL.IDX PT, R2, R5, RZ, 0x181f ;  /* 0x00181fff05027589 */ /* 0x000e6600000e0000 */
[C---:B------:R-:W-:Y:S01]  /*1caf0*/  VIADD R7, R4.reuse, 0x10 ;  /* 0x0000001004077836 */ /* 0x040fe20000000000 */
[----:B------:R-:W-:-:S13]  /*1cb00*/  ISETP.GE.AND P1, PT, R4, R6, PT ;  /* 0x000000060400720c */ /* 0x000fda0003f26270 */
[----:B0-----:R-:W-:-:S04]  /*1cb10*/  @!P1 LEA R14, P4, R33, R14, 0x1 ;  /* 0x0000000e210e9211 */ /* 0x001fc800078808ff */
[----:B-1----:R-:W-:Y:S01]  /*1cb20*/  @!P1 IADD3.X R3, RZ, R2, RZ, P4, !PT ;  /* 0x00000002ff039210 */ /* 0x002fe200027fe4ff */
[----:B------:R-:W-:Y:S02]  /*1cb30*/  @!P1 IMAD.MOV.U32 R2, RZ, RZ, R14 ;  /* 0x000000ffff029224 */ /* 0x000fe400078e000e */
[----:B------:R-:W0:Y:S04]  /*1cb40*/  SHFL.IDX PT, R14, R0, 0x1, 0x181f ;  /* 0x00381f00000e7f89 */ /* 0x000e2800000e0000 */
[----:B------:R-:W-:Y:S04]  /*1cb50*/  @!P1 LDGSTS.E.BYPASS.LTC128B.128 [R9+0x12400], desc[UR56][R2.64], !P3 ;  /* 0x1240000002099fae */ /* 0x000fe8000d901d78 */
[----:B------:R-:W-:Y:S04]  /*1cb60*/  @!P1 LDGSTS.E.BYPASS.LTC128B.128 [R9+0x16400], desc[UR56][R2.64+0x80], !P2 ;  /* 0x1640008002099fae */ /* 0x000fe8000d101d78 */
[----:B------:R1:W-:Y:S01]  /*1cb70*/  @!P1 LDGSTS.E.BYPASS.LTC128B.128 [R9+0x1a400], desc[UR56][R2.64+0x100], !P0 ;  /* 0x1a40010002099fae */ /* 0x0003e2000c101d78 */
[----:B------:R-:W-:-:S03]  /*1cb80*/  ISETP.GE.AND P1, PT, R7, R6, PT ;  /* 0x000000060700720c */ /* 0x000fc60003f26270 */
[----:B-1----:R-:W1:Y:S10]  /*1cb90*/  SHFL.IDX PT, R2, R5, 0x1, 0x181f ;  /* 0x00381f0005027f89 */ /* 0x002e7400000e0000 */
[----:B0-----:R-:W-:-:S04]  /*1cba0*/  @!P1 LEA R14, P4, R33, R14, 0x1 ;  /* 0x0000000e210e9211 */ /* 0x001fc800078808ff */
[----:B-1----:R-:W-:Y:S01]  /*1cbb0*/  @!P1 IADD3.X R7, RZ, R2, RZ, P4, !PT ;  /* 0x00000002ff079210 */ /* 0x002fe200027fe4ff */
[----:B------:R-:W-:Y:S02]  /*1cbc0*/  @!P1 IMAD.MOV.U32 R2, RZ, RZ, R14 ;  /* 0x000000ffff029224 */ /* 0x000fe400078e000e */
[----:B------:R-:W0:Y:S02]  /*1cbd0*/  SHFL.IDX PT, R14, R0, 0x2, 0x181f ;  /* 0x00581f00000e7f89 */ /* 0x000e2400000e0000 */
[----:B------:R-:W-:Y:S01]  /*1cbe0*/  @!P1 IMAD.MOV.U32 R3, RZ, RZ, R7 ;  /* 0x000000ffff039224 */ /* 0x000fe200078e0007 */
[----:B------:R-:W-:-:S04]  /*1cbf0*/  IADD3 R7, R4, 0x20, RZ ;  /* 0x0000002004077810 */ /* 0x000fc80007ffe0ff */
        /* <DEDUP_REMOVED lines=8> */
[----:B------:R-:W0:Y:S01]  /*1cc80*/  SHFL.IDX PT, R14, R0, 0x3, 0x181f ;  /* 0x00781f00000e7f89 */ /* 0x000e2200000e0000 */
[----:B------:R-:W-:Y:S01]  /*1cc90*/  @!P1 MOV R3, R7 ;  /* 0x0000000700039202 */ /* 0x000fe20000000f00 */
[----:B------:R-:W-:-:S04]  /*1cca0*/  VIADD R7, R4, 0x30 ;  /* 0x0000003004077836 */ /* 0x000fc80000000000 */
        /* <DEDUP_REMOVED lines=38> */
[----:B0-----:R-:W-:Y:S01]  /*1cf10*/  @!P1 LEA R14, P4, R33, R14, 0x1 ;  /* 0x0000000e210e9211 */ /* 0x001fe200078808ff */
[----:B------:R-:W0:Y:S04]  /*1cf20*/  SHFL.IDX PT, R5, R5, 0x7, 0x181f ;  /* 0x00f81f0005057f89 */ /* 0x000e2800000e0000 */
[----:B-1----:R-:W-:Y:S01]  /*1cf30*/  @!P1 IMAD.X R7, RZ, RZ, R2, P4 ;  /* 0x000000ffff079224 */ /* 0x002fe200020e0602 */
[----:B------:R-:W-:-:S02]  /*1cf40*/  @!P1 MOV R2, R14 ;  /* 0x0000000e00029202 */ /* 0x000fc40000000f00 */
[----:B------:R1:W2:Y:S01]  /*1cf50*/  SHFL.IDX PT, R14, R0, 0x7, 0x181f ;  /* 0x00f81f00000e7f89 */ /* 0x0002a200000e0000 */
[----:B------:R-:W-:-:S05]  /*1cf60*/  @!P1 IMAD.MOV.U32 R3, RZ, RZ, R7 ;  /* 0x000000ffff039224 */ /* 0x000fca00078e0007 */
[----:B------:R1:W-:Y:S04]  /*1cf70*/  @!P1 LDGSTS.E.BYPASS.LTC128B.128 [R9+0x15400], desc[UR56][R2.64], !P3 ;  /* 0x1540000002099fae */ /* 0x0003e8000d901d78 */
[----:B------:R1:W-:Y:S04]  /*1cf80*/  @!P1 LDGSTS.E.BYPASS.LTC128B.128 [R9+0x19400], desc[UR56][R2.64+0x80], !P2 ;  /* 0x1940008002099fae */ /* 0x0003e8000d101d78 */
[----:B0-----:R1:W-:Y:S02]  /*1cf90*/  @!P1 LDGSTS.E.BYPASS.LTC128B.128 [R9+0x1d400], desc[UR56][R2.64+0x100], !P0 ;  /* 0x1d40010002099fae */ /* 0x0013e4000c101d78 */
.L_x_874:
[----:B-1----:R-:W-:Y:S01]  /*1cfa0*/  VIADD R3, R4, 0x70 ;  /* 0x0000007004037836 */ /* 0x002fe20000000000 */
[----:B------:R-:W-:Y:S04]  /*1cfb0*/  BSSY B0, `(.L_x_735) ;  /* 0x000000b000007945 */ /* 0x000fe80003800000 */
[----:B------:R-:W-:-:S13]  /*1cfc0*/  ISETP.GE.AND P1, PT, R3, R6, PT ;  /* 0x000000060300720c */ /* 0x000fda0003f26270 */
[----:B------:R-:W-:Y:S05]  /*1cfd0*/  @P1 BRA `(.L_x_736) ;  /* 0x0000000000201947 */ /* 0x000fea0003800000 */
[----:B--2---:R-:W-:-:S04]  /*1cfe0*/  LEA R2, P1, R33, R14, 0x1 ;  /* 0x0000000e21027211 */ /* 0x004fc800078208ff */
[----:B------:R-:W-:-:S05]  /*1cff0*/  IADD3.X R3, RZ, R5, RZ, P1, !PT ;  /* 0x00000005ff037210 */ /* 0x000fca0000ffe4ff */
[----:B------:R-:W-:Y:S01]  /*1d000*/  @!PT LDS RZ, [RZ] ;  /* 0x00000000fffff984 */ /* 0x000fe20000000800 */
[----:B------:R-:W-:Y:S01]  /*1d010*/  @!PT LDS RZ, [RZ] ;  /* 0x00000000fffff984 */ /* 0x000fe20000000800 */
[----:B------:R-:W-:Y:S01]  /*1d020*/  @!PT LDS RZ, [RZ] ;  /* 0x00000000fffff984 */ /* 0x000fe20000000800 */
[----:B------:R0:W-:Y:S04]  /*1d030*/  LDGSTS.E.BYPASS.LTC128B.128 [R9+0x15c00], desc[UR56][R2.64], !P3 ;  /* 0x15c0000002097fae */ /* 0x0001e8000d901d78 */
[----:B------:R0:W-:Y:S04]  /*1d040*/  LDGSTS.E.BYPASS.LTC128B.128 [R9+0x19c00], desc[UR56][R2.64+0x80], !P2 ;  /* 0x19c0008002097fae */ /* 0x0001e8000d101d78 */
[----:B------:R0:W-:Y:S02]  /*1d050*/  LDGSTS.E.BYPASS.LTC128B.128 [R9+0x1dc00], desc[UR56][R2.64+0x100], !P0 ;  /* 0x1dc0010002097fae */ /* 0x0001e4000c101d78 */
.L_x_736:
[----:B------:R-:W-:Y:S05]  /*1d060*/  BSYNC B0 ;  /* 0x0000000000007941 */ /* 0x000fea0003800000 */
.L_x_735:
[----:B------:R-:W-:Y:S01]  /*1d070*/  NOP ;  /* 0x0000000000007918 */ /* 0x000fe20000000000 */
[----:B------:R-:W-:-:S13]  /*1d080*/  PLOP3.LUT P0, PT, PT, PT, PT, 0x80, 0x0 ;  /* 0x000000000000781c */ /* 0x000fda0003f0f070 */
.L_x_737:
        /* <DEDUP_REMOVED lines=18> */
.L_x_875:
[----:B------:R-:W-:Y:S05]  /*1d1b0*/  BSYNC B0 ;  /* 0x0000000000007941 */ /* 0x000fea0003800000 */
.L_x_738:
[----:B------:R-:W3:Y:S01]  /*1d1c0*/  LDL R0, [R1+0x8] ;  /* 0x0000080001007983 */ /* 0x000ee20000100800 */
        /* <DEDUP_REMOVED lines=10> */
[----:B------:R-:W-:Y:S02]  /*1d270*/  ISETP.GE.AND P1, PT, R35, UR4, PT ;  /* 0x0000000423007c0c */ /* 0x000fe4000bf26270 */
[----:B---3--:R-:W-:-:S11]  /*1d280*/  IADD3 R6, R0, -0x2, RZ ;  /* 0xfffffffe00067810 */ /* 0x008fd60007ffe0ff */
.L_x_754:
[----:B------:R-:W3:Y:S01]  /*1d290*/  LDL R4, [R1+0xc] ;  /* 0x00000c0001047983 */ /* 0x000ee20000100800 */
[----:B------:R-:W1:Y:S03]  /*1d2a0*/  LDC R7, c[0x0][0x430] ;  /* 0x00010c00ff077b82 */ /* 0x000e660000000800 */
[----:B------:R-:W4:Y:S04]  /*1d2b0*/  LDL R8, [R1+0x10] ;  /* 0x0000100001087983 */ /* 0x000f280000100800 */
[----:B------:R-:W2:Y:S01]  /*1d2c0*/  LDL R11, [R1+0x38] ;  /* 0x00003800010b7983 */ /* 0x000ea20000100800 */
[----:B------:R-:W0:Y:S02]  /*1d2d0*/  S2R R0, SR_TID.X ;  /* 0x0000000000007919 */ /* 0x000e240000002100 */
[----:B0-----:R-:W-:-:S04]  /*1d2e0*/  LOP3.LUT R0, R0, 0x7f, RZ, 0xc0, !PT ;  /* 0x0000007f00007812 */ /* 0x001fc800078ec0ff */
[----:B------:R-:W-:Y:S02]  /*1d2f0*/  SHF.R.U32.HI R2, RZ, 0x3, R0 ;  /* 0x00000003ff027819 */ /* 0x000fe40000011600 */
[----:B------:R-:W0:Y:S01]  /*1d300*/  S2R R0, SR_TID.X ;  /* 0x0000000000007919 */ /* 0x000e220000002100 */
[----:B-1----:R-:W-:-:S13]  /*1d310*/  ISETP.NE.AND P0, PT, R7, 0x1, PT ;  /* 0x000000010700780c */ /* 0x002fda0003f05270 */
[----:B------:R-:W1:Y:S01]  /*1d320*/  @P0 LDC R3, c[0x0][0x438] ;  /* 0x00010e00ff030b82 */ /* 0x000e620000000800 */
[----:B0-----:R-:W-:-:S05]  /*1d330*/  IMAD.SHL.U32 R0, R0, 0x10, RZ ;  /* 0x0000001000007824 */ /* 0x001fca00078e00ff */
[----:B------:R-:W-:Y:S02]  /*1d340*/  LOP3.LUT R0, R2, 0x70, R0, 0xf8, !PT ;  /* 0x0000007002007812 */ /* 0x000fe400078ef800 */
[----:B------:R-:W0:Y:S02]  /*1d350*/  @P0 LDC R2, c[0x0][0x434] ;  /* 0x00010d00ff020b82 */ /* 0x000e240000000800 */
[----:B------:R-:W-:Y:S01]  /*1d360*/  ISETP.GT.U32.AND P4, PT, R0, 0x5f, PT ;  /* 0x0000005f0000780c */ /* 0x000fe20003f84070 */
[----:B------:R-:W-:Y:S01]  /*1d370*/  VIADD R26, R10, 0x1 ;  /* 0x000000010a1a7836 */ /* 0x000fe20000000000 */
[----:B------:R-:W-:Y:S05]  /*1d380*/  YIELD ;  /* 0x0000000000007946 */ /* 0x000fea0003800000 */
[----:B------:R-:W-:Y:S01]  /*1d390*/  MOV R25, R6 ;  /* 0x0000000600197202 */ /* 0x000fe20000000f00 */
[----:B---3--:R-:W-:-:S05]  /*1d3a0*/  IMAD R9, R6, 0x60, R4 ;  /* 0x0000006006097824 */ /* 0x008fca00078e0204 */
[----:B------:R-:W4:Y:S01]  /*1d3b0*/  @!P4 LDC.64 R4, c[0x0][0x428] ;  /* 0x00010a00ff04cb82 */ /* 0x000f220000000a00 */
[----:B------:R-:W-:-:S04]  /*1d3c0*/  IMAD.IADD R9, R0, 0x1, R9 ;  /* 0x0000000100097824 */ /* 0x000fc800078e0209 */
[----:B0-----:R-:W-:Y:S01]  /*1d3d0*/  @P0 IMAD.HI.U32 R2, R9, R2, RZ ;  /* 0x0000000209020227 */ /* 0x001fe200078e00ff */
[----:B------:R-:W-:-:S04]  /*1d3e0*/  MOV R0, R9 ;  /* 0x0000000900007202 */ /* 0x000fc80000000f00 */
[----:B-1----:R-:W-:-:S04]  /*1d3f0*/  @P0 SHF.R.U32.HI R0, RZ, R3, R2 ;  /* 0x00000003ff000219 */ /* 0x002fc80000011602 */
[--C-:B------:R-:W-:Y:S01]  /*1d400*/  @!P4 SHF.R.S32.HI R3, RZ, 0x1f, R0.reuse ;  /* 0x0000001fff03c819 */ /* 0x100fe20000011400 */
[----:B------:R-:W-:Y:S02]  /*1d410*/  @!P4 IMAD.MOV.U32 R2, RZ, RZ, R0 ;  /* 0x000000ffff02c224 */ /* 0x000fe400078e0000 */
[-C--:B----4-:R-:W-:Y:S02]  /*1d420*/  @!P4 IMAD R8, R8, R4.reuse, RZ ;  /* 0x000000040808c224 */ /* 0x090fe400078e02ff */
[----:B------:R-:W-:-:S04]  /*1d430*/  @!P4 IMAD.WIDE.U32 R2, R32, R4, R2 ;  /* 0x000000042002c225 */ /* 0x000fc800078e0002 */
[----:B------:R-:W-:Y:S02]  /*1d440*/  @!P4 IMAD R8, R32, R5, R8 ;  /* 0x000000052008c224 */ /* 0x000fe400078e0208 */
[----:B------:R-:W0:Y:S01]  /*1d450*/  @!P4 LDC.64 R4, c[0x0][0x418] ;  /* 0x00010600ff04cb82 */ /* 0x000e220000000a00 */
[----:B------:R-:W-:Y:S01]  /*1d460*/  IADD3 R0, -R0, RZ, RZ ;  /* 0x000000ff00007210 */ /* 0x000fe20007ffe1ff */
[----:B------:R-:W-:-:S04]  /*1d470*/  @!P4 IMAD.IADD R3, R8, 0x1, R3 ;  /* 0x000000010803c824 */ /* 0x000fc800078e0203 */
[----:B------:R-:W-:Y:S02]  /*1d480*/  IMAD R9, R7, R0, R9 ;  /* 0x0000000007097224 */ /* 0x000fe400078e0209 */
[----:B------:R-:W-:Y:S01]  /*1d490*/  IMAD.MOV.U32 R0, RZ, RZ, RZ ;  /* 0x000000ffff007224 */ /* 0x000fe200078e00ff */
[----:B0-----:R-:W-:-:S04]  /*1d4a0*/  @!P4 LEA R4, P0, R2, R4, 0x2 ;  /* 0x000000040204c211 */ /* 0x001fc800078010ff */
[----:B------:R-:W-:-:S05]  /*1d4b0*/  @!P4 LEA.HI.X R5, R2, R5, R3, 0x2, P0 ;  /* 0x000000050205c211 */ /* 0x000fca00000f1403 */
[----:B------:R0:W5:Y:S01]  /*1d4c0*/  @!P4 LDG.E R0, desc[UR56][R4.64] ;  /* 0x000000380400c981 */ /* 0x000162000c1e1900 */
[----:B--2---:R-:W-:Y:S02]  /*1d4d0*/  ISETP.NE.AND P4, PT, R11, 0x3, PT ;  /* 0x000000030b00780c */ /* 0x004fe40003f85270 */
[----:B------:R-:W-:-:S04]  /*1d4e0*/  ISETP.NE.AND P0, PT, R26, 0x2, PT ;  /* 0x000000021a00780c */ /* 0x000fc80003f05270 */
[----:B------:R-:W-:Y:S02]  /*1d4f0*/  SEL R28, RZ, 0x1, P0 ;  /* 0x00000001ff1c7807 */ /* 0x000fe40000000000 */
[----:B------:R-:W-:Y:S02]  /*1d500*/  SEL R26, R26, RZ, P0 ;  /* 0x000000ff1a1a7207 */ /* 0x000fe40000000000 */
[----:B------:R-:W-:-:S03]  /*1d510*/  LOP3.LUT R28, R17, R28, RZ, 0x3c, !PT ;  /* 0x0000001c111c7212 */ /* 0x000fc600078e3cff */
[----:B0-----:R-:W-:Y:S05]  /*1d520*/  @!P4 BRA `(.L_x_742) ;  /* 0x000000000004c947 */ /* 0x001fea0003800000 */
[----:B------:R-:W-:Y:S01]  /*1d530*/  BPT.TRAP 0x1 ;  /* 0x000000040000795c */ /* 0x000fe20000300000 */
.L_x_742:
[----:B------:R-:W-:Y:S01]  /*1d540*/  IMAD R7, R26, 0x8, R22 ;  /* 0x000000081a077824 */ /* 0x000fe200078e0216 */
[----:B------:R-:W-:Y:S01]  /*1d550*/  SHF.L.U32 R2, R28, 0x1f, RZ ;  /* 0x0000001f1c027819 */ /* 0x000fe200000006ff */
[----:B------:R-:W-:Y:S03]  /*1d560*/  BSSY B1, `(.L_x_743) ;  /* 0x0000003000017945 */ /* 0x000fe60003800000 */
[----:B------:R-:W0:Y:S02]  /*1d570*/  SYNCS.PHASECHK.TRANS64.TRYWAIT P0, [R7+URZ+0x30840], R2 ;  /* 0x03084002070075a7 */ /* 0x000e24000800017f */
[----:B0-----:R-:W-:Y:S05]  /*1d580*/  @!P0 BRA `(.L_x_744) ;  /* 0x0000004800048947 */ /* 0x001fea0003800000 */
.L_x_876:
[----:B------:R-:W-:Y:S05]  /*1d590*/  BSYNC B1 ;  /* 0x0000000000017941 */ /* 0x000fea0003800000 */
.L_x_743:
[----:B------:R-:W2:Y:S01]  /*1d5a0*/  LDL R3, [R1] ;  /* 0x0000000001037983 */ /* 0x000ea20000100800 */
[----:B------:R-:W-:Y:S01]  /*1d5b0*/  SHF.R.S32.HI R20, RZ, 0x1f, R9 ;  /* 0x0000001fff147819 */ /* 0x000fe20000011409 */
[----:B------:R-:W-:Y:S01]  /*1d5c0*/  ULDC.64 UR4, c[0x0][0x300] ;  /* 0x0000c00000047ab9 */ /* 0x000fe20000000a00 */
[----:B-----5:R-:W-:Y:S01]  /*1d5d0*/  SHF.R.S32.HI R21, RZ, 0x1f, R0 ;  /* 0x0000001fff157819 */ /* 0x020fe20000011400 */
[----:B------:R-:W-:Y:S02]  /*1d5e0*/  IMAD R5, R26, 0x4800, R37 ;  /* 0x000048001a057824 */ /* 0x000fe400078e0225 */
[----:B------:R-:W-:-:S04]  /*1d5f0*/  IMAD R4, R20, UR4, RZ ;  /* 0x0000000414047c24 */ /* 0x000fc8000f8e02ff */
[----:B------:R-:W-:Y:S01]  /*1d600*/  IMAD R4, R9, UR5, R4 ;  /* 0x0000000509047c24 */ /* 0x000fe2000f8e0204 */
[C---:B--2---:R-:W-:Y:S02]  /*1d610*/  LOP3.LUT P5, RZ, R3.reuse, 0x2, RZ, 0xc0, !PT ;  /* 0x0000000203ff7812 */ /* 0x044fe400078ac0ff */
[----:B------:R-:W-:Y:S01]  /*1d620*/  LOP3.LUT P4, RZ, R3, 0x1, RZ, 0xc0, !PT ;  /* 0x0000000103ff7812 */ /* 0x000fe2000788c0ff */
[----:B0-----:R-:W-:Y:S01]  /*1d630*/  IMAD.WIDE.U32 R2, R9, UR4, RZ ;  /* 0x0000000409027c25 */ /* 0x001fe2000f8e00ff */
[----:B------:R-:W-:-:S03]  /*1d640*/  ULDC.64 UR4, c[0x0][0x310] ;  /* 0x0000c40000047ab9 */ /* 0x000fc60000000a00 */
[----:B------:R-:W-:Y:S02]  /*1d650*/  IMAD.IADD R3, R3, 0x1, R4 ;  /* 0x0000000103037824 */ /* 0x000fe400078e0204 */
[----:B------:R-:W-:Y:S02]  /*1d660*/  IMAD R4, R21, UR4, RZ ;  /* 0x0000000415047c24 */ /* 0x000fe4000f8e02ff */
[----:B------:R-:W-:-:S04]  /*1d670*/  IMAD.WIDE.U32 R2, R0, UR4, R2 ;  /* 0x0000000400027c25 */ /* 0x000fc8000f8e0002 */
[----:B------:R-:W-:Y:S01]  /*1d680*/  IMAD R4, R0, UR5, R4 ;  /* 0x0000000500047c24 */ /* 0x000fe2000f8e0204 */
[----:B------:R-:W-:-:S04]  /*1d690*/  ULDC.64 UR4, c[0x0][0x308] ;  /* 0x0000c20000047ab9 */ /* 0x000fc80000000a00 */
        /* <DEDUP_REMOVED lines=10> */
[----:B------:R-:W2:Y:S01]  /*1d740*/  LDL R3, [R1] ;  /* 0x0000000001037983 */ /* 0x000ea20000100800 */
[----:B------:R-:W-:Y:S02]  /*1d750*/  IMAD.SHL.U32 R4, R33, 0x2, RZ ;  /* 0x0000000221047824 */ /* 0x000fe400078e00ff */
[----:B------:R-:W-:Y:S01]  /*1d760*/  IMAD R5, R5, 0x2, R22 ;  /* 0x0000000205057824 */ /* 0x000fe200078e0216 */
[----:B------:R-:W0:Y:S04]  /*1d770*/  SHFL.IDX PT, R2, R8, RZ, 0x181f ;  /* 0x00181fff08027589 */ /* 0x000e2800000e0000 */
[----:B------:R-:W-:Y:S01]  /*1d780*/  SHFL.IDX PT, R34, R6, 0x2, 0x181f ;  /* 0x00581f0006227f89 */ /* 0x000fe200000e0000 */
[----:B0-----:R-:W-:Y:S02]  /*1d790*/  IADD3 R2, P0, R2, R4, RZ ;  /* 0x0000000402027210 */ /* 0x001fe40007f1e0ff */
[----:B--2---:R-:W-:-:S02]  /*1d7a0*/  LOP3.LUT P6, RZ, R3, 0x4, RZ, 0xc0, !PT ;  /* 0x0000000403ff7812 */ /* 0x004fc400078cc0ff */
[----:B------:R-:W0:Y:S02]  /*1d7b0*/  SHFL.IDX PT, R3, R6, RZ, 0x181f ;  /* 0x00181fff06037589 */ /* 0x000e2400000e0000 */
[----:B0-----:R-:W-:-:S09]  /*1d7c0*/  IADD3.X R3, RZ, R3, RZ, P0, !PT ;  /* 0x00000003ff037210 */ /* 0x001fd200007fe4ff */
[----:B------:R-:W-:Y:S04]  /*1d7d0*/  LDGSTS.E.BYPASS.LTC128B.128 [R5+0x1e400], desc[UR56][R2.64], !P6 ;  /* 0x1e40000002057fae */ /* 0x000fe8000f101d78 */
[----:B------:R-:W-:Y:S04]  /*1d7e0*/  LDGSTS.E.BYPASS.LTC128B.128 [R5+0x21400], desc[UR56][R2.64+0x80], !P5 ;  /* 0x2140008002057fae */ /* 0x000fe8000e901d78 */
[----:B------:R0:W-:Y:S04]  /*1d7f0*/  LDGSTS.E.BYPASS.LTC128B.128 [R5+0x24400], desc[UR56][R2.64+0x100], !P4 ;  /* 0x2440010002057fae */ /* 0x0001e8000e101d78 */
[----:B0-----:R-:W0:Y:S04]  /*1d800*/  SHFL.IDX PT, R2, R8, 0x1, 0x181f ;  /* 0x00381f0008027f89 */ /* 0x001e2800000e0000 */
[----:B------:R-:W1:Y:S01]  /*1d810*/  SHFL.IDX PT, R3, R6, 0x1, 0x181f ;  /* 0x00381f0006037f89 */ /* 0x000e6200000e0000 */
[----:B0-----:R-:W-:-:S05]  /*1d820*/  IADD3 R2, P0, R2, R4, RZ ;  /* 0x0000000402027210 */ /* 0x001fca0007f1e0ff */
[----:B-1----:R-:W-:-:S05]  /*1d830*/  IMAD.X R3, RZ, RZ, R3, P0 ;  /* 0x000000ffff037224 */ /* 0x002fca00000e0603 */
[----:B------:R-:W-:Y:S04]  /*1d840*/  LDGSTS.E.BYPASS.LTC128B.128 [R5+0x1ec00], desc[UR56][R2.64], !P6 ;  /* 0x1ec0000002057fae */ /* 0x000fe8000f101d78 */
[----:B------:R-:W-:Y:S04]  /*1d850*/  LDGSTS.E.BYPASS.LTC128B.128 [R5+0x21c00], desc[UR56][R2.64+0x80], !P5 ;  /* 0x21c0008002057fae */ /* 0x000fe8000e901d78 */
[----:B------:R0:W-:Y:S04]  /*1d860*/  LDGSTS.E.BYPASS.LTC128B.128 [R5+0x24c00], desc[UR56][R2.64+0x100], !P4 ;  /* 0x24c0010002057fae */ /* 0x0001e8000e101d78 */
[----:B0-----:R-:W0:Y:S02]  /*1d870*/  SHFL.IDX PT, R2, R8, 0x2, 0x181f ;  /* 0x00581f0008027f89 */ /* 0x001e2400000e0000 */
[----:B0-----:R-:W-:-:S04]  /*1d880*/  IADD3 R2, P0, R2, R4, RZ ;  /* 0x0000000402027210 */ /* 0x001fc80007f1e0ff */
[----:B------:R-:W-:Y:S02]  /*1d890*/  IADD3.X R3, RZ, R34, RZ, P0, !PT ;  /* 0x00000022ff037210 */ /* 0x000fe400007fe4ff */
        /* <DEDUP_REMOVED lines=19> */
.L_x_890:
[----:B------:R-:W3:Y:S01]  /*1d9d0*/  LDL R3, [R1] ;  /* 0x0000000001037983 */ /* 0x000ee20000100800 */
[----:B--2---:R-:W-:Y:S02]  /*1d9e0*/  IADD3 R2, P0, R2, R4, RZ ;  /* 0x0000000402027210 */ /* 0x004fe40007f1e0ff */
[----:B---3--:R-:W-:Y:S02]  /*1d9f0*/  LOP3.LUT P6, RZ, R3, 0x4, RZ, 0xc0, !PT ;  /* 0x0000000403ff7812 */ /* 0x008fe400078cc0ff */
[----:B------:R-:W-:Y:S02]  /*1da00*/  IADD3.X R3, RZ, R34, RZ, P0, !PT ;  /* 0x00000022ff037210 */ /* 0x000fe400007fe4ff */
[----:B------:R-:W-:-:S09]  /*1da10*/  PLOP3.LUT P0, PT, PT, PT, PT, 0x80, 0x0 ;  /* 0x000000000000781c */ /* 0x000fd20003f0f070 */
[----:B------:R-:W-:Y:S01]  /*1da20*/  @!PT LDS RZ, [RZ] ;  /* 0x00000000fffff984 */ /* 0x000fe20000000800 */
[----:B------:R-:W-:Y:S01]  /*1da30*/  @!PT LDS RZ, [RZ] ;  /* 0x00000000fffff984 */ /* 0x000fe20000000800 */
[----:B------:R-:W-:Y:S01]  /*1da40*/  @!PT LDS RZ, [RZ] ;  /* 0x00000000fffff984 */ /* 0x000fe20000000800 */
[----:B------:R1:W-:Y:S04]  /*1da50*/  LDGSTS.E.BYPASS.LTC128B.128 [R5+0x20c00], desc[UR56][R2.64], !P6 ;  /* 0x20c0000002057fae */ /* 0x0003e8000f101d78 */
[----:B------:R1:W-:Y:S04]  /*1da60*/  LDGSTS.E.BYPASS.LTC128B.128 [R5+0x23c00], desc[UR56][R2.64+0x80], !P5 ;  /* 0x23c0008002057fae */ /* 0x0003e8000e901d78 */
[----:B------:R1:W-:Y:S01]  /*1da70*/  LDGSTS.E.BYPASS.LTC128B.128 [R5+0x26c00], desc[UR56][R2.64+0x100], !P4 ;  /* 0x26c0010002057fae */ /* 0x0003e2000e101d78 */
[----:B------:R-:W-:Y:S01]  /*1da80*/  NOP ;  /* 0x0000000000007918 */ /* 0x000fe20000000000 */
.L_x_746:
[----:B------:R-:W-:Y:S02]  /*1da90*/  PLOP3.LUT P4, PT, P4, P0, PT, 0xa2, 0x0 ;  /* 0x000000000000781c */ /* 0x000fe40002781472 */
[----:B------:R-:W-:-:S08]  /*1daa0*/  @P0 R2UR P4, UR4, R7 ;  /* 0x00000000070402ca */ /* 0x000fd00000080000 */
[----:B------:R-:W-:-:S05]  /*1dab0*/  @P0 PLOP3.LUT P0, PT, P4, PT, PT, 0x80, 0x0 ;  /* 0x000000000000081c */ /* 0x000fca000270f070 */
[----:B------:R-:W-:Y:S01]  /*1dac0*/  @!P4 SYNCS.ARRIVE.TRANS64.RED.A0T1 RZ, [UR4+0x30830], RZ ;  /* 0x030830ffffffc9a7 */ /* 0x000fe20008200404 */
[----:B------:R-:W-:Y:S07]  /*1dad0*/  @!P4 ARRIVES.LDGSTSBAR.64.TRANSCNT [UR4+0x30830] ;  /* 0x03083000ff00c9b0 */ /* 0x000fee0008000a84 */
[----:B------:R-:W-:Y:S05]  /*1dae0*/  @P0 BRA.U.ANY `(.L_x_746) ;  /* 0xfffffffd00e80947 */ /* 0x000fea000393ffff */
[----:B------:R-:W-:Y:S01]  /*1daf0*/  NOP ;  /* 0x0000000000007918 */ /* 0x000fe20000000000 */
[----:B-1----:R-:W2:Y:S02]  /*1db00*/  LDL R2, [R1+0x38] ;  /* 0x0000380001027983 */ /* 0x002ea40000100800 */
[----:B--2---:R-:W-:-:S13]  /*1db10*/  ISETP.NE.AND P5, PT, R2, 0x3, PT ;  /* 0x000000030200780c */ /* 0x004fda0003fa5270 */
[----:B------:R-:W-:Y:S05]  /*1db20*/  @!P5 BRA `(.L_x_747) ;  /* 0x000000000004d947 */ /* 0x000fea0003800000 */
[----:B------:R-:W-:Y:S01]  /*1db30*/  BPT.TRAP 0x1 ;  /* 0x000000040000795c */ /* 0x000fe20000300000 */
.L_x_747:
[----:B------:R1:W-:Y:S01]  /*1db40*/  SYNCS.ARRIVE.TRANS64.A1T0 RZ, [R7+URZ+0x30830], RZ ;  /* 0x030830ff07ff79a7 */ /* 0x0003e2000810003f */
[----:B------:R-:W-:Y:S05]  /*1db50*/  @!P5 BRA `(.L_x_748) ;  /* 0x000000000004d947 */ /* 0x000fea0003800000 */
[----:B------:R-:W-:Y:S01]  /*1db60*/  BPT.TRAP 0x1 ;  /* 0x000000040000795c */ /* 0x000fe20000300000 */
.L_x_748:
[----:B------:R-:W-:Y:S01]  /*1db70*/  SHF.L.U32 R2, R17, 0x1f, RZ ;  /* 0x0000001f11027819 */ /* 0x000fe200000006ff */
[----:B0-----:R-:W-:Y:S01]  /*1db80*/  IMAD R6, R10, 0x8, R22 ;  /* 0x000000080a067824 */ /* 0x001fe200078e0216 */
[----:B------:R-:W-:Y:S03]  /*1db90*/  BSSY B1, `(.L_x_749) ;  /* 0x0000003000017945 */ /* 0x000fe60003800000 */
[----:B------:R-:W0:Y:S02]  /*1dba0*/  SYNCS.PHASECHK.TRANS64.TRYWAIT P0, [R6+URZ+0x30860], R2 ;  /* 0x03086002060075a7 */ /* 0x000e24000800017f */
[----:B0-----:R-:W-:Y:S05]  /*1dbb0*/  @!P0 BRA `(.L_x_750) ;  /* 0x0000004800888947 */ /* 0x001fea0003800000 */
.L_x_891:
[----:B------:R-:W-:Y:S05]  /*1dbc0*/  BSYNC B1 ;  /* 0x0000000000017941 */ /* 0x000fea0003800000 */
.L_x_749:
[----:B------:R-:W1:Y:S01]  /*1dbd0*/  LDL R5, [R1+0x8] ;  /* 0x0000080001057983 */ /* 0x000e620000100800 */
[----:B------:R-:W2:Y:S01]  /*1dbe0*/  S2R R3, SR_TID.X ;  /* 0x0000000000037919 */ /* 0x000ea20000002100 */
[----:B------:R-:W-:Y:S01]  /*1dbf0*/  UMOV UR4, 0xffffffff ;  /* 0xffffffff00047882 */ /* 0x000fe20000000000 */
[----:B--2---:R-:W-:-:S04]  /*1dc00*/  LOP3.LUT R3, R3, 0x7f, RZ, 0xc0, !PT ;  /* 0x0000007f03037812 */ /* 0x004fc800078ec0ff */
[----:B------:R-:W-:Y:S01]  /*1dc10*/  SHF.R.U32.HI R3, RZ, 0x3, R3 ;  /* 0x00000003ff037819 */ /* 0x000fe20000011603 */
[----:B-1----:R-:W-:Y:S02]  /*1dc20*/  IMAD R7, R30, -0x60, R5 ;  /* 0xffffffa01e077824 */ /* 0x002fe400078e0205 */
[----:B------:R-:W-:Y:S02]  /*1dc30*/  IMAD R5, R10, 0x4800, R37 ;  /* 0x000048000a057824 */ /* 0x000fe400078e0225 */
[----:B------:R-:W-:Y:S01]  /*1dc40*/  IMAD.IADD R7, R7, 0x1, -R3 ;  /* 0x0000000107077824 */ /* 0x000fe200078e0a03 */
[----:B------:R-:W-:Y:S06]  /*1dc50*/  BRA.DIV UR4, `(.L_x_751) ;  /* 0x0000004a04747947 */ /* 0x000fec000b800000 */
[----:B0-----:R-:W0:Y:S01]  /*1dc60*/  SHFL.IDX PT, R2, R23, RZ, 0x181f ;  /* 0x00181fff17027589 */ /* 0x001e2200000e0000 */
[----:B------:R-:W-:-:S03]  /*1dc70*/  IMAD R5, R5, 0x2, R22 ;  /* 0x0000000205057824 */ /* 0x000fc600078e0216 */
[----:B------:R-:W1:Y:S04]  /*1dc80*/  SHFL.IDX PT, R3, R24, RZ, 0x181f ;  /* 0x00181fff18037589 */ /* 0x000e6800000e0000 */
[----:B------:R-:W-:Y:S01]  /*1dc90*/  SHFL.IDX PT, R14, R23, 0x5, 0x181f ;  /* 0x00b81f00170e7f89 */ /* 0x000fe200000e0000 */
[----:B0-----:R-:W-:-:S04]  /*1dca0*/  IADD3 R2, P0, R2, R4, RZ ;  /* 0x0000000402027210 */ /* 0x001fc80007f1e0ff */
[----:B-1----:R-:W-:Y:S02]  /*1dcb0*/  IADD3.X R3, RZ, R3, RZ, P0, !PT ;  /* 0x00000003ff037210 */ /* 0x002fe400007fe4ff */
        /* <DEDUP_REMOVED lines=39> */
[----:B0-----:R-:W-:-:S05]  /*1df30*/  IADD3 R2, P0, R2, R4, RZ ;  /* 0x0000000402027210 */ /* 0x001fca0007f1e0ff */
[----:B-1----:R-:W-:Y:S01]  /*1df40*/  IMAD.X R3, RZ, RZ, R3, P0 ;  /* 0x000000ffff037224 */ /* 0x002fe200000e0603 */
[----:B------:R-:W-:-:S13]  /*1df50*/  ISETP.LT.OR P0, PT, R7, 0x41, P3 ;  /* 0x000000410700780c */ /* 0x000fda0001f01670 */
[----:B------:R1:W-:Y:S01]  /*1df60*/  LDGSTS.E.BYPASS.LTC128B.128 [R5+0x2400], desc[UR56][R2.64], !P0 ;  /* 0x0240000002057fae */ /* 0x0003e2000c101d78 */
[----:B------:R-:W-:-:S13]  /*1df70*/  ISETP.LT.OR P0, PT, R7, 0x41, P2 ;  /* 0x000000410700780c */ /* 0x000fda0001701670 */
[----:B------:R1:W-:Y:S01]  /*1df80*/  LDGSTS.E.BYPASS.LTC128B.128 [R5+0x5400], desc[UR56][R2.64+0x80], !P0 ;  /* 0x0540008002057fae */ /* 0x0003e2000c101d78 */
[----:B------:R-:W-:-:S13]  /*1df90*/  ISETP.LT.OR P0, PT, R7, 0x41, P1 ;  /* 0x000000410700780c */ /* 0x000fda0000f01670 */
[----:B--2---:R1:W-:Y:S02]  /*1dfa0*/  LDGSTS.E.BYPASS.LTC128B.128 [R5+0x8400], desc[UR56][R2.64+0x100], !P0 ;  /* 0x0840010002057fae */ /* 0x0043e4000c101d78 */
.L_x_905:
[----:B01----:R-:W-:Y:S01]  /*1dfb0*/  IADD3 R2, P0, R14, R4, RZ ;  /* 0x000000040e027210 */ /* 0x003fe20007f1e0ff */
[----:B------:R-:W-:Y:S02]  /*1dfc0*/  ULDC.64 UR4, c[0x0][0x328] ;  /* 0x0000ca0000047ab9 */ /* 0x000fe40000000a00 */
[----:B------:R-:W-:Y:S01]  /*1dfd0*/  IMAD R20, R20, UR4, RZ ;  /* 0x0000000414147c24 */ /* 0x000fe2000f8e02ff */
[----:B------:R-:W-:Y:S02]  /*1dfe0*/  IADD3.X R3, RZ, R24, RZ, P0, !PT ;  /* 0x00000018ff037210 */ /* 0x000fe400007fe4ff */
        /* <DEDUP_REMOVED lines=22> */
[----:B------:R-:W-:-:S04]  /*1e150*/  ULDC.64 UR4, c[0x0][0x318] ;  /* 0x0000c60000047ab9 */ /* 0x000fc80000000a00 */
[----:B------:R-:W-:Y:S02]  /*1e160*/  IADD3 R3, R5, R3, RZ ;  /* 0x0000000305037210 */ /* 0x000fe40007ffe0ff */
[----:B------:R-:W-:-:S04]  /*1e170*/  LEA R23, P0, R2, UR4, 0x1 ;  /* 0x0000000402177c11 */ /* 0x000fc8000f8008ff */
[----:B------:R-:W-:Y:S02]  /*1e180*/  LEA.HI.X R24, R2, UR5, R3, 0x1, P0 ;  /* 0x0000000502187c11 */ /* 0x000fe400080f0c03 */
[----:B------:R-:W-:-:S13]  /*1e190*/  PLOP3.LUT P0, PT, PT, PT, PT, 0x80, 0x0 ;  /* 0x000000000000781c */ /* 0x000fda0003f0f070 */
.L_x_752:
        /* <DEDUP_REMOVED lines=11> */
.L_x_753:
[C---:B------:R-:W-:Y:S01]  /*1e250*/  ISETP.GT.AND P0, PT, R25.reuse, RZ, PT ;  /* 0x000000ff1900720c */ /* 0x040fe20003f04270 */
[----:B------:R0:W-:Y:S01]  /*1e260*/  SYNCS.ARRIVE.TRANS64.A1T0 RZ, [R6+URZ+0x30850], RZ ;  /* 0x030850ff06ff79a7 */ /* 0x0001e2000810003f */
[----:B------:R-:W-:Y:S01]  /*1e270*/  IMAD.MOV.U32 R17, RZ, RZ, R28 ;  /* 0x000000ffff117224 */ /* 0x000fe200078e001c */
[----:B------:R-:W-:Y:S01]  /*1e280*/  MOV R10, R26 ;  /* 0x0000001a000a7202 */ /* 0x000fe20000000f00 */
[----:B------:R-:W-:Y:S02]  /*1e290*/  IMAD.MOV.U32 R30, RZ, RZ, R25 ;  /* 0x000000ffff1e7224 */ /* 0x000fe400078e0019 */
[----:B0-----:R-:W-:-:S07]  /*1e2a0*/  VIADD R6, R25, 0xffffffff ;  /* 0xffffffff19067836 */ /* 0x001fce0000000000 */
[----:B------:R-:W-:Y:S05]  /*1e2b0*/  @P0 BRA `(.L_x_754) ;  /* 0xffffffec00f40947 */ /* 0x000fea000383ffff */
.L_x_741:
[----:B------:R-:W-:Y:S05]  /*1e2c0*/  BSYNC B0 ;  /* 0x0000000000007941 */ /* 0x000fea0003800000 */
.L_x_740:
        /* <DEDUP_REMOVED lines=17> */
.L_x_756:
[----:B------:R-:W-:Y:S05]  /*1e3e0*/  BSYNC B0 ;  /* 0x0000000000007941 */ /* 0x000fea0003800000 */
.L_x_755:
[----:B------:R-:W3:Y:S02]  /*1e3f0*/  LDL R0, [R1+0x38] ;  /* 0x0000380001007983 */ /* 0x000ee40000100800 */
[----:B---3--:R-:W-:-:S13]  /*1e400*/  ISETP.NE.AND P0, PT, R0, 0x3, PT ;  /* 0x000000030000780c */ /* 0x008fda0003f05270 */
[----:B------:R-:W-:Y:S05]  /*1e410*/  @!P0 BRA `(.L_x_757) ;  /* 0x0000000000048947 */ /* 0x000fea0003800000 */
[----:B------:R-:W-:Y:S01]  /*1e420*/  BPT.TRAP 0x1 ;  /* 0x000000040000795c */ /* 0x000fe20000300000 */
.L_x_757:
[----:B------:R-:W3:Y:S01]  /*1e430*/  LDL.LU R2, [R1+0x8] ;  /* 0x0000080001027983 */ /* 0x000ee20000300800 */
[----:B------:R-:W-:Y:S01]  /*1e440*/  IMAD R0, R26, 0x8, R22 ;  /* 0x000000081a007824 */ /* 0x000fe200078e0216 */
[----:B0-----:R-:W-:Y:S01]  /*1e450*/  SHF.L.U32 R3, R28, 0x1f, RZ ;  /* 0x0000001f1c037819 */ /* 0x001fe200000006ff */
[----:B------:R-:W-:Y:S03]  /*1e460*/  BSSY B0, `(.L_x_758) ;  /* 0x0000004000007945 */ /* 0x000fe60003800000 */
[----:B------:R-:W0:Y:S01]  /*1e470*/  SYNCS.PHASECHK.TRANS64.TRYWAIT P0, [R0+URZ+0x30860], R3 ;  /* 0x03086003000075a7 */ /* 0x000e22000800017f */
[----:B---3--:R-:W-:Y:S01]  /*1e480*/  IMAD R6, R25, -0x60, R2 ;  /* 0xffffffa019067824 */ /* 0x008fe200078e0202 */
[----:B0-----:R-:W-:Y:S06]  /*1e490*/  @!P0 BRA `(.L_x_759) ;  /* 0x0000004800748947 */ /* 0x001fec0003800000 */
.L_x_906:
[----:B------:R-:W-:Y:S05]  /*1e4a0*/  BSYNC B0 ;  /* 0x0000000000007941 */ /* 0x000fea0003800000 */
.L_x_758:
[----:B------:R-:W1:Y:S01]  /*1e4b0*/  S2R R2, SR_TID.X ;  /* 0x0000000000027919 */ /* 0x000e620000002100 */
[----:B------:R-:W-:Y:S01]  /*1e4c0*/  UMOV UR4, 0xffffffff ;  /* 0xffffffff00047882 */ /* 0x000fe20000000000 */
[----:B------:R-:W-:Y:S01]  /*1e4d0*/  IMAD R7, R26, 0x4800, R37 ;  /* 0x000048001a077824 */ /* 0x000fe200078e0225 */
[----:B-1----:R-:W-:-:S04]  /*1e4e0*/  LOP3.LUT R2, R2, 0x7f, RZ, 0xc0, !PT ;  /* 0x0000007f02027812 */ /* 0x002fc800078ec0ff */
[----:B------:R-:W-:-:S04]  /*1e4f0*/  SHF.R.U32.HI R2, RZ, 0x3, R2 ;  /* 0x00000003ff027819 */ /* 0x000fc80000011602 */
[----:B------:R-:W-:Y:S01]  /*1e500*/  IADD3 R6, -R2, R6, RZ ;  /* 0x0000000602067210 */ /* 0x000fe20007ffe1ff */
        /* <DEDUP_REMOVED lines=21> */
[----:B------:R-:W0:Y:S02]  /*1e660*/  SHFL.IDX PT, R14, R23, 0x2, 0x181f ;  /* 0x00581f00170e7f89 */ /* 0x000e2400000e0000 */
[----:B------:R-:W-:Y:S02]  /*1e670*/  IADD3.X R3, RZ, R7, RZ, P3, !PT ;  /* 0x00000007ff037210 */ /* 0x000fe40001ffe4ff */
[----:B------:R-:W1:Y:S01]  /*1e680*/  SHFL.IDX PT, R7, R24, 0x2, 0x181f ;  /* 0x00581f0018077f89 */ /* 0x000e6200000e0000 */
[----:B------:R-:W-:-:S04]  /*1e690*/  ISETP.LT.OR P3, PT, R6, 0x11, P1 ;  /* 0x000000110600780c */ /* 0x000fc80000f61670 */
[----:B------:R-:W-:Y:S01]  /*1e6a0*/  LDGSTS.E.BYPASS.LTC128B.128 [R4+0xc00], desc[UR56][R2.64], !P4 ;  /* 0x00c0000002047fae */ /* 0x000fe2000e101d78 */
[----:B------:R-:W-:-:S08]  /*1e6b0*/  ISETP.LT.OR P4, PT, R6, 0x11, P0 ;  /* 0x000000110600780c */ /* 0x000fd00000781670 */
[----:B------:R-:W-:Y:S05]  /*1e6c0*/  LDGSTS.E.BYPASS.LTC128B.128 [R4+0x3c00], desc[UR56][R2.64+0x80], !P3 ;  /* 0x03c0008002047fae */ /* 0x000fea000d901d78 */
        /* <DEDUP_REMOVED lines=13> */
[----:B------:R-:W0:Y:S02]  /*1e7a0*/  SHFL.IDX PT, R14, R23, 0x4, 0x181f ;  /* 0x00981f00170e7f89 */ /* 0x000e2400000e0000 */
[----:B-1----:R-:W-:-:S02]  /*1e7b0*/  IADD3.X R3, RZ, R7, RZ, P3, !PT ;  /* 0x00000007ff037210 */ /* 0x002fc40001ffe4ff */
[----:B------:R-:W1:Y:S01]  /*1e7c0*/  SHFL.IDX PT, R7, R24, 0x4, 0x181f ;  /* 0x00981f0018077f89 */ /* 0x000e6200000e0000 */
[----:B------:R-:W-:-:S04]  /*1e7d0*/  ISETP.LT.OR P3, PT, R6, 0x31, P1 ;  /* 0x000000310600780c */ /* 0x000fc80000f61670 */
[----:B------:R-:W-:Y:S01]  /*1e7e0*/  LDGSTS.E.BYPASS.LTC128B.128 [R4+0x1c00], desc[UR56][R2.64], !P4 ;  /* 0x01c0000002047fae */ /* 0x000fe2000e101d78 */
[----:B------:R-:W-:-:S03]  /*1e7f0*/  ISETP.LT.OR P4, PT, R6, 0x31, P0 ;  /* 0x000000310600780c */ /* 0x000fc60000781670 */
[----:B------:R-:W2:Y:S05]  /*1e800*/  SHFL.IDX PT, R24, R24, 0x5, 0x181f ;  /* 0x00b81f0018187f89 */ /* 0x000eaa00000e0000 */
[----:B------:R-:W-:Y:S05]  /*1e810*/  LDGSTS.E.BYPASS.LTC128B.128 [R4+0x4c00], desc[UR56][R2.64+0x80], !P3 ;  /* 0x04c0008002047fae */ /* 0x000fea000d901d78 */
        /* <DEDUP_REMOVED lines=10> */
.L_x_920:
        /* <DEDUP_REMOVED lines=13> */
.L_x_761:
[----:B------:R-:W-:Y:S02]  /*1e990*/  PLOP3.LUT P1, PT, P1, P0, PT, 0xa2, 0x0 ;  /* 0x000000000000781c */ /* 0x000fe40000f21472 */
[----:B------:R-:W-:-:S08]  /*1e9a0*/  @P0 R2UR P1, UR4, R0 ;  /* 0x00000000000402ca */ /* 0x000fd00000020000 */
[----:B------:R-:W-:-:S05]  /*1e9b0*/  @P0 PLOP3.LUT P0, PT, P1, PT, PT, 0x80, 0x0 ;  /* 0x000000000000081c */ /* 0x000fca0000f0f070 */
[----:B------:R-:W-:Y:S01]  /*1e9c0*/  @!P1 SYNCS.ARRIVE.TRANS64.RED.A0T1 RZ, [UR4+0x30850], RZ ;  /* 0x030850ffffff99a7 */ /* 0x000fe20008200404 */
[----:B------:R-:W-:Y:S07]  /*1e9d0*/  @!P1 ARRIVES.LDGSTSBAR.64.TRANSCNT [UR4+0x30850] ;  /* 0x03085000ff0099b0 */ /* 0x000fee0008000a84 */
[----:B------:R-:W-:Y:S05]  /*1e9e0*/  @P0 BRA.U.ANY `(.L_x_761) ;  /* 0xfffffffd00e80947 */ /* 0x000fea000393ffff */
[----:B------:R-:W-:Y:S01]  /*1e9f0*/  NOP ;  /* 0x0000000000007918 */ /* 0x000fe20000000000 */
[----:B0-----:R-:W2:Y:S02]  /*1ea00*/  LDL.LU R2, [R1+0x38] ;  /* 0x0000380001027983 */ /* 0x001ea40000300800 */
[----:B--2---:R-:W-:-:S13]  /*1ea10*/  ISETP.NE.AND P2, PT, R2, 0x3, PT ;  /* 0x000000030200780c */ /* 0x004fda0003f45270 */
[----:B------:R-:W-:Y:S05]  /*1ea20*/  @!P2 BRA `(.L_x_762) ;  /* 0x000000000004a947 */ /* 0x000fea0003800000 */
[----:B------:R-:W-:Y:S01]  /*1ea30*/  BPT.TRAP 0x1 ;  /* 0x000000040000795c */ /* 0x000fe20000300000 */
.L_x_762:
[----:B------:R1:W-:Y:S01]  /*1ea40*/  SYNCS.ARRIVE.TRANS64.A1T0 RZ, [R0+URZ+0x30850], RZ ;  /* 0x030850ff00ff79a7 */ /* 0x0003e2000810003f */
[----:B------:R-:W-:-:S05]  /*1ea50*/  VIADD R26, R26, 0x1 ;  /* 0x000000011a1a7836 */ /* 0x000fca0000000000 */
[----:B------:R-:W-:-:S04]  /*1ea60*/  ISETP.NE.AND P0, PT, R26, 0x2, PT ;  /* 0x000000021a00780c */ /* 0x000fc80003f05270 */
[----:B------:R-:W-:Y:S02]  /*1ea70*/  SEL R3, RZ, 0x1, P0 ;  /* 0x00000001ff037807 */ /* 0x000fe40000000000 */
[----:B------:R-:W-:Y:S02]  /*1ea80*/  SEL R26, R26, RZ, P0 ;  /* 0x000000ff1a1a7207 */ /* 0x000fe40000000000 */
[----:B-1----:R-:W-:-:S07]  /*1ea90*/  LOP3.LUT R28, R28, R3, RZ, 0x3c, !PT ;  /* 0x000000031c1c7212 */ /* 0x002fce00078e3cff */
.L_x_719:
[----:B------:R-:W-:Y:S05]  /*1eaa0*/  BSYNC B7 ;  /* 0x0000000000077941 */ /* 0x000fea0003800000 */
.L_x_717:
[----:B------:R-:W2:Y:S02]  /*1eab0*/  LDL R0, [R1] ;  /* 0x0000000001007983 */ /* 0x000ea40000100800 */
[----:B--2---:R-:W-:-:S13]  /*1eac0*/  LOP3.LUT P0, RZ, R0, 0x20, RZ, 0xc0, !PT ;  /* 0x0000002000ff7812 */ /* 0x004fda000780c0ff */
[----:B------:R-:W-:Y:S05]  /*1ead0*/  @!P0 BRA `(.L_x_763) ;  /* 0x0000000000248947 */ /* 0x000fea0003800000 */
[----:B------:R-:W-:Y:S05]  /*1eae0*/  WARPSYNC.ALL ;  /* 0x0000000000007948 */ /* 0x000fea0003800000 */
[----:B------:R-:W1:Y:S08]  /*1eaf0*/  S2UR UR5, SR_CgaCtaId ;  /* 0x00000000000579c3 */ /* 0x000e700000008800 */
[----:B------:R-:W-:Y:S06]  /*1eb00*/  BAR.SYNC.DEFER_BLOCKING 0x5, 0x180 ;  /* 0x0146000000007b1d */ /* 0x000fec0000010000 */
[----:B------:R-:W-:-:S02]  /*1eb10*/  UMOV UR4, 0x400 ;  /* 0x0000040000047882 */ /* 0x000fc40000000000 */
[----:B-1----:R-:W-:-:S06]  /*1eb20*/  ULEA UR4, UR5, UR4, 0x18 ;  /* 0x0000000405047291 */ /* 0x002fcc000f8ec03f */
[----:B0-----:R-:W-:-:S05]  /*1eb30*/  MOV R22, UR4 ;  /* 0x0000000400167c02 */ /* 0x001fca0008000f00 */
[----:B------:R0:W1:Y:S01]  /*1eb40*/  LDS.128 R16, [R22+0x308d0] ;  /* 0x0308d00016107984 */ /* 0x0000620000000c00 */
[----:B------:R-:W-:Y:S06]  /*1eb50*/  BAR.ARV 0x4, 0x180 ;  /* 0x0106000000007b1d */ /* 0x000fec0000002000 */
[----:B------:R-:W-:Y:S05]  /*1eb60*/  BRA `(.L_x_764) ;  /* 0x0000000800407947 */ /* 0x000fea0003800000 */
.L_x_763:
[----:B------:R-:W1:Y:S01]  /*1eb70*/  S2R R8, SR_TID.X ;  /* 0x0000000000087919 */ /* 0x000e620000002100 */
[----:B------:R-:W-:Y:S01]  /*1eb80*/  UMOV UR4, 0xffffffff ;  /* 0xffffffff00047882 */ /* 0x000fe20000000000 */
[----:B-1----:R-:W-:-:S04]  /*1eb90*/  LOP3.LUT R8, R8, 0x1f, RZ, 0xc0, !PT ;  /* 0x0000001f08087812 */ /* 0x002fc800078ec0ff */
[----:B------:R-:W-:Y:S01]  /*1eba0*/  ISETP.NE.AND P0, PT, R8, 0x1f, PT ;  /* 0x0000001f0800780c */ /* 0x000fe20003f05270 */
[----:B------:R-:W-:-:S12]  /*1ebb0*/  BRA.DIV UR4, `(.L_x_765) ;  /* 0x0000004a04c47947 */ /* 0x000fd8000b800000 */
[----:B0-----:R-:W-:Y:S01]  /*1ebc0*/  IMAD.IADD R5, R19, 0x1, R8 ;  /* 0x0000000113057824 */ /* 0x001fe200078e0208 */
[----:B------:R-:W-:-:S04]  /*1ebd0*/  ULDC UR4, c[0x0][0xc3c] ;  /* 0x00030f0000047ab9 */ /* 0x000fc80000000800 */
[----:B------:R-:W-:-:S13]  /*1ebe0*/  ISETP.GE.OR P1, PT, R5, UR4, !P0 ;  /* 0x0000000405007c0c */ /* 0x000fda000c726670 */
[----:B------:R-:W0:Y:S02]  /*1ebf0*/  @!P1 LDC.64 R2, c[0x0][0xc80] ;  /* 0x00032000ff029b82 */ /* 0x000e240000000a00 */
[----:B0-----:R-:W-:-:S06]  /*1ec00*/  @!P1 IMAD.WIDE R2, R5, 0x4, R2 ;  /* 0x0000000405029825 */ /* 0x001fcc00078e0202 */
[----:B------:R-:W2:Y:S01]  /*1ec10*/  @!P1 LDG.E R2, desc[UR56][R2.64] ;  /* 0x0000003802029981 */ /* 0x000ea2000c1e1900 */
[----:B------:R-:W-:Y:S02]  /*1ec20*/  MOV R4, RZ ;  /* 0x000000ff00047202 */ /* 0x000fe40000000f00 */
[C---:B------:R-:W-:Y:S01]  /*1ec30*/  ISETP.GE.U32.AND P2, PT, R8.reuse, 0x2, PT ;  /* 0x000000020800780c */ /* 0x040fe20003f46070 */
[----:B------:R-:W-:Y:S01]  /*1ec40*/  SHFL.IDX PT, R0, R16, 0x1, 0x1f ;  /* 0x00201f0010007f89 */ /* 0x000fe200000e0000 */
[C---:B------:R-:W-:Y:S02]  /*1ec50*/  ISETP.GE.U32.AND P3, PT, R8.reuse, 0x4, PT ;  /* 0x000000040800780c */ /* 0x040fe40003f66070 */
        /* <DEDUP_REMOVED lines=18> */
[----:B0-----:R-:W-:-:S04]  /*1ed80*/  SEL R6, R14, RZ, P5 ;  /* 0x000000ff0e067207 */ /* 0x001fc80002800000 */
[----:B------:R-:W-:-:S05]  /*1ed90*/  IADD3 R6, R3, R6, RZ ;  /* 0x0000000603067210 */ /* 0x000fca0007ffe0ff */
[----:B------:R0:W1:Y:S02]  /*1eda0*/  SHFL.IDX PT, R14, R6, 0x1f, 0x1f ;  /* 0x03e01f00060e7f89 */ /* 0x00006400000e0000 */
.L_x_930:
[----:B------:R-:W-:Y:S02]  /*1edb0*/  ULDC UR4, c[0x0][0xc38] ;  /* 0x00030e0000047ab9 */ /* 0x000fe40000000800 */
[----:B------:R-:W-:-:S04]  /*1edc0*/  IMAD.U32 R7, RZ, RZ, UR4 ;  /* 0x00000004ff077e24 */ /* 0x000fc8000f8e00ff */
[----:B-1----:R-:W-:-:S05]  /*1edd0*/  IMAD R3, R14, R7, RZ ;  /* 0x000000070e037224 */ /* 0x002fca00078e02ff */
[----:B------:R-:W-:-:S04]  /*1ede0*/  IADD3 R8, R0, R3, RZ ;  /* 0x0000000300087210 */ /* 0x000fc80007ffe0ff */
[----:B------:R-:W-:-:S13]  /*1edf0*/  ISETP.GT.AND P6, PT, R8, R5, PT ;  /* 0x000000050800720c */ /* 0x000fda0003fc4270 */
[----:B------:R-:W-:Y:S05]  /*1ee00*/  @P6 BRA `(.L_x_766) ;  /* 0x00000000009c6947 */ /* 0x000fea0003800000 */
.L_x_771:
[----:B------:R-:W1:Y:S01]  /*1ee10*/  LDC R0, c[0x0][0xc3c] ;  /* 0x00030f00ff007b82 */ /* 0x000e620000000800 */
[----:B------:R-:W-:-:S05]  /*1ee20*/  VIADD R19, R19, 0x1f ;  /* 0x0000001f13137836 */ /* 0x000fca0000000000 */
[----:B-1----:R-:W-:-:S13]  /*1ee30*/  ISETP.GE.AND P6, PT, R19, R0, PT ;  /* 0x000000001300720c */ /* 0x002fda0003fc6270 */
[----:B------:R-:W-:Y:S05]  /*1ee40*/  @P6 BRA `(.L_x_767) ;  /* 0x0000000400446947 */ /* 0x000fea0003800000 */
[----:B------:R-:W1:Y:S01]  /*1ee50*/  S2R R2, SR_TID.X ;  /* 0x0000000000027919 */ /* 0x000e620000002100 */
[----:B------:R-:W-:Y:S01]  /*1ee60*/  BSSY B0, `(.L_x_768) ;  /* 0x0000009000007945 */ /* 0x000fe20003800000 */
[----:B------:R-:W-:Y:S01]  /*1ee70*/  IMAD.MOV.U32 R4, RZ, RZ, RZ ;  /* 0x000000ffff047224 */ /* 0x000fe200078e00ff */
[----:B-1----:R-:W-:-:S04]  /*1ee80*/  LOP3.LUT R2, R2, 0x1f, RZ, 0xc0, !PT ;  /* 0x0000001f02027812 */ /* 0x002fc800078ec0ff */
[----:B------:R-:W-:-:S04]  /*1ee90*/  IADD3 R7, R19, R2, RZ ;  /* 0x0000000213077210 */ /* 0x000fc80007ffe0ff */
[----:B------:R-:W-:-:S13]  /*1eea0*/  ISETP.GE.OR P6, PT, R7, R0, !P0 ;  /* 0x000000000700720c */ /* 0x000fda00047c6670 */
[----:B------:R-:W-:Y:S05]  /*1eeb0*/  @P6 BRA `(.L_x_769) ;  /* 0x00000000000c6947 */ /* 0x000fea0003800000 */
[----:B------:R-:W1:Y:S02]  /*1eec0*/  LDC.64 R2, c[0x0][0xc80] ;  /* 0x00032000ff027b82 */ /* 0x000e640000000a00 */
[----:B-1----:R-:W-:-:S05]  /*1eed0*/  IMAD.WIDE R2, R7, 0x4, R2 ;  /* 0x0000000407027825 */ /* 0x002fca00078e0202 */
[----:B------:R1:W5:Y:S02]  /*1eee0*/  LDG.E R4, desc[UR56][R2.64] ;  /* 0x0000003802047981 */ /* 0x000364000c1e1900 */
.L_x_769:
[----:B------:R-:W-:Y:S05]  /*1eef0*/  BSYNC B0 ;  /* 0x0000000000007941 */ /* 0x000fea0003800000 */
.L_x_768:
[----:B------:R-:W-:-:S03]  /*1ef00*/  UMOV UR4, 0xffffffff ;  /* 0xffffffff00047882 */ /* 0x000fc60000000000 */
[----:B------:R-:W-:Y:S05]  /*1ef10*/  BRA.DIV UR4, `(.L_x_770) ;  /* 0x0000004e04107947 */ /* 0x000fea000b800000 */
[----:B-----5:R-:W2:Y:S02]  /*1ef20*/  SHFL.UP PT, R14, R4, 0x1, RZ ;  /* 0x04200000040e7989 */ /* 0x020ea400000e00ff */
[----:B--2---:R-:W-:-:S04]  /*1ef30*/  SEL R13, R14, RZ, P1 ;  /* 0x000000ff0e0d7207 */ /* 0x004fc80000800000 */
[----:B------:R-:W-:-:S05]  /*1ef40*/  IADD3 R13, R4, R13, RZ ;  /* 0x0000000d040d7210 */ /* 0x000fca0007ffe0ff */
        /* <DEDUP_REMOVED lines=10> */
[----:B0-----:R-:W-:-:S04]  /*1eff0*/  SEL R6, R14, RZ, P5 ;  /* 0x000000ff0e067207 */ /* 0x001fc80002800000 */
[----:B------:R-:W-:-:S05]  /*1f000*/  IADD3 R6, R3, R6, RZ ;  /* 0x0000000603067210 */ /* 0x000fca0007ffe0ff */
[----:B------:R0:W1:Y:S02]  /*1f010*/  SHFL.IDX PT, R14, R6, 0x1f, 0x1f ;  /* 0x03e01f00060e7f89 */ /* 0x00006400000e0000 */
.L_x_938:
[----:B------:R-:W-:Y:S02]  /*1f020*/  ULDC UR4, c[0x0][0xc38] ;  /* 0x00030e0000047ab9 */ /* 0x000fe40000000800 */
[----:B------:R-:W-:-:S04]  /*1f030*/  IMAD.U32 R7, RZ, RZ, UR4 ;  /* 0x00000004ff077e24 */ /* 0x000fc8000f8e00ff */
[----:B-1----:R-:W-:-:S05]  /*1f040*/  IMAD R3, R14, R7, RZ ;  /* 0x000000070e037224 */ /* 0x002fca00078e02ff */
[----:B------:R-:W-:-:S04]  /*1f050*/  IADD3 R8, R3, R8, RZ ;  /* 0x0000000803087210 */ /* 0x000fc80007ffe0ff */
[----:B------:R-:W-:-:S13]  /*1f060*/  ISETP.GT.AND P6, PT, R8, R5, PT ;  /* 0x000000050800720c */ /* 0x000fda0003fc4270 */
[----:B------:R-:W-:Y:S05]  /*1f070*/  @!P6 BRA `(.L_x_771) ;  /* 0xfffffffc0064e947 */ /* 0x000fea000383ffff */
.L_x_766:
        /* <DEDUP_REMOVED lines=8> */
.L_x_942:
[----:B------:R-:W-:Y:S02]  /*1f100*/  ISETP.NE.AND P0, PT, R2, RZ, PT ;  /* 0x000000ff0200720c */ /* 0x000fe40003f05270 */
[----:B------:R-:W-:-:S11]  /*1f110*/  MOV R14, RZ ;  /* 0x000000ff000e7202 */ /* 0x000fd60000000f00 */
[----:B------:R-:W-:Y:S05]  /*1f120*/  @!P0 BRA `(.L_x_773) ;  /* 0x0000000000108947 */ /* 0x000fea0003800000 */
[----:B------:R-:W-:Y:S01]  /*1f130*/  UMOV UR4, 0xffffffff ;  /* 0xffffffff00047882 */ /* 0x000fe20000000000 */
[----:B------:R-:W-:Y:S02]  /*1f140*/  VIADD R12, R0, 0xffffffff ;  /* 0xffffffff000c7836 */ /* 0x000fe40000000000 */
[----:B------:R-:W-:Y:S05]  /*1f150*/  BRA.DIV UR4, `(.L_x_774) ;  /* 0x0000004e04847947 */ /* 0x000fea000b800000 */
[----:B------:R3:W4:Y:S02]  /*1f160*/  SHFL.IDX PT, R14, R6, R12, 0x1f ;  /* 0x00001f0c060e7589 */ /* 0x00072400000e0000 */
.L_x_773:
[----:B0-23--:R-:W-:Y:S01]  /*1f170*/  IABS R6, R4 ;  /* 0x0000000400067213 */ /* 0x00dfe20000000000 */
[----:B----4-:R-:W-:Y:S01]  /*1f180*/  IMAD R16, R14, R7, R8 ;  /* 0x000000070e107224 */ /* 0x010fe200078e0208 */
[----:B------:R-:W-:Y:S02]  /*1f190*/  IADD3 R19, R0, R19, RZ ;  /* 0x0000001300137210 */ /* 0x000fe40007ffe0ff */
[----:B------:R-:W0:Y:S08]  /*1f1a0*/  I2F.RP R9, R6 ;  /* 0x0000000600097306 */ /* 0x000e300000209400 */
[----:B0-----:R-:W0:Y:S02]  /*1f1b0*/  MUFU.RCP R9, R9 ;  /* 0x0000000900097308 */ /* 0x001e240000001000 */
[----:B0-----:R-:W-:-:S06]  /*1f1c0*/  IADD3 R2, R9, 0xffffffe, RZ ;  /* 0x0ffffffe09027810 */ /* 0x001fcc0007ffe0ff */
[----:B------:R0:W2:Y:S02]  /*1f1d0*/  F2I.FTZ.U32.TRUNC.NTZ R3, R2 ;  /* 0x0000000200037305 */ /* 0x0000a4000021f000 */
[----:B0-----:R-:W-:Y:S01]  /*1f1e0*/  MOV R2, RZ ;  /* 0x000000ff00027202 */ /* 0x001fe20000000f00 */
        /* <DEDUP_REMOVED lines=12> */
[----:B------:R-:W-:Y:S01]  /*1f2b0*/  @!P1 IMAD.IADD R5, R5, 0x1, -R6 ;  /* 0x0000000105059824 */ /* 0x000fe200078e0a06 */
[----:B------:R-:W-:Y:S02]  /*1f2c0*/  @!P1 IADD3 R3, R3, 0x1, RZ ;  /* 0x0000000103039810 */ /* 0x000fe40007ffe0ff */
[----:B------:R-:W-:Y:S02]  /*1f2d0*/  ISETP.NE.AND P1, PT, R4, RZ, PT ;  /* 0x000000ff0400720c */ /* 0x000fe40003f25270 */
[----:B------:R-:W-:-:S13]  /*1f2e0*/  ISETP.GE.U32.AND P0, PT, R5, R6, PT ;  /* 0x000000060500720c */ /* 0x000fda0003f06070 */
[----:B------:R-:W-:-:S05]  /*1f2f0*/  @P0 VIADD R3, R3, 0x1 ;  /* 0x0000000103030836 */ /* 0x000fca0000000000 */
[----:B------:R-:W-:Y:S02]  /*1f300*/  @!P2 IADD3 R3, -R3, RZ, RZ ;  /* 0x000000ff0303a210 */ /* 0x000fe40007ffe1ff */
[----:B------:R-:W-:-:S05]  /*1f310*/  @!P1 LOP3.LUT R3, RZ, R4, RZ, 0x33, !PT ;  /* 0x00000004ff039212 */ /* 0x000fca00078e33ff */
[--C-:B------:R-:W-:Y:S02]  /*1f320*/  IMAD.MOV R17, RZ, RZ, -R3.reuse ;  /* 0x000000ffff117224 */ /* 0x100fe400078e0a03 */
[----:B------:R-:W-:Y:S02]  /*1f330*/  IMAD.MOV.U32 R18, RZ, RZ, R3 ;  /* 0x000000ffff127224 */ /* 0x000fe400078e0003 */
[----:B------:R-:W-:Y:S01]  /*1f340*/  IMAD R17, R4, R17, R7 ;  /* 0x0000001104117224 */ /* 0x000fe200078e0207 */
[----:B------:R-:W-:Y:S06]  /*1f350*/  BRA `(.L_x_775) ;  /* 0x00000000001c7947 */ /* 0x000fec0003800000 */
.L_x_767:
[----:B------:R-:W-:Y:S01]  /*1f360*/  UMOV UR4, URZ ;  /* 0x0000003f00047c82 */ /* 0x000fe20008000000 */
[----:B------:R-:W-:Y:S01]  /*1f370*/  UMOV UR5, URZ ;  /* 0x0000003f00057c82 */ /* 0x000fe20008000000 */
[----:B------:R-:W-:Y:S01]  /*1f380*/  ULDC UR6, c[0x0][0xc3c] ;  /* 0x00030f0000067ab9 */ /* 0x000fe20000000800 */
[----:B------:R-:W-:Y:S01]  /*1f390*/  MOV R16, R5 ;  /* 0x0000000500107202 */ /* 0x000fe20000000f00 */
[----:B------:R-:W-:Y:S01]  /*1f3a0*/  IMAD.U32 R17, RZ, RZ, UR4 ;  /* 0x00000004ff117e24 */ /* 0x000fe2000f8e00ff */
[----:B------:R-:W-:Y:S01]  /*1f3b0*/  MOV R18, UR5 ;  /* 0x0000000500127c02 */ /* 0x000fe20008000f00 */
[----:B------:R-:W-:-:S07]  /*1f3c0*/  IMAD.U32 R19, RZ, RZ, UR6 ;  /* 0x00000006ff137e24 */ /* 0x000fce000f8e00ff */
.L_x_775:
        /* <DEDUP_REMOVED lines=10> */
.L_x_764:
[----:B------:R-:W-:Y:S02]  /*1f470*/  ULDC UR4, c[0x0][0xc3c] ;  /* 0x00030f0000047ab9 */ /* 0x000fe40000000800 */
[----:B-1----:R-:W-:-:S13]  /*1f480*/  ISETP.GE.AND P0, PT, R19, UR4, PT ;  /* 0x0000000413007c0c */ /* 0x002fda000bf06270 */
[----:B------:R-:W-:Y:S05]  /*1f490*/  @!P0 BRA `(.L_x_776) ;  /* 0xffffffa000f48947 */ /* 0x000fea000383ffff */
[----:B------:R-:W-:Y:S05]  /*1f4a0*/  BSYNC B8 ;  /* 0x0000000000087941 */ /* 0x000fea0003800000 */
.L_x_673:
[----:B------:R-:W3:Y:S01]  /*1f4b0*/  LDL.LU R0, [R1+0x28] ;  /* 0x0000280001007983 */ /* 0x000ee20000300800 */
[----:B------:R-:W-:Y:S01]  /*1f4c0*/  BSSY B0, `(.L_x_777) ;  /* 0x000000b000007945 */ /* 0x000fe20003800000 */
[----:B------:R-:W1:Y:S01]  /*1f4d0*/  S2R R5, SR_CgaCtaId ;  /* 0x0000000000057919 */ /* 0x000e620000008800 */
[----:B---3--:R-:W-:-:S04]  /*1f4e0*/  IADD3 R0, R0, 0x1, RZ ;  /* 0x0000000100007810 */ /* 0x008fc80007ffe0ff */
[----:B--2---:R-:W-:-:S04]  /*1f4f0*/  LEA.HI R2, R0, R0, RZ, 0x1 ;  /* 0x0000000000027211 */ /* 0x004fc800078f08ff */
[----:B0-----:R-:W-:Y:S02]  /*1f500*/  LOP3.LUT R3, R2, 0xfffffffe, RZ, 0xc0, !PT ;  /* 0xfffffffe02037812 */ /* 0x001fe400078ec0ff */
[----:B------:R-:W-:-:S03]  /*1f510*/  MOV R2, 0x400 ;  /* 0x0000040000027802 */ /* 0x000fc60000000f00 */
[----:B------:R-:W-:Y:S01]  /*1f520*/  IMAD.IADD R0, R0, 0x1, -R3 ;  /* 0x0000000100007824 */ /* 0x000fe200078e0a03 */
[----:B-1----:R-:W-:-:S04]  /*1f530*/  LEA R7, R5, R2, 0x18 ;  /* 0x0000000205077211 */ /* 0x002fc800078ec0ff */
[----:B------:R-:W-:-:S04]  /*1f540*/  SHF.L.U32 R0, R0, 0x1f, RZ ;  /* 0x0000001f00007819 */ /* 0x000fc800000006ff */
[----:B------:R-:W0:Y:S02]  /*1f550*/  SYNCS.PHASECHK.TRANS64.TRYWAIT P0, [R7+URZ+0x30820], R0 ;  /* 0x03082000070075a7 */ /* 0x000e24000800017f */
[----:B0-----:R-:W-:Y:S05]  /*1f560*/  @!P0 BRA `(.L_x_778) ;  /* 0x0000004800a48947 */ /* 0x001fea0003800000 */
.L_x_945:
[----:B------:R-:W-:Y:S05]  /*1f570*/  BSYNC B0 ;  /* 0x0000000000007941 */ /* 0x000fea0003800000 */
.L_x_777:
[----:B------:R-:W-:-:S03]  /*1f580*/  UMOV UR4, 0xffffffff ;  /* 0xffffffff00047882 */ /* 0x000fc60000000000 */
[----:B------:R-:W-:Y:S05]  /*1f590*/  BRA.DIV UR4, `(.L_x_779) ;  /* 0x0000004a04ac7947 */ /* 0x000fea000b800000 */
[----:B0-----:R-:W0:Y:S02]  /*1f5a0*/  S2R R0, SR_TID.X ;  /* 0x0000000000007919 */ /* 0x001e240000002100 */
[----:B0-----:R-:W-:-:S04]  /*1f5b0*/  SHF.R.U32.HI R0, RZ, 0x5, R0 ;  /* 0x00000005ff007819 */ /* 0x001fc80000011600 */
[----:B------:R-:W-:-:S05]  /*1f5c0*/  LOP3.LUT R0, R0, 0x3, RZ, 0xc0, !PT ;  /* 0x0000000300007812 */ /* 0x000fca00078ec0ff */
[----:B------:R0:W1:Y:S02]  /*1f5d0*/  SHFL.IDX PT, R14, R0, RZ, 0x1f ;  /* 0x00001fff000e7589 */ /* 0x00006400000e0000 */
.L_x_948:
[----:B-1----:R-:W-:-:S13]  /*1f5e0*/  ISETP.NE.AND P0, PT, R14, RZ, PT ;  /* 0x000000ff0e00720c */ /* 0x002fda0003f05270 */
[----:B------:R-:W-:Y:S05]  /*1f5f0*/  @P0 BRA `(.L_x_448) ;  /* 0x0000000000880947 */ /* 0x000fea0003800000 */
[----:B------:R-:W-:-:S03]  /*1f600*/  UMOV UR4, 0xffffffff ;  /* 0xffffffff00047882 */ /* 0x000fc60000000000 */
[----:B------:R-:W-:Y:S05]  /*1f610*/  BRA.DIV UR4, `(.L_x_780) ;  /* 0x0000004a04c07947 */ /* 0x000fea000b800000 */
[----:B------:R-:W-:-:S13]  /*1f620*/  ELECT P6, URZ, PT ;  /* 0x00000000003f782f */ /* 0x000fda00038c0000 */
.L_x_951:
[----:B------:R-:W-:Y:S05]  /*1f630*/  @!P6 BRA `(.L_x_448) ;  /* 0x000000000078e947 */ /* 0x000fea0003800000 */
[----:B------:R-:W-:-:S06]  /*1f640*/  ULOP3.LUT UR4, UR61, 0x2, URZ, 0xfc, !UPT ;  /* 0x000000023d047892 */ /* 0x000fcc000f8efc3f */
[----:B0-----:R-:W-:-:S04]  /*1f650*/  MOV R0, UR4 ;  /* 0x0000000400007c02 */ /* 0x001fc80008000f00 */
[----:B------:R-:W-:-:S13]  /*1f660*/  ISETP.NE.AND P0, PT, R0, 0x3, PT ;  /* 0x000000030000780c */ /* 0x000fda0003f05270 */
[----:B------:R-:W-:Y:S05]  /*1f670*/  @!P0 BRA `(.L_x_781) ;  /* 0x0000000000048947 */ /* 0x000fea0003800000 */
[----:B------:R-:W-:Y:S01]  /*1f680*/  BPT.TRAP 0x1 ;  /* 0x000000040000795c */ /* 0x000fe20000300000 */
.L_x_781:
[----:B------:R-:W-:Y:S01]  /*1f690*/  IMAD R5, R26, 0x8, R7 ;  /* 0x000000081a057824 */ /* 0x000fe200078e0207 */
[----:B------:R-:W-:Y:S02]  /*1f6a0*/  SHF.L.U32 R0, R28, 0x1f, RZ ;  /* 0x0000001f1c007819 */ /* 0x000fe400000006ff */
[----:B------:R-:W-:Y:S02]  /*1f6b0*/  IADD3 R26, R26, 0x1, RZ ;  /* 0x000000011a1a7810 */ /* 0x000fe40007ffe0ff */
[----:B------:R-:W0:Y:S02]  /*1f6c0*/  SYNCS.PHASECHK.TRANS64.TRYWAIT P1, [R5+URZ+0x30840], R0 ;  /* 0x03084000050075a7 */ /* 0x000e24000802017f */
[----:B------:R-:W-:-:S04]  /*1f6d0*/  ISETP.NE.AND P2, PT, R26, 0x2, PT ;  /* 0x000000021a00780c */ /* 0x000fc80003f45270 */
[----:B------:R-:W-:Y:S01]  /*1f6e0*/  SEL R3, RZ, 0x1, P2 ;  /* 0x00000001ff037807 */ /* 0x000fe20001000000 */
[----:B0-----:R-:W-:Y:S08]  /*1f6f0*/  @!P1 BRA `(.L_x_782) ;  /* 0x0000004800a89947 */ /* 0x001ff00003800000 */
.L_x_952:
[----:B------:R-:W-:Y:S02]  /*1f700*/  SEL R26, R26, RZ, P2 ;  /* 0x000000ff1a1a7207 */ /* 0x000fe40001000000 */
[----:B------:R-:W-:Y:S01]  /*1f710*/  LOP3.LUT R2, R28, R3, RZ, 0x3c, !PT ;  /* 0x000000031c027212 */ /* 0x000fe200078e3cff */
[----:B------:R-:W-:Y:S06]  /*1f720*/  @!P0 BRA `(.L_x_783) ;  /* 0x0000000000048947 */ /* 0x000fec0003800000 */
[----:B------:R-:W-:Y:S01]  /*1f730*/  BPT.TRAP 0x1 ;  /* 0x000000040000795c */ /* 0x000fe20000300000 */
.L_x_783:
[----:B------:R-:W-:Y:S01]  /*1f740*/  IMAD R3, R26, 0x8, R7 ;  /* 0x000000081a037824 */ /* 0x000fe200078e0207 */
[----:B------:R-:W-:-:S04]  /*1f750*/  SHF.L.U32 R2, R2, 0x1f, RZ ;  /* 0x0000001f02027819 */ /* 0x000fc800000006ff */
[----:B------:R-:W1:Y:S02]  /*1f760*/  SYNCS.PHASECHK.TRANS64.TRYWAIT P1, [R3+URZ+0x30840], R2 ;  /* 0x03084002030075a7 */ /* 0x000e64000802017f */
[----:B-1----:R-:W-:Y:S05]  /*1f770*/  @!P1 BRA `(.L_x_784) ;  /* 0x00000048009c9947 */ /* 0x002fea0003800000 */
.L_x_953:
[----:B------:R-:W-:Y:S05]  /*1f780*/  @!P0 BRA `(.L_x_785) ;  /* 0x0000000000048947 */ /* 0x000fea0003800000 */
[----:B------:R-:W-:Y:S01]  /*1f790*/  BPT.TRAP 0x1 ;  /* 0x000000040000795c */ /* 0x000fe20000300000 */
.L_x_785:
[----:B------:R-:W2:Y:S02]  /*1f7a0*/  SYNCS.PHASECHK.TRANS64.TRYWAIT P1, [R5+URZ+0x30860], R0 ;  /* 0x03086000050075a7 */ /* 0x000ea4000802017f */
[----:B--2---:R-:W-:Y:S05]  /*1f7b0*/  @!P1 BRA `(.L_x_786) ;  /* 0x0000004800a09947 */ /* 0x004fea0003800000 */
.L_x_954:
[----:B------:R-:W-:Y:S05]  /*1f7c0*/  @!P0 BRA `(.L_x_787) ;  /* 0x0000000000048947 */ /* 0x000fea0003800000 */
[----:B------:R-:W-:Y:S01]  /*1f7d0*/  BPT.TRAP 0x1 ;  /* 0x000000040000795c */ /* 0x000fe20000300000 */
.L_x_787:
[----:B---3--:R3:W4:Y:S02]  /*1f7e0*/  SYNCS.PHASECHK.TRANS64.TRYWAIT P0, [R3+URZ+0x30860], R2 ;  /* 0x03086002030075a7 */ /* 0x008724000800017f */
[----:B----4-:R-:W-:Y:S05]  /*1f7f0*/  @!P0 NANOSLEEP.SYNCS 0x989680 ;  /* 0x009896800000895d */ /* 0x010fea0003900000 */
[----:B------:R-:W4:Y:S02]  /*1f800*/  @!P0 SYNCS.PHASECHK.TRANS64 P0, [R3+URZ+0x30860], R2 ;  /* 0x03086002030085a7 */ /* 0x000f24000800007f */
[----:B----4-:R-:W-:Y:S05]  /*1f810*/  @!P0 BRA `(.L_x_787) ;  /* 0xfffffffc00f08947 */ /* 0x010fea000383ffff */
.L_x_448:
[----:B------:R-:W-:Y:S05]  /*1f820*/  BSYNC B9 ;  /* 0x0000000000097941 */ /* 0x000fea0003800000 */
.L_x_445:
[----:B------:R-:W-:Y:S05]  /*1f830*/  EXIT ;  /* 0x000000000000794d */ /* 0x000fea0003800000 */
.L_x_466:
[----:B0-----:R0:W1:Y:S02]  /*1f840*/  SYNCS.PHASECHK.TRANS64.TRYWAIT P5, [R86+URZ+0x30890], R87 ;  /* 0x03089057560075a7 */ /* 0x00106400080a017f */
[----:B-1----:R-:W-:Y:S05]  /*1f850*/  @!P5 NANOSLEEP.SYNCS 0x989680 ;  /* 0x009896800000d95d */ /* 0x002fea0003900000 */
[----:B------:R-:W1:Y:S02]  /*1f860*/  @!P5 SYNCS.PHASECHK.TRANS64 P5, [R86+URZ+0x30890], R87 ;  /* 0x030890575600d5a7 */ /* 0x000e6400080a007f */
[----:B-1----:R-:W-:Y:S05]  /*1f870*/  @!P5 BRA `(.L_x_466) ;  /* 0xfffffffc00f0d947 */ /* 0x002fea000383ffff */
[----:B------:R-:W-:Y:S05]  /*1f880*/  BRA `(.L_x_788) ;  /* 0xfffffe3c008c7947 */ /* 0x000fea000383ffff */
.L_x_467:
[----:B------:R-:W-:Y:S01]  /*1f890*/  BSSY B1, `(.L_x_789) ;  /* 0x0000008000017945 */ /* 0x000fe20003800000 */
[----:B------:R-:W-:Y:S01]  /*1f8a0*/  MOV R13, R118 ;  /* 0x00000076000d7202 */ /* 0x000fe20000000f00 */
[----:B------:R-:W-:Y:S01]  /*1f8b0*/  IMAD.MOV.U32 R12, RZ, RZ, RZ ;  /* 0x000000ffff0c7224 */ /* 0x000fe200078e00ff */
[----:B------:R-:W-:Y:S01]  /*1f8c0*/  MOV R11, 0x1c1f ;  /* 0x00001c1f000b7802 */ /* 0x000fe20000000f00 */
[----:B------:R-:W-:-:S07]  /*1f8d0*/  IMAD.MOV.U32 R15, RZ, RZ, -0x1 ;  /* 0xffffffffff0f7424 */ /* 0x000fce00078e00ff */
[----:B0-----:R-:W-:Y:S05]  /*1f8e0*/  WARPSYNC.COLLECTIVE R15, `(.L_x_790) ;  /* 0x000000000f087348 */ /* 0x001fea0003c00000 */
[----:B------:R1:W2:Y:S02]  /*1f8f0*/  SHFL.IDX P6, R14, R13, R12, R11 ;  /* 0x0000000c0d0e7389 */ /* 0x0002a400000c000b */
[----:B012---:R-:W-:Y:S01]  /*1f900*/  ENDCOLLECTIVE ;  /* 0x000000000000791b */ /* 0x007fe20003800000 */
.L_x_790:
[----:B------:R-:W-:Y:S05]  /*1f910*/  BSYNC B1 ;  /* 0x0000000000017941 */ /* 0x000fea0003800000 */
.L_x_789:
[----:B------:R-:W-:Y:S01]  /*1f920*/  IMAD.MOV.U32 R13, RZ, RZ, R119 ;  /* 0x000000ffff0d7224 */ /* 0x000fe200078e0077 */
[----:B------:R-:W-:Y:S01]  /*1f930*/  MOV R12, RZ ;  /* 0x000000ff000c7202 */ /* 0x000fe20000000f00 */
[----:B------:R-:W-:Y:S01]  /*1f940*/  IMAD.MOV.U32 R11, RZ, RZ, 0x1c1f ;  /* 0x00001c1fff0b7424 */ /* 0x000fe200078e00ff */
[----:B------:R-:W-:Y:S02]  /*1f950*/  MOV R15, 0xffffffff ;  /* 0xffffffff000f7802 */ /* 0x000fe40000000f00 */
[----:B------:R-:W-:-:S07]  /*1f960*/  MOV R82, R14 ;  /* 0x0000000e00527202 */ /* 0x000fce0000000f00 */
[----:B------:R-:W-:Y:S05]  /*1f970*/  WARPSYNC.COLLECTIVE R15, `(.L_x_791) ;  /* 0x000000000f087348 */ /* 0x000fea0003c00000 */
[----:B------:R0:W1:Y:S02]  /*1f980*/  SHFL.IDX P6, R14, R13, R12, R11 ;  /* 0x0000000c0d0e7389 */ /* 0x00006400000c000b */
[----:B01----:R-:W-:Y:S01]  /*1f990*/  ENDCOLLECTIVE ;  /* 0x000000000000791b */ /* 0x003fe20003800000 */
.L_x_791:
[----:B------:R-:W-:Y:S01]  /*1f9a0*/  IMAD.MOV.U32 R11, RZ, RZ, R14 ;  /* 0x000000ffff0b7224 */ /* 0x000fe200078e000e */
[----:B------:R-:W-:Y:S06]  /*1f9b0*/  BRA `(.L_x_792) ;  /* 0xfffffe3c00547947 */ /* 0x000fec000383ffff */
.L_x_492:
[----:B------:R-:W-:Y:S01]  /*1f9c0*/  BSSY B1, `(.L_x_793) ;  /* 0x0000008000017945 */ /* 0x000fe20003800000 */
[----:B0---4-:R-:W-:Y:S01]  /*1f9d0*/  MOV R13, R118 ;  /* 0x00000076000d7202 */ /* 0x011fe20000000f00 */
[----:B------:R-:W-:Y:S01]  /*1f9e0*/  IMAD.MOV.U32 R12, RZ, RZ, 0x1 ;  /* 0x00000001ff0c7424 */ /* 0x000fe200078e00ff */
[----:B---3--:R-:W-:Y:S01]  /*1f9f0*/  MOV R11, 0x1c1f ;  /* 0x00001c1f000b7802 */ /* 0x008fe20000000f00 */
[----:B------:R-:W-:-:S07]  /*1fa00*/  IMAD.MOV.U32 R15, RZ, RZ, -0x1 ;  /* 0xffffffffff0f7424 */ /* 0x000fce00078e00ff */
[----:B-12---:R-:W-:Y:S05]  /*1fa10*/  WARPSYNC.COLLECTIVE R15, `(.L_x_794) ;  /* 0x000000000f087348 */ /* 0x006fea0003c00000 */
[----:B------:R0:W3:Y:S02]  /*1fa20*/  SHFL.IDX P6, R14, R13, R12, R11 ;  /* 0x0000000c0d0e7389 */ /* 0x0000e400000c000b */
[----:B0123--:R-:W-:Y:S01]  /*1fa30*/  ENDCOLLECTIVE ;  /* 0x000000000000791b */ /* 0x00ffe20003800000 */
.L_x_794:
[----:B------:R-:W-:Y:S05]  /*1fa40*/  BSYNC B1 ;  /* 0x0000000000017941 */ /* 0x000fea0003800000 */
.L_x_793:
[----:B------:R-:W-:Y:S01]  /*1fa50*/  IMAD.MOV.U32 R13, RZ, RZ, R119 ;  /* 0x000000ffff0d7224 */ /* 0x000fe200078e0077 */
[----:B------:R-:W-:Y:S01]  /*1fa60*/  MOV R12, 0x1 ;  /* 0x00000001000c7802 */ /* 0x000fe20000000f00 */
[----:B------:R-:W-:Y:S01]  /*1fa70*/  IMAD.MOV.U32 R11, RZ, RZ, 0x1c1f ;  /* 0x00001c1fff0b7424 */ /* 0x000fe200078e00ff */
[----:B------:R-:W-:Y:S02]  /*1fa80*/  MOV R15, 0xffffffff ;  /* 0xffffffff000f7802 */ /* 0x000fe40000000f00 */
[----:B------:R-:W-:-:S07]  /*1fa90*/  MOV R59, R14 ;  /* 0x0000000e003b7202 */ /* 0x000fce0000000f00 */
[----:B------:R-:W-:Y:S05]  /*1faa0*/  WARPSYNC.COLLECTIVE R15, `(.L_x_795) ;  /* 0x000000000f087348 */ /* 0x000fea0003c00000 */
[----:B------:R0:W1:Y:S02]  /*1fab0*/  SHFL.IDX P6, R14, R13, R12, R11 ;  /* 0x0000000c0d0e7389 */ /* 0x00006400000c000b */
[----:B01----:R-:W-:Y:S01]  /*1fac0*/  ENDCOLLECTIVE ;  /* 0x000000000000791b */ /* 0x003fe20003800000 */
.L_x_795:
[----:B------:R-:W-:Y:S01]  /*1fad0*/  IMAD.MOV.U32 R58, RZ, RZ, R14 ;  /* 0x000000ffff3a7224 */ /* 0x000fe200078e000e */
[----:B------:R-:W-:Y:S06]  /*1fae0*/  BRA `(.L_x_796) ;  /* 0xfffffe5000347947 */ /* 0x000fec000383ffff */
.L_x_522:
[----:B-1----:R1:W2:Y:S02]  /*1faf0*/  SYNCS.PHASECHK.TRANS64.TRYWAIT P5, [R86+URZ+0x30890], R87 ;  /* 0x03089057560075a7 */ /* 0x0022a400080a017f */
[----:B--2---:R-:W-:Y:S05]  /*1fb00*/  @!P5 NANOSLEEP.SYNCS 0x989680 ;  /* 0x009896800000d95d */ /* 0x004fea0003900000 */
[----:B------:R-:W2:Y:S02]  /*1fb10*/  @!P5 SYNCS.PHASECHK.TRANS64 P5, [R86+URZ+0x30890], R87 ;  /* 0x030890575600d5a7 */ /* 0x000ea400080a007f */
[----:B--2---:R-:W-:Y:S05]  /*1fb20*/  @!P5 BRA `(.L_x_522) ;  /* 0xfffffffc00f0d947 */ /* 0x004fea000383ffff */
[----:B------:R-:W-:Y:S05]  /*1fb30*/  BRA `(.L_x_797) ;  /* 0xfffffe6c00e87947 */ /* 0x000fea000383ffff */
.L_x_523:
[----:B------:R-:W-:Y:S01]  /*1fb40*/  BSSY B1, `(.L_x_798) ;  /* 0x0000008000017945 */ /* 0x000fe20003800000 */
[----:B------:R-:W-:Y:S01]  /*1fb50*/  MOV R13, R118 ;  /* 0x00000076000d7202 */ /* 0x000fe20000000f00 */
[----:B------:R-:W-:Y:S01]  /*1fb60*/  IMAD.MOV.U32 R12, RZ, RZ, RZ ;  /* 0x000000ffff0c7224 */ /* 0x000fe200078e00ff */
[----:B------:R-:W-:Y:S01]  /*1fb70*/  MOV R11, 0x1c1f ;  /* 0x00001c1f000b7802 */ /* 0x000fe20000000f00 */
[----:B------:R-:W-:-:S07]  /*1fb80*/  IMAD.MOV.U32 R15, RZ, RZ, -0x1 ;  /* 0xffffffffff0f7424 */ /* 0x000fce00078e00ff */
[----:B-1----:R-:W-:Y:S05]  /*1fb90*/  WARPSYNC.COLLECTIVE R15, `(.L_x_799) ;  /* 0x000000000f087348 */ /* 0x002fea0003c00000 */
[----:B------:R0:W2:Y:S02]  /*1fba0*/  SHFL.IDX P6, R14, R13, R12, R11 ;  /* 0x0000000c0d0e7389 */ /* 0x0000a400000c000b */
[----:B012---:R-:W-:Y:S01]  /*1fbb0*/  ENDCOLLECTIVE ;  /* 0x000000000000791b */ /* 0x007fe20003800000 */
.L_x_799:
[----:B------:R-:W-:Y:S05]  /*1fbc0*/  BSYNC B1 ;  /* 0x0000000000017941 */ /* 0x000fea0003800000 */
.L_x_798:
        /* <DEDUP_REMOVED lines=8> */
.L_x_800:
[----:B------:R-:W-:Y:S01]  /*1fc50*/  IMAD.MOV.U32 R11, RZ, RZ, R14 ;  /* 0x000000ffff0b7224 */ /* 0x000fe200078e000e */
[----:B------:R-:W-:Y:S06]  /*1fc60*/  BRA `(.L_x_801) ;  /* 0xfffffe6c00b47947 */ /* 0x000fec000383ffff */
.L_x_536:
[----:B------:R-:W-:Y:S01]  /*1fc70*/  BSSY B1, `(.L_x_802) ;  /* 0x0000008000017945 */ /* 0x000fe20003800000 */
[----:B--234-:R-:W-:Y:S01]  /*1fc80*/  MOV R13, R118 ;  /* 0x00000076000d7202 */ /* 0x01cfe20000000f00 */
[----:B------:R-:W-:Y:S01]  /*1fc90*/  IMAD.MOV.U32 R12, RZ, RZ, 0x1 ;  /* 0x00000001ff0c7424 */ /* 0x000fe200078e00ff */
[----:B------:R-:W-:Y:S01]  /*1fca0*/  MOV R11, 0x1c1f ;  /* 0x00001c1f000b7802 */ /* 0x000fe20000000f00 */
[----:B------:R-:W-:-:S07]  /*1fcb0*/  IMAD.MOV.U32 R15, RZ, RZ, -0x1 ;  /* 0xffffffffff0f7424 */ /* 0x000fce00078e00ff */
[----:B01----:R-:W-:Y:S05]  /*1fcc0*/  WARPSYNC.COLLECTIVE R15, `(.L_x_803) ;  /* 0x000000000f087348 */ /* 0x003fea0003c00000 */
[----:B------:R2:W3:Y:S02]  /*1fcd0*/  SHFL.IDX P6, R14, R13, R12, R11 ;  /* 0x0000000c0d0e7389 */ /* 0x0004e400000c000b */
[----:B0123--:R-:W-:Y:S01]  /*1fce0*/  ENDCOLLECTIVE ;  /* 0x000000000000791b */ /* 0x00ffe20003800000 */
.L_x_803:
[----:B------:R-:W-:Y:S05]  /*1fcf0*/  BSYNC B1 ;  /* 0x0000000000017941 */ /* 0x000fea0003800000 */
.L_x_802:
        /* <DEDUP_REMOVED lines=8> */
.L_x_804:
[----:B------:R-:W-:Y:S01]  /*1fd80*/  IMAD.MOV.U32 R36, RZ, RZ, R14 ;  /* 0x000000ffff247224 */ /* 0x000fe200078e000e */
[----:B------:R-:W-:Y:S06]  /*1fd90*/  BRA `(.L_x_805) ;  /* 0xfffffe8400187947 */ /* 0x000fec000383ffff */
.L_x_549:
[----:B0-----:R0:W1:Y:S02]  /*1fda0*/  SYNCS.PHASECHK.TRANS64.TRYWAIT P3, [R86+URZ+0x30890], R87 ;  /* 0x03089057560075a7 */ /* 0x001064000806017f */
[----:B-1----:R-:W-:Y:S05]  /*1fdb0*/  @!P3 NANOSLEEP.SYNCS 0x989680 ;  /* 0x009896800000b95d */ /* 0x002fea0003900000 */
[----:B------:R-:W1:Y:S02]  /*1fdc0*/  @!P3 SYNCS.PHASECHK.TRANS64 P3, [R86+URZ+0x30890], R87 ;  /* 0x030890575600b5a7 */ /* 0x000e64000806007f */
[----:B-1----:R-:W-:Y:S05]  /*1fdd0*/  @!P3 BRA `(.L_x_549) ;  /* 0xfffffffc00f0b947 */ /* 0x002fea000383ffff */
[----:B------:R-:W-:Y:S05]  /*1fde0*/  BRA `(.L_x_806) ;  /* 0xfffffe9800cc7947 */ /* 0x000fea000383ffff */
.L_x_550:
        /* <DEDUP_REMOVED lines=8> */
.L_x_808:
[----:B------:R-:W-:Y:S05]  /*1fe70*/  BSYNC B1 ;  /* 0x0000000000017941 */ /* 0x000fea0003800000 */
.L_x_807:
        /* <DEDUP_REMOVED lines=8> */
.L_x_809:
[----:B------:R-:W-:Y:S01]  /*1ff00*/  IMAD.MOV.U32 R38, RZ, RZ, R14 ;  /* 0x000000ffff267224 */ /* 0x000fe200078e000e */
[----:B------:R-:W-:Y:S06]  /*1ff10*/  BRA `(.L_x_810) ;  /* 0xfffffe9800f07947 */ /* 0x000fec000383ffff */
.L_x_553:
[----:B------:R-:W-:Y:S01]  /*1ff20*/  BSSY B1, `(.L_x_811) ;  /* 0x0000008000017945 */ /* 0x000fe20003800000 */
[----:B----4-:R-:W-:Y:S01]  /*1ff30*/  MOV R13, R41 ;  /* 0x00000029000d7202 */ /* 0x010fe20000000f00 */
[----:B------:R-:W-:Y:S01]  /*1ff40*/  IMAD.MOV.U32 R12, RZ, RZ, 0x1 ;  /* 0x00000001ff0c7424 */ /* 0x000fe200078e00ff */
[----:B------:R-:W-:Y:S01]  /*1ff50*/  MOV R11, 0x1c1f ;  /* 0x00001c1f000b7802 */ /* 0x000fe20000000f00 */
[----:B------:R-:W-:-:S07]  /*1ff60*/  IMAD.MOV.U32 R15, RZ, RZ, -0x1 ;  /* 0xffffffffff0f7424 */ /* 0x000fce00078e00ff */
[----:B0123--:R-:W-:Y:S05]  /*1ff70*/  WARPSYNC.COLLECTIVE R15, `(.L_x_812) ;  /* 0x000000000f087348 */ /* 0x00ffea0003c00000 */
[----:B------:R4:W0:Y:S02]  /*1ff80*/  SHFL.IDX P6, R14, R13, R12, R11 ;  /* 0x0000000c0d0e7389 */ /* 0x00082400000c000b */
[----:B01234-:R-:W-:Y:S01]  /*1ff90*/  ENDCOLLECTIVE ;  /* 0x000000000000791b */ /* 0x01ffe20003800000 */
.L_x_812:
[----:B------:R-:W-:Y:S05]  /*1ffa0*/  BSYNC B1 ;  /* 0x0000000000017941 */ /* 0x000fea0003800000 */
.L_x_811:
        /* <DEDUP_REMOVED lines=8> */
.L_x_813:
[----:B------:R-:W-:Y:S01]  /*20030*/  IMAD.MOV.U32 R38, RZ, RZ, R14 ;  /* 0x000000ffff267224 */ /* 0x000fe200078e000e */
[----:B------:R-:W-:Y:S06]  /*20040*/  BRA `(.L_x_814) ;  /* 0xfffffe9c004c7947 */ /* 0x000fec000383ffff */
.L_x_557:
[----:B---3--:R3:W0:Y:S02]  /*20050*/  SYNCS.PHASECHK.TRANS64.TRYWAIT P2, [R86+URZ+0x308b0], R87 ;  /* 0x0308b057560075a7 */ /* 0x008624000804017f */
[----:B0-----:R-:W-:Y:S05]  /*20060*/  @!P2 NANOSLEEP.SYNCS 0x989680 ;  /* 0x009896800000a95d */ /* 0x001fea0003900000 */
[----:B------:R-:W0:Y:S02]  /*20070*/  @!P2 SYNCS.PHASECHK.TRANS64 P2, [R86+URZ+0x308b0], R87 ;  /* 0x0308b0575600a5a7 */ /* 0x000e24000804007f */
[----:B0-----:R-:W-:Y:S05]  /*20080*/  @!P2 BRA `(.L_x_557) ;  /* 0xfffffffc00f0a947 */ /* 0x001fea000383ffff */
[----:B------:R-:W-:Y:S05]  /*20090*/  BRA `(.L_x_815) ;  /* 0xfffffea000287947 */ /* 0x000fea000383ffff */
.L_x_575:
[----:B------:R-:W-:Y:S01]  /*200a0*/  BSSY B1, `(.L_x_816) ;  /* 0x0000008000017945 */ /* 0x000fe20003800000 */
[----:B------:R-:W-:Y:S01]  /*200b0*/  MOV R13, R25 ;  /* 0x00000019000d7202 */ /* 0x000fe20000000f00 */
[----:B------:R-:W-:Y:S01]  /*200c0*/  IMAD.MOV.U32 R12, RZ, RZ, RZ ;  /* 0x000000ffff0c7224 */ /* 0x000fe200078e00ff */
[----:B------:R-:W-:Y:S01]  /*200d0*/  MOV R11, 0x1c1f ;  /* 0x00001c1f000b7802 */ /* 0x000fe20000000f00 */
[----:B------:R-:W-:-:S07]  /*200e0*/  IMAD.MOV.U32 R15, RZ, RZ, -0x1 ;  /* 0xffffffffff0f7424 */ /* 0x000fce00078e00ff */
[----:B------:R-:W-:Y:S05]  /*200f0*/  WARPSYNC.COLLECTIVE R15, `(.L_x_817) ;  /* 0x000000000f087348 */ /* 0x000fea0003c00000 */
[----:B------:R0:W1:Y:S02]  /*20100*/  SHFL.IDX P6, R14, R13, R12, R11 ;  /* 0x0000000c0d0e7389 */ /* 0x00006400000c000b */
[----:B01----:R-:W-:Y:S01]  /*20110*/  ENDCOLLECTIVE ;  /* 0x000000000000791b */ /* 0x003fe20003800000 */
.L_x_817:
[----:B------:R-:W-:Y:S05]  /*20120*/  BSYNC B1 ;  /* 0x0000000000017941 */ /* 0x000fea0003800000 */
.L_x_816:
        /* <DEDUP_REMOVED lines=8> */
.L_x_818:
[----:B------:R-:W-:Y:S01]  /*201b0*/  MOV R13, R27 ;  /* 0x0000001b000d7202 */ /* 0x000fe20000000f00 */
[----:B------:R-:W-:-:S07]  /*201c0*/  IMAD.MOV.U32 R0, RZ, RZ, R14 ;  /* 0x000000ffff007224 */ /* 0x000fce00078e000e */
[----:B------:R-:W-:Y:S05]  /*201d0*/  WARPSYNC.COLLECTIVE R15, `(.L_x_819) ;  /* 0x000000000f087348 */ /* 0x000fea0003c00000 */
[----:B------:R0:W1:Y:S02]  /*201e0*/  SHFL.IDX P6, R14, R13, R12, R11 ;  /* 0x0000000c0d0e7389 */ /* 0x00006400000c000b */
[----:B01----:R-:W-:Y:S01]  /*201f0*/  ENDCOLLECTIVE ;  /* 0x000000000000791b */ /* 0x003fe20003800000 */
.L_x_819:
[----:B------:R-:W-:Y:S01]  /*20200*/  MOV R13, R26 ;  /* 0x0000001a000d7202 */ /* 0x000fe20000000f00 */
[----:B------:R-:W-:-:S07]  /*20210*/  IMAD.MOV.U32 R5, RZ, RZ, R14 ;  /* 0x000000ffff057224 */ /* 0x000fce00078e000e */
[----:B------:R-:W-:Y:S05]  /*20220*/  WARPSYNC.COLLECTIVE R15, `(.L_x_820) ;  /* 0x000000000f087348 */ /* 0x000fea0003c00000 */
[----:B------:R0:W1:Y:S02]  /*20230*/  SHFL.IDX P6, R14, R13, R12, R11 ;  /* 0x0000000c0d0e7389 */ /* 0x00006400000c000b */
[----:B01----:R-:W-:Y:S01]  /*20240*/  ENDCOLLECTIVE ;  /* 0x000000000000791b */ /* 0x003fe20003800000 */
.L_x_820:
[----:B------:R-:W-:Y:S05]  /*20250*/  BRA `(.L_x_821) ;  /* 0xfffffeac00fc7947 */ /* 0x000fea000383ffff */
.L_x_579:
[----:B0-----:R0:W1:Y:S02]  /*20260*/  SYNCS.PHASECHK.TRANS64.TRYWAIT P0, [R18+URZ+0x30800], R5 ;  /* 0x03080005120075a7 */ /* 0x001064000800017f */
[----:B-1----:R-:W-:Y:S05]  /*20270*/  @!P0 NANOSLEEP.SYNCS 0x989680 ;  /* 0x009896800000895d */ /* 0x002fea0003900000 */
[----:B------:R-:W1:Y:S02]  /*20280*/  @!P0 SYNCS.PHASECHK.TRANS64 P0, [R18+URZ+0x30800], R5 ;  /* 0x03080005120085a7 */ /* 0x000e64000800007f */
[----:B-1----:R-:W-:Y:S05]  /*20290*/  @!P0 BRA `(.L_x_579) ;  /* 0xfffffffc00f08947 */ /* 0x002fea000383ffff */
[----:B------:R-:W-:Y:S05]  /*202a0*/  BRA `(.L_x_822) ;  /* 0xfffffeb800a07947 */ /* 0x000fea000383ffff */
.L_x_603:
[----:B------:R-:W-:Y:S01]  /*202b0*/  BSSY B1, `(.L_x_823) ;  /* 0x0000008000017945 */ /* 0x000fe20003800000 */
[----:B------:R-:W-:Y:S01]  /*202c0*/  IMAD.MOV.U32 R13, RZ, RZ, R25 ;  /* 0x000000ffff0d7224 */ /* 0x000fe200078e0019 */
[----:B------:R-:W-:Y:S01]  /*202d0*/  MOV R12, RZ ;  /* 0x000000ff000c7202 */ /* 0x000fe20000000f00 */
[----:B------:R-:W-:Y:S01]  /*202e0*/  IMAD.MOV.U32 R11, RZ, RZ, 0x1c1f ;  /* 0x00001c1fff0b7424 */ /* 0x000fe200078e00ff */
[----:B------:R-:W-:-:S07]  /*202f0*/  MOV R15, 0xffffffff ;  /* 0xffffffff000f7802 */ /* 0x000fce0000000f00 */
[----:B------:R-:W-:Y:S05]  /*20300*/  WARPSYNC.COLLECTIVE R15, `(.L_x_824) ;  /* 0x000000000f087348 */ /* 0x000fea0003c00000 */
[----:B------:R0:W1:Y:S02]  /*20310*/  SHFL.IDX P6, R14, R13, R12, R11 ;  /* 0x0000000c0d0e7389 */ /* 0x00006400000c000b */
[----:B01----:R-:W-:Y:S01]  /*20320*/  ENDCOLLECTIVE ;  /* 0x000000000000791b */ /* 0x003fe20003800000 */
.L_x_824:
[----:B------:R-:W-:Y:S05]  /*20330*/  BSYNC B1 ;  /* 0x0000000000017941 */ /* 0x000fea0003800000 */
.L_x_823:
[----:B------:R-:W-:Y:S01]  /*20340*/  MOV R13, R24 ;  /* 0x00000018000d7202 */ /* 0x000fe20000000f00 */
[----:B------:R-:W-:Y:S01]  /*20350*/  IMAD.MOV.U32 R12, RZ, RZ, RZ ;  /* 0x000000ffff0c7224 */ /* 0x000fe200078e00ff */
[----:B------:R-:W-:Y:S01]  /*20360*/  MOV R11, 0x1c1f ;  /* 0x00001c1f000b7802 */ /* 0x000fe20000000f00 */
[----:B------:R-:W-:Y:S02]  /*20370*/  IMAD.MOV.U32 R15, RZ, RZ, -0x1 ;  /* 0xffffffffff0f7424 */ /* 0x000fe400078e00ff */
[----:B------:R-:W-:-:S07]  /*20380*/  IMAD.MOV.U32 R3, RZ, RZ, R14 ;  /* 0x000000ffff037224 */ /* 0x000fce00078e000e */
[----:B------:R-:W-:Y:S05]  /*20390*/  WARPSYNC.COLLECTIVE R15, `(.L_x_825) ;  /* 0x000000000f087348 */ /* 0x000fea0003c00000 */
[----:B------:R0:W1:Y:S02]  /*203a0*/  SHFL.IDX P6, R14, R13, R12, R11 ;  /* 0x0000000c0d0e7389 */ /* 0x00006400000c000b */
[----:B01----:R-:W-:Y:S01]  /*203b0*/  ENDCOLLECTIVE ;  /* 0x000000000000791b */ /* 0x003fe20003800000 */
.L_x_825:
[----:B------:R-:W-:Y:S01]  /*203c0*/  IMAD.MOV.U32 R13, RZ, RZ, R27 ;  /* 0x000000ffff0d7224 */ /* 0x000fe200078e001b */
[----:B------:R-:W-:-:S07]  /*203d0*/  MOV R0, R14 ;  /* 0x0000000e00007202 */ /* 0x000fce0000000f00 */
[----:B------:R-:W-:Y:S05]  /*203e0*/  WARPSYNC.COLLECTIVE R15, `(.L_x_826) ;  /* 0x000000000f087348 */ /* 0x000fea0003c00000 */
[----:B------:R0:W1:Y:S02]  /*203f0*/  SHFL.IDX P6, R14, R13, R12, R11 ;  /* 0x0000000c0d0e7389 */ /* 0x00006400000c000b */
[----:B01----:R-:W-:Y:S01]  /*20400*/  ENDCOLLECTIVE ;  /* 0x000000000000791b */ /* 0x003fe20003800000 */
.L_x_826:
[----:B------:R-:W-:Y:S01]  /*20410*/  IMAD.MOV.U32 R13, RZ, RZ, R26 ;  /* 0x000000ffff0d7224 */ /* 0x000fe200078e001a */
[----:B------:R-:W-:-:S07]  /*20420*/  MOV R21, R14 ;  /* 0x0000000e00157202 */ /* 0x000fce0000000f00 */
[----:B------:R-:W-:Y:S05]  /*20430*/  WARPSYNC.COLLECTIVE R15, `(.L_x_827) ;  /* 0x000000000f087348 */ /* 0x000fea0003c00000 */
[----:B------:R0:W1:Y:S02]  /*20440*/  SHFL.IDX P6, R14, R13, R12, R11 ;  /* 0x0000000c0d0e7389 */ /* 0x00006400000c000b */
[----:B01----:R-:W-:Y:S01]  /*20450*/  ENDCOLLECTIVE ;  /* 0x000000000000791b */ /* 0x003fe20003800000 */
.L_x_827:
[----:B------:R-:W-:Y:S01]  /*20460*/  MOV R20, R14 ;  /* 0x0000000e00147202 */ /* 0x000fe20000000f00 */
[----:B------:R-:W-:Y:S06]  /*20470*/  BRA `(.L_x_828) ;  /* 0xfffffed800407947 */ /* 0x000fec000383ffff */
.L_x_607:
[----:B0-----:R0:W1:Y:S02]  /*20480*/  SYNCS.PHASECHK.TRANS64.TRYWAIT P0, [R18+URZ+0x30800], R5 ;  /* 0x03080005120075a7 */ /* 0x001064000800017f */
[----:B-1----:R-:W-:Y:S05]  /*20490*/  @!P0 NANOSLEEP.SYNCS 0x989680 ;  /* 0x009896800000895d */ /* 0x002fea0003900000 */
[----:B------:R-:W1:Y:S02]  /*204a0*/  @!P0 SYNCS.PHASECHK.TRANS64 P0, [R18+URZ+0x30800], R5 ;  /* 0x03080005120085a7 */ /* 0x000e64000800007f */
[----:B-1----:R-:W-:Y:S05]  /*204b0*/  @!P0 BRA `(.L_x_607) ;  /* 0xfffffffc00f08947 */ /* 0x002fea000383ffff */
[----:B------:R-:W-:Y:S05]  /*204c0*/  BRA `(.L_x_829) ;  /* 0xfffffee0004c7947 */ /* 0x000fea000383ffff */
.L_x_621:
[----:B-1----:R1:W0:Y:S02]  /*204d0*/  SYNCS.PHASECHK.TRANS64.TRYWAIT P1, [R3+URZ+0x30830], R0 ;  /* 0x03083000030075a7 */ /* 0x002224000802017f */
[----:B0-----:R-:W-:Y:S05]  /*204e0*/  @!P1 NANOSLEEP.SYNCS 0x989680 ;  /* 0x009896800000995d */ /* 0x001fea0003900000 */
[----:B------:R-:W0:Y:S02]  /*204f0*/  @!P1 SYNCS.PHASECHK.TRANS64 P1, [R3+URZ+0x30830], R0 ;  /* 0x03083000030095a7 */ /* 0x000e24000802007f */
[----:B0-----:R-:W-:Y:S05]  /*20500*/  @!P1 BRA `(.L_x_621) ;  /* 0xfffffffc00f09947 */ /* 0x001fea000383ffff */
[----:B------:R-:W-:Y:S05]  /*20510*/  BRA `(.L_x_620) ;  /* 0xffffff0400707947 */ /* 0x000fea000383ffff */
.L_x_629:
[----:B-1----:R1:W2:Y:S02]  /*20520*/  SYNCS.PHASECHK.TRANS64.TRYWAIT P1, [R10+URZ+0x30830], R5 ;  /* 0x030830050a0075a7 */ /* 0x0022a4000802017f */
[----:B--2---:R-:W-:Y:S05]  /*20530*/  @!P1 NANOSLEEP.SYNCS 0x989680 ;  /* 0x009896800000995d */ /* 0x004fea0003900000 */
[----:B------:R-:W2:Y:S02]  /*20540*/  @!P1 SYNCS.PHASECHK.TRANS64 P1, [R10+URZ+0x30830], R5 ;  /* 0x030830050a0095a7 */ /* 0x000ea4000802007f */
[----:B--2---:R-:W-:Y:S05]  /*20550*/  @!P1 BRA `(.L_x_629) ;  /* 0xfffffffc00f09947 */ /* 0x004fea000383ffff */
[----:B------:R-:W-:Y:S05]  /*20560*/  BRA `(.L_x_628) ;  /* 0xffffff2c00287947 */ /* 0x000fea000383ffff */
.L_x_634:
[----:B-1----:R1:W2:Y:S02]  /*20570*/  SYNCS.PHASECHK.TRANS64.TRYWAIT P1, [R11+URZ+0x30850], R0 ;  /* 0x030850000b0075a7 */ /* 0x0022a4000802017f */
[----:B--2---:R-:W-:Y:S05]  /*20580*/  @!P1 NANOSLEEP.SYNCS 0x989680 ;  /* 0x009896800000995d */ /* 0x004fea0003900000 */
[----:B------:R-:W2:Y:S02]  /*20590*/  @!P1 SYNCS.PHASECHK.TRANS64 P1, [R11+URZ+0x30850], R0 ;  /* 0x030850000b0095a7 */ /* 0x000ea4000802007f */
[----:B--2---:R-:W-:Y:S05]  /*205a0*/  @!P1 BRA `(.L_x_634) ;  /* 0xfffffffc00f09947 */ /* 0x004fea000383ffff */
[----:B------:R-:W-:Y:S05]  /*205b0*/  BRA `(.L_x_633) ;  /* 0xffffff3800d47947 */ /* 0x000fea000383ffff */
.L_x_642:
[----:B-1----:R1:W2:Y:S02]  /*205c0*/  SYNCS.PHASECHK.TRANS64.TRYWAIT P1, [R8+URZ+0x30850], R3 ;  /* 0x03085003080075a7 */ /* 0x0022a4000802017f */
[----:B--2---:R-:W-:Y:S05]  /*205d0*/  @!P1 NANOSLEEP.SYNCS 0x989680 ;  /* 0x009896800000995d */ /* 0x004fea0003900000 */
[----:B------:R-:W2:Y:S02]  /*205e0*/  @!P1 SYNCS.PHASECHK.TRANS64 P1, [R8+URZ+0x30850], R3 ;  /* 0x03085003080095a7 */ /* 0x000ea4000802007f */
[----:B--2---:R-:W-:Y:S05]  /*205f0*/  @!P1 BRA `(.L_x_642) ;  /* 0xfffffffc00f09947 */ /* 0x004fea000383ffff */
[----:B------:R-:W-:Y:S05]  /*20600*/  BRA `(.L_x_641) ;  /* 0xffffff54002c7947 */ /* 0x000fea000383ffff */
.L_x_679:
[----:B------:R-:W0:Y:S01]  /*20610*/  S2R R9, SR_TID.X ;  /* 0x0000000000097919 */ /* 0x000e220000002100 */
[----:B------:R-:W-:Y:S01]  /*20620*/  BSSY B1, `(.L_x_830) ;  /* 0x000000a000017945 */ /* 0x000fe20003800000 */
[----:B------:R-:W-:Y:S01]  /*20630*/  MOV R12, RZ ;  /* 0x000000ff000c7202 */ /* 0x000fe20000000f00 */
[----:B------:R-:W-:Y:S01]  /*20640*/  IMAD.MOV.U32 R11, RZ, RZ, 0x1f ;  /* 0x0000001fff0b7424 */ /* 0x000fe200078e00ff */
[----:B------:R-:W-:Y:S02]  /*20650*/  MOV R15, 0xffffffff ;  /* 0xffffffff000f7802 */ /* 0x000fe40000000f00 */
[----:B0-----:R-:W-:-:S04]  /*20660*/  SHF.R.U32.HI R9, RZ, 0x5, R9 ;  /* 0x00000005ff097819 */ /* 0x001fc80000011609 */
[----:B------:R-:W-:-:S05]  /*20670*/  LOP3.LUT R9, R9, 0x3, RZ, 0xc0, !PT ;  /* 0x0000000309097812 */ /* 0x000fca00078ec0ff */
[----:B------:R-:W-:-:S07]  /*20680*/  IMAD.MOV.U32 R13, RZ, RZ, R9 ;  /* 0x000000ffff0d7224 */ /* 0x000fce00078e0009 */
[----:B------:R-:W-:Y:S05]  /*20690*/  WARPSYNC.COLLECTIVE R15, `(.L_x_831) ;  /* 0x000000000f087348 */ /* 0x000fea0003c00000 */
[----:B------:R0:W1:Y:S02]  /*206a0*/  SHFL.IDX P6, R14, R13, R12, R11 ;  /* 0x0000000c0d0e7389 */ /* 0x00006400000c000b */
[----:B01----:R-:W-:Y:S01]  /*206b0*/  ENDCOLLECTIVE ;  /* 0x000000000000791b */ /* 0x003fe20003800000 */
.L_x_831:
[----:B------:R-:W-:Y:S05]  /*206c0*/  BSYNC B1 ;  /* 0x0000000000017941 */ /* 0x000fea0003800000 */
.L_x_830:
[----:B------:R-:W-:Y:S05]  /*206d0*/  BRA `(.L_x_832) ;  /* 0xffffff9800107947 */ /* 0x000fea000383ffff */
.L_x_681:
[----:B------:R-:W-:Y:S01]  /*206e0*/  BSSY B1, `(.L_x_833) ;  /* 0x0000006000017945 */ /* 0x000fe20003800000 */
[----:B------:R-:W-:-:S07]  /*206f0*/  IMAD.MOV.U32 R15, RZ, RZ, -0x1 ;  /* 0xffffffffff0f7424 */ /* 0x000fce00078e00ff */
[----:B0-----:R-:W-:Y:S05]  /*20700*/  WARPSYNC.COLLECTIVE R15, `(.L_x_834) ;  /* 0x000000000f0c7348 */ /* 0x001fea0003c00000 */
[----:B------:R-:W-:Y:S02]  /*20710*/  ELECT P6, UR62, PT ;  /* 0x00000000003e782f */ /* 0x000fe400038c0000 */
[----:B------:R-:W-:Y:S01]  /*20720*/  MOV R14, UR62 ;  /* 0x0000003e000e7c02 */ /* 0x000fe20008000f00 */
[----:B0-----:R-:W-:Y:S10]  /*20730*/  ENDCOLLECTIVE ;  /* 0x000000000000791b */ /* 0x001ff40003800000 */
.L_x_834:
[----:B------:R-:W-:Y:S05]  /*20740*/  BSYNC B1 ;  /* 0x0000000000017941 */ /* 0x000fea0003800000 */
.L_x_833:
[----:B------:R-:W-:Y:S05]  /*20750*/  BRA `(.L_x_680) ;  /* 0xffffff9800087947 */ /* 0x000fea000383ffff */
.L_x_683:
[----:B0-----:R0:W1:Y:S02]  /*20760*/  SYNCS.PHASECHK.TRANS64.TRYWAIT P0, [R22+URZ+0x30820], R5 ;  /* 0x03082005160075a7 */ /* 0x001064000800017f */
[----:B-1----:R-:W-:Y:S05]  /*20770*/  @!P0 NANOSLEEP.SYNCS 0x989680 ;  /* 0x009896800000895d */ /* 0x002fea0003900000 */
[----:B------:R-:W1:Y:S02]  /*20780*/  @!P0 SYNCS.PHASECHK.TRANS64 P0, [R22+URZ+0x30820], R5 ;  /* 0x03082005160085a7 */ /* 0x000e64000800007f */
[----:B-1----:R-:W-:Y:S05]  /*20790*/  @!P0 BRA `(.L_x_683) ;  /* 0xfffffffc00f08947 */ /* 0x002fea000383ffff */
[----:B------:R-:W-:Y:S05]  /*207a0*/  BRA `(.L_x_835) ;  /* 0xffffff9800187947 */ /* 0x000fea000383ffff */
.L_x_687:
[----:B-1----:R1:W2:Y:S02]  /*207b0*/  SYNCS.PHASECHK.TRANS64.TRYWAIT P0, [R9+URZ+0x308a0], R8 ;  /* 0x0308a008090075a7 */ /* 0x0022a4000800017f */
[----:B--2---:R-:W-:Y:S05]  /*207c0*/  @!P0 NANOSLEEP.SYNCS 0x989680 ;  /* 0x009896800000895d */ /* 0x004fea0003900000 */
[----:B------:R-:W2:Y:S02]  /*207d0*/  @!P0 SYNCS.PHASECHK.TRANS64 P0, [R9+URZ+0x308a0], R8 ;  /* 0x0308a008090085a7 */ /* 0x000ea4000800007f */
[----:B--2---:R-:W-:Y:S05]  /*207e0*/  @!P0 BRA `(.L_x_687) ;  /* 0xfffffffc00f08947 */ /* 0x004fea000383ffff */
[----:B------:R-:W-:Y:S05]  /*207f0*/  BRA `(.L_x_836) ;  /* 0xffffff9800307947 */ /* 0x000fea000383ffff */
.L_x_694:
[----:B0-----:R0:W2:Y:S02]  /*20800*/  SYNCS.PHASECHK.TRANS64.TRYWAIT P0, [R9+URZ+0x308c0], R8 ;  /* 0x0308c008090075a7 */ /* 0x0010a4000800017f */
[----:B--2---:R-:W-:Y:S05]  /*20810*/  @!P0 NANOSLEEP.SYNCS 0x989680 ;  /* 0x009896800000895d */ /* 0x004fea0003900000 */
[----:B------:R-:W2:Y:S02]  /*20820*/  @!P0 SYNCS.PHASECHK.TRANS64 P0, [R9+URZ+0x308c0], R8 ;  /* 0x0308c008090085a7 */ /* 0x000ea4000800007f */
[----:B--2---:R-:W-:Y:S05]  /*20830*/  @!P0 BRA `(.L_x_694) ;  /* 0xfffffffc00f08947 */ /* 0x004fea000383ffff */
[----:B------:R-:W-:Y:S05]  /*20840*/  BRA `(.L_x_837) ;  /* 0xffffff9c002c7947 */ /* 0x000fea000383ffff */
.L_x_703:
[----:B-1----:R1:W2:Y:S02]  /*20850*/  SYNCS.PHASECHK.TRANS64.TRYWAIT P1, [R8+URZ+0x308a0], R7 ;  /* 0x0308a007080075a7 */ /* 0x0022a4000802017f */
[----:B--2---:R-:W-:Y:S05]  /*20860*/  @!P1 NANOSLEEP.SYNCS 0x989680 ;  /* 0x009896800000995d */ /* 0x004fea0003900000 */
[----:B------:R-:W2:Y:S02]  /*20870*/  @!P1 SYNCS.PHASECHK.TRANS64 P1, [R8+URZ+0x308a0], R7 ;  /* 0x0308a007080095a7 */ /* 0x000ea4000802007f */
[----:B--2---:R-:W-:Y:S05]  /*20880*/  @!P1 BRA `(.L_x_703) ;  /* 0xfffffffc00f09947 */ /* 0x004fea000383ffff */
[----:B------:R-:W-:Y:S05]  /*20890*/  BRA `(.L_x_838) ;  /* 0xffffffa000607947 */ /* 0x000fea000383ffff */
.L_x_710:
[----:B0-----:R0:W2:Y:S02]  /*208a0*/  SYNCS.PHASECHK.TRANS64.TRYWAIT P1, [R8+URZ+0x308c0], R7 ;  /* 0x0308c007080075a7 */ /* 0x0010a4000802017f */
[----:B--2---:R-:W-:Y:S05]  /*208b0*/  @!P1 NANOSLEEP.SYNCS 0x989680 ;  /* 0x009896800000995d */ /* 0x004fea0003900000 */
[----:B------:R-:W2:Y:S02]  /*208c0*/  @!P1 SYNCS.PHASECHK.TRANS64 P1, [R8+URZ+0x308c0], R7 ;  /* 0x0308c007080095a7 */ /* 0x000ea4000802007f */
[----:B--2---:R-:W-:Y:S05]  /*208d0*/  @!P1 BRA `(.L_x_710) ;  /* 0xfffffffc00f09947 */ /* 0x004fea000383ffff */
[----:B------:R-:W-:Y:S05]  /*208e0*/  BRA `(.L_x_839) ;  /* 0xffffffa400587947 */ /* 0x000fea000383ffff */
.L_x_725:
[----:B0-----:R-:W0:Y:S01]  /*208f0*/  S2R R8, SR_TID.X ;  /* 0x0000000000087919 */ /* 0x001e220000002100 */
[----:B------:R-:W-:Y:S01]  /*20900*/  BSSY B0, `(.L_x_840) ;  /* 0x000000a000007945 */ /* 0x000fe20003800000 */
[----:B------:R-:W-:Y:S01]  /*20910*/  IMAD.MOV.U32 R12, RZ, RZ, RZ ;  /* 0x000000ffff0c7224 */ /* 0x000fe200078e00ff */
[----:B------:R-:W-:Y:S01]  /*20920*/  MOV R11, 0x1f ;  /* 0x0000001f000b7802 */ /* 0x000fe20000000f00 */
[----:B------:R-:W-:Y:S01]  /*20930*/  IMAD.MOV.U32 R15, RZ, RZ, -0x1 ;  /* 0xffffffffff0f7424 */ /* 0x000fe200078e00ff */
[----:B0-----:R-:W-:-:S04]  /*20940*/  SHF.R.U32.HI R8, RZ, 0x5, R8 ;  /* 0x00000005ff087819 */ /* 0x001fc80000011608 */
[----:B------:R-:W-:-:S04]  /*20950*/  LOP3.LUT R8, R8, 0x3, RZ, 0xc0, !PT ;  /* 0x0000000308087812 */ /* 0x000fc800078ec0ff */
[----:B------:R-:W-:-:S07]  /*20960*/  MOV R13, R8 ;  /* 0x00000008000d7202 */ /* 0x000fce0000000f00 */
[----:B-----5:R-:W-:Y:S05]  /*20970*/  WARPSYNC.COLLECTIVE R15, `(.L_x_841) ;  /* 0x000000000f087348 */ /* 0x020fea0003c00000 */
[----:B------:R0:W1:Y:S02]  /*20980*/  SHFL.IDX P6, R14, R13, R12, R11 ;  /* 0x0000000c0d0e7389 */ /* 0x00006400000c000b */
[----:B01---5:R-:W-:Y:S01]  /*20990*/  ENDCOLLECTIVE ;  /* 0x000000000000791b */ /* 0x023fe20003800000 */
.L_x_841:
[----:B------:R-:W-:Y:S05]  /*209a0*/  BSYNC B0 ;  /* 0x0000000000007941 */ /* 0x000fea0003800000 */
.L_x_840:
[----:B------:R-:W-:Y:S05]  /*209b0*/  BRA `(.L_x_842) ;  /* 0xffffffb0007c7947 */ /* 0x000fea000383ffff */
.L_x_728:
[----:B0-----:R0:W1:Y:S02]  /*209c0*/  SYNCS.PHASECHK.TRANS64.TRYWAIT P0, [R7+URZ+0x30840], R2 ;  /* 0x03084002070075a7 */ /* 0x001064000800017f */
[----:B-1----:R-:W-:Y:S05]  /*209d0*/  @!P0 NANOSLEEP.SYNCS 0x989680 ;  /* 0x009896800000895d */ /* 0x002fea0003900000 */
[----:B------:R-:W1:Y:S02]  /*209e0*/  @!P0 SYNCS.PHASECHK.TRANS64 P0, [R7+URZ+0x30840], R2 ;  /* 0x03084002070085a7 */ /* 0x000e64000800007f */
[----:B-1----:R-:W-:Y:S05]  /*209f0*/  @!P0 BRA `(.L_x_728) ;  /* 0xfffffffc00f08947 */ /* 0x002fea000383ffff */
[----:B------:R-:W-:Y:S05]  /*20a00*/  BRA `(.L_x_843) ;  /* 0xffffffb000d87947 */ /* 0x000fea000383ffff */
.L_x_729:
        /* <DEDUP_REMOVED lines=8> */
.L_x_845:
[----:B------:R-:W-:Y:S05]  /*20a90*/  BSYNC B0 ;  /* 0x0000000000007941 */ /* 0x000fea0003800000 */
.L_x_844:
[----:B------:R-:W-:Y:S01]  /*20aa0*/  IMAD.MOV.U32 R13, RZ, RZ, R4 ;  /* 0x000000ffff0d7224 */ /* 0x000fe200078e0004 */
[----:B------:R-:W-:Y:S01]  /*20ab0*/  MOV R12, RZ ;  /* 0x000000ff000c7202 */ /* 0x000fe20000000f00 */
[----:B------:R-:W-:Y:S01]  /*20ac0*/  IMAD.MOV.U32 R11, RZ, RZ, 0x181f ;  /* 0x0000181fff0b7424 */ /* 0x000fe200078e00ff */
[----:B------:R-:W-:Y:S01]  /*20ad0*/  MOV R15, 0xffffffff ;  /* 0xffffffff000f7802 */ /* 0x000fe20000000f00 */
[----:B------:R-:W-:Y:S01]  /*20ae0*/  @P0 IMAD R8, R5, 0x2, R22 ;  /* 0x0000000205080824 */ /* 0x000fe200078e0216 */
[----:B------:R-:W-:-:S07]  /*20af0*/  MOV R2, R14 ;  /* 0x0000000e00027202 */ /* 0x000fce0000000f00 */
[----:B------:R-:W-:Y:S05]  /*20b00*/  WARPSYNC.COLLECTIVE R15, `(.L_x_846) ;  /* 0x000000000f087348 */ /* 0x000fea0003c00000 */
[----:B------:R0:W1:Y:S02]  /*20b10*/  SHFL.IDX P6, R14, R13, R12, R11 ;  /* 0x0000000c0d0e7389 */ /* 0x00006400000c000b */
[----:B01----:R-:W-:Y:S01]  /*20b20*/  ENDCOLLECTIVE ;  /* 0x000000000000791b */ /* 0x003fe20003800000 */
.L_x_846:
[----:B------:R-:W-:Y:S01]  /*20b30*/  MOV R13, R0 ;  /* 0x00000000000d7202 */ /* 0x000fe20000000f00 */
[----:B------:R-:W-:Y:S02]  /*20b40*/  IMAD.MOV.U32 R12, RZ, RZ, 0x1 ;  /* 0x00000001ff0c7424 */ /* 0x000fe400078e00ff */
[----:B------:R-:W-:-:S07]  /*20b50*/  IMAD.MOV.U32 R3, RZ, RZ, R14 ;  /* 0x000000ffff037224 */ /* 0x000fce00078e000e */
[----:B------:R-:W-:Y:S05]  /*20b60*/  WARPSYNC.COLLECTIVE R15, `(.L_x_847) ;  /* 0x000000000f087348 */ /* 0x000fea0003c00000 */
[----:B------:R0:W1:Y:S02]  /*20b70*/  SHFL.IDX P6, R14, R13, R12, R11 ;  /* 0x0000000c0d0e7389 */ /* 0x00006400000c000b */
[----:B01----:R-:W-:Y:S01]  /*20b80*/  ENDCOLLECTIVE ;  /* 0x000000000000791b */ /* 0x003fe20003800000 */
.L_x_847:
        /* <DEDUP_REMOVED lines=13> */
[----:B0-----:R-:W-:-:S07]  /*20c60*/  MOV R2, R14 ;  /* 0x0000000e00027202 */ /* 0x001fce0000000f00 */
[----:B------:R-:W-:Y:S05]  /*20c70*/  WARPSYNC.COLLECTIVE R15, `(.L_x_848) ;  /* 0x000000000f087348 */ /* 0x000fea0003c00000 */
[----:B------:R0:W1:Y:S02]  /*20c80*/  SHFL.IDX P6, R14, R13, R12, R11 ;  /* 0x0000000c0d0e7389 */ /* 0x00006400000c000b */
[----:B01----:R-:W-:Y:S01]  /*20c90*/  ENDCOLLECTIVE ;  /* 0x000000000000791b */ /* 0x003fe20003800000 */
.L_x_848:
[----:B------:R-:W-:Y:S01]  /*20ca0*/  @P1 LEA R8, R5, R22, 0x1 ;  /* 0x0000001605081211 */ /* 0x000fe200078e08ff */
[----:B------:R-:W-:Y:S01]  /*20cb0*/  IMAD.MOV.U32 R13, RZ, RZ, R0 ;  /* 0x000000ffff0d7224 */ /* 0x000fe200078e0000 */
[----:B------:R-:W-:Y:S02]  /*20cc0*/  MOV R12, 0x2 ;  /* 0x00000002000c7802 */ /* 0x000fe40000000f00 */
[----:B------:R-:W-:-:S07]  /*20cd0*/  MOV R3, R14 ;  /* 0x0000000e00037202 */ /* 0x000fce0000000f00 */
[----:B------:R-:W-:Y:S05]  /*20ce0*/  WARPSYNC.COLLECTIVE R15, `(.L_x_849) ;  /* 0x000000000f087348 */ /* 0x000fea0003c00000 */
[----:B------:R0:W1:Y:S02]  /*20cf0*/  SHFL.IDX P6, R14, R13, R12, R11 ;  /* 0x0000000c0d0e7389 */ /* 0x00006400000c000b */
[----:B01----:R-:W-:Y:S01]  /*20d00*/  ENDCOLLECTIVE ;  /* 0x000000000000791b */ /* 0x003fe20003800000 */
.L_x_849:
        /* <DEDUP_REMOVED lines=17> */
.L_x_850:
[----:B------:R-:W-:Y:S01]  /*20e20*/  @P1 IMAD R8, R5, 0x2, R22 ;  /* 0x0000000205081824 */ /* 0x000fe200078e0216 */
[----:B------:R-:W-:Y:S01]  /*20e30*/  MOV R13, R0 ;  /* 0x00000000000d7202 */ /* 0x000fe20000000f00 */
[----:B------:R-:W-:Y:S02]  /*20e40*/  IMAD.MOV.U32 R12, RZ, RZ, 0x3 ;  /* 0x00000003ff0c7424 */ /* 0x000fe400078e00ff */
[----:B------:R-:W-:-:S07]  /*20e50*/  IMAD.MOV.U32 R3, RZ, RZ, R14 ;  /* 0x000000ffff037224 */ /* 0x000fce00078e000e */
[----:B------:R-:W-:Y:S05]  /*20e60*/  WARPSYNC.COLLECTIVE R15, `(.L_x_851) ;  /* 0x000000000f087348 */ /* 0x000fea0003c00000 */
[----:B------:R0:W1:Y:S02]  /*20e70*/  SHFL.IDX P6, R14, R13, R12, R11 ;  /* 0x0000000c0d0e7389 */ /* 0x00006400000c000b */
[----:B01----:R-:W-:Y:S01]  /*20e80*/  ENDCOLLECTIVE ;  /* 0x000000000000791b */ /* 0x003fe20003800000 */
.L_x_851:
[----:B------:R-:W-:-:S04]  /*20e90*/  @P1 LEA R3, P0, R33, R3, 0x1 ;  /* 0x0000000321031211 */ /* 0x000fc800078008ff */
[----:B------:R-:W-:-:S04]  /*20ea0*/  @P1 IADD3.X R2, RZ, R2, RZ, P0, !PT ;  /* 0x00000002ff021210 */ /* 0x000fc800007fe4ff */
        /* <DEDUP_REMOVED lines=15> */
.L_x_852:
[----:B------:R-:W-:Y:S01]  /*20fa0*/  @P1 LEA R8, R5, R22, 0x1 ;  /* 0x0000001605081211 */ /* 0x000fe200078e08ff */
[----:B------:R-:W-:Y:S01]  /*20fb0*/  IMAD.MOV.U32 R13, RZ, RZ, R0 ;  /* 0x000000ffff0d7224 */ /* 0x000fe200078e0000 */
[----:B------:R-:W-:Y:S02]  /*20fc0*/  MOV R12, 0x4 ;  /* 0x00000004000c7802 */ /* 0x000fe40000000f00 */
[----:B------:R-:W-:-:S07]  /*20fd0*/  MOV R3, R14 ;  /* 0x0000000e00037202 */ /* 0x000fce0000000f00 */
[----:B------:R-:W-:Y:S05]  /*20fe0*/  WARPSYNC.COLLECTIVE R15, `(.L_x_853) ;  /* 0x000000000f087348 */ /* 0x000fea0003c00000 */
[----:B------:R0:W1:Y:S02]  /*20ff0*/  SHFL.IDX P6, R14, R13, R12, R11 ;  /* 0x0000000c0d0e7389 */ /* 0x00006400000c000b */
[----:B01----:R-:W-:Y:S01]  /*21000*/  ENDCOLLECTIVE ;  /* 0x000000000000791b */ /* 0x003fe20003800000 */
.L_x_853:
        /* <DEDUP_REMOVED lines=17> */
.L_x_854:
[----:B------:R-:W-:Y:S01]  /*21120*/  @P1 IMAD R8, R5, 0x2, R22 ;  /* 0x0000000205081824 */ /* 0x000fe200078e0216 */
[----:B------:R-:W-:Y:S01]  /*21130*/  MOV R13, R0 ;  /* 0x00000000000d7202 */ /* 0x000fe20000000f00 */
[----:B------:R-:W-:Y:S02]  /*21140*/  IMAD.MOV.U32 R12, RZ, RZ, 0x5 ;  /* 0x00000005ff0c7424 */ /* 0x000fe400078e00ff */
[----:B------:R-:W-:-:S07]  /*21150*/  IMAD.MOV.U32 R3, RZ, RZ, R14 ;  /* 0x000000ffff037224 */ /* 0x000fce00078e000e */
[----:B------:R-:W-:Y:S05]  /*21160*/  WARPSYNC.COLLECTIVE R15, `(.L_x_855) ;  /* 0x000000000f087348 */ /* 0x000fea0003c00000 */
[----:B------:R0:W1:Y:S02]  /*21170*/  SHFL.IDX P6, R14, R13, R12, R11 ;  /* 0x0000000c0d0e7389 */ /* 0x00006400000c000b */
[----:B01----:R-:W-:Y:S01]  /*21180*/  ENDCOLLECTIVE ;  /* 0x000000000000791b */ /* 0x003fe20003800000 */
.L_x_855:
[----:B------:R-:W-:-:S04]  /*21190*/  @P1 LEA R3, P0, R33, R3, 0x1 ;  /* 0x0000000321031211 */ /* 0x000fc800078008ff */
[----:B------:R-:W-:-:S04]  /*211a0*/  @P1 IADD3.X R2, RZ, R2, RZ, P0, !PT ;  /* 0x00000002ff021210 */ /* 0x000fc800007fe4ff */
[----:B------:R-:W-:Y:S01]  /*211b0*/  @P1 LOP3.LUT R3, R3, R2, RZ, 0x3c, !PT ;  /* 0x0000000203031212 */ /* 0x000fe200078e3cff */
[----:B------:R-:W-:-:S03]  /*211c0*/  IMAD.MOV.U32 R13, RZ, RZ, R4 ;  /* 0x000000ffff0d7224 */ /* 0x000fc600078e0004 */
[----:B------:R-:W-:-:S04]  /*211d0*/  @P1 LOP3.LUT R2, R3, R2, RZ, 0x3c, !PT ;  /* 0x0000000203021212 */ /* 0x000fc800078e3cff */
[----:B------:R-:W-:Y:S02]  /*211e0*/  @P1 LOP3.LUT R3, R3, R2, RZ, 0x3c, !PT ;  /* 0x0000000203031212 */ /* 0x000fe400078e3cff */
[----:B------:R-:W-:-:S03]  /*211f0*/  MOV R0, R14 ;  /* 0x0000000e00007202 */ /* 0x000fc60000000f00 */
[----:B------:R-:W-:Y:S01]  /*21200*/  @!PT LDS RZ, [RZ] ;  /* 0x00000000fffff984 */ /* 0x000fe20000000800 */
[----:B------:R-:W-:Y:S01]  /*21210*/  @!PT LDS RZ, [RZ] ;  /* 0x00000000fffff984 */ /* 0x000fe20000000800 */
[----:B------:R-:W-:Y:S01]  /*21220*/  @!PT LDS RZ, [RZ] ;  /* 0x00000000fffff984 */ /* 0x000fe20000000800 */
[----:B------:R0:W-:Y:S04]  /*21230*/  @P1 LDGSTS.E.BYPASS.LTC128B.128 [R8+0x20400], desc[UR56][R2.64], !P4 ;  /* 0x2040000002081fae */ /* 0x0001e8000e101d78 */
[----:B0-----:R-:W-:Y:S05]  /*21240*/  WARPSYNC.COLLECTIVE R15, `(.L_x_856) ;  /* 0x000000000f087348 */ /* 0x001fea0003c00000 */
[----:B------:R1:W2:Y:S02]  /*21250*/  SHFL.IDX P6, R14, R13, R12, R11 ;  /* 0x0000000c0d0e7389 */ /* 0x0002a400000c000b */
[----:B012---:R-:W-:Y:S01]  /*21260*/  ENDCOLLECTIVE ;  /* 0x000000000000791b */ /* 0x007fe20003800000 */
.L_x_856:
[----:B------:R-:W-:Y:S01]  /*21270*/  @!PT LDS RZ, [RZ] ;  /* 0x00000000fffff984 */ /* 0x000fe20000000800 */
[----:B------:R-:W-:Y:S01]  /*21280*/  @!PT LDS RZ, [RZ] ;  /* 0x00000000fffff984 */ /* 0x000fe20000000800 */
[----:B------:R-:W-:Y:S01]  /*21290*/  @!PT LDS RZ, [RZ] ;  /* 0x00000000fffff984 */ /* 0x000fe20000000800 */
[----:B------:R-:W-:Y:S04]  /*212a0*/  @P1 LDGSTS.E.BYPASS.LTC128B.128 [R8+0x23400], desc[UR56][R2.64+0x80], !P3 ;  /* 0x2340008002081fae */ /* 0x000fe8000d901d78 */
[----:B------:R0:W-:Y:S02]  /*212b0*/  @P1 LDGSTS.E.BYPASS.LTC128B.128 [R8+0x26400], desc[UR56][R2.64+0x100], !P2 ;  /* 0x2640010002081fae */ /* 0x0001e4000d101d78 */
[----:B0-----:R-:W-:Y:S01]  /*212c0*/  MOV R2, R14 ;  /* 0x0000000e00027202 */ /* 0x001fe20000000f00 */
[----:B------:R-:W-:Y:S06]  /*212d0*/  BRA `(.L_x_857) ;  /* 0xffffffb000207947 */ /* 0x000fec000383ffff */
.L_x_734:
[----:B------:R-:W-:Y:S01]  /*212e0*/  IMAD.MOV.U32 R13, RZ, RZ, R5 ;  /* 0x000000ffff0d7224 */ /* 0x000fe200078e0005 */
[----:B------:R-:W-:Y:S01]  /*212f0*/  MOV R12, RZ ;  /* 0x000000ff000c7202 */ /* 0x000fe20000000f00 */
[----:B------:R-:W-:Y:S01]  /*21300*/  IMAD.MOV.U32 R11, RZ, RZ, 0x181f ;  /* 0x0000181fff0b7424 */ /* 0x000fe200078e00ff */
[----:B------:R-:W-:Y:S01]  /*21310*/  MOV R15, 0xffffffff ;  /* 0xffffffff000f7802 */ /* 0x000fe20000000f00 */
[----:B-----5:R-:W-:Y:S02]  /*21320*/  IMAD R6, R17, R8, RZ ;  /* 0x0000000811067224 */ /* 0x020fe400078e02ff */
[----:B------:R-:W-:-:S07]  /*21330*/  IMAD.IADD R4, R10, 0x1, R4 ;  /* 0x000000010a047824 */ /* 0x000fce00078e0204 */
[----:B------:R-:W-:Y:S05]  /*21340*/  WARPSYNC.COLLECTIVE R15, `(.L_x_858) ;  /* 0x000000000f087348 */ /* 0x000fea0003c00000 */
[----:B------:R0:W1:Y:S02]  /*21350*/  SHFL.IDX P6, R14, R13, R12, R11 ;  /* 0x0000000c0d0e7389 */ /* 0x00006400000c000b */
[----:B01----:R-:W-:Y:S01]  /*21360*/  ENDCOLLECTIVE ;  /* 0x000000000000791b */ /* 0x003fe20003800000 */
.L_x_858:
[C---:B------:R-:W-:Y:S02]  /*21370*/  ISETP.GE.AND P1, PT, R4.reuse, R6, PT ;  /* 0x000000060400720c */ /* 0x040fe40003f26270 */
[----:B------:R-:W-:Y:S02]  /*21380*/  IADD3 R7, R4, 0x10, RZ ;  /* 0x0000001004077810 */ /* 0x000fe40007ffe0ff */
[----:B------:R-:W-:Y:S01]  /*21390*/  MOV R13, R0 ;  /* 0x00000000000d7202 */ /* 0x000fe20000000f00 */
[----:B------:R-:W-:-:S08]  /*213a0*/  IMAD.MOV.U32 R2, RZ, RZ, R14 ;  /* 0x000000ffff027224 */ /* 0x000fd000078e000e */
[----:B------:R-:W-:Y:S05]  /*213b0*/  WARPSYNC.COLLECTIVE R15, `(.L_x_859) ;  /* 0x000000000f087348 */ /* 0x000fea0003c00000 */
[----:B------:R0:W1:Y:S02]  /*213c0*/  SHFL.IDX P6, R14, R13, R12, R11 ;  /* 0x0000000c0d0e7389 */ /* 0x00006400000c000b */
[----:B01----:R-:W-:Y:S01]  /*213d0*/  ENDCOLLECTIVE ;  /* 0x000000000000791b */ /* 0x003fe20003800000 */
.L_x_859:
[----:B------:R-:W-:Y:S01]  /*213e0*/  IMAD.MOV.U32 R13, RZ, RZ, R5 ;  /* 0x000000ffff0d7224 */ /* 0x000fe200078e0005 */
[----:B------:R-:W-:Y:S02]  /*213f0*/  MOV R12, 0x1 ;  /* 0x00000001000c7802 */ /* 0x000fe40000000f00 */
[----:B------:R-:W-:-:S04]  /*21400*/  @!P1 LEA R14, P4, R33, R14, 0x1 ;  /* 0x0000000e210e9211 */ /* 0x000fc800078808ff */
[----:B------:R-:W-:Y:S01]  /*21410*/  @!P1 IADD3.X R3, RZ, R2, RZ, P4, !PT ;  /* 0x00000002ff039210 */ /* 0x000fe200027fe4ff */
[----:B------:R-:W-:-:S08]  /*21420*/  @!P1 IMAD.MOV.U32 R2, RZ, RZ, R14 ;  /* 0x000000ffff029224 */ /* 0x000fd000078e000e */
[----:B------:R-:W-:Y:S05]  /*21430*/  WARPSYNC.COLLECTIVE R15, `(.L_x_860) ;  /* 0x000000000f087348 */ /* 0x000fea0003c00000 */
[----:B------:R0:W1:Y:S02]  /*21440*/  SHFL.IDX P6, R14, R13, R12, R11 ;  /* 0x0000000c0d0e7389 */ /* 0x00006400000c000b */
[----:B01----:R-:W-:Y:S01]  /*21450*/  ENDCOLLECTIVE ;  /* 0x000000000000791b */ /* 0x003fe20003800000 */
.L_x_860:
        /* <DEDUP_REMOVED lines=12> */
.L_x_861:
[----:B------:R-:W-:Y:S01]  /*21520*/  IMAD.MOV.U32 R13, RZ, RZ, R5 ;  /* 0x000000ffff0d7224 */ /* 0x000fe200078e0005 */
[----:B------:R-:W-:Y:S02]  /*21530*/  MOV R12, 0x2 ;  /* 0x00000002000c7802 */ /* 0x000fe40000000f00 */
[----:B------:R-:W-:-:S05]  /*21540*/  @!P1 LEA R14, P4, R33, R14, 0x1 ;  /* 0x0000000e210e9211 */ /* 0x000fca00078808ff */
[----:B------:R-:W-:Y:S01]  /*21550*/  @!P1 IMAD.X R7, RZ, RZ, R2, P4 ;  /* 0x000000ffff079224 */ /* 0x000fe200020e0602 */
[----:B------:R-:W-:-:S07]  /*21560*/  @!P1 MOV R2, R14 ;  /* 0x0000000e00029202 */ /* 0x000fce0000000f00 */
[----:B------:R-:W-:Y:S05]  /*21570*/  WARPSYNC.COLLECTIVE R15, `(.L_x_862) ;  /* 0x000000000f087348 */ /* 0x000fea0003c00000 */
[----:B------:R0:W1:Y:S02]  /*21580*/  SHFL.IDX P6, R14, R13, R12, R11 ;  /* 0x0000000c0d0e7389 */ /* 0x00006400000c000b */
[----:B01----:R-:W-:Y:S01]  /*21590*/  ENDCOLLECTIVE ;  /* 0x000000000000791b */ /* 0x003fe20003800000 */
.L_x_862:
[----:B------:R-:W-:Y:S01]  /*215a0*/  @!P1 IMAD.MOV.U32 R3, RZ, RZ, R7 ;  /* 0x000000ffff039224 */ /* 0x000fe200078e0007 */
[----:B------:R-:W-:-:S04]  /*215b0*/  IADD3 R7, R4, 0x20, RZ ;  /* 0x0000002004077810 */ /* 0x000fc80007ffe0ff */
        /* <DEDUP_REMOVED lines=12> */
.L_x_863:
        /* <DEDUP_REMOVED lines=8> */
.L_x_864:
        /* <DEDUP_REMOVED lines=14> */
.L_x_865:
        /* <DEDUP_REMOVED lines=8> */
.L_x_866:
        /* <DEDUP_REMOVED lines=14> */
.L_x_867:
        /* <DEDUP_REMOVED lines=8> */
.L_x_868:
        /* <DEDUP_REMOVED lines=14> */
.L_x_869:
        /* <DEDUP_REMOVED lines=8> */
.L_x_870:
        /* <DEDUP_REMOVED lines=14> */
.L_x_871:
[----:B------:R-:W-:Y:S01]  /*21c00*/  MOV R13, R5 ;  /* 0x00000005000d7202 */ /* 0x000fe20000000f00 */
[----:B------:R-:W-:Y:S01]  /*21c10*/  IMAD.MOV.U32 R12, RZ, RZ, 0x7 ;  /* 0x00000007ff0c7424 */ /* 0x000fe200078e00ff */
[----:B------:R-:W-:-:S05]  /*21c20*/  @!P1 LEA R14, P4, R33, R14, 0x1 ;  /* 0x0000000e210e9211 */ /* 0x000fca00078808ff */
[----:B------:R-:W-:Y:S01]  /*21c30*/  @!P1 IMAD.X R7, RZ, RZ, R2, P4 ;  /* 0x000000ffff079224 */ /* 0x000fe200020e0602 */
[----:B------:R-:W-:-:S07]  /*21c40*/  @!P1 MOV R2, R14 ;  /* 0x0000000e00029202 */ /* 0x000fce0000000f00 */
[----:B------:R-:W-:Y:S05]  /*21c50*/  WARPSYNC.COLLECTIVE R15, `(.L_x_872) ;  /* 0x000000000f087348 */ /* 0x000fea0003c00000 */
[----:B------:R0:W1:Y:S02]  /*21c60*/  SHFL.IDX P6, R14, R13, R12, R11 ;  /* 0x0000000c0d0e7389 */ /* 0x00006400000c000b */
[----:B01----:R-:W-:Y:S01]  /*21c70*/  ENDCOLLECTIVE ;  /* 0x000000000000791b */ /* 0x003fe20003800000 */
.L_x_872:
        /* <DEDUP_REMOVED lines=8> */
[----:B------:R-:W-:-:S07]  /*21d00*/  MOV R5, R14 ;  /* 0x0000000e00057202 */ /* 0x000fce0000000f00 */
[----:B0-----:R-:W-:Y:S05]  /*21d10*/  WARPSYNC.COLLECTIVE R15, `(.L_x_873) ;  /* 0x000000000f087348 */ /* 0x001fea0003c00000 */
[----:B------:R1:W2:Y:S02]  /*21d20*/  SHFL.IDX P6, R14, R13, R12, R11 ;  /* 0x0000000c0d0e7389 */ /* 0x0002a400000c000b */
[----:B012---:R-:W-:Y:S01]  /*21d30*/  ENDCOLLECTIVE ;  /* 0x000000000000791b */ /* 0x007fe20003800000 */
.L_x_873:
[----:B------:R-:W-:Y:S05]  /*21d40*/  BRA `(.L_x_874) ;  /* 0xffffffb000947947 */ /* 0x000fea000383ffff */
.L_x_739:
[----:B0-----:R0:W1:Y:S02]  /*21d50*/  SYNCS.PHASECHK.TRANS64.TRYWAIT P0, [R22+URZ+0x30820], R3 ;  /* 0x03082003160075a7 */ /* 0x001064000800017f */
[----:B-1----:R-:W-:Y:S05]  /*21d60*/  @!P0 NANOSLEEP.SYNCS 0x989680 ;  /* 0x009896800000895d */ /* 0x002fea0003900000 */
[----:B------:R-:W1:Y:S02]  /*21d70*/  @!P0 SYNCS.PHASECHK.TRANS64 P0, [R22+URZ+0x30820], R3 ;  /* 0x03082003160085a7 */ /* 0x000e64000800007f */
[----:B-1----:R-:W-:Y:S05]  /*21d80*/  @!P0 BRA `(.L_x_739) ;  /* 0xfffffffc00f08947 */ /* 0x002fea000383ffff */
[----:B------:R-:W-:Y:S05]  /*21d90*/  BRA `(.L_x_875) ;  /* 0xffffffb400047947 */ /* 0x000fea000383ffff */
.L_x_744:
[----:B0-----:R0:W1:Y:S02]  /*21da0*/  SYNCS.PHASECHK.TRANS64.TRYWAIT P0, [R7+URZ+0x30840], R2 ;  /* 0x03084002070075a7 */ /* 0x001064000800017f */
[----:B-1----:R-:W-:Y:S05]  /*21db0*/  @!P0 NANOSLEEP.SYNCS 0x989680 ;  /* 0x009896800000895d */ /* 0x002fea0003900000 */
[----:B------:R-:W1:Y:S02]  /*21dc0*/  @!P0 SYNCS.PHASECHK.TRANS64 P0, [R7+URZ+0x30840], R2 ;  /* 0x03084002070085a7 */ /* 0x000e64000800007f */
[----:B-1----:R-:W-:Y:S05]  /*21dd0*/  @!P0 BRA `(.L_x_744) ;  /* 0xfffffffc00f08947 */ /* 0x002fea000383ffff */
[----:B------:R-:W-:Y:S05]  /*21de0*/  BRA `(.L_x_876) ;  /* 0xffffffb400e87947 */ /* 0x000fea000383ffff */
.L_x_745:
        /* <DEDUP_REMOVED lines=8> */
.L_x_878:
[----:B------:R-:W-:Y:S05]  /*21e70*/  BSYNC B1 ;  /* 0x0000000000017941 */ /* 0x000fea0003800000 */
.L_x_877:
[----:B------:R0:W-:Y:S04]  /*21e80*/  STL [R1+0x80], R0 ;  /* 0x0000800001007387 */ /* 0x0001e80000100800 */
[----:B0-----:R0:W5:Y:S01]  /*21e90*/  LDL.LU R0, [R1] ;  /* 0x0000000001007983 */ /* 0x0011620000300800 */
[----:B------:R-:W-:Y:S01]  /*21ea0*/  IMAD.MOV.U32 R13, RZ, RZ, R8 ;  /* 0x000000ffff0d7224 */ /* 0x000fe200078e0008 */
[----:B------:R-:W-:Y:S01]  /*21eb0*/  MOV R12, RZ ;  /* 0x000000ff000c7202 */ /* 0x000fe20000000f00 */
[----:B------:R-:W-:Y:S01]  /*21ec0*/  IMAD.MOV.U32 R11, RZ, RZ, 0x181f ;  /* 0x0000181fff0b7424 */ /* 0x000fe200078e00ff */
[----:B------:R-:W-:Y:S02]  /*21ed0*/  MOV R15, 0xffffffff ;  /* 0xffffffff000f7802 */ /* 0x000fe40000000f00 */
[----:B------:R-:W-:-:S02]  /*21ee0*/  MOV R3, R14 ;  /* 0x0000000e00037202 */ /* 0x000fc40000000f00 */
[----:B0-----:R-:W-:-:S07]  /*21ef0*/  SHF.L.U32 R4, R33, 0x1, RZ ;  /* 0x0000000121047819 */ /* 0x001fce00000006ff */
[----:B-----5:R-:W-:Y:S05]  /*21f00*/  WARPSYNC.COLLECTIVE R15, `(.L_x_879) ;  /* 0x000000000f087348 */ /* 0x020fea0003c00000 */
[----:B------:R0:W1:Y:S02]  /*21f10*/  SHFL.IDX P6, R14, R13, R12, R11 ;  /* 0x0000000c0d0e7389 */ /* 0x00006400000c000b */
[----:B01---5:R-:W-:Y:S01]  /*21f20*/  ENDCOLLECTIVE ;  /* 0x000000000000791b */ /* 0x023fe20003800000 */
.L_x_879:
[----:B------:R-:W-:Y:S01]  /*21f30*/  LEA R5, R5, R22, 0x1 ;  /* 0x0000001605057211 */ /* 0x000fe200078e08ff */
[----:B------:R-:W-:Y:S01]  /*21f40*/  IMAD.MOV.U32 R13, RZ, RZ, R6 ;  /* 0x000000ffff0d7224 */ /* 0x000fe200078e0006 */
[----:B------:R-:W-:Y:S01]  /*21f50*/  MOV R12, 0x1 ;  /* 0x00000001000c7802 */ /* 0x000fe20000000f00 */
[----:B------:R-:W-:-:S07]  /*21f60*/  IMAD.MOV.U32 R2, RZ, RZ, R14 ;  /* 0x000000ffff027224 */ /* 0x000fce00078e000e */
[----:B------:R-:W-:Y:S05]  /*21f70*/  WARPSYNC.COLLECTIVE R15, `(.L_x_880) ;  /* 0x000000000f087348 */ /* 0x000fea0003c00000 */
[----:B------:R0:W1:Y:S02]  /*21f80*/  SHFL.IDX P6, R14, R13, R12, R11 ;  /* 0x0000000c0d0e7389 */ /* 0x00006400000c000b */
[----:B01----:R-:W-:Y:S01]  /*21f90*/  ENDCOLLECTIVE ;  /* 0x000000000000791b */ /* 0x003fe20003800000 */
.L_x_880:
[----:B------:R-:W-:-:S05]  /*21fa0*/  IADD3 R2, P0, R2, R4, RZ ;  /* 0x0000000402027210 */ /* 0x000fca0007f1e0ff */
[----:B------:R-:W-:Y:S01]  /*21fb0*/  IMAD.X R3, RZ, RZ, R3, P0 ;  /* 0x000000ffff037224 */ /* 0x000fe200000e0603 */
[----:B------:R-:W-:Y:S02]  /*21fc0*/  MOV R13, R8 ;  /* 0x00000008000d7202 */ /* 0x000fe40000000f00 */
[----:B------:R-:W-:-:S04]  /*21fd0*/  LOP3.LUT R0, R0, 0xffffffbf, RZ, 0xc0, !PT ;  /* 0xffffffbf00007812 */ /* 0x000fc800078ec0ff */
[----:B------:R-:W-:-:S04]  /*21fe0*/  @P1 LOP3.LUT R0, R0, 0x40, RZ, 0xfc, !PT ;  /* 0x0000004000001812 */ /* 0x000fc800078efcff */
[----:B------:R-:W-:Y:S01]  /*21ff0*/  LOP3.LUT P1, RZ, R0, 0x4, RZ, 0xc0, !PT ;  /* 0x0000000400ff7812 */ /* 0x000fe2000782c0ff */
[----:B------:R0:W-:-:S12]  /*22000*/  STL [R1], R0 ;  /* 0x0000000001007387 */ /* 0x0001d80000100800 */
[----:B------:R-:W-:Y:S01]  /*22010*/  @!PT LDS RZ, [RZ] ;  /* 0x00000000fffff984 */ /* 0x000fe20000000800 */
[----:B------:R-:W-:Y:S01]  /*22020*/  @!PT LDS RZ, [RZ] ;  /* 0x00000000fffff984 */ /* 0x000fe20000000800 */
[----:B------:R-:W-:Y:S01]  /*22030*/  @!PT LDS RZ, [RZ] ;  /* 0x00000000fffff984 */ /* 0x000fe20000000800 */
[----:B------:R-:W-:Y:S04]  /*22040*/  LDGSTS.E.BYPASS.LTC128B.128 [R5+0x1e400], desc[UR56][R2.64], !P1 ;  /* 0x1e40000002057fae */ /* 0x000fe8000c901d78 */
[----:B------:R-:W-:Y:S04]  /*22050*/  LDGSTS.E.BYPASS.LTC128B.128 [R5+0x21400], desc[UR56][R2.64+0x80], !P5 ;  /* 0x2140008002057fae */ /* 0x000fe8000e901d78 */
[----:B------:R1:W-:Y:S02]  /*22060*/  LDGSTS.E.BYPASS.LTC128B.128 [R5+0x24400], desc[UR56][R2.64+0x100], !P4 ;  /* 0x2440010002057fae */ /* 0x0003e4000e101d78 */
[----:B01----:R-:W-:-:S07]  /*22070*/  IMAD.MOV.U32 R3, RZ, RZ, R14 ;  /* 0x000000ffff037224 */ /* 0x003fce00078e000e */
[----:B------:R-:W-:Y:S05]  /*22080*/  WARPSYNC.COLLECTIVE R15, `(.L_x_881) ;  /* 0x000000000f087348 */ /* 0x000fea0003c00000 */
[----:B------:R0:W1:Y:S02]  /*22090*/  SHFL.IDX P6, R14, R13, R12, R11 ;  /* 0x0000000c0d0e7389 */ /* 0x00006400000c000b */
[----:B01----:R-:W-:Y:S01]  /*220a0*/  ENDCOLLECTIVE ;  /* 0x000000000000791b */ /* 0x003fe20003800000 */
.L_x_881:
[----:B------:R-:W-:Y:S01]  /*220b0*/  IMAD.MOV.U32 R13, RZ, RZ, R6 ;  /* 0x000000ffff0d7224 */ /* 0x000fe200078e0006 */
[----:B------:R-:W-:Y:S01]  /*220c0*/  MOV R12, 0x2 ;  /* 0x00000002000c7802 */ /* 0x000fe20000000f00 */
[----:B------:R-:W-:-:S07]  /*220d0*/  IMAD.MOV.U32 R2, RZ, RZ, R14 ;  /* 0x000000ffff027224 */ /* 0x000fce00078e000e */
[----:B------:R-:W-:Y:S05]  /*220e0*/  WARPSYNC.COLLECTIVE R15, `(.L_x_882) ;  /* 0x000000000f087348 */ /* 0x000fea0003c00000 */
[----:B------:R0:W1:Y:S02]  /*220f0*/  SHFL.IDX P6, R14, R13, R12, R11 ;  /* 0x0000000c0d0e7389 */ /* 0x00006400000c000b */
[----:B01----:R-:W-:Y:S01]  /*22100*/  ENDCOLLECTIVE ;  /* 0x000000000000791b */ /* 0x003fe20003800000 */
.L_x_882:
[----:B------:R-:W-:-:S04]  /*22110*/  IADD3 R2, P0, R2, R4, RZ ;  /* 0x0000000402027210 */ /* 0x000fc80007f1e0ff */
[----:B------:R-:W-:-:S05]  /*22120*/  IADD3.X R3, RZ, R3, RZ, P0, !PT ;  /* 0x00000003ff037210 */ /* 0x000fca00007fe4ff */
[----:B------:R-:W-:Y:S01]  /*22130*/  @!PT LDS RZ, [RZ] ;  /* 0x00000000fffff984 */ /* 0x000fe20000000800 */
[----:B------:R-:W-:Y:S01]  /*22140*/  @!PT LDS RZ, [RZ] ;  /* 0x00000000fffff984 */ /* 0x000fe20000000800 */
[----:B------:R-:W-:Y:S01]  /*22150*/  @!PT LDS RZ, [RZ] ;  /* 0x00000000fffff984 */ /* 0x000fe20000000800 */
[----:B------:R0:W-:Y:S01]  /*22160*/  LDGSTS.E.BYPASS.LTC128B.128 [R5+0x1ec00], desc[UR56][R2.64], !P1 ;  /* 0x1ec0000002057fae */ /* 0x0001e2000c901d78 */
[----:B------:R-:W-:-:S03]  /*22170*/  MOV R13, R8 ;  /* 0x00000008000d7202 */ /* 0x000fc60000000f00 */
[----:B------:R0:W-:Y:S04]  /*22180*/  LDGSTS.E.BYPASS.LTC128B.128 [R5+0x21c00], desc[UR56][R2.64+0x80], !P5 ;  /* 0x21c0008002057fae */ /* 0x0001e8000e901d78 */
[----:B------:R0:W-:Y:S01]  /*22190*/  LDGSTS.E.BYPASS.LTC128B.128 [R5+0x24c00], desc[UR56][R2.64+0x100], !P4 ;  /* 0x24c0010002057fae */ /* 0x0001e2000e101d78 */
[----:B------:R-:W-:-:S07]  /*221a0*/  IMAD.MOV.U32 R34, RZ, RZ, R14 ;  /* 0x000000ffff227224 */ /* 0x000fce00078e000e */
[----:B0-----:R-:W-:Y:S05]  /*221b0*/  WARPSYNC.COLLECTIVE R15, `(.L_x_883) ;  /* 0x000000000f087348 */ /* 0x001fea0003c00000 */
[----:B------:R1:W2:Y:S02]  /*221c0*/  SHFL.IDX P6, R14, R13, R12, R11 ;  /* 0x0000000c0d0e7389 */ /* 0x0002a400000c000b */
[----:B012---:R-:W-:Y:S01]  /*221d0*/  ENDCOLLECTIVE ;  /* 0x000000000000791b */ /* 0x007fe20003800000 */
.L_x_883:
[----:B------:R-:W-:Y:S01]  /*221e0*/  IMAD.MOV.U32 R13, RZ, RZ, R6 ;  /* 0x000000ffff0d7224 */ /* 0x000fe200078e0006 */
[----:B------:R-:W-:Y:S01]  /*221f0*/  MOV R12, 0x3 ;  /* 0x00000003000c7802 */ /* 0x000fe20000000f00 */
[----:B------:R-:W-:-:S07]  /*22200*/  IMAD.MOV.U32 R2, RZ, RZ, R14 ;  /* 0x000000ffff027224 */ /* 0x000fce00078e000e */
[----:B------:R-:W-:Y:S05]  /*22210*/  WARPSYNC.COLLECTIVE R15, `(.L_x_884) ;  /* 0x000000000f087348 */ /* 0x000fea0003c00000 */
[----:B------:R0:W1:Y:S02]  /*22220*/  SHFL.IDX P6, R14, R13, R12, R11 ;  /* 0x0000000c0d0e7389 */ /* 0x00006400000c000b */
[----:B01----:R-:W-:Y:S01]  /*22230*/  ENDCOLLECTIVE ;  /* 0x000000000000791b */ /* 0x003fe20003800000 */
.L_x_884:
        /* <DEDUP_REMOVED lines=13> */
.L_x_885:
[----:B------:R-:W-:Y:S01]  /*22310*/  IMAD.MOV.U32 R13, RZ, RZ, R6 ;  /* 0x000000ffff0d7224 */ /* 0x000fe200078e0006 */
[----:B------:R-:W-:Y:S01]  /*22320*/  MOV R12, 0x4 ;  /* 0x00000004000c7802 */ /* 0x000fe20000000f00 */
[----:B------:R-:W-:-:S07]  /*22330*/  IMAD.MOV.U32 R2, RZ, RZ, R14 ;  /* 0x000000ffff027224 */ /* 0x000fce00078e000e */
[----:B------:R-:W-:Y:S05]  /*22340*/  WARPSYNC.COLLECTIVE R15, `(.L_x_886) ;  /* 0x000000000f087348 */ /* 0x000fea0003c00000 */
[----:B------:R0:W1:Y:S02]  /*22350*/  SHFL.IDX P6, R14, R13, R12, R11 ;  /* 0x0000000c0d0e7389 */ /* 0x00006400000c000b */
[----:B01----:R-:W-:Y:S01]  /*22360*/  ENDCOLLECTIVE ;  /* 0x000000000000791b */ /* 0x003fe20003800000 */
.L_x_886:
        /* <DEDUP_REMOVED lines=13> */
.L_x_887:
[----:B------:R-:W-:-:S05]  /*22440*/  IMAD.MOV.U32 R2, RZ, RZ, R14 ;  /* 0x000000ffff027224 */ /* 0x000fca00078e000e */
[----:B------:R-:W-:-:S04]  /*22450*/  IADD3 R2, P0, R2, R4, RZ ;  /* 0x0000000402027210 */ /* 0x000fc80007f1e0ff */
[----:B------:R-:W-:-:S05]  /*22460*/  IADD3.X R3, RZ, R34, RZ, P0, !PT ;  /* 0x00000022ff037210 */ /* 0x000fca00007fe4ff */
[----:B------:R-:W-:Y:S01]  /*22470*/  @!PT LDS RZ, [RZ] ;  /* 0x00000000fffff984 */ /* 0x000fe20000000800 */
[----:B------:R-:W-:Y:S01]  /*22480*/  @!PT LDS RZ, [RZ] ;  /* 0x00000000fffff984 */ /* 0x000fe20000000800 */
[----:B------:R-:W-:Y:S01]  /*22490*/  @!PT LDS RZ, [RZ] ;  /* 0x00000000fffff984 */ /* 0x000fe20000000800 */
[----:B------:R0:W-:Y:S01]  /*224a0*/  LDGSTS.E.BYPASS.LTC128B.128 [R5+0x20400], desc[UR56][R2.64], !P1 ;  /* 0x2040000002057fae */ /* 0x0001e2000c901d78 */
[----:B------:R-:W-:-:S03]  /*224b0*/  LOP3.LUT P1, RZ, R0, 0x40, RZ, 0xc0, !PT ;  /* 0x0000004000ff7812 */ /* 0x000fc6000782c0ff */
[----:B------:R0:W5:Y:S01]  /*224c0*/  LDL.LU R0, [R1+0x80] ;  /* 0x0000800001007983 */ /* 0x0001620000300800 */
[----:B------:R-:W-:Y:S01]  /*224d0*/  IMAD.MOV.U32 R13, RZ, RZ, R6 ;  /* 0x000000ffff0d7224 */ /* 0x000fe200078e0006 */
[----:B------:R-:W-:Y:S02]  /*224e0*/  MOV R12, 0x5 ;  /* 0x00000005000c7802 */ /* 0x000fe40000000f00 */
[----:B------:R0:W-:Y:S06]  /*224f0*/  LDGSTS.E.BYPASS.LTC128B.128 [R5+0x23400], desc[UR56][R2.64+0x80], !P5 ;  /* 0x2340008002057fae */ /* 0x0001ec000e901d78 */
[----:B0----5:R-:W-:Y:S05]  /*22500*/  WARPSYNC.COLLECTIVE R15, `(.L_x_888) ;  /* 0x000000000f087348 */ /* 0x021fea0003c00000 */
[----:B------:R1:W2:Y:S02]  /*22510*/  SHFL.IDX P6, R14, R13, R12, R11 ;  /* 0x0000000c0d0e7389 */ /* 0x0002a400000c000b */
[----:B012--5:R-:W-:Y:S01]  /*22520*/  ENDCOLLECTIVE ;  /* 0x000000000000791b */ /* 0x027fe20003800000 */
.L_x_888:
[----:B------:R-:W-:Y:S01]  /*22530*/  @!PT LDS RZ, [RZ] ;  /* 0x00000000fffff984 */ /* 0x000fe20000000800 */
[----:B------:R-:W-:Y:S01]  /*22540*/  @!PT LDS RZ, [RZ] ;  /* 0x00000000fffff984 */ /* 0x000fe20000000800 */
[----:B------:R-:W-:Y:S01]  /*22550*/  @!PT LDS RZ, [RZ] ;  /* 0x00000000fffff984 */ /* 0x000fe20000000800 */
[----:B------:R0:W-:Y:S01]  /*22560*/  LDGSTS.E.BYPASS.LTC128B.128 [R5+0x26400], desc[UR56][R2.64+0x100], !P4 ;  /* 0x2640010002057fae */ /* 0x0001e2000e101d78 */
[----:B------:R-:W-:Y:S01]  /*22570*/  MOV R13, R8 ;  /* 0x00000008000d7202 */ /* 0x000fe20000000f00 */
[----:B------:R-:W-:-:S07]  /*22580*/  IMAD.MOV.U32 R34, RZ, RZ, R14 ;  /* 0x000000ffff227224 */ /* 0x000fce00078e000e */
[----:B0-----:R-:W-:Y:S05]  /*22590*/  WARPSYNC.COLLECTIVE R15, `(.L_x_889) ;  /* 0x000000000f087348 */ /* 0x001fea0003c00000 */
[----:B------:R1:W2:Y:S02]  /*225a0*/  SHFL.IDX P6, R14, R13, R12, R11 ;  /* 0x0000000c0d0e7389 */ /* 0x0002a400000c000b */
[----:B012---:R-:W-:Y:S01]  /*225b0*/  ENDCOLLECTIVE ;  /* 0x000000000000791b */ /* 0x007fe20003800000 */
.L_x_889:
[----:B------:R-:W-:Y:S01]  /*225c0*/  IMAD.MOV.U32 R2, RZ, RZ, R14 ;  /* 0x000000ffff027224 */ /* 0x000fe200078e000e */
[----:B------:R-:W-:Y:S06]  /*225d0*/  BRA `(.L_x_890) ;  /* 0xffffffb000fc7947 */ /* 0x000fec000383ffff */
.L_x_750:
[----:B0-----:R0:W2:Y:S02]  /*225e0*/  SYNCS.PHASECHK.TRANS64.TRYWAIT P0, [R6+URZ+0x30860], R2 ;  /* 0x03086002060075a7 */ /* 0x0010a4000800017f */
[----:B--2---:R-:W-:Y:S05]  /*225f0*/  @!P0 NANOSLEEP.SYNCS 0x989680 ;  /* 0x009896800000895d */ /* 0x004fea0003900000 */
[----:B------:R-:W2:Y:S02]  /*22600*/  @!P0 SYNCS.PHASECHK.TRANS64 P0, [R6+URZ+0x30860], R2 ;  /* 0x03086002060085a7 */ /* 0x000ea4000800007f */
[----:B--2---:R-:W-:Y:S05]  /*22610*/  @!P0 BRA `(.L_x_750) ;  /* 0xfffffffc00f08947 */ /* 0x004fea000383ffff */
[----:B------:R-:W-:Y:S05]  /*22620*/  BRA `(.L_x_891) ;  /* 0xffffffb400647947 */ /* 0x000fea000383ffff */
.L_x_751:
        /* <DEDUP_REMOVED lines=8> */
.L_x_893:
[----:B------:R-:W-:Y:S05]  /*226b0*/  BSYNC B1 ;  /* 0x0000000000017941 */ /* 0x000fea0003800000 */
.L_x_892:
[----:B------:R-:W-:Y:S01]  /*226c0*/  IMAD.MOV.U32 R13, RZ, RZ, R23 ;  /* 0x000000ffff0d7224 */ /* 0x000fe200078e0017 */
[----:B------:R-:W-:Y:S01]  /*226d0*/  MOV R12, RZ ;  /* 0x000000ff000c7202 */ /* 0x000fe20000000f00 */
[----:B------:R-:W-:Y:S01]  /*226e0*/  IMAD.MOV.U32 R11, RZ, RZ, 0x181f ;  /* 0x0000181fff0b7424 */ /* 0x000fe200078e00ff */
[----:B------:R-:W-:Y:S01]  /*226f0*/  MOV R15, 0xffffffff ;  /* 0xffffffff000f7802 */ /* 0x000fe20000000f00 */
[----:B------:R-:W-:Y:S01]  /*22700*/  IMAD R5, R5, 0x2, R22 ;  /* 0x0000000205057824 */ /* 0x000fe200078e0216 */
[----:B------:R-:W-:-:S07]  /*22710*/  MOV R3, R14 ;  /* 0x0000000e00037202 */ /* 0x000fce0000000f00 */
[----:B------:R-:W-:Y:S05]  /*22720*/  WARPSYNC.COLLECTIVE R15, `(.L_x_894) ;  /* 0x000000000f087348 */ /* 0x000fea0003c00000 */
[----:B------:R0:W1:Y:S02]  /*22730*/  SHFL.IDX P6, R14, R13, R12, R11 ;  /* 0x0000000c0d0e7389 */ /* 0x00006400000c000b */
[----:B01----:R-:W-:Y:S01]  /*22740*/  ENDCOLLECTIVE ;  /* 0x000000000000791b */ /* 0x003fe20003800000 */
.L_x_894:
[----:B------:R-:W-:Y:S01]  /*22750*/  MOV R13, R24 ;  /* 0x00000018000d7202 */ /* 0x000fe20000000f00 */
[----:B------:R-:W-:Y:S02]  /*22760*/  IMAD.MOV.U32 R12, RZ, RZ, 0x1 ;  /* 0x00000001ff0c7424 */ /* 0x000fe400078e00ff */
[----:B------:R-:W-:-:S07]  /*22770*/  IMAD.MOV.U32 R2, RZ, RZ, R14 ;  /* 0x000000ffff027224 */ /* 0x000fce00078e000e */
[----:B------:R-:W-:Y:S05]  /*22780*/  WARPSYNC.COLLECTIVE R15, `(.L_x_895) ;  /* 0x000000000f087348 */ /* 0x000fea0003c00000 */
[----:B------:R0:W1:Y:S02]  /*22790*/  SHFL.IDX P6, R14, R13, R12, R11 ;  /* 0x0000000c0d0e7389 */ /* 0x00006400000c000b */
[----:B01----:R-:W-:Y:S01]  /*227a0*/  ENDCOLLECTIVE ;  /* 0x000000000000791b */ /* 0x003fe20003800000 */
.L_x_895:
[----:B------:R-:W-:-:S04]  /*227b0*/  IADD3 R2, P0, R2, R4, RZ ;  /* 0x0000000402027210 */ /* 0x000fc80007f1e0ff */
[----:B------:R-:W-:Y:S02]  /*227c0*/  IADD3.X R3, RZ, R3, RZ, P0, !PT ;  /* 0x00000003ff037210 */ /* 0x000fe400007fe4ff */
        /* <DEDUP_REMOVED lines=14> */
.L_x_896:
[----:B------:R-:W-:Y:S01]  /*228b0*/  MOV R13, R24 ;  /* 0x00000018000d7202 */ /* 0x000fe20000000f00 */
[----:B------:R-:W-:Y:S01]  /*228c0*/  IMAD.MOV.U32 R12, RZ, RZ, 0x2 ;  /* 0x00000002ff0c7424 */ /* 0x000fe200078e00ff */
[----:B------:R-:W-:-:S07]  /*228d0*/  MOV R2, R14 ;  /* 0x0000000e00027202 */ /* 0x000fce0000000f00 */
[----:B------:R-:W-:Y:S05]  /*228e0*/  WARPSYNC.COLLECTIVE R15, `(.L_x_897) ;  /* 0x000000000f087348 */ /* 0x000fea0003c00000 */
[----:B------:R0:W1:Y:S02]  /*228f0*/  SHFL.IDX P6, R14, R13, R12, R11 ;  /* 0x0000000c0d0e7389 */ /* 0x00006400000c000b */
[----:B01----:R-:W-:Y:S01]  /*22900*/  ENDCOLLECTIVE ;  /* 0x000000000000791b */ /* 0x003fe20003800000 */
.L_x_897:
        /* <DEDUP_REMOVED lines=16> */
.L_x_898:
[----:B------:R-:W-:Y:S01]  /*22a10*/  MOV R13, R24 ;  /* 0x00000018000d7202 */ /* 0x000fe20000000f00 */
[----:B------:R-:W-:Y:S01]  /*22a20*/  IMAD.MOV.U32 R12, RZ, RZ, 0x3 ;  /* 0x00000003ff0c7424 */ /* 0x000fe200078e00ff */
[----:B------:R-:W-:-:S07]  /*22a30*/  MOV R2, R14 ;  /* 0x0000000e00027202 */ /* 0x000fce0000000f00 */
[----:B------:R-:W-:Y:S05]  /*22a40*/  WARPSYNC.COLLECTIVE R15, `(.L_x_899) ;  /* 0x000000000f087348 */ /* 0x000fea0003c00000 */
[----:B------:R0:W1:Y:S02]  /*22a50*/  SHFL.IDX P6, R14, R13, R12, R11 ;  /* 0x0000000c0d0e7389 */ /* 0x00006400000c000b */
[----:B01----:R-:W-:Y:S01]  /*22a60*/  ENDCOLLECTIVE ;  /* 0x000000000000791b */ /* 0x003fe20003800000 */
.L_x_899:
        /* <DEDUP_REMOVED lines=16> */
.L_x_900:
[----:B------:R-:W-:Y:S01]  /*22b70*/  MOV R13, R24 ;  /* 0x00000018000d7202 */ /* 0x000fe20000000f00 */
[----:B------:R-:W-:Y:S01]  /*22b80*/  IMAD.MOV.U32 R12, RZ, RZ, 0x4 ;  /* 0x00000004ff0c7424 */ /* 0x000fe200078e00ff */
[----:B------:R-:W-:-:S07]  /*22b90*/  MOV R2, R14 ;  /* 0x0000000e00027202 */ /* 0x000fce0000000f00 */
[----:B------:R-:W-:Y:S05]  /*22ba0*/  WARPSYNC.COLLECTIVE R15, `(.L_x_901) ;  /* 0x000000000f087348 */ /* 0x000fea0003c00000 */
[----:B------:R0:W1:Y:S02]  /*22bb0*/  SHFL.IDX P6, R14, R13, R12, R11 ;  /* 0x0000000c0d0e7389 */ /* 0x00006400000c000b */
[----:B01----:R-:W-:Y:S01]  /*22bc0*/  ENDCOLLECTIVE ;  /* 0x000000000000791b */ /* 0x003fe20003800000 */
.L_x_901:
        /* <DEDUP_REMOVED lines=16> */
.L_x_902:
[----:B------:R-:W-:Y:S01]  /*22cd0*/  MOV R13, R24 ;  /* 0x00000018000d7202 */ /* 0x000fe20000000f00 */
[----:B------:R-:W-:Y:S01]  /*22ce0*/  IMAD.MOV.U32 R12, RZ, RZ, 0x5 ;  /* 0x00000005ff0c7424 */ /* 0x000fe200078e00ff */
[----:B------:R-:W-:-:S07]  /*22cf0*/  MOV R2, R14 ;  /* 0x0000000e00027202 */ /* 0x000fce0000000f00 */
[----:B------:R-:W-:Y:S05]  /*22d00*/  WARPSYNC.COLLECTIVE R15, `(.L_x_903) ;  /* 0x000000000f087348 */ /* 0x000fea0003c00000 */
[----:B------:R0:W1:Y:S02]  /*22d10*/  SHFL.IDX P6, R14, R13, R12, R11 ;  /* 0x0000000c0d0e7389 */ /* 0x00006400000c000b */
[----:B01----:R-:W-:Y:S01]  /*22d20*/  ENDCOLLECTIVE ;  /* 0x000000000000791b */ /* 0x003fe20003800000 */
.L_x_903:
        /* <DEDUP_REMOVED lines=13> */
.L_x_904:
[----:B------:R-:W-:Y:S01]  /*22e00*/  @!PT LDS RZ, [RZ] ;  /* 0x00000000fffff984 */ /* 0x000fe20000000800 */
[----:B------:R-:W-:Y:S01]  /*22e10*/  @!PT LDS RZ, [RZ] ;  /* 0x00000000fffff984 */ /* 0x000fe20000000800 */
[----:B------:R-:W-:Y:S01]  /*22e20*/  @!PT LDS RZ, [RZ] ;  /* 0x00000000fffff984 */ /* 0x000fe20000000800 */
[----:B------:R0:W-:Y:S01]  /*22e30*/  LDGSTS.E.BYPASS.LTC128B.128 [R5+0x5400], desc[UR56][R2.64+0x80], !P0 ;  /* 0x0540008002057fae */ /* 0x0001e2000c101d78 */
[----:B------:R-:W-:-:S13]  /*22e40*/  ISETP.LT.OR P0, PT, R7, 0x41, P1 ;  /* 0x000000410700780c */ /* 0x000fda0000f01670 */
[----:B------:R0:W-:Y:S01]  /*22e50*/  LDGSTS.E.BYPASS.LTC128B.128 [R5+0x8400], desc[UR56][R2.64+0x100], !P0 ;  /* 0x0840010002057fae */ /* 0x0001e2000c101d78 */
[----:B------:R-:W-:Y:S05]  /*22e60*/  BRA `(.L_x_905) ;  /* 0xffffffb000507947 */ /* 0x000fea000383ffff */
.L_x_759:
[----:B0-----:R0:W1:Y:S02]  /*22e70*/  SYNCS.PHASECHK.TRANS64.TRYWAIT P0, [R0+URZ+0x30860], R3 ;  /* 0x03086003000075a7 */ /* 0x001064000800017f */
[----:B-1----:R-:W-:Y:S05]  /*22e80*/  @!P0 NANOSLEEP.SYNCS 0x989680 ;  /* 0x009896800000895d */ /* 0x002fea0003900000 */
[----:B------:R-:W1:Y:S02]  /*22e90*/  @!P0 SYNCS.PHASECHK.TRANS64 P0, [R0+URZ+0x30860], R3 ;  /* 0x03086003000085a7 */ /* 0x000e64000800007f */
[----:B-1----:R-:W-:Y:S05]  /*22ea0*/  @!P0 BRA `(.L_x_759) ;  /* 0xfffffffc00f08947 */ /* 0x002fea000383ffff */
[----:B------:R-:W-:Y:S05]  /*22eb0*/  BRA `(.L_x_906) ;  /* 0xffffffb400787947 */ /* 0x000fea000383ffff */
.L_x_760:
[----:B------:R-:W-:Y:S01]  /*22ec0*/  BSSY B0, `(.L_x_907) ;  /* 0x0000008000007945 */ /* 0x000fe20003800000 */
[----:B------:R-:W-:Y:S01]  /*22ed0*/  MOV R13, R24 ;  /* 0x00000018000d7202 */ /* 0x000fe20000000f00 */
[----:B------:R-:W-:Y:S01]  /*22ee0*/  IMAD.MOV.U32 R12, RZ, RZ, RZ ;  /* 0x000000ffff0c7224 */ /* 0x000fe200078e00ff */
[----:B------:R-:W-:Y:S01]  /*22ef0*/  MOV R11, 0x181f ;  /* 0x0000181f000b7802 */ /* 0x000fe20000000f00 */
[----:B------:R-:W-:-:S07]  /*22f00*/  IMAD.MOV.U32 R15, RZ, RZ, -0x1 ;  /* 0xffffffffff0f7424 */ /* 0x000fce00078e00ff */
[----:B0-2---:R-:W-:Y:S05]  /*22f10*/  WARPSYNC.COLLECTIVE R15, `(.L_x_908) ;  /* 0x000000000f087348 */ /* 0x005fea0003c00000 */
[----:B--2---:R1:W2:Y:S02]  /*22f20*/  SHFL.IDX P6, R14, R13, R12, R11 ;  /* 0x0000000c0d0e7389 */ /* 0x0042a400000c000b */
[----:B012---:R-:W-:Y:S01]  /*22f30*/  ENDCOLLECTIVE ;  /* 0x000000000000791b */ /* 0x007fe20003800000 */
.L_x_908:
[----:B------:R-:W-:Y:S05]  /*22f40*/  BSYNC B0 ;  /* 0x0000000000007941 */ /* 0x000fea0003800000 */
.L_x_907:
[----:B------:R-:W-:Y:S01]  /*22f50*/  IMAD.MOV.U32 R13, RZ, RZ, R23 ;  /* 0x000000ffff0d7224 */ /* 0x000fe200078e0017 */
[----:B------:R-:W-:Y:S01]  /*22f60*/  MOV R12, RZ ;  /* 0x000000ff000c7202 */ /* 0x000fe20000000f00 */
[----:B------:R-:W-:Y:S01]  /*22f70*/  IMAD.MOV.U32 R11, RZ, RZ, 0x181f ;  /* 0x0000181fff0b7424 */ /* 0x000fe200078e00ff */
[----:B------:R-:W-:Y:S01]  /*22f80*/  MOV R15, 0xffffffff ;  /* 0xffffffff000f7802 */ /* 0x000fe20000000f00 */
[----:B------:R-:W-:Y:S01]  /*22f90*/  IMAD.SHL.U32 R5, R33, 0x2, RZ ;  /* 0x0000000221057824 */ /* 0x000fe200078e00ff */
[----:B------:R-:W-:Y:S01]  /*22fa0*/  MOV R3, R14 ;  /* 0x0000000e00037202 */ /* 0x000fe20000000f00 */
[----:B------:R-:W-:-:S07]  /*22fb0*/  IMAD R4, R7, 0x2, R22 ;  /* 0x0000000207047824 */ /* 0x000fce00078e0216 */
[----:B------:R-:W-:Y:S05]  /*22fc0*/  WARPSYNC.COLLECTIVE R15, `(.L_x_909) ;  /* 0x000000000f087348 */ /* 0x000fea0003c00000 */
[----:B------:R0:W1:Y:S02]  /*22fd0*/  SHFL.IDX P6, R14, R13, R12, R11 ;  /* 0x0000000c0d0e7389 */ /* 0x00006400000c000b */
[----:B01----:R-:W-:Y:S01]  /*22fe0*/  ENDCOLLECTIVE ;  /* 0x000000000000791b */ /* 0x003fe20003800000 */
.L_x_909:
[----:B------:R-:W-:Y:S02]  /*22ff0*/  ULDC UR4, c[0x0][0x2f4] ;  /* 0x0000bd0000047ab9 */ /* 0x000fe40000000800 */
[----:B------:R-:W-:Y:S02]  /*23000*/  ISETP.GE.AND P2, PT, R33, UR4, PT ;  /* 0x0000000421007c0c */ /* 0x000fe4000bf46270 */
[----:B------:R-:W-:Y:S02]  /*23010*/  ISETP.GE.AND P1, PT, R36, UR4, PT ;  /* 0x0000000424007c0c */ /* 0x000fe4000bf26270 */
[C---:B------:R-:W-:Y:S02]  /*23020*/  ISETP.LT.OR P3, PT, R6.reuse, 0x1, P2 ;  /* 0x000000010600780c */ /* 0x040fe40001761670 */
[----:B------:R-:W-:Y:S02]  /*23030*/  ISETP.LT.OR P4, PT, R6, 0x1, P1 ;  /* 0x000000010600780c */ /* 0x000fe40000f81670 */
[----:B------:R-:W-:Y:S01]  /*23040*/  MOV R13, R24 ;  /* 0x00000018000d7202 */ /* 0x000fe20000000f00 */
[----:B------:R-:W-:Y:S01]  /*23050*/  IMAD.MOV.U32 R12, RZ, RZ, 0x1 ;  /* 0x00000001ff0c7424 */ /* 0x000fe200078e00ff */
[----:B------:R-:W-:-:S04]  /*23060*/  IADD3 R2, P0, R14, R5, RZ ;  /* 0x000000050e027210 */ /* 0x000fc80007f1e0ff */
[----:B------:R-:W-:Y:S02]  /*23070*/  IADD3.X R3, RZ, R3, RZ, P0, !PT ;  /* 0x00000003ff037210 */ /* 0x000fe400007fe4ff */
[----:B------:R-:W-:-:S13]  /*23080*/  ISETP.GE.AND P0, PT, R35, UR4, PT ;  /* 0x0000000423007c0c */ /* 0x000fda000bf06270 */
[----:B------:R-:W-:Y:S05]  /*23090*/  WARPSYNC.COLLECTIVE R15, `(.L_x_910) ;  /* 0x000000000f087348 */ /* 0x000fea0003c00000 */
[----:B------:R0:W1:Y:S02]  /*230a0*/  SHFL.IDX P6, R14, R13, R12, R11 ;  /* 0x0000000c0d0e7389 */ /* 0x00006400000c000b */
[----:B01----:R-:W-:Y:S01]  /*230b0*/  ENDCOLLECTIVE ;  /* 0x000000000000791b */ /* 0x003fe20003800000 */
.L_x_910:
        /* <DEDUP_REMOVED lines=13> */
.L_x_911:
[----:B------:R-:W-:Y:S01]  /*23190*/  IMAD.MOV.U32 R13, RZ, RZ, R24 ;  /* 0x000000ffff0d7224 */ /* 0x000fe200078e0018 */
[----:B------:R-:W-:Y:S02]  /*231a0*/  MOV R12, 0x2 ;  /* 0x00000002000c7802 */ /* 0x000fe40000000f00 */
[----:B------:R-:W-:-:S13]  /*231b0*/  IADD3 R2, P4, R14, R5, RZ ;  /* 0x000000050e027210 */ /* 0x000fda0007f9e0ff */
[----:B------:R-:W-:Y:S05]  /*231c0*/  WARPSYNC.COLLECTIVE R15, `(.L_x_912) ;  /* 0x000000000f087348 */ /* 0x000fea0003c00000 */
[----:B------:R0:W1:Y:S02]  /*231d0*/  SHFL.IDX P6, R14, R13, R12, R11 ;  /* 0x0000000c0d0e7389 */ /* 0x00006400000c000b */
[----:B01----:R-:W-:Y:S01]  /*231e0*/  ENDCOLLECTIVE ;  /* 0x000000000000791b */ /* 0x003fe20003800000 */
.L_x_912:
[----:B------:R-:W-:Y:S02]  /*231f0*/  IADD3.X R3, RZ, R7, RZ, P4, !PT ;  /* 0x00000007ff037210 */ /* 0x000fe400027fe4ff */
[----:B------:R-:W-:-:S03]  /*23200*/  ISETP.LT.OR P4, PT, R6, 0x11, P1 ;  /* 0x000000110600780c */ /* 0x000fc60000f81670 */
[----:B------:R-:W-:Y:S01]  /*23210*/  @!PT LDS RZ, [RZ] ;  /* 0x00000000fffff984 */ /* 0x000fe20000000800 */
[----:B------:R-:W-:Y:S01]  /*23220*/  @!PT LDS RZ, [RZ] ;  /* 0x00000000fffff984 */ /* 0x000fe20000000800 */
[----:B------:R-:W-:Y:S01]  /*23230*/  @!PT LDS RZ, [RZ] ;  /* 0x00000000fffff984 */ /* 0x000fe20000000800 */
[----:B------:R0:W-:Y:S01]  /*23240*/  LDGSTS.E.BYPASS.LTC128B.128 [R4+0xc00], desc[UR56][R2.64], !P3 ;  /* 0x00c0000002047fae */ /* 0x0001e2000d901d78 */
[----:B------:R-:W-:Y:S02]  /*23250*/  ISETP.LT.OR P3, PT, R6, 0x11, P0 ;  /* 0x000000110600780c */ /* 0x000fe40000761670 */
[----:B------:R-:W-:-:S07]  /*23260*/  MOV R13, R23 ;  /* 0x00000017000d7202 */ /* 0x000fce0000000f00 */
[----:B------:R0:W-:Y:S04]  /*23270*/  LDGSTS.E.BYPASS.LTC128B.128 [R4+0x3c00], desc[UR56][R2.64+0x80], !P4 ;  /* 0x03c0008002047fae */ /* 0x0001e8000e101d78 */
[----:B------:R0:W-:Y:S01]  /*23280*/  LDGSTS.E.BYPASS.LTC128B.128 [R4+0x6c00], desc[UR56][R2.64+0x100], !P3 ;  /* 0x06c0010002047fae */ /* 0x0001e2000d901d78 */
[----:B------:R-:W-:Y:S01]  /*23290*/  ISETP.LT.OR P3, PT, R6, 0x21, P2 ;  /* 0x000000210600780c */ /* 0x000fe20001761670 */
[----:B------:R-:W-:-:S12]  /*232a0*/  IMAD.MOV.U32 R7, RZ, RZ, R14 ;  /* 0x000000ffff077224 */ /* 0x000fd800078e000e */
[----:B0-----:R-:W-:Y:S05]  /*232b0*/  WARPSYNC.COLLECTIVE R15, `(.L_x_913) ;  /* 0x000000000f087348 */ /* 0x001fea0003c00000 */
[----:B------:R1:W2:Y:S02]  /*232c0*/  SHFL.IDX P6, R14, R13, R12, R11 ;  /* 0x0000000c0d0e7389 */ /* 0x0002a400000c000b */
[----:B012---:R-:W-:Y:S01]  /*232d0*/  ENDCOLLECTIVE ;  /* 0x000000000000791b */ /* 0x007fe20003800000 */
.L_x_913:
[----:B------:R-:W-:Y:S01]  /*232e0*/  MOV R13, R24 ;  /* 0x00000018000d7202 */ /* 0x000fe20000000f00 */
[----:B------:R-:W-:Y:S01]  /*232f0*/  IMAD.MOV.U32 R12, RZ, RZ, 0x3 ;  /* 0x00000003ff0c7424 */ /* 0x000fe200078e00ff */
[----:B------:R-:W-:-:S13]  /*23300*/  IADD3 R2, P4, R14, R5, RZ ;  /* 0x000000050e027210 */ /* 0x000fda0007f9e0ff */
[----:B------:R-:W-:Y:S05]  /*23310*/  WARPSYNC.COLLECTIVE R15, `(.L_x_914) ;  /* 0x000000000f087348 */ /* 0x000fea0003c00000 */
[----:B------:R0:W1:Y:S02]  /*23320*/  SHFL.IDX P6, R14, R13, R12, R11 ;  /* 0x0000000c0d0e7389 */ /* 0x00006400000c000b */
[----:B01----:R-:W-:Y:S01]  /*23330*/  ENDCOLLECTIVE ;  /* 0x000000000000791b */ /* 0x003fe20003800000 */
.L_x_914:
        /* <DEDUP_REMOVED lines=10> */
[----:B------:R-:W-:Y:S02]  /*233e0*/  ISETP.LT.OR P3, PT, R6, 0x31, P2 ;  /* 0x000000310600780c */ /* 0x000fe40001761670 */
[----:B------:R-:W-:-:S11]  /*233f0*/  MOV R7, R14 ;  /* 0x0000000e00077202 */ /* 0x000fd60000000f00 */
[----:B0-----:R-:W-:Y:S05]  /*23400*/  WARPSYNC.COLLECTIVE R15, `(.L_x_915) ;  /* 0x000000000f087348 */ /* 0x001fea0003c00000 */
[----:B------:R1:W2:Y:S02]  /*23410*/  SHFL.IDX P6, R14, R13, R12, R11 ;  /* 0x0000000c0d0e7389 */ /* 0x0002a400000c000b */
[----:B012---:R-:W-:Y:S01]  /*23420*/  ENDCOLLECTIVE ;  /* 0x000000000000791b */ /* 0x007fe20003800000 */
.L_x_915:
[----:B------:R-:W-:Y:S01]  /*23430*/  IMAD.MOV.U32 R13, RZ, RZ, R24 ;  /* 0x000000ffff0d7224 */ /* 0x000fe200078e0018 */
[----:B------:R-:W-:Y:S02]  /*23440*/  MOV R12, 0x4 ;  /* 0x00000004000c7802 */ /* 0x000fe40000000f00 */
[----:B------:R-:W-:-:S13]  /*23450*/  IADD3 R2, P4, R14, R5, RZ ;  /* 0x000000050e027210 */ /* 0x000fda0007f9e0ff */
[----:B------:R-:W-:Y:S05]  /*23460*/  WARPSYNC.COLLECTIVE R15, `(.L_x_916) ;  /* 0x000000000f087348 */ /* 0x000fea0003c00000 */
[----:B------:R0:W1:Y:S02]  /*23470*/  SHFL.IDX P6, R14, R13, R12, R11 ;  /* 0x0000000c0d0e7389 */ /* 0x00006400000c000b */
[----:B01----:R-:W-:Y:S01]  /*23480*/  ENDCOLLECTIVE ;  /* 0x000000000000791b */ /* 0x003fe20003800000 */
.L_x_916:
        /* <DEDUP_REMOVED lines=15> */
.L_x_917:
[----:B------:R-:W-:Y:S01]  /*23580*/  MOV R13, R24 ;  /* 0x00000018000d7202 */ /* 0x000fe20000000f00 */
[----:B------:R-:W-:Y:S01]  /*23590*/  IMAD.MOV.U32 R12, RZ, RZ, 0x5 ;  /* 0x00000005ff0c7424 */ /* 0x000fe200078e00ff */
[----:B------:R-:W-:-:S13]  /*235a0*/  IADD3 R2, P4, R14, R5, RZ ;  /* 0x000000050e027210 */ /* 0x000fda0007f9e0ff */
[----:B------:R-:W-:Y:S05]  /*235b0*/  WARPSYNC.COLLECTIVE R15, `(.L_x_918) ;  /* 0x000000000f087348 */ /* 0x000fea0003c00000 */
[----:B------:R0:W1:Y:S02]  /*235c0*/  SHFL.IDX P6, R14, R13, R12, R11 ;  /* 0x0000000c0d0e7389 */ /* 0x00006400000c000b */
[----:B01----:R-:W-:Y:S01]  /*235d0*/  ENDCOLLECTIVE ;  /* 0x000000000000791b */ /* 0x003fe20003800000 */
.L_x_918:
        /* <DEDUP_REMOVED lines=10> */
[----:B------:R-:W-:-:S07]  /*23680*/  MOV R24, R14 ;  /* 0x0000000e00187202 */ /* 0x000fce0000000f00 */
[----:B0-----:R-:W-:Y:S05]  /*23690*/  WARPSYNC.COLLECTIVE R15, `(.L_x_919) ;  /* 0x000000000f087348 */ /* 0x001fea0003c00000 */
[----:B------:R1:W2:Y:S02]  /*236a0*/  SHFL.IDX P6, R14, R13, R12, R11 ;  /* 0x0000000c0d0e7389 */ /* 0x0002a400000c000b */
[----:B012---:R-:W-:Y:S01]  /*236b0*/  ENDCOLLECTIVE ;  /* 0x000000000000791b */ /* 0x007fe20003800000 */
.L_x_919:
[----:B------:R-:W-:Y:S05]  /*236c0*/  BRA `(.L_x_920) ;  /* 0xffffffb0007c7947 */ /* 0x000fea000383ffff */
.L_x_765:
        /* <DEDUP_REMOVED lines=8> */
.L_x_922:
[----:B------:R-:W-:Y:S05]  /*23750*/  BSYNC B0 ;  /* 0x0000000000007941 */ /* 0x000fea0003800000 */
.L_x_921:
[----:B------:R-:W-:Y:S01]  /*23760*/  IMAD.MOV.U32 R13, RZ, RZ, R16 ;  /* 0x000000ffff0d7224 */ /* 0x000fe200078e0010 */
[----:B------:R-:W-:Y:S01]  /*23770*/  MOV R12, 0x1 ;  /* 0x00000001000c7802 */ /* 0x000fe20000000f00 */
[----:B------:R-:W-:Y:S01]  /*23780*/  IMAD.MOV.U32 R11, RZ, RZ, 0x1f ;  /* 0x0000001fff0b7424 */ /* 0x000fe200078e00ff */
[----:B------:R-:W-:Y:S02]  /*23790*/  MOV R15, 0xffffffff ;  /* 0xffffffff000f7802 */ /* 0x000fe40000000f00 */
[----:B------:R-:W-:Y:S02]  /*237a0*/  MOV R5, R14 ;  /* 0x0000000e00057202 */ /* 0x000fe40000000f00 */
[----:B------:R-:W-:-:S07]  /*237b0*/  IADD3 R7, R19, R8, RZ ;  /* 0x0000000813077210 */ /* 0x000fce0007ffe0ff */
[----:B------:R-:W-:Y:S05]  /*237c0*/  WARPSYNC.COLLECTIVE R15, `(.L_x_923) ;  /* 0x000000000f087348 */ /* 0x000fea0003c00000 */
[----:B------:R0:W1:Y:S02]  /*237d0*/  SHFL.IDX P6, R14, R13, R12, R11 ;  /* 0x0000000c0d0e7389 */ /* 0x00006400000c000b */
[----:B01----:R-:W-:Y:S01]  /*237e0*/  ENDCOLLECTIVE ;  /* 0x000000000000791b */ /* 0x003fe20003800000 */
.L_x_923:
        /* <DEDUP_REMOVED lines=11> */
[C---:B------:R-:W-:Y:S02]  /*238a0*/  ISETP.GE.U32.AND P5, PT, R8.reuse, 0x10, PT ;  /* 0x000000100800780c */ /* 0x040fe40003fa6070 */
[----:B--2---:R-:W-:Y:S02]  /*238b0*/  @!P1 MOV R4, R2 ;  /* 0x0000000200049202 */ /* 0x004fe40000000f00 */
[----:B------:R-:W-:-:S03]  /*238c0*/  ISETP.NE.AND P1, PT, R8, RZ, PT ;  /* 0x000000ff0800720c */ /* 0x000fc60003f25270 */
[----:B------:R-:W-:-:S10]  /*238d0*/  IMAD.MOV.U32 R13, RZ, RZ, R4 ;  /* 0x000000ffff0d7224 */ /* 0x000fd400078e0004 */
[----:B------:R-:W-:Y:S05]  /*238e0*/  WARPSYNC.COLLECTIVE R15, `(.L_x_924) ;  /* 0x000000000f087348 */ /* 0x000fea0003c00000 */
[----:B------:R0:W1:Y:S02]  /*238f0*/  SHFL.UP P6, R14, R13, R12, R11 ;  /* 0x0400000c0d0e7389 */ /* 0x00006400000c000b */
[----:B01----:R-:W-:Y:S01]  /*23900*/  ENDCOLLECTIVE ;  /* 0x000000000000791b */ /* 0x003fe20003800000 */
.L_x_924:
[----:B------:R-:W-:Y:S01]  /*23910*/  IMAD.MOV.U32 R12, RZ, RZ, 0x2 ;  /* 0x00000002ff0c7424 */ /* 0x000fe200078e00ff */
[----:B------:R-:W-:-:S05]  /*23920*/  SEL R7, R14, RZ, P1 ;  /* 0x000000ff0e077207 */ /* 0x000fca0000800000 */
[----:B------:R-:W-:-:S05]  /*23930*/  IMAD.IADD R6, R4, 0x1, R7 ;  /* 0x0000000104067824 */ /* 0x000fca00078e0207 */
[----:B------:R-:W-:-:S07]  /*23940*/  MOV R13, R6 ;  /* 0x00000006000d7202 */ /* 0x000fce0000000f00 */
[----:B------:R-:W-:Y:S05]  /*23950*/  WARPSYNC.COLLECTIVE R15, `(.L_x_925) ;  /* 0x000000000f087348 */ /* 0x000fea0003c00000 */
[----:B------:R0:W1:Y:S02]  /*23960*/  SHFL.UP P6, R14, R13, R12, R11 ;  /* 0x0400000c0d0e7389 */ /* 0x00006400000c000b */
[----:B01----:R-:W-:Y:S01]  /*23970*/  ENDCOLLECTIVE ;  /* 0x000000000000791b */ /* 0x003fe20003800000 */
.L_x_925:
[----:B------:R-:W-:Y:S02]  /*23980*/  MOV R12, 0x4 ;  /* 0x00000004000c7802 */ /* 0x000fe40000000f00 */
[----:B------:R-:W-:-:S04]  /*23990*/  SEL R7, R14, RZ, P2 ;  /* 0x000000ff0e077207 */ /* 0x000fc80001000000 */
[----:B------:R-:W-:-:S05]  /*239a0*/  IADD3 R7, R6, R7, RZ ;  /* 0x0000000706077210 */ /* 0x000fca0007ffe0ff */
[----:B------:R-:W-:-:S07]  /*239b0*/  IMAD.MOV.U32 R13, RZ, RZ, R7 ;  /* 0x000000ffff0d7224 */ /* 0x000fce00078e0007 */
[----:B------:R-:W-:Y:S05]  /*239c0*/  WARPSYNC.COLLECTIVE R15, `(.L_x_926) ;  /* 0x000000000f087348 */ /* 0x000fea0003c00000 */
[----:B------:R0:W1:Y:S02]  /*239d0*/  SHFL.UP P6, R14, R13, R12, R11 ;  /* 0x0400000c0d0e7389 */ /* 0x00006400000c000b */
[----:B01----:R-:W-:Y:S01]  /*239e0*/  ENDCOLLECTIVE ;  /* 0x000000000000791b */ /* 0x003fe20003800000 */
.L_x_926:
[----:B------:R-:W-:Y:S01]  /*239f0*/  IMAD.MOV.U32 R12, RZ, RZ, 0x8 ;  /* 0x00000008ff0c7424 */ /* 0x000fe200078e00ff */
[----:B------:R-:W-:-:S05]  /*23a00*/  SEL R2, R14, RZ, P3 ;  /* 0x000000ff0e027207 */ /* 0x000fca0001800000 */
[----:B------:R-:W-:-:S05]  /*23a10*/  IMAD.IADD R2, R7, 0x1, R2 ;  /* 0x0000000107027824 */ /* 0x000fca00078e0202 */
[----:B------:R-:W-:-:S07]  /*23a20*/  MOV R13, R2 ;  /* 0x00000002000d7202 */ /* 0x000fce0000000f00 */
[----:B------:R-:W-:Y:S05]  /*23a30*/  WARPSYNC.COLLECTIVE R15, `(.L_x_927) ;  /* 0x000000000f087348 */ /* 0x000fea0003c00000 */
[----:B------:R0:W1:Y:S02]  /*23a40*/  SHFL.UP P6, R14, R13, R12, R11 ;  /* 0x0400000c0d0e7389 */ /* 0x00006400000c000b */
[----:B01----:R-:W-:Y:S01]  /*23a50*/  ENDCOLLECTIVE ;  /* 0x000000000000791b */ /* 0x003fe20003800000 */
.L_x_927:
[----:B------:R-:W-:Y:S02]  /*23a60*/  MOV R12, 0x10 ;  /* 0x00000010000c7802 */ /* 0x000fe40000000f00 */
[----:B------:R-:W-:-:S04]  /*23a70*/  SEL R3, R14, RZ, P4 ;  /* 0x000000ff0e037207 */ /* 0x000fc80002000000 */
[----:B------:R-:W-:-:S05]  /*23a80*/  IADD3 R3, R2, R3, RZ ;  /* 0x0000000302037210 */ /* 0x000fca0007ffe0ff */
[----:B------:R-:W-:-:S07]  /*23a90*/  IMAD.MOV.U32 R13, RZ, RZ, R3 ;  /* 0x000000ffff0d7224 */ /* 0x000fce00078e0003 */
[----:B------:R-:W-:Y:S05]  /*23aa0*/  WARPSYNC.COLLECTIVE R15, `(.L_x_928) ;  /* 0x000000000f087348 */ /* 0x000fea0003c00000 */
[----:B------:R0:W1:Y:S02]  /*23ab0*/  SHFL.UP P6, R14, R13, R12, R11 ;  /* 0x0400000c0d0e7389 */ /* 0x00006400000c000b */
[----:B01----:R-:W-:Y:S01]  /*23ac0*/  ENDCOLLECTIVE ;  /* 0x000000000000791b */ /* 0x003fe20003800000 */
.L_x_928:
[----:B------:R-:W-:Y:S01]  /*23ad0*/  IMAD.MOV.U32 R12, RZ, RZ, 0x1f ;  /* 0x0000001fff0c7424 */ /* 0x000fe200078e00ff */
[----:B------:R-:W-:Y:S02]  /*23ae0*/  MOV R11, 0x1f ;  /* 0x0000001f000b7802 */ /* 0x000fe40000000f00 */
[----:B------:R-:W-:-:S05]  /*23af0*/  SEL R6, R14, RZ, P5 ;  /* 0x000000ff0e067207 */ /* 0x000fca0002800000 */
[----:B------:R-:W-:-:S05]  /*23b00*/  IMAD.IADD R6, R3, 0x1, R6 ;  /* 0x0000000103067824 */ /* 0x000fca00078e0206 */
[----:B------:R-:W-:-:S07]  /*23b10*/  MOV R13, R6 ;  /* 0x00000006000d7202 */ /* 0x000fce0000000f00 */
[----:B------:R-:W-:Y:S05]  /*23b20*/  WARPSYNC.COLLECTIVE R15, `(.L_x_929) ;  /* 0x000000000f087348 */ /* 0x000fea0003c00000 */
[----:B------:R0:W1:Y:S02]  /*23b30*/  SHFL.IDX P6, R14, R13, R12, R11 ;  /* 0x0000000c0d0e7389 */ /* 0x00006400000c000b */
[----:B01----:R-:W-:Y:S01]  /*23b40*/  ENDCOLLECTIVE ;  /* 0x000000000000791b */ /* 0x003fe20003800000 */
.L_x_929:
[----:B------:R-:W-:Y:S05]  /*23b50*/  BRA `(.L_x_930) ;  /* 0xffffffb000947947 */ /* 0x000fea000383ffff */
.L_x_770:
[----:B------:R-:W-:Y:S01]  /*23b60*/  BSSY B0, `(.L_x_931) ;  /* 0x0000008000007945 */ /* 0x000fe20003800000 */
[----:B-----5:R-:W-:Y:S01]  /*23b70*/  IMAD.MOV.U32 R13, RZ, RZ, R4 ;  /* 0x000000ffff0d7224 */ /* 0x020fe200078e0004 */
[----:B------:R-:W-:Y:S01]  /*23b80*/  MOV R12, 0x1 ;  /* 0x00000001000c7802 */ /* 0x000fe20000000f00 */
[----:B------:R-:W-:Y:S01]  /*23b90*/  IMAD.MOV.U32 R11, RZ, RZ, RZ ;  /* 0x000000ffff0b7224 */ /* 0x000fe200078e00ff */
[----:B------:R-:W-:-:S07]  /*23ba0*/  MOV R15, 0xffffffff ;  /* 0xffffffff000f7802 */ /* 0x000fce0000000f00 */
[----:B01----:R-:W-:Y:S05]  /*23bb0*/  WARPSYNC.COLLECTIVE R15, `(.L_x_932) ;  /* 0x000000000f087348 */ /* 0x003fea0003c00000 */
[----:B------:R2:W3:Y:S02]  /*23bc0*/  SHFL.UP P6, R14, R13, R12, R11 ;  /* 0x0400000c0d0e7389 */ /* 0x0004e400000c000b */
[----:B0123--:R-:W-:Y:S01]  /*23bd0*/  ENDCOLLECTIVE ;  /* 0x000000000000791b */ /* 0x00ffe20003800000 */
.L_x_932:
[----:B------:R-:W-:Y:S05]  /*23be0*/  BSYNC B0 ;  /* 0x0000000000007941 */ /* 0x000fea0003800000 */
.L_x_931:
[----:B------:R-:W-:Y:S01]  /*23bf0*/  SEL R13, R14, RZ, P1 ;  /* 0x000000ff0e0d7207 */ /* 0x000fe20000800000 */
[----:B------:R-:W-:Y:S01]  /*23c00*/  IMAD.MOV.U32 R11, RZ, RZ, RZ ;  /* 0x000000ffff0b7224 */ /* 0x000fe200078e00ff */
[----:B------:R-:W-:Y:S02]  /*23c10*/  MOV R12, 0x2 ;  /* 0x00000002000c7802 */ /* 0x000fe40000000f00 */
[----:B------:R-:W-:Y:S01]  /*23c20*/  MOV R15, 0xffffffff ;  /* 0xffffffff000f7802 */ /* 0x000fe20000000f00 */
[----:B------:R-:W-:-:S07]  /*23c30*/  IMAD.IADD R13, R4, 0x1, R13 ;  /* 0x00000001040d7824 */ /* 0x000fce00078e020d */
[----:B------:R-:W-:Y:S05]  /*23c40*/  WARPSYNC.COLLECTIVE R15, `(.L_x_933) ;  /* 0x000000000f087348 */ /* 0x000fea0003c00000 */
[----:B------:R0:W1:Y:S02]  /*23c50*/  SHFL.UP P6, R14, R13, R12, R11 ;  /* 0x0400000c0d0e7389 */ /* 0x00006400000c000b */
[----:B01----:R-:W-:Y:S01]  /*23c60*/  ENDCOLLECTIVE ;  /* 0x000000000000791b */ /* 0x003fe20003800000 */
.L_x_933:
[----:B------:R-:W-:Y:S01]  /*23c70*/  IMAD.MOV.U32 R12, RZ, RZ, 0x4 ;  /* 0x00000004ff0c7424 */ /* 0x000fe200078e00ff */
[----:B------:R-:W-:-:S05]  /*23c80*/  SEL R0, R14, RZ, P2 ;  /* 0x000000ff0e007207 */ /* 0x000fca0001000000 */
[----:B------:R-:W-:-:S05]  /*23c90*/  IMAD.IADD R0, R13, 0x1, R0 ;  /* 0x000000010d007824 */ /* 0x000fca00078e0200 */
[----:B------:R-:W-:-:S07]  /*23ca0*/  MOV R13, R0 ;  /* 0x00000000000d7202 */ /* 0x000fce0000000f00 */
[----:B------:R-:W-:Y:S05]  /*23cb0*/  WARPSYNC.COLLECTIVE R15, `(.L_x_934) ;  /* 0x000000000f087348 */ /* 0x000fea0003c00000 */
[----:B------:R0:W1:Y:S02]  /*23cc0*/  SHFL.UP P6, R14, R13, R12, R11 ;  /* 0x0400000c0d0e7389 */ /* 0x00006400000c000b */
[----:B01----:R-:W-:Y:S01]  /*23cd0*/  ENDCOLLECTIVE ;  /* 0x000000000000791b */ /* 0x003fe20003800000 */
.L_x_934:
[----:B------:R-:W-:Y:S02]  /*23ce0*/  MOV R12, 0x8 ;  /* 0x00000008000c7802 */ /* 0x000fe40000000f00 */
[----:B------:R-:W-:-:S04]  /*23cf0*/  SEL R3, R14, RZ, P3 ;  /* 0x000000ff0e037207 */ /* 0x000fc80001800000 */
[----:B------:R-:W-:-:S05]  /*23d00*/  IADD3 R2, R0, R3, RZ ;  /* 0x0000000300027210 */ /* 0x000fca0007ffe0ff */
[----:B------:R-:W-:-:S07]  /*23d10*/  IMAD.MOV.U32 R13, RZ, RZ, R2 ;  /* 0x000000ffff0d7224 */ /* 0x000fce00078e0002 */
[----:B------:R-:W-:Y:S05]  /*23d20*/  WARPSYNC.COLLECTIVE R15, `(.L_x_935) ;  /* 0x000000000f087348 */ /* 0x000fea0003c00000 */
[----:B------:R0:W1:Y:S02]  /*23d30*/  SHFL.UP P6, R14, R13, R12, R11 ;  /* 0x0400000c0d0e7389 */ /* 0x00006400000c000b */
[----:B01----:R-:W-:Y:S01]  /*23d40*/  ENDCOLLECTIVE ;  /* 0x000000000000791b */ /* 0x003fe20003800000 */
.L_x_935:
[----:B------:R-:W-:Y:S01]  /*23d50*/  IMAD.MOV.U32 R12, RZ, RZ, 0x10 ;  /* 0x00000010ff0c7424 */ /* 0x000fe200078e00ff */
[----:B------:R-:W-:-:S05]  /*23d60*/  SEL R3, R14, RZ, P4 ;  /* 0x000000ff0e037207 */ /* 0x000fca0002000000 */
[----:B------:R-:W-:-:S05]  /*23d70*/  IMAD.IADD R3, R2, 0x1, R3 ;  /* 0x0000000102037824 */ /* 0x000fca00078e0203 */
[----:B------:R-:W-:-:S07]  /*23d80*/  MOV R13, R3 ;  /* 0x00000003000d7202 */ /* 0x000fce0000000f00 */
[----:B------:R-:W-:Y:S05]  /*23d90*/  WARPSYNC.COLLECTIVE R15, `(.L_x_936) ;  /* 0x000000000f087348 */ /* 0x000fea0003c00000 */
[----:B------:R0:W1:Y:S02]  /*23da0*/  SHFL.UP P6, R14, R13, R12, R11 ;  /* 0x0400000c0d0e7389 */ /* 0x00006400000c000b */
[----:B01----:R-:W-:Y:S01]  /*23db0*/  ENDCOLLECTIVE ;  /* 0x000000000000791b */ /* 0x003fe20003800000 */
.L_x_936:
[----:B------:R-:W-:Y:S01]  /*23dc0*/  MOV R12, 0x1f ;  /* 0x0000001f000c7802 */ /* 0x000fe20000000f00 */
[----:B------:R-:W-:Y:S01]  /*23dd0*/  IMAD.MOV.U32 R11, RZ, RZ, 0x1f ;  /* 0x0000001fff0b7424 */ /* 0x000fe200078e00ff */
[----:B------:R-:W-:-:S04]  /*23de0*/  SEL R6, R14, RZ, P5 ;  /* 0x000000ff0e067207 */ /* 0x000fc80002800000 */
[----:B------:R-:W-:-:S05]  /*23df0*/  IADD3 R6, R3, R6, RZ ;  /* 0x0000000603067210 */ /* 0x000fca0007ffe0ff */
[----:B------:R-:W-:-:S07]  /*23e00*/  IMAD.MOV.U32 R13, RZ, RZ, R6 ;  /* 0x000000ffff0d7224 */ /* 0x000fce00078e0006 */
[----:B------:R-:W-:Y:S05]  /*23e10*/  WARPSYNC.COLLECTIVE R15, `(.L_x_937) ;  /* 0x000000000f087348 */ /* 0x000fea0003c00000 */
[----:B------:R0:W1:Y:S02]  /*23e20*/  SHFL.IDX P6, R14, R13, R12, R11 ;  /* 0x0000000c0d0e7389 */ /* 0x00006400000c000b */
[----:B01----:R-:W-:Y:S01]  /*23e30*/  ENDCOLLECTIVE ;  /* 0x000000000000791b */ /* 0x003fe20003800000 */
.L_x_937:
[----:B------:R-:W-:Y:S05]  /*23e40*/  BRA `(.L_x_938) ;  /* 0xffffffb000747947 */ /* 0x000fea000383ffff */
.L_x_772:
[----:B------:R-:W-:Y:S01]  /*23e50*/  BSSY B0, `(.L_x_939) ;  /* 0x0000006000007945 */ /* 0x000fe20003800000 */
[----:B------:R-:W-:Y:S02]  /*23e60*/  PLOP3.LUT P6, PT, P6, PT, PT, 0x8, 0x0 ;  /* 0x000000000000781c */ /* 0x000fe400037ce170 */
[----:B------:R-:W-:-:S11]  /*23e70*/  MOV R15, 0xffffffff ;  /* 0xffffffff000f7802 */ /* 0x000fd60000000f00 */
[----:B0-----:R-:W-:Y:S05]  /*23e80*/  WARPSYNC.COLLECTIVE R15, `(.L_x_940) ;  /* 0x000000000f087348 */ /* 0x001fea0003c00000 */
[----:B------:R-:W-:Y:S01]  /*23e90*/  VOTE.ANY R14, PT, P6 ;  /* 0x00000000000e7806 */ /* 0x000fe200030e0100 */
[----:B0-----:R-:W-:Y:S06]  /*23ea0*/  ENDCOLLECTIVE ;  /* 0x000000000000791b */ /* 0x001fec0003800000 */
.L_x_940:
[----:B------:R-:W-:Y:S05]  /*23eb0*/  BSYNC B0 ;  /* 0x0000000000007941 */ /* 0x000fea0003800000 */
.L_x_939:
[----:B------:R-:W-:Y:S01]  /*23ec0*/  IMAD.MOV.U32 R2, RZ, RZ, R14 ;  /* 0x000000ffff027224 */ /* 0x000fe200078e000e */
[----:B------:R-:W-:Y:S01]  /*23ed0*/  MOV R13, R4 ;  /* 0x00000004000d7202 */ /* 0x000fe20000000f00 */
[----:B------:R-:W-:Y:S01]  /*23ee0*/  IMAD.MOV.U32 R15, RZ, RZ, -0x1 ;  /* 0xffffffffff0f7424 */ /* 0x000fe200078e00ff */
[----:B------:R-:W-:Y:S01]  /*23ef0*/  MOV R11, 0x1f ;  /* 0x0000001f000b7802 */ /* 0x000fe20000000f00 */
[----:B------:R-:W0:Y:S02]  /*23f00*/  POPC R0, R2 ;  /* 0x0000000200007309 */ /* 0x000e240000000000 */
[----:B0-----:R-:W-:-:S07]  /*23f10*/  IMAD.MOV.U32 R12, RZ, RZ, R0 ;  /* 0x000000ffff0c7224 */ /* 0x001fce00078e0000 */
[----:B------:R-:W-:Y:S05]  /*23f20*/  WARPSYNC.COLLECTIVE R15, `(.L_x_941) ;  /* 0x000000000f087348 */ /* 0x000fea0003c00000 */
[----:B------:R0:W1:Y:S02]  /*23f30*/  SHFL.IDX P6, R14, R13, R12, R11 ;  /* 0x0000000c0d0e7389 */ /* 0x00006400000c000b */
[----:B01----:R-:W-:Y:S01]  /*23f40*/  ENDCOLLECTIVE ;  /* 0x000000000000791b */ /* 0x003fe20003800000 */
.L_x_941:
[----:B------:R-:W-:Y:S01]  /*23f50*/  MOV R4, R14 ;  /* 0x0000000e00047202 */ /* 0x000fe20000000f00 */
[----:B------:R-:W-:Y:S06]  /*23f60*/  BRA `(.L_x_942) ;  /* 0xffffffb000647947 */ /* 0x000fec000383ffff */
.L_x_774:
[----:B------:R-:W-:Y:S01]  /*23f70*/  BSSY B0, `(.L_x_943) ;  /* 0x0000007000007945 */ /* 0x000fe20003800000 */
[----:B------:R-:W-:Y:S01]  /*23f80*/  IMAD.MOV.U32 R13, RZ, RZ, R6 ;  /* 0x000000ffff0d7224 */ /* 0x000fe200078e0006 */
[----:B------:R-:W-:Y:S01]  /*23f90*/  MOV R11, 0x1f ;  /* 0x0000001f000b7802 */ /* 0x000fe20000000f00 */
[----:B------:R-:W-:-:S07]  /*23fa0*/  IMAD.MOV.U32 R15, RZ, RZ, -0x1 ;  /* 0xffffffffff0f7424 */ /* 0x000fce00078e00ff */
[----:B012---:R-:W-:Y:S05]  /*23fb0*/  WARPSYNC.COLLECTIVE R15, `(.L_x_944) ;  /* 0x000000000f087348 */ /* 0x007fea0003c00000 */
[----:B------:R3:W4:Y:S02]  /*23fc0*/  SHFL.IDX P6, R14, R13, R12, R11 ;  /* 0x0000000c0d0e7389 */ /* 0x00072400000c000b */
[----:B01234-:R-:W-:Y:S01]  /*23fd0*/  ENDCOLLECTIVE ;  /* 0x000000000000791b */ /* 0x01ffe20003800000 */
.L_x_944:
[----:B------:R-:W-:Y:S05]  /*23fe0*/  BSYNC B0 ;  /* 0x0000000000007941 */ /* 0x000fea0003800000 */
.L_x_943:
[----:B------:R-:W-:Y:S05]  /*23ff0*/  BRA `(.L_x_773) ;  /* 0xffffffb0005c7947 */ /* 0x000fea000383ffff */
.L_x_778:
[----:B0-----:R0:W1:Y:S02]  /*24000*/  SYNCS.PHASECHK.TRANS64.TRYWAIT P0, [R7+URZ+0x30820], R0 ;  /* 0x03082000070075a7 */ /* 0x001064000800017f */
[----:B-1----:R-:W-:Y:S05]  /*24010*/  @!P0 NANOSLEEP.SYNCS 0x989680 ;  /* 0x009896800000895d */ /* 0x002fea0003900000 */
[----:B------:R-:W1:Y:S02]  /*24020*/  @!P0 SYNCS.PHASECHK.TRANS64 P0, [R7+URZ+0x30820], R0 ;  /* 0x03082000070085a7 */ /* 0x000e64000800007f */
[----:B-1----:R-:W-:Y:S05]  /*24030*/  @!P0 BRA `(.L_x_778) ;  /* 0xfffffffc00f08947 */ /* 0x002fea000383ffff */
[----:B------:R-:W-:Y:S05]  /*24040*/  BRA `(.L_x_945) ;  /* 0xffffffb400487947 */ /* 0x000fea000383ffff */
.L_x_779:
[----:B------:R-:W1:Y:S01]  /*24050*/  S2R R2, SR_TID.X ;  /* 0x0000000000027919 */ /* 0x000e620000002100 */
[----:B------:R-:W-:Y:S01]  /*24060*/  BSSY B0, `(.L_x_946) ;  /* 0x000000a000007945 */ /* 0x000fe20003800000 */
[----:B------:R-:W-:Y:S01]  /*24070*/  IMAD.MOV.U32 R12, RZ, RZ, RZ ;  /* 0x000000ffff0c7224 */ /* 0x000fe200078e00ff */
[----:B------:R-:W-:Y:S01]  /*24080*/  MOV R11, 0x1f ;  /* 0x0000001f000b7802 */ /* 0x000fe20000000f00 */
[----:B------:R-:W-:Y:S01]  /*24090*/  IMAD.MOV.U32 R15, RZ, RZ, -0x1 ;  /* 0xffffffffff0f7424 */ /* 0x000fe200078e00ff */
[----:B-1----:R-:W-:-:S04]  /*240a0*/  SHF.R.U32.HI R2, RZ, 0x5, R2 ;  /* 0x00000005ff027819 */ /* 0x002fc80000011602 */
[----:B------:R-:W-:-:S04]  /*240b0*/  LOP3.LUT R2, R2, 0x3, RZ, 0xc0, !PT ;  /* 0x0000000302027812 */ /* 0x000fc800078ec0ff */
[----:B------:R-:W-:-:S07]  /*240c0*/  MOV R13, R2 ;  /* 0x00000002000d7202 */ /* 0x000fce0000000f00 */
[----:B0-----:R-:W-:Y:S05]  /*240d0*/  WARPSYNC.COLLECTIVE R15, `(.L_x_947) ;  /* 0x000000000f087348 */ /* 0x001fea0003c00000 */
[----:B------:R1:W2:Y:S02]  /*240e0*/  SHFL.IDX P6, R14, R13, R12, R11 ;  /* 0x0000000c0d0e7389 */ /* 0x0002a400000c000b */
[----:B012---:R-:W-:Y:S01]  /*240f0*/  ENDCOLLECTIVE ;  /* 0x000000000000791b */ /* 0x007fe20003800000 */
.L_x_947:
[----:B------:R-:W-:Y:S05]  /*24100*/  BSYNC B0 ;  /* 0x0000000000007941 */ /* 0x000fea0003800000 */
.L_x_946:
[----:B------:R-:W-:Y:S05]  /*24110*/  BRA `(.L_x_948) ;  /* 0xffffffb400307947 */ /* 0x000fea000383ffff */
.L_x_780:
[----:B------:R-:W-:Y:S01]  /*24120*/  BSSY B0, `(.L_x_949) ;  /* 0x0000006000007945 */ /* 0x000fe20003800000 */
[----:B------:R-:W-:-:S07]  /*24130*/  MOV R15, 0xffffffff ;  /* 0xffffffff000f7802 */ /* 0x000fce0000000f00 */
[----:B0-----:R-:W-:Y:S05]  /*24140*/  WARPSYNC.COLLECTIVE R15, `(.L_x_950) ;  /* 0x000000000f0c7348 */ /* 0x001fea0003c00000 */
[----:B------:R-:W-:Y:S02]  /*24150*/  ELECT P6, UR62, PT ;  /* 0x00000000003e782f */ /* 0x000fe400038c0000 */
[----:B------:R-:W-:Y:S01]  /*24160*/  MOV R14, UR62 ;  /* 0x0000003e000e7c02 */ /* 0x000fe20008000f00 */
[----:B0-----:R-:W-:Y:S10]  /*24170*/  ENDCOLLECTIVE ;  /* 0x000000000000791b */ /* 0x001ff40003800000 */
.L_x_950:
[----:B------:R-:W-:Y:S05]  /*24180*/  BSYNC B0 ;  /* 0x0000000000007941 */ /* 0x000fea0003800000 */
.L_x_949:
[----:B------:R-:W-:Y:S05]  /*24190*/  BRA `(.L_x_951) ;  /* 0xffffffb400247947 */ /* 0x000fea000383ffff */
.L_x_782:
[----:B0-----:R0:W1:Y:S02]  /*241a0*/  SYNCS.PHASECHK.TRANS64.TRYWAIT P1, [R5+URZ+0x30840], R0 ;  /* 0x03084000050075a7 */ /* 0x001064000802017f */
[----:B-1----:R-:W-:Y:S05]  /*241b0*/  @!P1 NANOSLEEP.SYNCS 0x989680 ;  /* 0x009896800000995d */ /* 0x002fea0003900000 */
[----:B------:R-:W1:Y:S02]  /*241c0*/  @!P1 SYNCS.PHASECHK.TRANS64 P1, [R5+URZ+0x30840], R0 ;  /* 0x03084000050095a7 */ /* 0x000e64000802007f */
[----:B-1----:R-:W-:Y:S05]  /*241d0*/  @!P1 BRA `(.L_x_782) ;  /* 0xfffffffc00f09947 */ /* 0x002fea000383ffff */
[----:B------:R-:W-:Y:S05]  /*241e0*/  BRA `(.L_x_952) ;  /* 0xffffffb400447947 */ /* 0x000fea000383ffff */
.L_x_784:
[----:B-1----:R1:W2:Y:S02]  /*241f0*/  SYNCS.PHASECHK.TRANS64.TRYWAIT P1, [R3+URZ+0x30840], R2 ;  /* 0x03084002030075a7 */ /* 0x0022a4000802017f */
[----:B--2---:R-:W-:Y:S05]  /*24200*/  @!P1 NANOSLEEP.SYNCS 0x989680 ;  /* 0x009896800000995d */ /* 0x004fea0003900000 */
[----:B------:R-:W2:Y:S02]  /*24210*/  @!P1 SYNCS.PHASECHK.TRANS64 P1, [R3+URZ+0x30840], R2 ;  /* 0x03084002030095a7 */ /* 0x000ea4000802007f */
[----:B--2---:R-:W-:Y:S05]  /*24220*/  @!P1 BRA `(.L_x_784) ;  /* 0xfffffffc00f09947 */ /* 0x004fea000383ffff */
[----:B------:R-:W-:Y:S05]  /*24230*/  BRA `(.L_x_953) ;  /* 0xffffffb400507947 */ /* 0x000fea000383ffff */
.L_x_786:
[----:B--2---:R2:W3:Y:S02]  /*24240*/  SYNCS.PHASECHK.TRANS64.TRYWAIT P1, [R5+URZ+0x30860], R0 ;  /* 0x03086000050075a7 */ /* 0x0044e4000802017f */
[----:B---3--:R-:W-:Y:S05]  /*24250*/  @!P1 NANOSLEEP.SYNCS 0x989680 ;  /* 0x009896800000995d */ /* 0x008fea0003900000 */
[----:B------:R-:W3:Y:S02]  /*24260*/  @!P1 SYNCS.PHASECHK.TRANS64 P1, [R5+URZ+0x30860], R0 ;  /* 0x03086000050095a7 */ /* 0x000ee4000802007f */
[----:B---3--:R-:W-:Y:S05]  /*24270*/  @!P1 BRA `(.L_x_786) ;  /* 0xfffffffc00f09947 */ /* 0x008fea000383ffff */
[----:B------:R-:W-:Y:S05]  /*24280*/  BRA `(.L_x_954) ;  /* 0xffffffb4004c7947 */ /* 0x000fea000383ffff */
.L_x_955:
        /* <DEDUP_REMOVED lines=15> */
.L_x_3234:


//--------------------- .text._ZN7cutlass13device_kernelIN5flash11enable_sm90INS1_16FlashAttnFwdSm90INS1_25CollectiveMainloopFwdSm90ILi2EN4cute5tupleIJNS5_1CILi1EEES8_S8_EEENS6_IJNS7_ILi128EEENS7_ILi96EEENS7_ILi192EEEEEELi192ENS_6half_tEfNS_4arch4Sm90ELb0ELb1ELb0ELb0ELb1ELb0ELb0ELb1ELb1ELb1ELb0ELb0EEENS1_21CollectiveEpilogueFwdINS6_IJSA_SC_SB_EEES9_SE_SG_Li256ELb0ELb1ELb0ELb0EEENS1_30DynamicPersistentTileSchedulerILi256ELi128ELb0ELb1ELb1EEEEEEEEEvNT_6ParamsE --------------------------
	.section	.text._ZN7cutlass13device_kernelIN5flash11enable_sm90INS1_16FlashAttnFwdSm90INS1_25CollectiveMainloopFwdSm90ILi2EN4cute5tupleIJNS5_1CILi1EEES8_S8_EEENS6_IJNS7_ILi128EEENS7_ILi96EEENS7_ILi192EEEEEELi192ENS_6half_tEfNS_4arch4Sm90ELb0ELb1ELb0ELb0ELb1ELb0ELb0ELb1ELb1ELb1ELb0ELb0EEENS1_21CollectiveEpilogueFwdINS6_IJSA_SC_SB_EEES9_SE_SG_Li256ELb0ELb1ELb0ELb0EEENS1_30DynamicPersistentTileSchedulerILi256ELi128ELb0ELb1ELb1EEEEEEEEEvNT_6ParamsE,"ax",@progbits
	.align	128
.text._ZN7cutlass13device_kernelIN5flash11enable_sm90INS1_16FlashAttnFwdSm90INS1_25CollectiveMainloopFwdSm90ILi2EN4cute5tupleIJNS5_1CILi1EEES8_S8_EEENS6_IJNS7_ILi128EEENS7_ILi96EEENS7_ILi192EEEEEELi192ENS_6half_tEfNS_4arch4Sm90ELb0ELb1ELb0ELb0ELb1ELb0ELb0ELb1ELb1ELb1ELb0ELb0EEENS1_21CollectiveEpilogueFwdINS6_IJSA_SC_SB_EEES9_SE_SG_Li256ELb0ELb1ELb0ELb0EEENS1_30DynamicPersistentTileSchedulerILi256ELi128ELb0ELb1ELb1EEEEEEEEEvNT_6ParamsE:
        .type           _ZN7cutlass13device_kernelIN5flash11enable_sm90INS1_16FlashAttnFwdSm90INS1_25CollectiveMainloopFwdSm90ILi2EN4cute5tupleIJNS5_1CILi1EEES8_S8_EEENS6_IJNS7_ILi128EEENS7_ILi96EEENS7_ILi192EEEEEELi192ENS_6half_tEfNS_4arch4Sm90ELb0ELb1ELb0ELb0ELb1ELb0ELb0ELb1ELb1ELb1ELb0ELb0EEENS1_21CollectiveEpilogueFwdINS6_IJSA_SC_SB_EEES9_SE_SG_Li256ELb0ELb1ELb0ELb0EEENS1_30DynamicPersistentTileSchedulerILi256ELi128ELb0ELb1ELb1EEEEEEEEEvNT_6ParamsE,@function
        .size           _ZN7cutlass13device_kernelIN5flash11enable_sm90INS1_16FlashAttnFwdSm90INS1_25CollectiveMainloopFwdSm90ILi2EN4cute5tupleIJNS5_1CILi1EEES8_S8_EEENS6_IJNS7_ILi128EEENS7_ILi96EEENS7_ILi192EEEEEELi192ENS_6half_tEfNS_4arch4Sm90ELb0ELb1ELb0ELb0ELb1ELb0ELb0ELb1ELb1ELb1ELb0ELb0EEENS1_21CollectiveEpilogueFwdINS6_IJSA_SC_SB_EEES9_SE_SG_Li256ELb0ELb1ELb0ELb0EEENS1_30DynamicPersistentTileSchedulerILi256ELi128ELb0ELb1ELb1EEEEEEEEEvNT_6ParamsE,(.L_x_3235 - _ZN7cutlass13device_kernelIN5flash11enable_sm90INS1_16FlashAttnFwdSm90INS1_25CollectiveMainloopFwdSm90ILi2EN4cute5tupleIJNS5_1CILi1EEES8_S8_EEENS6_IJNS7_ILi128EEENS7_ILi96EEENS7_ILi192EEEEEELi192ENS_6half_tEfNS_4arch4Sm90ELb0ELb1ELb0ELb0ELb1ELb0ELb0ELb1ELb1ELb1ELb0ELb0EEENS1_21CollectiveEpilogueFwdINS6_IJSA_SC_SB_EEES9_SE_SG_Li256ELb0ELb1ELb0ELb0EEENS1_30DynamicPersistentTileSchedulerILi256ELi128ELb0ELb1ELb1EEEEEEEEEvNT_6ParamsE)
        .other          _ZN7cutlass13device_kernelIN5flash11enable_sm90INS1_16FlashAttnFwdSm90INS1_25CollectiveMainloopFwdSm90ILi2EN4cute5tupleIJNS5_1CILi1EEES8_S8_EEENS6_IJNS7_ILi128EEENS7_ILi96EEENS7_ILi192EEEEEELi192ENS_6half_tEfNS_4arch4Sm90ELb0ELb1ELb0ELb0ELb1ELb0ELb0ELb1ELb1ELb1ELb0ELb0EEENS1_21CollectiveEpilogueFwdINS6_IJSA_SC_SB_EEES9_SE_SG_Li256ELb0ELb1ELb0ELb0EEENS1_30DynamicPersistentTileSchedulerILi256ELi128ELb0ELb1ELb1EEEEEEEEEvNT_6ParamsE,@"STO_CUDA_ENTRY STV_DEFAULT"
_ZN7cutlass13device_kernelIN5flash11enable_sm90INS1_16FlashAttnFwdSm90INS1_25CollectiveMainloopFwdSm90ILi2EN4cute5tupleIJNS5_1CILi1EEES8_S8_EEENS6_IJNS7_ILi128EEENS7_ILi96EEENS7_ILi192EEEEEELi192ENS_6half_tEfNS_4arch4Sm90ELb0ELb1ELb0ELb0ELb1ELb0ELb0ELb1ELb1ELb1ELb0ELb0EEENS1_21CollectiveEpilogueFwdINS6_IJSA_SC_SB_EEES9_SE_SG_Li256ELb0ELb1ELb0ELb0EEENS1_30DynamicPersistentTileSchedulerILi256ELi128ELb0ELb1ELb1EEEEEEEEEvNT_6ParamsE:
        /* <DEDUP_REMOVED lines=45> */
.L_x_956:
        /* <DEDUP_REMOVED lines=22> */
.L_x_957:
        /* <DEDUP_REMOVED lines=18> */
.L_x_958:
        /* <DEDUP_REMOVED lines=22> */
.L_x_959:
        /* <DEDUP_REMOVED lines=23> */
.L_x_960:
        /* <DEDUP_REMOVED lines=10> */
.L_x_962:
[----:B------:R-:W-:-:S08]  /*08c0*/  NOP ;  /* 0x0000000000007918 */ /* 0x000fd00000000000 */
[----:B------:R-:W1:Y:S02]  /*08d0*/  USETMAXREG.TRY_ALLOC.CTAPOOL UP0, 0xe8 ;  /* 0x000000e8000079c8 */ /* 0x000e640008000600 */
[----:B-1----:R-:W-:-:S13]  /*08e0*/  PLOP3.LUT P0, PT, PT, PT, UP0, 0x80, 0x0 ;  /* 0x000000000000781c */ /* 0x002fda0003f0f008 */
[----:B------:R-:W-:Y:S05]  /*08f0*/  @!P0 BRA `(.L_x_962) ;  /* 0xfffffffc00f08947 */ /* 0x000fea000383ffff */
[----:B------:R-:W1:Y:S08]  /*0900*/  S2UR UR4, SR_CTAID.X ;  /* 0x00000000000479c3 */ /* 0x000e700000002500 */
[----:B------:R-:W-:Y:S08]  /*0910*/  BAR.ARV 0x4, 0x180 ;  /* 0x0106000000007b1d */ /* 0x000ff00000002000 */
[----:B------:R-:W1:Y:S08]  /*0920*/  LDC R0, c[0x0][0xc38] ;  /* 0x00030e00ff007b82 */ /* 0x000e700000000800 */
[----:B------:R-:W-:Y:S06]  /*0930*/  BAR.ARV 0x8, 0x180 ;  /* 0x0206000000007b1d */ /* 0x000fec0000002000 */
[----:B-1----:R-:W-:-:S13]  /*0940*/  ISETP.LE.AND P0, PT, R0, UR4, PT ;  /* 0x0000000400007c0c */ /* 0x002fda000bf03270 */
[----:B------:R-:W-:Y:S05]  /*0950*/  @P0 EXIT ;  /* 0x000000000000094d */ /* 0x000fea0003800000 */
[----:B0-----:R-:W2:Y:S01]  /*0960*/  LDL R2, [R1+0x4] ;  /* 0x0000040001027983 */ /* 0x001ea20000100800 */
[----:B------:R-:W-:Y:S01]  /*0970*/  VIADD R207, R3, 0xffffff80 ;  /* 0xffffff8003cf7836 */ /* 0x000fe20000000000 */
[----:B------:R-:W-:Y:S01]  /*0980*/  UMOV UR38, URZ ;  /* 0x0000003f00267c82 */ /* 0x000fe20008000000 */
[----:B------:R-:W-:-:S03]  /*0990*/  UMOV UR39, URZ ;  /* 0x0000003f00277c82 */ /* 0x000fc60008000000 */
        /* <DEDUP_REMOVED lines=10> */
[----:B------:R-:W-:Y:S02]  /*0a40*/  LEA.HI R6, R0, R207, RZ, 0x2 ;  /* 0x000000cf00067211 */ /* 0x000fe400078f10ff */
[----:B------:R-:W-:Y:S02]  /*0a50*/  LEA.HI R8, R9, R198, RZ, 0x2 ;  /* 0x000000c609087211 */ /* 0x000fe400078f10ff */
[----:B------:R-:W-:Y:S02]  /*0a60*/  LOP3.LUT R6, R6, 0xfffffffc, RZ, 0xc0, !PT ;  /* 0xfffffffc06067812 */ /* 0x000fe400078ec0ff */
[----:B------:R-:W-:-:S02]  /*0a70*/  SHF.R.S32.HI R10, RZ, 0x2, R8 ;  /* 0x00000002ff0a7819 */ /* 0x000fc40000011408 */
[----:B------:R-:W-:Y:S01]  /*0a80*/  SHF.R.S32.HI R11, RZ, 0x1f, R8 ;  /* 0x0000001fff0b7819 */ /* 0x000fe20000011408 */
[----:B------:R-:W-:Y:S01]  /*0a90*/  IMAD.IADD R6, R207, 0x1, -R6 ;  /* 0x00000001cf067824 */ /* 0x000fe200078e0a06 */
[----:B------:R-:W-:Y:S02]  /*0aa0*/  LEA.HI R9, R9, R198, RZ, 0x5 ;  /* 0x000000c609097211 */ /* 0x000fe400078f28ff */
[----:B------:R-:W-:Y:S02]  /*0ab0*/  LEA.HI R11, R11, R10, RZ, 0x3 ;  /* 0x0000000a0b0b7211 */ /* 0x000fe400078f18ff */
[----:B------:R-:W-:Y:S02]  /*0ac0*/  SHF.R.S32.HI R9, RZ, 0x5, R9 ;  /* 0x00000005ff097819 */ /* 0x000fe40000011409 */
[----:B------:R-:W-:Y:S02]  /*0ad0*/  LOP3.LUT R11, R11, 0xfffffff8, RZ, 0xc0, !PT ;  /* 0xfffffff80b0b7812 */ /* 0x000fe400078ec0ff */
[----:B------:R-:W-:-:S03]  /*0ae0*/  LOP3.LUT R3, R3, 0x3fffffe, RZ, 0xc0, !PT ;  /* 0x03fffffe03037812 */ /* 0x000fc600078ec0ff */
[----:B------:R-:W-:Y:S02]  /*0af0*/  IMAD.IADD R10, R10, 0x1, -R11 ;  /* 0x000000010a0a7824 */ /* 0x000fe400078e0a0b */
[----:B------:R-:W-:Y:S02]  /*0b00*/  IMAD.IADD R3, R200, 0x1, -R3 ;  /* 0x00000001c8037824 */ /* 0x000fe400078e0a03 */
[----:B------:R-:W-:-:S04]  /*0b10*/  IMAD R10, R9, 0x10, R10 ;  /* 0x00000010090a7824 */ /* 0x000fc800078e020a */
[----:B------:R-:W-:Y:S01]  /*0b20*/  IMAD R201, R3, 0x40, R10 ;  /* 0x0000004003c97824 */ /* 0x000fe200078e020a */
[----:B------:R-:W-:-:S05]  /*0b30*/  LOP3.LUT R3, R8, 0x7ffffffc, RZ, 0xc0, !PT ;  /* 0x7ffffffc08037812 */ /* 0x000fca00078ec0ff */
[----:B------:R-:W-:Y:S01]  /*0b40*/  IMAD.IADD R18, R198, 0x1, -R3 ;  /* 0x00000001c6127824 */ /* 0x000fe200078e0a03 */
[----:B--2---:R-:W-:Y:S02]  /*0b50*/  R2UR UR5, R2 ;  /* 0x00000000020572ca */ /* 0x004fe400000e0000 */
[CC--:B------:R-:W-:Y:S02]  /*0b60*/  LEA.HI R2, R0.reuse, R207.reuse, RZ, 0x4 ;  /* 0x000000cf00027211 */ /* 0x0c0fe400078f20ff */
[----:B------:R-:W-:Y:S02]  /*0b70*/  LEA.HI R0, R0, R207, RZ, 0x3 ;  /* 0x000000cf00007211 */ /* 0x000fe400078f18ff */
[C---:B------:R-:W-:Y:S02]  /*0b80*/  LOP3.LUT R4, R2.reuse, 0x3fffff0, RZ, 0xc0, !PT ;  /* 0x03fffff002047812 */ /* 0x040fe400078ec0ff */
[----:B------:R-:W-:Y:S02]  /*0b90*/  SHF.R.S32.HI R5, RZ, 0x4, R2 ;  /* 0x00000004ff057819 */ /* 0x000fe40000011402 */
[----:B------:R-:W-:Y:S01]  /*0ba0*/  SHF.R.S32.HI R196, RZ, 0x3, R0 ;  /* 0x00000003ffc47819 */ /* 0x000fe20000011400 */
[----:B------:R-:W-:Y:S01]  /*0bb0*/  IMAD.IADD R4, R207, 0x1, -R4 ;  /* 0x00000001cf047824 */ /* 0x000fe200078e0a04 */
[----:B------:R-:W-:Y:S01]  /*0bc0*/  LEA.HI R2, R2, R5, RZ, 0x1 ;  /* 0x0000000502027211 */ /* 0x000fe200078f08ff */
[----:B------:R-:W-:-:S02]  /*0bd0*/  ULOP3.LUT UR6, UR5, 0x1, URZ, 0xfc, !UPT ;  /* 0x0000000105067892 */ /* 0x000fc4000f8efc3f */
[----:B------:R-:W-:Y:S01]  /*0be0*/  IMAD R7, R4, 0x40, R7 ;  /* 0x0000004004077824 */ /* 0x000fe200078e0207 */
[----:B------:R-:W-:Y:S01]  /*0bf0*/  LOP3.LUT R2, R2, 0x1ffffffe, RZ, 0xc0, !PT ;  /* 0x1ffffffe02027812 */ /* 0x000fe200078ec0ff */
[----:B------:R-:W-:Y:S01]  /*0c00*/  UMOV UR5, URZ ;  /* 0x0000003f00057c82 */ /* 0x000fe20008000000 */
[----:B------:R-:W-:Y:S01]  /*0c10*/  LOP3.LUT R4, R0, 0xfffffff8, RZ, 0xc0, !PT ;  /* 0xfffffff800047812 */ /* 0x000fe200078ec0ff */
[----:B------:R-:W-:Y:S02]  /*0c20*/  IMAD.U32 R203, RZ, RZ, UR6 ;  /* 0x00000006ffcb7e24 */ /* 0x000fe4000f8e00ff */
[----:B------:R-:W-:Y:S01]  /*0c30*/  IMAD.IADD R2, R5, 0x1, -R2 ;  /* 0x0000000105027824 */ /* 0x000fe200078e0a02 */
[----:B------:R-:W-:Y:S01]  /*0c40*/  LEA.HI R5, R6, R6, RZ, 0x1 ;  /* 0x0000000606057211 */ /* 0x000fe200078f08ff */
[----:B------:R-:W-:Y:S02]  /*0c50*/  IMAD.IADD R193, R207, 0x1, -R4 ;  /* 0x00000001cfc17824 */ /* 0x000fe400078e0a04 */
[----:B------:R-:W-:Y:S01]  /*0c60*/  IMAD R202, R2, 0x8, R7 ;  /* 0x0000000802ca7824 */ /* 0x000fe200078e0207 */
[----:B------:R-:W-:Y:S01]  /*0c70*/  LOP3.LUT R5, R5, 0x1ffffffe, RZ, 0xc0, !PT ;  /* 0x1ffffffe05057812 */ /* 0x000fe200078ec0ff */
[----:B------:R-:W-:-:S02]  /*0c80*/  IMAD.SHL.U32 R22, R193, 0x8, RZ ;  /* 0x00000008c1167824 */ /* 0x000fc400078e00ff */
[----:B------:R-:W-:Y:S02]  /*0c90*/  IMAD.U32 R197, RZ, RZ, UR5 ;  /* 0x00000005ffc57e24 */ /* 0x000fe4000f8e00ff */
[C---:B------:R-:W-:Y:S01]  /*0ca0*/  VIADD R23, R22.reuse, 0x40 ;  /* 0x0000004016177836 */ /* 0x040fe20000000000 */
[----:B------:R-:W-:Y:S01]  /*0cb0*/  SHF.R.S32.HI R206, RZ, 0x1f, R22 ;  /* 0x0000001fffce7819 */ /* 0x000fe20000011416 */
[----:B------:R-:W-:Y:S02]  /*0cc0*/  VIADD R192, R22, 0x80 ;  /* 0x0000008016c07836 */ /* 0x000fe40000000000 */
[----:B------:R-:W-:Y:S01]  /*0cd0*/  IMAD.IADD R6, R6, 0x1, -R5 ;  /* 0x0000000106067824 */ /* 0x000fe200078e0a05 */
[----:B------:R-:W-:Y:S02]  /*0ce0*/  SHF.R.S32.HI R205, RZ, 0x1f, R23 ;  /* 0x0000001fffcd7819 */ /* 0x000fe40000011417 */
[----:B------:R-:W-:Y:S01]  /*0cf0*/  SHF.R.S32.HI R204, RZ, 0x1f, R192 ;  /* 0x0000001fffcc7819 */ /* 0x000fe200000114c0 */
[----:B------:R-:W-:-:S07]  /*0d00*/  IMAD R19, R6, 0x8, R201 ;  /* 0x0000000806137824 */ /* 0x000fce00078e02c9 */
.L_x_1067:
[----:B------:R-:W-:Y:S01]  /*0d10*/  ULDC UR5, c[0x0][0xc60] ;  /* 0x0003180000057ab9 */ /* 0x000fe20000000800 */
[----:B------:R-:W-:Y:S01]  /*0d20*/  UMOV UR8, UR4 ;  /* 0x0000000400087c82 */ /* 0x000fe20008000000 */
[----:B------:R-:W-:-:S11]  /*0d30*/  UISETP.NE.AND UP0, UPT, UR5, 0x1, UPT ;  /* 0x000000010500788c */ /* 0x000fd6000bf05270 */
[----:B------:R-:W-:Y:S01]  /*0d40*/  @UP0 ULDC UR6, c[0x0][0xc64] ;  /* 0x0003190000060ab9 */ /* 0x000fe20000000800 */
[----:B------:R-:W-:Y:S01]  /*0d50*/  @UP0 ULDC UR9, c[0x0][0xc68] ;  /* 0x00031a0000090ab9 */ /* 0x000fe20000000800 */
[----:B------:R-:W-:-:S04]  /*0d60*/  UIMAD.WIDE.U32 UR6, UR4, UR6, URZ ;  /* 0x00000006040672a5 */ /* 0x000fc8000f8e003f */
[----:B------:R-:W-:-:S03]  /*0d70*/  @UP0 USHF.R.U32.HI UR8, URZ, UR9, UR7 ;  /* 0x000000093f080299 */ /* 0x000fc60008011607 */
[----:B------:R-:W-:Y:S02]  /*0d80*/  ULDC UR6, c[0x0][0xc78] ;  /* 0x00031e0000067ab9 */ /* 0x000fe40000000800 */
[----:B------:R-:W-:Y:S02]  /*0d90*/  UISETP.GE.AND UP0, UPT, UR8, UR6, UPT ;  /* 0x000000060800728c */ /* 0x000fe4000bf06270 */
[----:B------:R-:W-:-:S04]  /*0da0*/  UIADD3 UR6, -UR8, URZ, URZ ;  /* 0x0000003f08067290 */ /* 0x000fc8000fffe13f */
[----:B------:R-:W-:Y:S01]  /*0db0*/  PLOP3.LUT P0, PT, PT, PT, UP0, 0x80, 0x0 ;  /* 0x000000000000781c */ /* 0x000fe20003f0f008 */
[----:B------:R-:W-:-:S12]  /*0dc0*/  UIMAD UR9, UR5, UR6, UR4 ;  /* 0x00000006050972a4 */ /* 0x000fd8000f8e0204 */
[----:B01234-:R-:W-:Y:S05]  /*0dd0*/  @!P0 BRA `(.L_x_963) ;  /* 0x0000000000208947 */ /* 0x01ffea0003800000 */
[----:B------:R-:W-:Y:S01]  /*0de0*/  ULDC UR7, c[0x0][0xc6c] ;  /* 0x00031b0000077ab9 */ /* 0x000fe20000000800 */
[----:B------:R-:W-:Y:S01]  /*0df0*/  UMOV UR6, UR9 ;  /* 0x0000000900067c82 */ /* 0x000fe20008000000 */
[----:B------:R-:W-:-:S11]  /*0e00*/  UISETP.NE.AND UP0, UPT, UR7, 0x1, UPT ;  /* 0x000000010700788c */ /* 0x000fd6000bf05270 */
[----:B------:R-:W-:Y:S02]  /*0e10*/  @UP0 ULDC.64 UR10, c[0x0][0xc70] ;  /* 0x00031c00000a0ab9 */ /* 0x000fe40000000a00 */
[----:B------:R-:W-:-:S04]  /*0e20*/  UIMAD.WIDE.U32 UR4, UR9, UR10, URZ ;  /* 0x0000000a090472a5 */ /* 0x000fc8000f8e003f */
[----:B------:R-:W-:-:S04]  /*0e30*/  @UP0 USHF.R.U32.HI UR6, URZ, UR11, UR5 ;  /* 0x0000000b3f060299 */ /* 0x000fc80008011605 */
[----:B------:R-:W-:Y:S01]  /*0e40*/  UIMAD UR4, UR6, UR7, URZ ;  /* 0x00000007060472a4 */ /* 0x000fe2000f8e023f */
[----:B------:R-:W-:Y:S11]  /*0e50*/  BRA `(.L_x_964) ;  /* 0x00000000001c7947 */ /* 0x000ff60003800000 */
.L_x_963:
[----:B------:R-:W-:Y:S01]  /*0e60*/  ULDC UR7, c[0x0][0xc54] ;  /* 0x0003150000077ab9 */ /* 0x000fe20000000800 */
[----:B------:R-:W-:Y:S01]  /*0e70*/  UMOV UR6, UR9 ;  /* 0x0000000900067c82 */ /* 0x000fe20008000000 */
[----:B------:R-:W-:-:S11]  /*0e80*/  UISETP.NE.AND UP0, UPT, UR7, 0x1, UPT ;  /* 0x000000010700788c */ /* 0x000fd6000bf05270 */
[----:B------:R-:W-:Y:S02]  /*0e90*/  @UP0 ULDC.64 UR10, c[0x0][0xc58] ;  /* 0x00031600000a0ab9 */ /* 0x000fe40000000a00 */
[----:B------:R-:W-:-:S04]  /*0ea0*/  UIMAD.WIDE.U32 UR4, UR9, UR10, URZ ;  /* 0x0000000a090472a5 */ /* 0x000fc8000f8e003f */
[----:B------:R-:W-:-:S04]  /*0eb0*/  @UP0 USHF.R.U32.HI UR6, URZ, UR11, UR5 ;  /* 0x0000000b3f060299 */ /* 0x000fc80008011605 */
[----:B------:R-:W-:-:S12]  /*0ec0*/  UIMAD UR4, UR6, UR7, URZ ;  /* 0x00000007060472a4 */ /* 0x000fd8000f8e023f */
.L_x_964:
[----:B------:R-:W0:Y:S01]  /*0ed0*/  LDC R199, c[0x0][0x448] ;  /* 0x00011200ffc77b82 */ /* 0x000e220000000800 */
[----:B------:R-:W-:Y:S01]  /*0ee0*/  ULDC UR7, c[0x0][0xc48] ;  /* 0x0003120000077ab9 */ /* 0x000fe20000000800 */
[----:B------:R-:W-:Y:S01]  /*0ef0*/  ULOP3.LUT UR6, URZ, UR6, URZ, 0x33, !UPT ;  /* 0x000000063f067292 */ /* 0x000fe2000f8e333f */
[----:B------:R-:W-:Y:S01]  /*0f00*/  LOP3.LUT R16, R16, 0xffefffff, RZ, 0xc0, !PT ;  /* 0xffefffff10107812 */ /* 0x000fe200078ec0ff */
[----:B------:R-:W-:Y:S02]  /*0f10*/  UISETP.NE.AND UP0, UPT, UR7, 0x1, UPT ;  /* 0x000000010700788c */ /* 0x000fe4000bf05270 */
[----:B------:R-:W-:Y:S02]  /*0f20*/  UIADD3 UR4, UR9, -UR4, URZ ;  /* 0x8000000409047290 */ /* 0x000fe4000fffe03f */
[----:B------:R-:W1:Y:S01]  /*0f30*/  LDC.64 R8, c[0x0][0x9e0] ;  /* 0x00027800ff087b82 */ /* 0x000e620000000a00 */
[----:B------:R-:W-:Y:S01]  /*0f40*/  ULDC UR5, c[0x0][0xc3c] ;  /* 0x00030f0000057ab9 */ /* 0x000fe20000000800 */
[----:B------:R-:W-:Y:S01]  /*0f50*/  ULDC UR9, c[0x0][0xc54] ;  /* 0x0003150000097ab9 */ /* 0x000fe20000000800 */
[----:B------:R-:W-:-:S02]  /*0f60*/  UIADD3 UR6, UR6, UR5, URZ ;  /* 0x0000000506067290 */ /* 0x000fc4000fffe03f */
[----:B------:R-:W-:Y:S02]  /*0f70*/  UIMAD UR8, UR8, UR9, UR4 ;  /* 0x00000009080872a4 */ /* 0x000fe4000f8e0204 */
[----:B------:R-:W-:Y:S01]  /*0f80*/  USHF.L.U32 UR41, UR6, 0x7, URZ ;  /* 0x0000000706297899 */ /* 0x000fe2000800063f */
[----:B------:R-:W2:Y:S01]  /*0f90*/  LDC R75, c[0x0][0x288] ;  /* 0x0000a200ff4b7b82 */ /* 0x000ea20000000800 */
[----:B------:R-:W-:Y:S01]  /*0fa0*/  ULDC.64 UR10, c[0x0][0x418] ;  /* 0x00010600000a7ab9 */ /* 0x000fe20000000a00 */
[----:B------:R-:W-:Y:S01]  /*0fb0*/  @UP0 ULDC UR4, c[0x0][0xc4c] ;  /* 0x0003130000040ab9 */ /* 0x000fe20000000800 */
[----:B------:R-:W-:Y:S01]  /*0fc0*/  ISETP.NE.U32.AND P0, PT, RZ, UR10, PT ;  /* 0x0000000aff007c0c */ /* 0x000fe2000bf05070 */
[----:B------:R-:W-:Y:S02]  /*0fd0*/  UIMAD.WIDE.U32 UR4, UR8, UR4, URZ ;  /* 0x00000004080472a5 */ /* 0x000fe4000f8e003f */
[----:B------:R-:W-:Y:S01]  /*0fe0*/  UIADD3 UR6, UR41, 0x7f, URZ ;  /* 0x0000007f29067890 */ /* 0x000fe2000fffe03f */
[----:B------:R-:W-:Y:S01]  /*0ff0*/  ISETP.NE.AND.EX P0, PT, RZ, UR11, PT, P0 ;  /* 0x0000000bff007c0c */ /* 0x000fe2000bf05300 */
[----:B------:R-:W3:Y:S01]  /*1000*/  LDC R0, c[0x0][0x424] ;  /* 0x00010900ff007b82 */ /* 0x000ee20000000800 */
[----:B0-----:R-:W-:Y:S01]  /*1010*/  ISETP.NE.AND P2, PT, R199, 0x1, PT ;  /* 0x00000001c700780c */ /* 0x001fe20003f45270 */
[----:B------:R-:W-:Y:S01]  /*1020*/  @UP0 ULDC UR9, c[0x0][0xc50] ;  /* 0x0003140000090ab9 */ /* 0x000fe20000000800 */
[----:B------:R-:W-:Y:S01]  /*1030*/  UMOV UR12, UR8 ;  /* 0x00000008000c7c82 */ /* 0x000fe20008000000 */
[----:B------:R-:W-:Y:S01]  /*1040*/  @UP0 USHF.R.U32.HI UR12, URZ, UR9, UR5 ;  /* 0x000000093f0c0299 */ /* 0x000fe20008011605 */
[----:B------:R-:W-:-:S03]  /*1050*/  IMAD.U32 R2, RZ, RZ, UR6 ;  /* 0x00000006ff027e24 */ /* 0x000fc6000f8e00ff */
[----:B------:R-:W0:Y:S01]  /*1060*/  LDC R7, c[0x0][0x2f0] ;  /* 0x0000bc00ff077b82 */ /* 0x000e220000000800 */
[----:B-1----:R-:W-:Y:S01]  /*1070*/  ISETP.GE.AND P1, PT, R9, 0x1, PT ;  /* 0x000000010900780c */ /* 0x002fe20003f26270 */
[----:B------:R-:W-:Y:S02]  /*1080*/  UIADD3 UR4, -UR12, URZ, URZ ;  /* 0x0000003f0c047290 */ /* 0x000fe4000fffe13f */
[----:B------:R-:W-:Y:S02]  /*1090*/  IMAD.U32 R195, RZ, RZ, UR12 ;  /* 0x0000000cffc37e24 */ /* 0x000fe4000f8e00ff */
[----:B------:R-:W-:Y:S01]  /*10a0*/  UIMAD UR4, UR7, UR4, UR8 ;  /* 0x00000004070472a4 */ /* 0x000fe2000f8e0208 */
[----:B------:R-:W-:Y:S01]  /*10b0*/  @P2 LOP3.LUT R16, R16, 0x100000, RZ, 0xfc, !PT ;  /* 0x0010000010102812 */ /* 0x000fe200078efcff */
[----:B------:R-:W1:Y:S01]  /*10c0*/  @P2 LDC R3, c[0x0][0x44c] ;  /* 0x00011300ff032b82 */ /* 0x000e620000000800 */
[----:B--2---:R-:W-:Y:S02]  /*10d0*/  IADD3 R5, -R75, 0x1, RZ ;  /* 0x000000014b057810 */ /* 0x004fe40007ffe1ff */
[----:B------:R-:W-:Y:S01]  /*10e0*/  LOP3.LUT R16, R16, 0xfff7ffff, RZ, 0xc0, !PT ;  /* 0xfff7ffff10107812 */ /* 0x000fe200078ec0ff */
[----:B------:R-:W-:-:S03]  /*10f0*/  IMAD.U32 R194, RZ, RZ, UR4 ;  /* 0x00000004ffc27e24 */ /* 0x000fc6000f8e00ff */
[----:B------:R-:W-:Y:S01]  /*1100*/  @P1 LOP3.LUT R16, R16, 0x80000, RZ, 0xfc, !PT ;  /* 0x0008000010101812 */ /* 0x000fe200078efcff */
[----:B------:R-:W2:Y:S01]  /*1110*/  @P2 LDC R4, c[0x0][0x450] ;  /* 0x00011400ff042b82 */ /* 0x000ea20000000800 */
[----:B---3--:R-:W-:-:S05]  /*1120*/  SEL R0, R0, 0x1, P0 ;  /* 0x0000000100007807 */ /* 0x008fca0000000000 */
[CC--:B0-----:R-:W-:Y:S02]  /*1130*/  IMAD R5, R0.reuse, R7.reuse, R5 ;  /* 0x0000000700057224 */ /* 0x0c1fe400078e0205 */
[----:B------:R-:W-:Y:S02]  /*1140*/  IMAD R17, R0, R7, RZ ;  /* 0x0000000700117224 */ /* 0x000fe400078e02ff */
[----:B-1----:R-:W-:-:S05]  /*1150*/  @P2 IMAD.HI.U32 R3, R3, UR6, RZ ;  /* 0x0000000603032c27 */ /* 0x002fca000f8e00ff */
[----:B--2---:R-:W-:-:S05]  /*1160*/  @P2 SHF.R.U32.HI R2, RZ, R4, R3 ;  /* 0x00000004ff022219 */ /* 0x004fca0000011603 */
[----:B------:R-:W-:-:S04]  /*1170*/  IMAD.IADD R11, R5, 0x1, R2 ;  /* 0x00000001050b7824 */ /* 0x000fc800078e0202 */
[----:B------:R-:W-:Y:S01]  /*1180*/  IMAD.IADD R2, R11, 0x1, R8 ;  /* 0x000000010b027824 */ /* 0x000fe200078e0208 */
[----:B------:R-:W-:Y:S06]  /*1190*/  @!P1 BRA `(.L_x_965) ;  /* 0x0000000000409947 */ /* 0x000fec0003800000 */
[C---:B------:R-:W-:Y:S01]  /*11a0*/  ISETP.GT.AND P0, PT, R11.reuse, RZ, PT ;  /* 0x000000ff0b00720c */ /* 0x040fe20003f04270 */
[----:B------:R-:W-:-:S12]  /*11b0*/  VIADD R3, R11, 0xffffffff ;  /* 0xffffffff0b037836 */ /* 0x000fd80000000000 */
[----:B------:R-:W-:Y:S05]  /*11c0*/  @P0 BRA `(.L_x_966) ;  /* 0x00000000001c0947 */ /* 0x000fea0003800000 */
[----:B------:R-:W-:Y:S01]  /*11d0*/  ISETP.NE.AND P0, PT, R9, 0x1, PT ;  /* 0x000000010900780c */ /* 0x000fe20003f05270 */
[----:B------:R-:W-:-:S12]  /*11e0*/  IMAD.MOV R3, RZ, RZ, -R11 ;  /* 0x000000ffff037224 */ /* 0x000fd800078e0a0b */
[----:B------:R-:W0:Y:S02]  /*11f0*/  @P0 LDC.64 R4, c[0x0][0x9e8] ;  /* 0x00027a00ff040b82 */ /* 0x000e240000000a00 */
[----:B0-----:R-:W-:-:S05]  /*1200*/  @P0 IMAD.HI.U32 R4, R3, R4, RZ ;  /* 0x0000000403040227 */ /* 0x001fca00078e00ff */
[----:B------:R-:W-:-:S04]  /*1210*/  @P0 SHF.R.U32.HI R3, RZ, R5, R4 ;  /* 0x00000005ff030219 */ /* 0x000fc80000011604 */
[----:B------:R-:W-:Y:S01]  /*1220*/  LOP3.LUT R3, RZ, R3, RZ, 0x33, !PT ;  /* 0x00000003ff037212 */ /* 0x000fe200078e33ff */
[----:B------:R-:W-:Y:S06]  /*1230*/  BRA `(.L_x_967) ;  /* 0x0000000000107947 */ /* 0x000fec0003800000 */
.L_x_966:
[----:B------:R-:W-:-:S13]  /*1240*/  ISETP.NE.AND P0, PT, R9, 0x1, PT ;  /* 0x000000010900780c */ /* 0x000fda0003f05270 */
[----:B------:R-:W0:Y:S02]  /*1250*/  @P0 LDC.64 R4, c[0x0][0x9e8] ;  /* 0x00027a00ff040b82 */ /* 0x000e240000000a00 */
[----:B0-----:R-:W-:-:S05]  /*1260*/  @P0 IMAD.HI.U32 R4, R3, R4, RZ ;  /* 0x0000000403040227 */ /* 0x001fca00078e00ff */
[----:B------:R-:W-:-:S07]  /*1270*/  @P0 SHF.R.U32.HI R3, RZ, R5, R4 ;  /* 0x00000005ff030219 */ /* 0x000fce0000011604 */
.L_x_967:
[----:B------:R-:W-:-:S05]  /*1280*/  IMAD R3, R3, R9, R9 ;  /* 0x0000000903037224 */ /* 0x000fca00078e0209 */
[----:B------:R-:W-:-:S07]  /*1290*/  VIMNMX R2, R2, R3, PT ;  /* 0x0000000302027248 */ /* 0x000fce0003fe0100 */
.L_x_965:
[----:B------:R-:W0:Y:S01]  /*12a0*/  @P2 LDC R3, c[0x0][0x44c] ;  /* 0x00011300ff032b82 */ /* 0x000e220000000800 */
[----:B------:R-:W-:Y:S01]  /*12b0*/  IMAD.U32 R4, RZ, RZ, UR41 ;  /* 0x00000029ff047e24 */ /* 0x000fe2000f8e00ff */
[----:B------:R-:W-:Y:S01]  /*12c0*/  ULDC UR4, c[0x0][0x9dc] ;  /* 0x0002770000047ab9 */ /* 0x000fe20000000800 */
[-C--:B------:R-:W-:Y:S02]  /*12d0*/  IMAD R75, R0, R7.reuse, -R75 ;  /* 0x00000007004b7224 */ /* 0x080fe400078e0a4b */
[----:B------:R-:W-:Y:S02]  /*12e0*/  VIADD R2, R2, 0x5f ;  /* 0x0000005f02027836 */ /* 0x000fe40000000000 */
[----:B------:R-:W-:Y:S01]  /*12f0*/  IMAD R0, R0, R7, 0x5f ;  /* 0x0000005f00007424 */ /* 0x000fe200078e0207 */
[----:B------:R-:W1:Y:S01]  /*1300*/  @P2 LDC R6, c[0x0][0x450] ;  /* 0x00011400ff062b82 */ /* 0x000e620000000800 */
[----:B------:R-:W-:-:S04]  /*1310*/  IMAD.HI R2, R2, 0x2aaaaaab, RZ ;  /* 0x2aaaaaab02027827 */ /* 0x000fc800078e02ff */
[----:B------:R-:W-:Y:S01]  /*1320*/  IMAD.HI R0, R0, 0x2aaaaaab, RZ ;  /* 0x2aaaaaab00007827 */ /* 0x000fe200078e02ff */
[----:B------:R-:W-:-:S04]  /*1330*/  SHF.R.U32.HI R5, RZ, 0x1f, R2 ;  /* 0x0000001fff057819 */ /* 0x000fc80000011602 */
[----:B------:R-:W-:Y:S01]  /*1340*/  LEA.HI.SX32 R74, R2, R5, 0x1c ;  /* 0x00000005024a7211 */ /* 0x000fe200078fe2ff */
[----:B0-----:R-:W-:-:S05]  /*1350*/  @P2 IMAD.HI.U32 R3, R3, UR41, RZ ;  /* 0x0000002903032c27 */ /* 0x001fca000f8e00ff */
[----:B-1----:R-:W-:Y:S02]  /*1360*/  @P2 SHF.R.U32.HI R4, RZ, R6, R3 ;  /* 0x00000006ff042219 */ /* 0x002fe40000011603 */
[----:B------:R-:W-:-:S03]  /*1370*/  SHF.R.U32.HI R3, RZ, 0x1f, R0 ;  /* 0x0000001fff037819 */ /* 0x000fc60000011600 */
[----:B------:R-:W-:Y:S01]  /*1380*/  IMAD.IADD R4, R75, 0x1, R4 ;  /* 0x000000014b047824 */ /* 0x000fe200078e0204 */
[----:B------:R-:W-:-:S03]  /*1390*/  LEA.HI.SX32 R3, R0, R3, 0x1c ;  /* 0x0000000300037211 */ /* 0x000fc600078fe2ff */
[----:B------:R-:W-:Y:S01]  /*13a0*/  VIADD R6, R4, -UR4 ;  /* 0x8000000404067c36 */ /* 0x000fe20008000000 */
[----:B------:R-:W-:-:S04]  /*13b0*/  VIMNMX R74, R3, R74, PT ;  /* 0x0000004a034a7248 */ /* 0x000fc80003fe0100 */
[----:B------:R-:W-:Y:S01]  /*13c0*/  R2UR UR4, R6 ;  /* 0x00000000060472ca */ /* 0x000fe200000e0000 */
[----:B------:R-:W-:-:S14]  /*13d0*/  @!P1 BRA `(.L_x_968) ;  /* 0x0000000000449947 */ /* 0x000fdc0003800000 */
[----:B------:R-:W-:-:S13]  /*13e0*/  ISETP.GT.AND P0, PT, R4, -0x1, PT ;  /* 0xffffffff0400780c */ /* 0x000fda0003f04270 */
[----:B------:R-:W-:Y:S05]  /*13f0*/  @P0 BRA `(.L_x_969) ;  /* 0x00000000001c0947 */ /* 0x000fea0003800000 */
[----:B------:R-:W-:Y:S02]  /*1400*/  ISETP.NE.AND P0, PT, R9, 0x1, PT ;  /* 0x000000010900780c */ /* 0x000fe40003f05270 */
[----:B------:R-:W-:-:S11]  /*1410*/  LOP3.LUT R3, RZ, R4, RZ, 0x33, !PT ;  /* 0x00000004ff037212 */ /* 0x000fd600078e33ff */
[----:B------:R-:W0:Y:S02]  /*1420*/  @P0 LDC.64 R6, c[0x0][0x9e8] ;  /* 0x00027a00ff060b82 */ /* 0x000e240000000a00 */
[----:B0-----:R-:W-:-:S05]  /*1430*/  @P0 IMAD.HI.U32 R0, R3, R6, RZ ;  /* 0x0000000603000227 */ /* 0x001fca00078e00ff */
[----:B------:R-:W-:-:S04]  /*1440*/  @P0 SHF.R.U32.HI R3, RZ, R7, R0 ;  /* 0x00000007ff030219 */ /* 0x000fc80000011600 */
[----:B------:R-:W-:Y:S01]  /*1450*/  LOP3.LUT R4, RZ, R3, RZ, 0x33, !PT ;  /* 0x00000003ff047212 */ /* 0x000fe200078e33ff */
[----:B------:R-:W-:Y:S06]  /*1460*/  BRA `(.L_x_970) ;  /* 0x0000000000107947 */ /* 0x000fec0003800000 */
.L_x_969:
[----:B------:R-:W-:-:S13]  /*1470*/  ISETP.NE.AND P0, PT, R9, 0x1, PT ;  /* 0x000000010900780c */ /* 0x000fda0003f05270 */
[----:B------:R-:W0:Y:S02]  /*1480*/  @P0 LDC.64 R2, c[0x0][0x9e8] ;  /* 0x00027a00ff020b82 */ /* 0x000e240000000a00 */
[----:B0-----:R-:W-:-:S05]  /*1490*/  @P0 IMAD.HI.U32 R0, R4, R2, RZ ;  /* 0x0000000204000227 */ /* 0x001fca00078e00ff */
[----:B------:R-:W-:-:S07]  /*14a0*/  @P0 SHF.R.U32.HI R4, RZ, R3, R0 ;  /* 0x00000003ff040219 */ /* 0x000fce0000011600 */
.L_x_970:
[----:B------:R-:W-:-:S05]  /*14b0*/  IMAD R4, R4, R9, RZ ;  /* 0x0000000904047224 */ /* 0x000fca00078e02ff */
[----:B------:R-:W-:-:S13]  /*14c0*/  R2UR UR5, R4 ;  /* 0x00000000040572ca */ /* 0x000fda00000e0000 */
[----:B------:R-:W-:-:S04]  /*14d0*/  UISETP.LT.AND UP0, UPT, UR4, UR5, UPT ;  /* 0x000000050400728c */ /* 0x000fc8000bf01270 */
[----:B------:R-:W-:-:S12]  /*14e0*/  USEL UR4, UR4, UR5, !UP0 ;  /* 0x0000000504047287 */ /* 0x000fd8000c000000 */
.L_x_968:
[----:B------:R-:W-:Y:S01]  /*14f0*/  UIMAD.WIDE UR4, UR4, 0x2aaaaaab, URZ ;  /* 0x2aaaaaab040478a5 */ /* 0x000fe2000f8e023f */
[----:B------:R-:W-:Y:S02]  /*1500*/  PLOP3.LUT P0, PT, PT, PT, PT, 0x80, 0x0 ;  /* 0x000000000000781c */ /* 0x000fe40003f0f070 */
[----:B------:R-:W-:Y:S01]  /*1510*/  CS2R R2, SRZ ;  /* 0x0000000000027805 */ /* 0x000fe2000001ff00 */
[----:B------:R-:W-:Y:S01]  /*1520*/  IMAD.MOV.U32 R0, RZ, RZ, RZ ;  /* 0x000000ffff007224 */ /* 0x000fe200078e00ff */
[----:B------:R-:W-:Y:S01]  /*1530*/  USHF.R.U32.HI UR4, URZ, 0x1f, UR5 ;  /* 0x0000001f3f047899 */ /* 0x000fe20008011605 */
[----:B------:R-:W-:Y:S02]  /*1540*/  CS2R R118, SRZ ;  /* 0x0000000000767805 */ /* 0x000fe4000001ff00 */
[----:B------:R-:W-:Y:S02]  /*1550*/  CS2R R116, SRZ ;  /* 0x0000000000747805 */ /* 0x000fe4000001ff00 */
[----:B------:R-:W-:Y:S01]  /*1560*/  CS2R R114, SRZ ;  /* 0x0000000000727805 */ /* 0x000fe2000001ff00 */
[----:B------:R-:W-:Y:S01]  /*1570*/  ULEA.HI.SX32 UR4, UR5, UR4, 0x1c ;  /* 0x0000000405047291 */ /* 0x000fe2000f8fe23f */
[----:B------:R-:W-:-:S02]  /*1580*/  CS2R R112, SRZ ;  /* 0x0000000000707805 */ /* 0x000fc4000001ff00 */
[----:B------:R-:W-:Y:S02]  /*1590*/  CS2R R110, SRZ ;  /* 0x00000000006e7805 */ /* 0x000fe4000001ff00 */
[----:B------:R-:W-:Y:S01]  /*15a0*/  CS2R R108, SRZ ;  /* 0x00000000006c7805 */ /* 0x000fe2000001ff00 */
[----:B------:R-:W-:Y:S01]  /*15b0*/  UISETP.LT.AND UP0, UPT, URZ, UR4, UPT ;  /* 0x000000043f00728c */ /* 0x000fe2000bf01270 */
[----:B------:R-:W-:Y:S02]  /*15c0*/  CS2R R106, SRZ ;  /* 0x00000000006a7805 */ /* 0x000fe4000001ff00 */
[----:B------:R-:W-:Y:S01]  /*15d0*/  CS2R R104, SRZ ;  /* 0x0000000000687805 */ /* 0x000fe2000001ff00 */
[----:B------:R-:W-:Y:S01]  /*15e0*/  IMAD.MOV.U32 R102, RZ, RZ, RZ ;  /* 0x000000ffff667224 */ /* 0x000fe200078e00ff */
[----:B------:R-:W-:Y:S01]  /*15f0*/  USEL UR60, URZ, UR4, !UP0 ;  /* 0x000000043f3c7287 */ /* 0x000fe2000c000000 */
[----:B------:R-:W-:Y:S02]  /*1600*/  CS2R R98, SRZ ;  /* 0x0000000000627805 */ /* 0x000fe4000001ff00 */
[----:B------:R-:W-:-:S02]  /*1610*/  CS2R R100, SRZ ;  /* 0x0000000000647805 */ /* 0x000fc4000001ff00 */
[----:B------:R-:W-:Y:S02]  /*1620*/  CS2R R94, SRZ ;  /* 0x00000000005e7805 */ /* 0x000fe4000001ff00 */
[----:B------:R-:W-:Y:S02]  /*1630*/  CS2R R96, SRZ ;  /* 0x0000000000607805 */ /* 0x000fe4000001ff00 */
[----:B------:R-:W-:Y:S02]  /*1640*/  CS2R R90, SRZ ;  /* 0x00000000005a7805 */ /* 0x000fe4000001ff00 */
[----:B------:R-:W-:Y:S02]  /*1650*/  ISETP.GT.AND P1, PT, R74, UR60, PT ;  /* 0x0000003c4a007c0c */ /* 0x000fe4000bf24270 */
        /* <DEDUP_REMOVED lines=22> */
[----:B------:R-:W-:Y:S01]  /*17c0*/  IMAD.MOV.U32 R53, RZ, RZ, RZ ;  /* 0x000000ffff357224 */ /* 0x000fe200078e00ff */
[----:B------:R-:W-:Y:S02]  /*17d0*/  CS2R R14, SRZ ;  /* 0x00000000000e7805 */ /* 0x000fe4000001ff00 */
[----:B------:R-:W-:Y:S02]  /*17e0*/  CS2R R130, SRZ ;  /* 0x0000000000827805 */ /* 0x000fe4000001ff00 */
[----:B------:R-:W-:Y:S02]  /*17f0*/  CS2R R12, SRZ ;  /* 0x00000000000c7805 */ /* 0x000fe4000001ff00 */
[----:B------:R-:W-:-:S02]  /*1800*/  CS2R R146, SRZ ;  /* 0x0000000000927805 */ /* 0x000fc4000001ff00 */
[----:B------:R-:W-:Y:S02]  /*1810*/  CS2R R10, SRZ ;  /* 0x00000000000a7805 */ /* 0x000fe4000001ff00 */
[----:B------:R-:W-:Y:S02]  /*1820*/  CS2R R132, SRZ ;  /* 0x0000000000847805 */ /* 0x000fe4000001ff00 */
[----:B------:R-:W-:Y:S02]  /*1830*/  CS2R R8, SRZ ;  /* 0x0000000000087805 */ /* 0x000fe4000001ff00 */
[----:B------:R-:W-:Y:S01]  /*1840*/  CS2R R148, SRZ ;  /* 0x0000000000947805 */ /* 0x000fe2000001ff00 */
[----:B------:R-:W-:Y:S01]  /*1850*/  IMAD.MOV.U32 R152, RZ, RZ, RZ ;  /* 0x000000ffff987224 */ /* 0x000fe200078e00ff */
[----:B------:R-:W-:Y:S01]  /*1860*/  CS2R R6, SRZ ;  /* 0x0000000000067805 */ /* 0x000fe2000001ff00 */
[----:B------:R-:W-:Y:S01]  /*1870*/  IMAD.MOV.U32 R33, RZ, RZ, RZ ;  /* 0x000000ffff217224 */ /* 0x000fe200078e00ff */
[----:B------:R-:W-:Y:S01]  /*1880*/  CS2R R4, SRZ ;  /* 0x0000000000047805 */ /* 0x000fe2000001ff00 */
[----:B------:R-:W-:Y:S01]  /*1890*/  IMAD.MOV.U32 R150, RZ, RZ, RZ ;  /* 0x000000ffff967224 */ /* 0x000fe200078e00ff */
[----:B------:R-:W-:Y:S06]  /*18a0*/  @!P1 BRA `(.L_x_971) ;  /* 0x000000c000fc9947 */ /* 0x000fec0003800000 */
        /* <DEDUP_REMOVED lines=22> */
[----:B------:R-:W-:Y:S02]  /*1a10*/  IMAD.U32 R10, RZ, RZ, UR6 ;  /* 0x00000006ff0a7e24 */ /* 0x000fe4000f8e00ff */
[----:B------:R-:W-:Y:S02]  /*1a20*/  IMAD.U32 R6, RZ, RZ, UR4 ;  /* 0x00000004ff067e24 */ /* 0x000fe4000f8e00ff */
[----:B------:R-:W-:-:S02]  /*1a30*/  IMAD.U32 R7, RZ, RZ, UR5 ;  /* 0x00000005ff077e24 */ /* 0x000fc4000f8e00ff */
[----:B------:R-:W-:Y:S02]  /*1a40*/  IMAD.U32 R11, RZ, RZ, UR7 ;  /* 0x00000007ff0b7e24 */ /* 0x000fe4000f8e00ff */
[----:B------:R-:W-:Y:S02]  /*1a50*/  IMAD.MOV.U32 R8, RZ, RZ, 0x70 ;  /* 0x00000070ff087424 */ /* 0x000fe400078e00ff */
[----:B------:R-:W-:Y:S02]  /*1a60*/  IMAD.MOV.U32 R12, RZ, RZ, 0x1 ;  /* 0x00000001ff0c7424 */ /* 0x000fe400078e00ff */
[----:B0-----:R-:W-:-:S07]  /*1a70*/  IMAD.MOV.U32 R13, RZ, RZ, RZ ;  /* 0x000000ffff0d7224 */ /* 0x001fce00078e00ff */
[----:B------:R-:W-:-:S07]  /*1a80*/  LEPC R20, `(.L_x_972) ;  /* 0x000000001014794e */ /* 0x000fce0000000000 */
[----:B-1----:R-:W-:Y:S05]  /*1a90*/  CALL.ABS.NOINC R2 ;  /* 0x0000000002007343 */ /* 0x002fea0003c00000 */
.L_x_972:
[----:B------:R-:W-:Y:S02]  /*1aa0*/  R2UR UR6, R197 ;  /* 0x00000000c50672ca */ /* 0x000fe400000e0000 */
[----:B------:R-:W-:-:S11]  /*1ab0*/  R2UR UR5, R203 ;  /* 0x00000000cb0572ca */ /* 0x000fd600000e0000 */
[----:B------:R-:W-:Y:S02]  /*1ac0*/  ULEA.HI UR4, UR6, UR6, URZ, 0x1 ;  /* 0x0000000606047291 */ /* 0x000fe4000f8f083f */
[----:B------:R-:W-:Y:S02]  /*1ad0*/  IMAD.U32 R2, RZ, RZ, UR5 ;  /* 0x00000005ff027e24 */ /* 0x000fe4000f8e00ff */
[----:B------:R-:W-:-:S03]  /*1ae0*/  ULOP3.LUT UR4, UR4, 0xfffffffe, URZ, 0xc0, !UPT ;  /* 0xfffffffe04047892 */ /* 0x000fc6000f8ec03f */
[----:B------:R-:W-:Y:S01]  /*1af0*/  ISETP.NE.AND P0, PT, R2, 0x3, PT ;  /* 0x000000030200780c */ /* 0x000fe20003f05270 */
[----:B------:R-:W-:-:S06]  /*1b00*/  UIADD3 UR4, UR6, -UR4, URZ ;  /* 0x8000000406047290 */ /* 0x000fcc000fffe03f */
[----:B------:R-:W-:-:S05]  /*1b10*/  IMAD.U32 R0, RZ, RZ, UR4 ;  /* 0x00000004ff007e24 */ /* 0x000fca000f8e00ff */
[----:B------:R-:W-:-:S04]  /*1b20*/  SHF.L.U32 R0, R0, 0x1f, RZ ;  /* 0x0000001f00007819 */ /* 0x000fc800000006ff */
[----:B------:R-:W0:Y:S02]  /*1b30*/  SYNCS.PHASECHK.TRANS64.TRYWAIT P1, [UR40+0x30800], R0 ;  /* 0x03080000ff0075a7 */ /* 0x000e240008020168 */
[----:B0-----:R-:W-:Y:S05]  /*1b40*/  @!P1 BRA `(.L_x_973) ;  /* 0x0000012800c09947 */ /* 0x001fea0003800000 */
.L_x_1137:
[----:B------:R-:W-:Y:S05]  /*1b50*/  @!P0 BRA `(.L_x_974) ;  /* 0x0000000000048947 */ /* 0x000fea0003800000 */
[----:B------:R-:W-:Y:S01]  /*1b60*/  BPT.TRAP 0x1 ;  /* 0x000000040000795c */ /* 0x000fe20000300000 */
.L_x_974:
[----:B0-----:R-:W-:Y:S02]  /*1b70*/  IMAD.U32 R3, RZ, RZ, UR39 ;  /* 0x00000027ff037e24 */ /* 0x001fe4000f8e00ff */
[----:B------:R-:W-:-:S03]  /*1b80*/  IMAD.U32 R0, RZ, RZ, UR38 ;  /* 0x00000026ff007e24 */ /* 0x000fc6000f8e00ff */
[----:B------:R-:W-:Y:S02]  /*1b90*/  LEA R3, R3, UR40, 0x3 ;  /* 0x0000002803037c11 */ /* 0x000fe4000f8e18ff */
[----:B------:R-:W-:-:S04]  /*1ba0*/  SHF.L.U32 R0, R0, 0x1f, RZ ;  /* 0x0000001f00007819 */ /* 0x000fc800000006ff */
[----:B------:R0:W1:Y:S01]  /*1bb0*/  SYNCS.PHASECHK.TRANS64.TRYWAIT P1, [R3+URZ+0x30830], R0 ;  /* 0x03083000030075a7 */ /* 0x000062000802017f */
[----:B------:R-:W-:Y:S05]  /*1bc0*/  @!P0 BRA `(.L_x_975) ;  /* 0x0000000000048947 */ /* 0x000fea0003800000 */
[----:B------:R-:W-:Y:S01]  /*1bd0*/  BPT.TRAP 0x1 ;  /* 0x000000040000795c */ /* 0x000fe20000300000 */
.L_x_975:
[----:B-1----:R-:W-:Y:S05]  /*1be0*/  @P1 BRA `(.L_x_976) ;  /* 0x0000000000081947 */ /* 0x002fea0003800000 */
[----:B------:R-:W1:Y:S02]  /*1bf0*/  SYNCS.PHASECHK.TRANS64.TRYWAIT P1, [R3+URZ+0x30830], R0 ;  /* 0x03083000030075a7 */ /* 0x000e64000802017f */
[----:B-1----:R-:W-:Y:S05]  /*1c00*/  @!P1 BRA `(.L_x_977) ;  /* 0x0000012800a89947 */ /* 0x002fea0003800000 */
.L_x_976:
[----:B------:R-:W-:Y:S05]  /*1c10*/  WARPSYNC.ALL ;  /* 0x0000000000007948 */ /* 0x000fea0003800000 */
[----:B------:R-:W-:Y:S01]  /*1c20*/  UIADD3 UR4, UR40, 0x1e400, URZ ;  /* 0x0001e40028047890 */ /* 0x000fe2000fffe03f */
[----:B------:R-:W-:Y:S01]  /*1c30*/  WARPGROUP.ARRIVE ;  /* 0x00000000000079c5 */ /* 0x000fe20000000000 */
[----:B------:R-:W-:Y:S01]  /*1c40*/  UMOV UR9, 0x40000040 ;  /* 0x4000004000097882 */ /* 0x000fe20000000000 */
[----:B------:R-:W-:Y:S01]  /*1c50*/  UMOV UR11, 0x40000040 ;  /* 0x40000040000b7882 */ /* 0x000fe20000000000 */
[----:B------:R-:W-:Y:S01]  /*1c60*/  USHF.R.U32.HI UR4, URZ, 0x4, UR4 ;  /* 0x000000043f047899 */ /* 0x000fe20008011604 */
[----:B------:R-:W-:Y:S01]  /*1c70*/  IMAD.U32 R9, RZ, RZ, UR9 ;  /* 0x00000009ff097e24 */ /* 0x000fe2000f8e00ff */
[----:B------:R-:W-:Y:S01]  /*1c80*/  UMOV UR57, 0x40000040 ;  /* 0x4000004000397882 */ /* 0x000fe20000000000 */
[----:B------:R-:W-:Y:S01]  /*1c90*/  UMOV UR59, 0x40000040 ;  /* 0x40000040003b7882 */ /* 0x000fe20000000000 */
[----:B------:R-:W-:Y:S01]  /*1ca0*/  ULOP3.LUT UR4, UR4, 0x3fff, URZ, 0xc0, !UPT ;  /* 0x00003fff04047892 */ /* 0x000fe2000f8ec03f */
[----:B------:R-:W-:Y:S01]  /*1cb0*/  UMOV UR13, 0x40000040 ;  /* 0x40000040000d7882 */ /* 0x000fe20000000000 */
[----:B------:R-:W-:-:S02]  /*1cc0*/  UMOV UR15, 0x40000040 ;  /* 0x40000040000f7882 */ /* 0x000fc40000000000 */
[----:B------:R-:W-:Y:S02]  /*1cd0*/  ULOP3.LUT UR42, UR4, 0x10000, URZ, 0xfc, !UPT ;  /* 0x00010000042a7892 */ /* 0x000fe4000f8efc3f */
[----:B------:R-:W-:Y:S02]  /*1ce0*/  ULOP3.LUT UR4, UR43, 0x10000, URZ, 0xfc, !UPT ;  /* 0x000100002b047892 */ /* 0x000fe4000f8efc3f */
[----:B------:R-:W-:Y:S02]  /*1cf0*/  UIMAD UR5, UR39, 0x900, UR42 ;  /* 0x00000900270578a4 */ /* 0x000fe4000f8e022a */
[----:B------:R-:W-:Y:S02]  /*1d00*/  UIADD3 UR6, UR4, 0x2, URZ ;  /* 0x0000000204067890 */ /* 0x000fe4000fffe03f */
[----:B------:R-:W-:Y:S01]  /*1d10*/  UIADD3 UR7, UR5, 0x2, URZ ;  /* 0x0000000205077890 */ /* 0x000fe2000fffe03f */
[----:B------:R-:W-:Y:S02]  /*1d20*/  UMOV UR8, UR4 ;  /* 0x0000000400087c82 */ /* 0x000fe40008000000 */
[----:B------:R-:W-:Y:S01]  /*1d30*/  UMOV UR10, UR5 ;  /* 0x00000005000a7c82 */ /* 0x000fe20008000000 */
[----:B------:R-:W-:Y:S01]  /*1d40*/  IMAD.U32 R8, RZ, RZ, UR8 ;  /* 0x00000008ff087e24 */ /* 0x000fe2000f8e00ff */
[----:B------:R-:W-:Y:S01]  /*1d50*/  HGMMA.64x96x16.F32 R24, gdesc[UR8], RZ, !UPT, gsb0 ;  /* 0x01600000081879f0 */ /* 0x000fe2000c0008ff */
[----:B------:R-:W-:Y:S01]  /*1d60*/  UMOV UR8, UR6 ;  /* 0x0000000600087c82 */ /* 0x000fe20008000000 */
[----:B------:R-:W-:Y:S01]  /*1d70*/  UMOV UR9, 0x40000040 ;  /* 0x4000004000097882 */ /* 0x000fe20000000000 */
[----:B------:R-:W-:Y:S01]  /*1d80*/  UMOV UR10, UR7 ;  /* 0x00000007000a7c82 */ /* 0x000fe20008000000 */
[----:B------:R-:W-:Y:S01]  /*1d90*/  UMOV UR11, 0x40000040 ;  /* 0x40000040000b7882 */ /* 0x000fe20000000000 */
[----:B------:R-:W-:Y:S01]  /*1da0*/  UIADD3 UR56, UR4, 0x4, URZ ;  /* 0x0000000404387890 */ /* 0x000fe2000fffe03f */
[----:B------:R-:W-:Y:S01]  /*1db0*/  IMAD.U32 R6, RZ, RZ, UR8 ;  /* 0x00000008ff067e24 */ /* 0x000fe2000f8e00ff */
[----:B------:R-:W-:Y:S01]  /*1dc0*/  UIADD3 UR58, UR5, 0x4, URZ ;  /* 0x00000004053a7890 */ /* 0x000fe2000fffe03f */
[----:B------:R-:W-:Y:S01]  /*1dd0*/  IMAD.U32 R7, RZ, RZ, UR9 ;  /* 0x00000009ff077e24 */ /* 0x000fe2000f8e00ff */
[----:B------:R-:W-:-:S02]  /*1de0*/  UIADD3 UR12, UR4, 0x400, URZ ;  /* 0x00000400040c7890 */ /* 0x000fc4000fffe03f */
[----:B------:R-:W-:Y:S02]  /*1df0*/  UIADD3 UR14, UR5, 0x300, URZ ;  /* 0x00000300050e7890 */ /* 0x000fe4000fffe03f */
        /* <DEDUP_REMOVED lines=28> */
[----:B------:R-:W-:Y:S02]  /*1fc0*/  WARPGROUP.DEPBAR.LE gsb0, 0x0 ;  /* 0x00008000000079c5 */ /* 0x000fe40000010000 */
        /* <DEDUP_REMOVED lines=39> */
.L_x_978:
[----:B------:R-:W-:Y:S01]  /*2240*/  ISETP.NE.AND P2, PT, R199, 0x1, PT ;  /* 0x00000001c700780c */ /* 0x000fe20003f45270 */
[----:B01----:R-:W-:Y:S01]  /*2250*/  VIADD R0, R19, UR41 ;  /* 0x0000002913007c36 */ /* 0x003fe20008000000 */
[----:B------:R-:W-:Y:S01]  /*2260*/  R2UR UR4, R3 ;  /* 0x00000000030472ca */ /* 0x000fe200000e0000 */
[----:B------:R-:W0:Y:S01]  /*2270*/  LDC R11, c[0x0][0x288] ;  /* 0x0000a200ff0b7b82 */ /* 0x000e220000000800 */
[----:B------:R-:W-:Y:S01]  /*2280*/  LOP3.LUT P1, RZ, R16, 0x80000, RZ, 0xc0, !PT ;  /* 0x0008000010ff7812 */ /* 0x000fe2000782c0ff */
[----:B------:R-:W-:Y:S01]  /*2290*/  IMAD.MOV.U32 R2, RZ, RZ, R0 ;  /* 0x000000ffff027224 */ /* 0x000fe200078e0000 */
[----:B------:R-:W-:Y:S01]  /*22a0*/  ULDC UR58, c[0x0][0x9dc] ;  /* 0x00027700003a7ab9 */ /* 0x000fe20000000800 */
[----:B------:R-:W-:-:S06]  /*22b0*/  ULDC UR5, c[0x0][0x9e0] ;  /* 0x0002780000057ab9 */ /* 0x000fcc0000000800 */
[----:B------:R-:W1:Y:S02]  /*22c0*/  @P2 LDC R5, c[0x0][0x44c] ;  /* 0x00011300ff052b82 */ /* 0x000e640000000800 */
[----:B------:R-:W-:-:S04]  /*22d0*/  UIADD3 UR4, UR4, 0x30840, URZ ;  /* 0x0003084004047890 */ /* 0x000fc8000fffe03f */
[----:B------:R-:W-:Y:S02]  /*22e0*/  UPRMT UR4, UR61, 0x654, UR4 ;  /* 0x000006543d047896 */ /* 0x000fe40008000004 */
[----:B------:R-:W2:Y:S07]  /*22f0*/  @P2 LDC R4, c[0x0][0x450] ;  /* 0x00011400ff042b82 */ /* 0x000eae0000000800 */
[----:B------:R-:W-:Y:S01]  /*2300*/  SYNCS.ARRIVE.TRANS64.RED.A1T0 RZ, [UR4], RZ ;  /* 0x000000ffffff79a7 */ /* 0x000fe20008100404 */
[----:B------:R-:W-:Y:S01]  /*2310*/  ULOP3.LUT UR4, URZ, UR58, URZ, 0x33, !UPT ;  /* 0x0000003a3f047292 */ /* 0x000fe2000f8e333f */
[----:B-1----:R-:W-:-:S04]  /*2320*/  @P2 IMAD.HI.U32 R3, R0, R5, RZ ;  /* 0x0000000500032227 */ /* 0x002fc800078e00ff */
[----:B------:R-:W-:Y:S02]  /*2330*/  IMAD.MOV.U32 R5, RZ, RZ, -0x60 ;  /* 0xffffffa0ff057424 */ /* 0x000fe400078e00ff */
[C---:B------:R-:W-:Y:S01]  /*2340*/  IMAD R0, R74.reuse, -0x60, R17 ;  /* 0xffffffa04a007824 */ /* 0x040fe200078e0211 */
[----:B--2---:R-:W-:Y:S01]  /*2350*/  @P2 SHF.R.U32.HI R2, RZ, R4, R3 ;  /* 0x00000004ff022219 */ /* 0x004fe20000011603 */
[----:B------:R-:W-:Y:S02]  /*2360*/  IMAD R5, R74, R5, 0x61 ;  /* 0x000000614a057424 */ /* 0x000fe400078e0205 */
[----:B------:R-:W-:Y:S02]  /*2370*/  VIADD R3, R0, 0x60 ;  /* 0x0000006000037836 */ /* 0x000fe40000000000 */
[----:B------:R-:W1:Y:S01]  /*2380*/  SHFL.IDX PT, R72, R2, RZ, 0x1c1f ;  /* 0x001c1fff02487589 */ /* 0x000e6200000e0000 */
[C---:B------:R-:W-:Y:S02]  /*2390*/  IMAD R4, R18.reuse, -0x2, R5 ;  /* 0xfffffffe12047824 */ /* 0x040fe400078e0205 */
[----:B------:R-:W-:-:S02]  /*23a0*/  IMAD R10, R18, -0x2, R3 ;  /* 0xfffffffe120a7824 */ /* 0x000fc400078e0203 */
[----:B------:R-:W-:Y:S01]  /*23b0*/  VIADD R14, R5, 0xffffffff ;  /* 0xffffffff050e7836 */ /* 0x000fe20000000000 */
[C---:B0-----:R-:W-:Y:S01]  /*23c0*/  IADD3 R0, R4.reuse, -R11, R17 ;  /* 0x8000000b04007210 */ /* 0x041fe20007ffe011 */
[----:B------:R-:W-:-:S04]  /*23d0*/  VIADD R20, R4, 0xffffffff ;  /* 0xffffffff04147836 */ /* 0x000fc80000000000 */
[C---:B------:R-:W-:Y:S02]  /*23e0*/  VIADD R13, R0.reuse, UR5 ;  /* 0x00000005000d7c36 */ /* 0x040fe40008000000 */
[----:B------:R-:W-:-:S03]  /*23f0*/  VIADD R12, R0, UR4 ;  /* 0x00000004000c7c36 */ /* 0x000fc60008000000 */
[----:B-1----:R-:W-:Y:S01]  /*2400*/  VIADDMNMX R0, R72, R13, R10, PT ;  /* 0x0000000d48007246 */ /* 0x002fe2000380010a */
[----:B------:R-:W-:Y:S01]  /*2410*/  IMAD.IADD R3, R12, 0x1, R72 ;  /* 0x000000010c037824 */ /* 0x000fe200078e0248 */
[----:B------:R-:W-:Y:S06]  /*2420*/  @!P1 BRA `(.L_x_979) ;  /* 0x00000000005c9947 */ /* 0x000fec0003800000 */
[----:B------:R-:W-:Y:S01]  /*2430*/  IADD3 R5, R17, -R11, R72 ;  /* 0x8000000b11057210 */ /* 0x000fe20007ffe048 */
[----:B------:R-:W-:Y:S03]  /*2440*/  BSSY B0, `(.L_x_980) ;  /* 0x0000012000007945 */ /* 0x000fe60003800000 */
[----:B------:R-:W-:-:S13]  /*2450*/  ISETP.GT.AND P1, PT, R5, -0x1, PT ;  /* 0xffffffff0500780c */ /* 0x000fda0003f24270 */
[----:B------:R-:W-:Y:S05]  /*2460*/  @P1 BRA `(.L_x_981) ;  /* 0x0000000000241947 */ /* 0x000fea0003800000 */
[----:B------:R-:W-:Y:S01]  /*2470*/  ULDC UR4, c[0x0][0x9e4] ;  /* 0x0002790000047ab9 */ /* 0x000fe20000000800 */
[----:B------:R-:W-:Y:S01]  /*2480*/  LOP3.LUT R5, RZ, R5, RZ, 0x33, !PT ;  /* 0x00000005ff057212 */ /* 0x000fe200078e33ff */
[----:B------:R-:W-:-:S05]  /*2490*/  IMAD.U32 R15, RZ, RZ, UR4 ;  /* 0x00000004ff0f7e24 */ /* 0x000fca000f8e00ff */
[----:B------:R-:W-:-:S13]  /*24a0*/  ISETP.NE.AND P1, PT, R15, 0x1, PT ;  /* 0x000000010f00780c */ /* 0x000fda0003f25270 */
[----:B------:R-:W0:Y:S02]  /*24b0*/  @P1 LDC.64 R72, c[0x0][0x9e8] ;  /* 0x00027a00ff481b82 */ /* 0x000e240000000a00 */
[----:B0-----:R-:W-:-:S05]  /*24c0*/  @P1 IMAD.HI.U32 R4, R5, R72, RZ ;  /* 0x0000004805041227 */ /* 0x001fca00078e00ff */
[----:B------:R-:W-:-:S04]  /*24d0*/  @P1 SHF.R.U32.HI R5, RZ, R73, R4 ;  /* 0x00000049ff051219 */ /* 0x000fc80000011604 */
[----:B------:R-:W-:Y:S01]  /*24e0*/  LOP3.LUT R5, RZ, R5, RZ, 0x33, !PT ;  /* 0x00000005ff057212 */ /* 0x000fe200078e33ff */
[----:B------:R-:W-:Y:S06]  /*24f0*/  BRA `(.L_x_982) ;  /* 0x0000000000187947 */ /* 0x000fec0003800000 */
.L_x_981:
[----:B------:R-:W-:Y:S02]  /*2500*/  ULDC UR4, c[0x0][0x9e4] ;  /* 0x0002790000047ab9 */ /* 0x000fe40000000800 */
[----:B------:R-:W-:-:S05]  /*2510*/  IMAD.U32 R15, RZ, RZ, UR4 ;  /* 0x00000004ff0f7e24 */ /* 0x000fca000f8e00ff */
[----:B------:R-:W-:-:S13]  /*2520*/  ISETP.NE.AND P1, PT, R15, 0x1, PT ;  /* 0x000000010f00780c */ /* 0x000fda0003f25270 */
[----:B------:R-:W0:Y:S02]  /*2530*/  @P1 LDC.64 R72, c[0x0][0x9e8] ;  /* 0x00027a00ff481b82 */ /* 0x000e240000000a00 */
[----:B0-----:R-:W-:-:S05]  /*2540*/  @P1 IMAD.HI.U32 R4, R5, R72, RZ ;  /* 0x0000004805041227 */ /* 0x001fca00078e00ff */
[----:B------:R-:W-:-:S07]  /*2550*/  @P1 SHF.R.U32.HI R5, RZ, R73, R4 ;  /* 0x00000049ff051219 */ /* 0x000fce0000011604 */
.L_x_982:
[----:B------:R-:W-:Y:S05]  /*2560*/  BSYNC B0 ;  /* 0x0000000000007941 */ /* 0x000fea0003800000 */
.L_x_980:
[----:B------:R-:W-:-:S05]  /*2570*/  IMAD R5, R5, R15, R20 ;  /* 0x0000000f05057224 */ /* 0x000fca00078e0214 */
[----:B------:R-:W-:Y:S02]  /*2580*/  VIADDMNMX R0, R5, R15, R0, PT ;  /* 0x0000000f05007246 */ /* 0x000fe40003800100 */
[----:B------:R-:W-:-:S07]  /*2590*/  VIMNMX R3, R3, R5, !PT ;  /* 0x0000000503037248 */ /* 0x000fce0007fe0100 */
.L_x_979:
[C---:B------:R-:W-:Y:S01]  /*25a0*/  ISETP.GE.AND P6, PT, R14.reuse, 0x9, PT ;  /* 0x000000090e00780c */ /* 0x040fe20003fc6270 */
[----:B------:R-:W0:Y:S01]  /*25b0*/  SHFL.IDX PT, R2, R2, 0x1, 0x1c1f ;  /* 0x003c1f0002027f89 */ /* 0x000e2200000e0000 */
[----:B------:R-:W-:Y:S02]  /*25c0*/  ISETP.GE.AND P1, PT, R14, 0x2, PT ;  /* 0x000000020e00780c */ /* 0x000fe40003f26270 */
[C---:B------:R-:W-:Y:S02]  /*25d0*/  ISETP.GT.AND P2, PT, R3.reuse, 0x8, !P6 ;  /* 0x000000080300780c */ /* 0x040fe40007744270 */
[----:B------:R-:W-:Y:S02]  /*25e0*/  ISETP.GT.AND P3, PT, R3, 0x1, !P1 ;  /* 0x000000010300780c */ /* 0x000fe40004f64270 */
[----:B------:R-:W-:Y:S02]  /*25f0*/  ISETP.LT.OR P2, PT, R0, 0x9, P2 ;  /* 0x000000090000780c */ /* 0x000fe40001741670 */
[----:B------:R-:W-:-:S02]  /*2600*/  ISETP.GE.AND P4, PT, R14, 0xa, PT ;  /* 0x0000000a0e00780c */ /* 0x000fc40003f86270 */
[----:B------:R-:W-:Y:S02]  /*2610*/  FSEL R21, R28, -INF , !P2 ;  /* 0xff8000001c157808 */ /* 0x000fe40005000000 */
[C---:B------:R-:W-:Y:S02]  /*2620*/  ISETP.LT.OR P3, PT, R0.reuse, 0x2, P3 ;  /* 0x000000020000780c */ /* 0x040fe40001f61670 */
[----:B------:R-:W-:Y:S02]  /*2630*/  ISETP.GT.AND P2, PT, R3, 0x9, !P4 ;  /* 0x000000090300780c */ /* 0x000fe40006744270 */
[----:B------:R-:W-:Y:S02]  /*2640*/  FSEL R25, R25, -INF , !P3 ;  /* 0xff80000019197808 */ /* 0x000fe40005800000 */
[----:B------:R-:W-:Y:S02]  /*2650*/  ISETP.LT.OR P2, PT, R0, 0xa, P2 ;  /* 0x0000000a0000780c */ /* 0x000fe40001741670 */
[----:B------:R-:W-:-:S02]  /*2660*/  ISETP.GE.AND P3, PT, R14, 0x11, PT ;  /* 0x000000110e00780c */ /* 0x000fc40003f66270 */
[----:B------:R-:W-:Y:S02]  /*2670*/  FSEL R29, R29, -INF , !P2 ;  /* 0xff8000001d1d7808 */ /* 0x000fe40005000000 */
[----:B------:R-:W-:Y:S02]  /*2680*/  ISETP.GT.AND P2, PT, R3, 0x10, !P3 ;  /* 0x000000100300780c */ /* 0x000fe40005f44270 */
[----:B------:R-:W-:Y:S02]  /*2690*/  P2R R72, PR, RZ, 0x8 ;  /* 0x00000008ff487803 */ /* 0x000fe40000000000 */
[----:B------:R-:W-:Y:S02]  /*26a0*/  ISETP.LT.OR P2, PT, R0, 0x11, P2 ;  /* 0x000000110000780c */ /* 0x000fe40001741670 */
[----:B------:R-:W-:Y:S02]  /*26b0*/  ISETP.GE.AND P3, PT, R14, 0x12, PT ;  /* 0x000000120e00780c */ /* 0x000fe40003f66270 */
[----:B------:R-:W-:-:S02]  /*26c0*/  FSEL R73, R32, -INF , !P2 ;  /* 0xff80000020497808 */ /* 0x000fc40005000000 */
[----:B------:R-:W-:Y:S02]  /*26d0*/  ISETP.GT.AND P2, PT, R3, 0x11, !P3 ;  /* 0x000000110300780c */ /* 0x000fe40005f44270 */
[----:B------:R-:W-:Y:S02]  /*26e0*/  P2R R32, PR, RZ, 0x8 ;  /* 0x00000008ff207803 */ /* 0x000fe40000000000 */
[----:B------:R-:W-:Y:S02]  /*26f0*/  ISETP.LT.OR P2, PT, R0, 0x12, P2 ;  /* 0x000000120000780c */ /* 0x000fe40001741670 */
[----:B------:R-:W-:Y:S02]  /*2700*/  ISETP.GE.AND P3, PT, R14, 0x19, PT ;  /* 0x000000190e00780c */ /* 0x000fe40003f66270 */
[----:B------:R-:W-:Y:S02]  /*2710*/  FSEL R33, R33, -INF , !P2 ;  /* 0xff80000021217808 */ /* 0x000fe40005000000 */
[----:B------:R-:W-:-:S02]  /*2720*/  ISETP.GT.AND P2, PT, R3, 0x18, !P3 ;  /* 0x000000180300780c */ /* 0x000fc40005f44270 */
[----:B------:R-:W-:Y:S02]  /*2730*/  P2R R76, PR, RZ, 0x8 ;  /* 0x00000008ff4c7803 */ /* 0x000fe40000000000 */
[----:B------:R-:W-:Y:S02]  /*2740*/  ISETP.LT.OR P2, PT, R0, 0x19, P2 ;  /* 0x000000190000780c */ /* 0x000fe40001741670 */
[----:B------:R-:W-:Y:S02]  /*2750*/  ISETP.GE.AND P3, PT, R14, 0x1a, PT ;  /* 0x0000001a0e00780c */ /* 0x000fe40003f66270 */
[----:B------:R-:W-:Y:S02]  /*2760*/  FSEL R77, R36, -INF , !P2 ;  /* 0xff800000244d7808 */ /* 0x000fe40005000000 */
[----:B------:R-:W-:Y:S02]  /*2770*/  ISETP.GT.AND P2, PT, R3, 0x19, !P3 ;  /* 0x000000190300780c */ /* 0x000fe40005f44270 */
[----:B------:R-:W-:-:S02]  /*2780*/  P2R R36, PR, RZ, 0x8 ;  /* 0x00000008ff247803 */ /* 0x000fc40000000000 */
[----:B------:R-:W-:Y:S02]  /*2790*/  ISETP.LT.OR P2, PT, R0, 0x1a, P2 ;  /* 0x0000001a0000780c */ /* 0x000fe40001741670 */
[----:B------:R-:W-:Y:S02]  /*27a0*/  ISETP.GE.AND P3, PT, R14, 0x21, PT ;  /* 0x000000210e00780c */ /* 0x000fe40003f66270 */
[----:B------:R-:W-:Y:S02]  /*27b0*/  FSEL R37, R37, -INF , !P2 ;  /* 0xff80000025257808 */ /* 0x000fe40005000000 */
[----:B------:R-:W-:Y:S02]  /*27c0*/  ISETP.GT.AND P2, PT, R3, 0x20, !P3 ;  /* 0x000000200300780c */ /* 0x000fe40005f44270 */
[----:B------:R-:W-:Y:S02]  /*27d0*/  P2R R78, PR, RZ, 0x8 ;  /* 0x00000008ff4e7803 */ /* 0x000fe40000000000 */
[----:B------:R-:W-:-:S02]  /*27e0*/  ISETP.LT.OR P2, PT, R0, 0x21, P2 ;  /* 0x000000210000780c */ /* 0x000fc40001741670 */
[----:B------:R-:W-:Y:S02]  /*27f0*/  ISETP.GE.AND P3, PT, R14, 0x22, PT ;  /* 0x000000220e00780c */ /* 0x000fe40003f66270 */
[----:B------:R-:W-:Y:S02]  /*2800*/  FSEL R79, R40, -INF , !P2 ;  /* 0xff800000284f7808 */ /* 0x000fe40005000000 */
[----:B------:R-:W-:Y:S02]  /*2810*/  ISETP.GT.AND P2, PT, R3, 0x21, !P3 ;  /* 0x000000210300780c */ /* 0x000fe40005f44270 */
[----:B------:R-:W-:Y:S02]  /*2820*/  P2R R40, PR, RZ, 0x8 ;  /* 0x00000008ff287803 */ /* 0x000fe40000000000 */
        /* <DEDUP_REMOVED lines=56> */
[----:B------:R-:W-:Y:S02]  /*2bb0*/  P2R R28, PR, RZ, 0x10 ;  /* 0x00000010ff1c7803 */ /* 0x000fe40000000000 */
[----:B------:R-:W-:Y:S02]  /*2bc0*/  FSEL R64, R64, -INF , !P2 ;  /* 0xff80000040407808 */ /* 0x000fe40005000000 */
[----:B------:R-:W-:-:S04]  /*2bd0*/  ISETP.GE.AND P2, PT, R14, 0x52, PT ;  /* 0x000000520e00780c */ /* 0x000fc80003f46270 */
[----:B------:R-:W-:-:S04]  /*2be0*/  ISETP.GT.AND P3, PT, R3, 0x51, !P2 ;  /* 0x000000510300780c */ /* 0x000fc80005764270 */
[----:B------:R-:W-:-:S04]  /*2bf0*/  ISETP.LT.OR P3, PT, R0, 0x52, P3 ;  /* 0x000000520000780c */ /* 0x000fc80001f61670 */
[----:B------:R-:W-:Y:S02]  /*2c00*/  FSEL R65, R65, -INF , !P3 ;  /* 0xff80000041417808 */ /* 0x000fe40005800000 */
[----:B------:R-:W-:-:S04]  /*2c10*/  ISETP.GE.AND P3, PT, R14, 0x59, PT ;  /* 0x000000590e00780c */ /* 0x000fc80003f66270 */
[----:B------:R-:W-:-:S04]  /*2c20*/  ISETP.GT.AND P4, PT, R3, 0x58, !P3 ;  /* 0x000000580300780c */ /* 0x000fc80005f84270 */
[----:B------:R-:W-:-:S04]  /*2c30*/  ISETP.LT.OR P4, PT, R0, 0x59, P4 ;  /* 0x000000590000780c */ /* 0x000fc80002781670 */
[----:B------:R-:W-:Y:S02]  /*2c40*/  FSEL R68, R68, -INF , !P4 ;  /* 0xff80000044447808 */ /* 0x000fe40006000000 */
[----:B------:R-:W-:-:S04]  /*2c50*/  ISETP.GE.AND P4, PT, R14, 0x1, PT ;  /* 0x000000010e00780c */ /* 0x000fc80003f86270 */
[----:B------:R-:W-:-:S04]  /*2c60*/  ISETP.GT.AND P5, PT, R3, RZ, !P4 ;  /* 0x000000ff0300720c */ /* 0x000fc800067a4270 */
[----:B------:R-:W-:-:S04]  /*2c70*/  ISETP.LT.OR P5, PT, R0, 0x1, P5 ;  /* 0x000000010000780c */ /* 0x000fc80002fa1670 */
[----:B------:R-:W-:Y:S02]  /*2c80*/  FSEL R15, R24, -INF , !P5 ;  /* 0xff800000180f7808 */ /* 0x000fe40006800000 */
[----:B------:R-:W-:-:S04]  /*2c90*/  ISETP.GE.AND P5, PT, R14, 0x5a, PT ;  /* 0x0000005a0e00780c */ /* 0x000fc80003fa6270 */
[----:B------:R-:W-:Y:S02]  /*2ca0*/  P2R R14, PR, RZ, 0x20 ;  /* 0x00000020ff0e7803 */ /* 0x000fe40000000000 */
[----:B------:R-:W-:Y:S01]  /*2cb0*/  ISETP.GT.AND P5, PT, R3, 0x59, !P5 ;  /* 0x000000590300780c */ /* 0x000fe20006fa4270 */
[----:B0-----:R-:W-:-:S03]  /*2cc0*/  IMAD.IADD R3, R12, 0x1, R2 ;  /* 0x000000010c037824 */ /* 0x001fc600078e0202 */
[----:B------:R-:W-:Y:S02]  /*2cd0*/  ISETP.LT.OR P5, PT, R0, 0x5a, P5 ;  /* 0x0000005a0000780c */ /* 0x000fe40002fa1670 */
[----:B------:R-:W-:Y:S02]  /*2ce0*/  VIADDMNMX R0, R2, R13, R10, PT ;  /* 0x0000000d02007246 */ /* 0x000fe4000380010a */
[----:B------:R-:W-:Y:S02]  /*2cf0*/  FSEL R69, R69, -INF , !P5 ;  /* 0xff80000045457808 */ /* 0x000fe40006800000 */
[----:B------:R-:W-:-:S13]  /*2d00*/  LOP3.LUT P5, RZ, R16, 0x80000, RZ, 0xc0, !PT ;  /* 0x0008000010ff7812 */ /* 0x000fda00078ac0ff */
[----:B------:R-:W-:Y:S05]  /*2d10*/  @!P5 BRA `(.L_x_983) ;  /* 0x00000000005cd947 */ /* 0x000fea0003800000 */
        /* <DEDUP_REMOVED lines=13> */
.L_x_985:
[----:B------:R-:W-:Y:S02]  /*2df0*/  ULDC UR4, c[0x0][0x9e4] ;  /* 0x0002790000047ab9 */ /* 0x000fe40000000800 */
[----:B------:R-:W-:-:S05]  /*2e00*/  IMAD.U32 R4, RZ, RZ, UR4 ;  /* 0x00000004ff047e24 */ /* 0x000fca000f8e00ff */
[----:B------:R-:W-:-:S13]  /*2e10*/  ISETP.NE.AND P5, PT, R4, 0x1, PT ;  /* 0x000000010400780c */ /* 0x000fda0003fa5270 */
[----:B------:R-:W0:Y:S02]  /*2e20*/  @P5 LDC.64 R12, c[0x0][0x9e8] ;  /* 0x00027a00ff0c5b82 */ /* 0x000e240000000a00 */
[----:B0-----:R-:W-:-:S05]  /*2e30*/  @P5 IMAD.HI.U32 R2, R5, R12, RZ ;  /* 0x0000000c05025227 */ /* 0x001fca00078e00ff */
[----:B------:R-:W-:-:S07]  /*2e40*/  @P5 SHF.R.U32.HI R5, RZ, R13, R2 ;  /* 0x0000000dff055219 */ /* 0x000fce0000011602 */
.L_x_986:
[----:B------:R-:W-:Y:S05]  /*2e50*/  BSYNC B0 ;  /* 0x0000000000007941 */ /* 0x000fea0003800000 */
.L_x_984:
[----:B------:R-:W-:-:S05]  /*2e60*/  IMAD R5, R5, R4, R20 ;  /* 0x0000000405057224 */ /* 0x000fca00078e0214 */
[----:B------:R-:W-:Y:S02]  /*2e70*/  VIADDMNMX R0, R5, R4, R0, PT ;  /* 0x0000000405007246 */ /* 0x000fe40003800100 */
[----:B------:R-:W-:-:S07]  /*2e80*/  VIMNMX R3, R3, R5, !PT ;  /* 0x0000000503037248 */ /* 0x000fce0007fe0100 */
.L_x_983:
[C---:B------:R-:W-:Y:S01]  /*2e90*/  ISETP.GT.AND P1, PT, R3.reuse, 0x1, !P1 ;  /* 0x000000010300780c */ /* 0x040fe20004f24270 */
[----:B------:R-:W-:Y:S01]  /*2ea0*/  ULDC UR10, c[0x0][0x988] ;  /* 0x00026200000a7ab9 */ /* 0x000fe20000000800 */
[----:B------:R-:W-:Y:S02]  /*2eb0*/  ISETP.GT.AND P6, PT, R3, 0x8, !P6 ;  /* 0x000000080300780c */ /* 0x000fe400077c4270 */
[C---:B------:R-:W-:Y:S02]  /*2ec0*/  ISETP.LT.OR P1, PT, R0.reuse, 0x2, P1 ;  /* 0x000000020000780c */ /* 0x040fe40000f21670 */
[----:B------:R-:W-:Y:S02]  /*2ed0*/  ISETP.LT.OR P6, PT, R0, 0x9, P6 ;  /* 0x000000090000780c */ /* 0x000fe400037c1670 */
[----:B------:R-:W-:Y:S02]  /*2ee0*/  FSEL R27, R27, -INF , !P1 ;  /* 0xff8000001b1b7808 */ /* 0x000fe40004800000 */
[----:B------:R-:W-:-:S02]  /*2ef0*/  ISETP.NE.AND P1, PT, R28, RZ, PT ;  /* 0x000000ff1c00720c */ /* 0x000fc40003f25270 */
[----:B------:R-:W-:Y:S02]  /*2f00*/  FSEL R30, R30, -INF , !P6 ;  /* 0xff8000001e1e7808 */ /* 0x000fe40007000000 */
[----:B------:R-:W-:Y:S02]  /*2f10*/  ISETP.GT.AND P1, PT, R3, 0x9, !P1 ;  /* 0x000000090300780c */ /* 0x000fe40004f24270 */
[----:B------:R-:W-:Y:S02]  /*2f20*/  ISETP.NE.AND P6, PT, R76, RZ, PT ;  /* 0x000000ff4c00720c */ /* 0x000fe40003fc5270 */
[----:B------:R-:W-:Y:S02]  /*2f30*/  ISETP.LT.OR P1, PT, R0, 0xa, P1 ;  /* 0x0000000a0000780c */ /* 0x000fe40000f21670 */
[----:B------:R-:W-:Y:S02]  /*2f40*/  FMNMX.FTZ R2, R15, R25, !PT ;  /* 0x000000190f027209 */ /* 0x000fe40007810000 */
[----:B------:R-:W-:-:S02]  /*2f50*/  FSEL R31, R31, -INF , !P1 ;  /* 0xff8000001f1f7808 */ /* 0x000fc40004800000 */
[----:B------:R-:W-:Y:S02]  /*2f60*/  ISETP.NE.AND P1, PT, R72, RZ, PT ;  /* 0x000000ff4800720c */ /* 0x000fe40003f25270 */
[----:B------:R-:W-:Y:S02]  /*2f70*/  ISETP.NE.AND P5, PT, R36, RZ, PT ;  /* 0x000000ff2400720c */ /* 0x000fe40003fa5270 */
[----:B------:R-:W-:Y:S02]  /*2f80*/  ISETP.GT.AND P1, PT, R3, 0x10, !P1 ;  /* 0x000000100300780c */ /* 0x000fe40004f24270 */
[----:B------:R-:W-:Y:S02]  /*2f90*/  FMNMX.FTZ R2, R21, R2, !PT ;  /* 0x0000000215027209 */ /* 0x000fe40007810000 */
[----:B------:R-:W-:Y:S02]  /*2fa0*/  ISETP.LT.OR P1, PT, R0, 0x11, P1 ;  /* 0x000000110000780c */ /* 0x000fe40000f21670 */
[----:B------:R-:W-:-:S02]  /*2fb0*/  FMNMX.FTZ R2, R29, R2, !PT ;  /* 0x000000021d027209 */ /* 0x000fc40007810000 */
[----:B------:R-:W-:Y:S02]  /*2fc0*/  FSEL R34, R34, -INF , !P1 ;  /* 0xff80000022227808 */ /* 0x000fe40004800000 */
[----:B------:R-:W-:Y:S02]  /*2fd0*/  ISETP.NE.AND P1, PT, R32, RZ, PT ;  /* 0x000000ff2000720c */ /* 0x000fe40003f25270 */
[----:B------:R-:W-:Y:S02]  /*2fe0*/  FMNMX.FTZ R2, R73, R2, !PT ;  /* 0x0000000249027209 */ /* 0x000fe40007810000 */
[----:B------:R-:W-:Y:S02]  /*2ff0*/  ISETP.GT.AND P1, PT, R3, 0x11, !P1 ;  /* 0x000000110300780c */ /* 0x000fe40004f24270 */
[----:B------:R-:W-:Y:S02]  /*3000*/  FMNMX.FTZ R2, R33, R2, !PT ;  /* 0x0000000221027209 */ /* 0x000fe40007810000 */
[----:B------:R-:W-:-:S02]  /*3010*/  ISETP.LT.OR P1, PT, R0, 0x12, P1 ;  /* 0x000000120000780c */ /* 0x000fc40000f21670 */
[----:B------:R-:W-:Y:S02]  /*3020*/  FMNMX.FTZ R2, R77, R2, !PT ;  /* 0x000000024d027209 */ /* 0x000fe40007810000 */
[----:B------:R-:W-:Y:S02]  /*3030*/  FSEL R35, R35, -INF , !P1 ;  /* 0xff80000023237808 */ /* 0x000fe40004800000 */
[----:B------:R-:W-:Y:S02]  /*3040*/  ISETP.GT.AND P1, PT, R3, 0x18, !P6 ;  /* 0x000000180300780c */ /* 0x000fe40007724270 */
[----:B------:R-:W-:Y:S02]  /*3050*/  FMNMX.FTZ R2, R37, R2, !PT ;  /* 0x0000000225027209 */ /* 0x000fe40007810000 */
[----:B------:R-:W-:Y:S02]  /*3060*/  ISETP.LT.OR P1, PT, R0, 0x19, P1 ;  /* 0x000000190000780c */ /* 0x000fe40000f21670 */
[----:B------:R-:W-:-:S02]  /*3070*/  FMNMX.FTZ R2, R79, R2, !PT ;  /* 0x000000024f027209 */ /* 0x000fc40007810000 */
[----:B------:R-:W-:Y:S02]  /*3080*/  FSEL R38, R38, -INF , !P1 ;  /* 0xff80000026267808 */ /* 0x000fe40004800000 */
[----:B------:R-:W-:Y:S02]  /*3090*/  ISETP.GT.AND P1, PT, R3, 0x19, !P5 ;  /* 0x000000190300780c */ /* 0x000fe40006f24270 */
[----:B------:R-:W-:Y:S02]  /*30a0*/  FMNMX.FTZ R2, R41, R2, !PT ;  /* 0x0000000229027209 */ /* 0x000fe40007810000 */
[----:B------:R-:W-:Y:S02]  /*30b0*/  ISETP.LT.OR P1, PT, R0, 0x1a, P1 ;  /* 0x0000001a0000780c */ /* 0x000fe40000f21670 */
[----:B------:R-:W-:Y:S02]  /*30c0*/  FMNMX.FTZ R2, R81, R2, !PT ;  /* 0x0000000251027209 */ /* 0x000fe40007810000 */
[----:B------:R-:W-:-:S02]  /*30d0*/  FSEL R39, R39, -INF , !P1 ;  /* 0xff80000027277808 */ /* 0x000fc40004800000 */
[----:B------:R-:W-:Y:S02]  /*30e0*/  ISETP.NE.AND P1, PT, R78, RZ, PT ;  /* 0x000000ff4e00720c */ /* 0x000fe40003f25270 */
[----:B------:R-:W-:Y:S02]  /*30f0*/  FMNMX.FTZ R5, R45, R2, !PT ;  /* 0x000000022d057209 */ /* 0x000fe40007810000 */
        /* <DEDUP_REMOVED lines=12> */
[----:B------:R-:W-:Y:S02]  /*31c0*/  ISETP.NE.AND P1, PT, R80, RZ, PT ;  /* 0x000000ff5000720c */ /* 0x000fe40003f25270 */
[----:B------:R-:W-:Y:S02]  /*31d0*/  FMNMX.FTZ R5, R57, R2, !PT ;  /* 0x0000000239057209 */ /* 0x000fe40007810000 */
[----:B------:R-:W-:Y:S02]  /*31e0*/  ISETP.GT.AND P1, PT, R3, 0x28, !P1 ;  /* 0x000000280300780c */ /* 0x000fe40004f24270 */
[----:B------:R-:W-:-:S02]  /*31f0*/  FMNMX.FTZ R2, R60, R5, !PT ;  /* 0x000000053c027209 */ /* 0x000fc40007810000 */
[----:B------:R-:W-:Y:S02]  /*3200*/  ISETP.LT.OR P1, PT, R0, 0x29, P1 ;  /* 0x000000290000780c */ /* 0x000fe40000f21670 */
[----:B------:R-:W-:Y:S02]  /*3210*/  FMNMX.FTZ R5, R61, R2, !PT ;  /* 0x000000023d057209 */ /* 0x000fe40007810000 */
[----:B------:R-:W-:Y:S02]  /*3220*/  FSEL R46, R46, -INF , !P1 ;  /* 0xff8000002e2e7808 */ /* 0x000fe40004800000 */
[----:B------:R-:W-:Y:S02]  /*3230*/  ISETP.NE.AND P1, PT, R44, RZ, PT ;  /* 0x000000ff2c00720c */ /* 0x000fe40003f25270 */
[----:B------:R-:W-:Y:S02]  /*3240*/  FMNMX.FTZ R2, R64, R5, !PT ;  /* 0x0000000540027209 */ /* 0x000fe40007810000 */
[----:B------:R-:W-:-:S02]  /*3250*/  ISETP.GT.AND P1, PT, R3, 0x29, !P1 ;  /* 0x000000290300780c */ /* 0x000fc40004f24270 */
[----:B------:R-:W-:Y:S02]  /*3260*/  FMNMX.FTZ R5, R65, R2, !PT ;  /* 0x0000000241057209 */ /* 0x000fe40007810000 */
[----:B------:R-:W-:Y:S02]  /*3270*/  ISETP.LT.OR P1, PT, R0, 0x2a, P1 ;  /* 0x0000002a0000780c */ /* 0x000fe40000f21670 */
[----:B------:R-:W-:Y:S02]  /*3280*/  FMNMX.FTZ R2, R68, R5, !PT ;  /* 0x0000000544027209 */ /* 0x000fe40007810000 */
[----:B------:R-:W-:Y:S02]  /*3290*/  FSEL R47, R47, -INF , !P1 ;  /* 0xff8000002f2f7808 */ /* 0x000fe40004800000 */
[----:B------:R-:W-:Y:S02]  /*32a0*/  ISETP.NE.AND P1, PT, R82, RZ, PT ;  /* 0x000000ff5200720c */ /* 0x000fe40003f25270 */
[----:B------:R-:W-:-:S02]  /*32b0*/  FMNMX.FTZ R2, R69, R2, !PT ;  /* 0x0000000245027209 */ /* 0x000fc40007810000 */
[----:B------:R-:W-:Y:S02]  /*32c0*/  ISETP.GT.AND P1, PT, R3, 0x30, !P1 ;  /* 0x000000300300780c */ /* 0x000fe40004f24270 */
[----:B------:R-:W-:Y:S01]  /*32d0*/  ISETP.NE.AND P6, PT, R87, RZ, PT ;  /* 0x000000ff5700720c */ /* 0x000fe20003fc5270 */
[----:B------:R-:W0:Y:S01]  /*32e0*/  SHFL.BFLY PT, R5, R2, 0x2, 0x1f ;  /* 0x0c401f0002057f89 */ /* 0x000e2200000e0000 */
[----:B------:R-:W-:Y:S02]  /*32f0*/  ISETP.LT.OR P1, PT, R0, 0x31, P1 ;  /* 0x000000310000780c */ /* 0x000fe40000f21670 */
[----:B------:R-:W-:Y:S02]  /*3300*/  ISETP.NE.AND P5, PT, R88, RZ, PT ;  /* 0x000000ff5800720c */ /* 0x000fe40003fa5270 */
[----:B------:R-:W-:Y:S02]  /*3310*/  FSEL R50, R50, -INF , !P1 ;  /* 0xff80000032327808 */ /* 0x000fe40004800000 */
[----:B------:R-:W-:-:S02]  /*3320*/  ISETP.NE.AND P1, PT, R83, RZ, PT ;  /* 0x000000ff5300720c */ /* 0x000fc40003f25270 */
[C---:B------:R-:W-:Y:S02]  /*3330*/  ISETP.GT.AND P4, PT, R3.reuse, RZ, !P4 ;  /* 0x000000ff0300720c */ /* 0x040fe40006784270 */
[----:B------:R-:W-:Y:S02]  /*3340*/  ISETP.GT.AND P1, PT, R3, 0x31, !P1 ;  /* 0x000000310300780c */ /* 0x000fe40004f24270 */
[C---:B------:R-:W-:Y:S02]  /*3350*/  ISETP.LT.OR P4, PT, R0.reuse, 0x1, P4 ;  /* 0x000000010000780c */ /* 0x040fe40002781670 */
[----:B------:R-:W-:Y:S02]  /*3360*/  ISETP.LT.OR P1, PT, R0, 0x32, P1 ;  /* 0x000000320000780c */ /* 0x000fe40000f21670 */
[----:B------:R-:W-:Y:S02]  /*3370*/  FSEL R26, R26, -INF , !P4 ;  /* 0xff8000001a1a7808 */ /* 0x000fe40006000000 */
[----:B------:R-:W-:-:S02]  /*3380*/  FSEL R51, R51, -INF , !P1 ;  /* 0xff80000033337808 */ /* 0x000fc40004800000 */
[----:B------:R-:W-:Y:S02]  /*3390*/  ISETP.NE.AND P1, PT, R84, RZ, PT ;  /* 0x000000ff5400720c */ /* 0x000fe40003f25270 */
[C---:B------:R-:W-:Y:S02]  /*33a0*/  ISETP.GT.AND P2, PT, R3.reuse, 0x51, !P2 ;  /* 0x000000510300780c */ /* 0x040fe40005744270 */
[C---:B------:R-:W-:Y:S02]  /*33b0*/  ISETP.GT.AND P1, PT, R3.reuse, 0x38, !P1 ;  /* 0x000000380300780c */ /* 0x040fe40004f24270 */
[----:B0-----:R-:W-:Y:S02]  /*33c0*/  FMNMX.FTZ R10, R2, R5, !PT ;  /* 0x00000005020a7209 */ /* 0x001fe40007810000 */
[----:B------:R-:W-:Y:S02]  /*33d0*/  ISETP.LT.OR P1, PT, R0, 0x39, P1 ;  /* 0x000000390000780c */ /* 0x000fe40000f21670 */
[----:B------:R-:W-:Y:S01]  /*33e0*/  ISETP.GT.AND P3, PT, R3, 0x58, !P3 ;  /* 0x000000580300780c */ /* 0x000fe20005f64270 */
[----:B------:R-:W0:Y:S01]  /*33f0*/  SHFL.BFLY PT, R5, R10, 0x1, 0x1f ;  /* 0x0c201f000a057f89 */ /* 0x000e2200000e0000 */
[----:B------:R-:W-:-:S02]  /*3400*/  FSEL R54, R54, -INF , !P1 ;  /* 0xff80000036367808 */ /* 0x000fc40004800000 */
[----:B------:R-:W-:Y:S02]  /*3410*/  ISETP.NE.AND P1, PT, R85, RZ, PT ;  /* 0x000000ff5500720c */ /* 0x000fe40003f25270 */
[C---:B------:R-:W-:Y:S02]  /*3420*/  ISETP.LT.OR P2, PT, R0.reuse, 0x52, P2 ;  /* 0x000000520000780c */ /* 0x040fe40001741670 */
[----:B------:R-:W-:Y:S02]  /*3430*/  ISETP.GT.AND P1, PT, R3, 0x39, !P1 ;  /* 0x000000390300780c */ /* 0x000fe40004f24270 */
[C---:B------:R-:W-:Y:S02]  /*3440*/  ISETP.LT.OR P3, PT, R0.reuse, 0x59, P3 ;  /* 0x000000590000780c */ /* 0x040fe40001f61670 */
[----:B------:R-:W-:Y:S02]  /*3450*/  ISETP.LT.OR P1, PT, R0, 0x3a, P1 ;  /* 0x0000003a0000780c */ /* 0x000fe40000f21670 */
[----:B------:R-:W-:-:S02]  /*3460*/  FSEL R67, R67, -INF , !P2 ;  /* 0xff80000043437808 */ /* 0x000fc40005000000 */
[----:B------:R-:W-:Y:S02]  /*3470*/  FSEL R55, R55, -INF , !P1 ;  /* 0xff80000037377808 */ /* 0x000fe40004800000 */
[----:B------:R-:W-:Y:S02]  /*3480*/  ISETP.NE.AND P1, PT, R86, RZ, PT ;  /* 0x000000ff5600720c */ /* 0x000fe40003f25270 */
[----:B------:R-:W-:Y:S02]  /*3490*/  FSEL R70, R70, -INF , !P3 ;  /* 0xff80000046467808 */ /* 0x000fe40005800000 */
[----:B------:R-:W-:Y:S02]  /*34a0*/  ISETP.GT.AND P1, PT, R3, 0x40, !P1 ;  /* 0x000000400300780c */ /* 0x000fe40004f24270 */
[----:B0-----:R-:W-:Y:S02]  /*34b0*/  FMNMX.FTZ R4, R10, R5, !PT ;  /* 0x000000050a047209 */ /* 0x001fe40007810000 */
[----:B------:R-:W-:-:S03]  /*34c0*/  ISETP.LT.OR P1, PT, R0, 0x41, P1 ;  /* 0x000000410000780c */ /* 0x000fc60000f21670 */
[----:B------:R-:W-:Y:S01]  /*34d0*/  FMUL.FTZ R5, R4, UR10 ;  /* 0x0000000a04057c20 */ /* 0x000fe20008410000 */
[----:B------:R-:W-:Y:S02]  /*34e0*/  FSEL R58, R58, -INF , !P1 ;  /* 0xff8000003a3a7808 */ /* 0x000fe40004800000 */
[----:B------:R-:W-:Y:S02]  /*34f0*/  ISETP.GT.AND P1, PT, R3, 0x41, !P6 ;  /* 0x000000410300780c */ /* 0x000fe40007724270 */
[----:B------:R-:W-:Y:S02]  /*3500*/  ISETP.NE.AND P6, PT, R90, RZ, PT ;  /* 0x000000ff5a00720c */ /* 0x000fe40003fc5270 */
[----:B------:R-:W-:-:S04]  /*3510*/  ISETP.LT.OR P1, PT, R0, 0x42, P1 ;  /* 0x000000420000780c */ /* 0x000fc80000f21670 */
[----:B------:R-:W-:Y:S02]  /*3520*/  FSEL R59, R59, -INF , !P1 ;  /* 0xff8000003b3b7808 */ /* 0x000fe40004800000 */
[----:B------:R-:W-:Y:S02]  /*3530*/  ISETP.GT.AND P1, PT, R3, 0x48, !P5 ;  /* 0x000000480300780c */ /* 0x000fe40006f24270 */
[----:B------:R-:W-:Y:S02]  /*3540*/  ISETP.NE.AND P5, PT, R89, RZ, PT ;  /* 0x000000ff5900720c */ /* 0x000fe40003fa5270 */
[----:B------:R-:W-:-:S04]  /*3550*/  ISETP.LT.OR P1, PT, R0, 0x49, P1 ;  /* 0x000000490000780c */ /* 0x000fc80000f21670 */
[----:B------:R-:W-:Y:S02]  /*3560*/  FSEL R62, R62, -INF , !P1 ;  /* 0xff8000003e3e7808 */ /* 0x000fe40004800000 */
[----:B------:R-:W-:-:S04]  /*3570*/  FSETP.NEU.FTZ.AND P1, PT, R4, -INF , PT ;  /* 0xff8000000400780b */ /* 0x000fc80003f3d000 */
[----:B------:R-:W-:Y:S02]  /*3580*/  FSEL R12, R5, RZ, P1 ;  /* 0x000000ff050c7208 */ /* 0x000fe40000800000 */
[----:B------:R-:W-:Y:S02]  /*3590*/  FMNMX.FTZ R5, R26, R27, !PT ;  /* 0x0000001b1a057209 */ /* 0x000fe40007810000 */
[----:B------:R-:W-:Y:S01]  /*35a0*/  ISETP.GT.AND P1, PT, R3, 0x49, !P5 ;  /* 0x000000490300780c */ /* 0x000fe20006f24270 */
[--C-:B------:R-:W-:Y:S01]  /*35b0*/  FFMA.FTZ R188, R15, UR10, -R12.reuse ;  /* 0x0000000a0fbc7c23 */ /* 0x100fe2000801080c */
[----:B------:R-:W-:Y:S01]  /*35c0*/  FMNMX.FTZ R2, R30, R5, !PT ;  /* 0x000000051e027209 */ /* 0x000fe20007810000 */
[--C-:B------:R-:W-:Y:S01]  /*35d0*/  FFMA.FTZ R10, R25, UR10, -R12.reuse ;  /* 0x0000000a190a7c23 */ /* 0x100fe2000801080c */
[----:B------:R-:W-:Y:S01]  /*35e0*/  ISETP.LT.OR P1, PT, R0, 0x4a, P1 ;  /* 0x0000004a0000780c */ /* 0x000fe20000f21670 */
[--C-:B------:R-:W-:Y:S01]  /*35f0*/  FFMA.FTZ R190, R21, UR10, -R12.reuse ;  /* 0x0000000a15be7c23 */ /* 0x100fe2000801080c */
[----:B------:R-:W-:Y:S01]  /*3600*/  FMNMX.FTZ R5, R31, R2, !PT ;  /* 0x000000021f057209 */ /* 0x000fe20007810000 */
[----:B------:R-:W-:Y:S01]  /*3610*/  MUFU.EX2 R188, R188 ;  /* 0x000000bc00bc7308 */ /* 0x000fe20000000800 */
[----:B------:R-:W-:Y:S01]  /*3620*/  FSEL R63, R63, -INF , !P1 ;  /* 0xff8000003f3f7808 */ /* 0x000fe20004800000 */
[--C-:B------:R-:W-:Y:S01]  /*3630*/  FFMA.FTZ R20, R73, UR10, -R12.reuse ;  /* 0x0000000a49147c23 */ /* 0x100fe2000801080c */
[----:B------:R-:W-:Y:S01]  /*3640*/  FMNMX.FTZ R2, R34, R5, !PT ;  /* 0x0000000522027209 */ /* 0x000fe20007810000 */
[--C-:B------:R-:W-:Y:S01]  /*3650*/  FFMA.FTZ R24, R77, UR10, -R12.reuse ;  /* 0x0000000a4d187c23 */ /* 0x100fe2000801080c */
[----:B------:R-:W-:Y:S01]  /*3660*/  ISETP.GT.AND P1, PT, R3, 0x50, !P6 ;  /* 0x000000500300780c */ /* 0x000fe20007724270 */
[--C-:B------:R-:W-:Y:S01]  /*3670*/  FFMA.FTZ R48, R48, UR10, -R12.reuse ;  /* 0x0000000a30307c23 */ /* 0x100fe2000801080c */
[----:B------:R-:W-:Y:S01]  /*3680*/  FMNMX.FTZ R13, R35, R2, !PT ;  /* 0x00000002230d7209 */ /* 0x000fe20007810000 */
[----:B------:R0:W1:Y:S01]  /*3690*/  MUFU.EX2 R5, R10 ;  /* 0x0000000a00057308 */ /* 0x0000620000000800 */
[----:B------:R-:W-:Y:S01]  /*36a0*/  ISETP.NE.AND P5, PT, R14, RZ, PT ;  /* 0x000000ff0e00720c */ /* 0x000fe20003fa5270 */
[--C-:B------:R-:W-:Y:S01]  /*36b0*/  FFMA.FTZ R14, R29, UR10, -R12.reuse ;  /* 0x0000000a1d0e7c23 */ /* 0x100fe2000801080c */
[----:B------:R-:W-:Y:S01]  /*36c0*/  FMNMX.FTZ R2, R38, R13, !PT ;  /* 0x0000000d26027209 */ /* 0x000fe20007810000 */
[--C-:B------:R-:W-:Y:S01]  /*36d0*/  FFMA.FTZ R49, R49, UR10, -R12.reuse ;  /* 0x0000000a31317c23 */ /* 0x100fe2000801080c */
[----:B------:R-:W-:Y:S01]  /*36e0*/  ISETP.LT.OR P1, PT, R0, 0x51, P1 ;  /* 0x000000510000780c */ /* 0x000fe20000f21670 */
[--C-:B------:R-:W-:Y:S01]  /*36f0*/  FFMA.FTZ R52, R52, UR10, -R12.reuse ;  /* 0x0000000a34347c23 */ /* 0x100fe2000801080c */
[----:B------:R-:W-:Y:S01]  /*3700*/  FMNMX.FTZ R13, R39, R2, !PT ;  /* 0x00000002270d7209 */ /* 0x000fe20007810000 */
[----:B------:R-:W-:Y:S01]  /*3710*/  MUFU.EX2 R190, R190 ;  /* 0x000000be00be7308 */ /* 0x000fe20000000800 */
[----:B------:R-:W-:Y:S01]  /*3720*/  ISETP.GT.AND P4, PT, R3, 0x59, !P5 ;  /* 0x000000590300780c */ /* 0x000fe20006f84270 */
[--C-:B0-----:R-:W-:Y:S01]  /*3730*/  FFMA.FTZ R10, R33, UR10, -R12.reuse ;  /* 0x0000000a210a7c23 */ /* 0x101fe2000801080c */
[----:B------:R-:W-:Y:S01]  /*3740*/  FMNMX.FTZ R2, R42, R13, !PT ;  /* 0x0000000d2a027209 */ /* 0x000fe20007810000 */
[--C-:B------:R-:W-:Y:S01]  /*3750*/  FFMA.FTZ R53, R53, UR10, -R12.reuse ;  /* 0x0000000a35357c23 */ /* 0x100fe2000801080c */
[----:B------:R-:W-:Y:S01]  /*3760*/  FSEL R66, R66, -INF , !P1 ;  /* 0xff80000042427808 */ /* 0x000fe20004800000 */
[--C-:B------:R-:W-:Y:S01]  /*3770*/  FFMA.FTZ R56, R56, UR10, -R12.reuse ;  /* 0x0000000a38387c23 */ /* 0x100fe2000801080c */
[----:B------:R-:W-:Y:S01]  /*3780*/  FMNMX.FTZ R13, R43, R2, !PT ;  /* 0x000000022b0d7209 */ /* 0x000fe20007810000 */
[----:B------:R0:W-:Y:S01]  /*3790*/  MUFU.EX2 R15, R14 ;  /* 0x0000000e000f7308 */ /* 0x0001e20000000800 */
[----:B------:R-:W-:Y:S01]  /*37a0*/  ISETP.LT.OR P4, PT, R0, 0x5a, P4 ;  /* 0x0000005a0000780c */ /* 0x000fe20002781670 */
[--C-:B------:R-:W-:Y:S01]  /*37b0*/  FFMA.FTZ R57, R57, UR10, -R12.reuse ;  /* 0x0000000a39397c23 */ /* 0x100fe2000801080c */
[----:B------:R-:W-:Y:S01]  /*37c0*/  FMNMX.FTZ R2, R46, R13, !PT ;  /* 0x0000000d2e027209 */ /* 0x000fe20007810000 */
[--C-:B------:R-:W-:Y:S01]  /*37d0*/  FFMA.FTZ R60, R60, UR10, -R12.reuse ;  /* 0x0000000a3c3c7c23 */ /* 0x100fe2000801080c */
[----:B------:R-:W-:Y:S01]  /*37e0*/  FSEL R71, R71, -INF , !P4 ;  /* 0xff80000047477808 */ /* 0x000fe20006000000 */
[--C-:B------:R-:W-:Y:S01]  /*37f0*/  FFMA.FTZ R61, R61, UR10, -R12.reuse ;  /* 0x0000000a3d3d7c23 */ /* 0x100fe2000801080c */
[----:B------:R-:W-:Y:S01]  /*3800*/  FMNMX.FTZ R13, R47, R2, !PT ;  /* 0x000000022f0d7209 */ /* 0x000fe20007810000 */
[----:B------:R-:W-:Y:S01]  /*3810*/  MUFU.EX2 R20, R20 ;  /* 0x0000001400147308 */ /* 0x000fe20000000800 */
[--C-:B0-----:R-:W-:Y:S01]  /*3820*/  FFMA.FTZ R14, R37, UR10, -R12.reuse ;  /* 0x0000000a250e7c23 */ /* 0x101fe2000801080c */
[----:B-1----:R-:W-:Y:S01]  /*3830*/  FADD.FTZ R37, R188, R5 ;  /* 0x00000005bc257221 */ /* 0x002fe20000010000 */
[----:B------:R-:W-:Y:S01]  /*3840*/  FMNMX.FTZ R2, R50, R13, !PT ;  /* 0x0000000d32027209 */ /* 0x000fe20007810000 */
[--C-:B------:R-:W-:Y:S01]  /*3850*/  FFMA.FTZ R64, R64, UR10, -R12.reuse ;  /* 0x0000000a40407c23 */ /* 0x100fe2000801080c */
[--C-:B------:R-:W-:Y:S01]  /*3860*/  FFMA.FTZ R65, R65, UR10, -R12.reuse ;  /* 0x0000000a41417c23 */ /* 0x100fe2000801080c */
[----:B------:R-:W-:Y:S01]  /*3870*/  FFMA.FTZ R68, R68, UR10, -R12 ;  /* 0x0000000a44447c23 */ /* 0x000fe2000801080c */
[----:B------:R-:W-:Y:S01]  /*3880*/  FMNMX.FTZ R13, R51, R2, !PT ;  /* 0x00000002330d7209 */ /* 0x000fe20007810000 */
[----:B------:R0:W1:Y:S01]  /*3890*/  MUFU.EX2 R21, R10 ;  /* 0x0000000a00157308 */ /* 0x0000620000000800 */
[----:B------:R-:W-:-:S02]  /*38a0*/  ISETP.NE.AND P5, PT, R199, 0x1, PT ;  /* 0x00000001c700780c */ /* 0x000fc40003fa5270 */
[----:B------:R-:W-:Y:S02]  /*38b0*/  FMNMX.FTZ R2, R54, R13, !PT ;  /* 0x0000000d36027209 */ /* 0x000fe40007810000 */
[----:B------:R-:W-:Y:S02]  /*38c0*/  F2FP.F16.F32.PACK_AB R188, R5, R188 ;  /* 0x000000bc05bc723e */ /* 0x000fe400000000ff */
[----:B------:R-:W-:Y:S01]  /*38d0*/  FMNMX.FTZ R13, R55, R2, !PT ;  /* 0x00000002370d7209 */ /* 0x000fe20007810000 */
[----:B------:R-:W-:Y:S01]  /*38e0*/  MUFU.EX2 R24, R24 ;  /* 0x0000001800187308 */ /* 0x000fe20000000800 */
[----:B0-----:R-:W-:Y:S02]  /*38f0*/  FFMA.FTZ R10, R79, UR10, -R12 ;  /* 0x0000000a4f0a7c23 */ /* 0x001fe4000801080c */
[----:B------:R-:W-:-:S04]  /*3900*/  FMNMX.FTZ R2, R58, R13, !PT ;  /* 0x0000000d3a027209 */ /* 0x000fc80007810000 */
[----:B------:R-:W-:Y:S01]  /*3910*/  FMNMX.FTZ R13, R59, R2, !PT ;  /* 0x000000023b0d7209 */ /* 0x000fe20007810000 */
[----:B------:R0:W2:Y:S01]  /*3920*/  MUFU.EX2 R25, R14 ;  /* 0x0000000e00197308 */ /* 0x0000a20000000800 */
[----:B-1----:R-:W-:Y:S02]  /*3930*/  F2FP.F16.F32.PACK_AB R184, R21, R20 ;  /* 0x0000001415b8723e */ /* 0x002fe400000000ff */
[----:B------:R-:W-:Y:S01]  /*3940*/  FMNMX.FTZ R2, R62, R13, !PT ;  /* 0x0000000d3e027209 */ /* 0x000fe20007810000 */
[----:B------:R-:W-:-:S03]  /*3950*/  FFMA.FTZ R13, R41, UR10, -R12 ;  /* 0x0000000a290d7c23 */ /* 0x000fc6000801080c */
[----:B------:R-:W-:Y:S01]  /*3960*/  FMNMX.FTZ R3, R63, R2, !PT ;  /* 0x000000023f037209 */ /* 0x000fe20007810000 */
[----:B------:R-:W-:Y:S01]  /*3970*/  MUFU.EX2 R10, R10 ;  /* 0x0000000a000a7308 */ /* 0x000fe20000000800 */
[--C-:B0-----:R-:W-:Y:S02]  /*3980*/  FFMA.FTZ R14, R45, UR10, -R12.reuse ;  /* 0x0000000a2d0e7c23 */ /* 0x101fe4000801080c */
[----:B------:R-:W-:Y:S01]  /*3990*/  FMNMX.FTZ R2, R66, R3, !PT ;  /* 0x0000000342027209 */ /* 0x000fe20007810000 */
[----:B------:R-:W0:Y:S03]  /*39a0*/  @P5 LDC R45, c[0x0][0x450] ;  /* 0x00011400ff2d5b82 */ /* 0x000e260000000800 */
[----:B------:R-:W-:Y:S01]  /*39b0*/  FMNMX.FTZ R3, R67, R2, !PT ;  /* 0x0000000243037209 */ /* 0x000fe20007810000 */
[--C-:B------:R-:W-:Y:S01]  /*39c0*/  FFMA.FTZ R2, R81, UR10, -R12.reuse ;  /* 0x0000000a51027c23 */ /* 0x100fe2000801080c */
[----:B------:R-:W1:Y:S01]  /*39d0*/  MUFU.EX2 R13, R13 ;  /* 0x0000000d000d7308 */ /* 0x000e620000000800 */
[----:B------:R-:W-:Y:S01]  /*39e0*/  FFMA.FTZ R12, R69, UR10, -R12 ;  /* 0x0000000a450c7c23 */ /* 0x000fe2000801080c */
[----:B------:R-:W-:-:S02]  /*39f0*/  FMNMX.FTZ R0, R70, R3, !PT ;  /* 0x0000000346007209 */ /* 0x000fc40007810000 */
[----:B--2---:R-:W-:Y:S02]  /*3a00*/  F2FP.F16.F32.PACK_AB R186, R25, R24 ;  /* 0x0000001819ba723e */ /* 0x004fe400000000ff */
[----:B------:R-:W-:Y:S02]  /*3a10*/  FMNMX.FTZ R0, R71, R0, !PT ;  /* 0x0000000047007209 */ /* 0x000fe40007810000 */
[----:B------:R-:W-:Y:S03]  /*3a20*/  MUFU.EX2 R182, R2 ;  /* 0x0000000200b67308 */ /* 0x000fe60000000800 */
[----:B------:R-:W2:Y:S05]  /*3a30*/  SHFL.BFLY PT, R3, R0, 0x2, 0x1f ;  /* 0x0c401f0000037f89 */ /* 0x000eaa00000e0000 */
[----:B------:R-:W-:Y:S01]  /*3a40*/  MUFU.EX2 R33, R12 ;  /* 0x0000000c00217308 */ /* 0x000fe20000000800 */
[----:B-1----:R-:W-:-:S07]  /*3a50*/  F2FP.F16.F32.PACK_AB R180, R13, R10 ;  /* 0x0000000a0db4723e */ /* 0x002fce00000000ff */
[----:B------:R1:W-:Y:S08]  /*3a60*/  MUFU.EX2 R29, R14 ;  /* 0x0000000e001d7308 */ /* 0x0003f00000000800 */
[----:B------:R-:W-:Y:S01]  /*3a70*/  MUFU.EX2 R48, R48 ;  /* 0x0000003000307308 */ /* 0x000fe20000000800 */
[----:B-1----:R-:W1:Y:S01]  /*3a80*/  @P5 LDC R14, c[0x0][0x44c] ;  /* 0x00011300ff0e5b82 */ /* 0x002e620000000800 */
[----:B--2---:R-:W-:-:S05]  /*3a90*/  FMNMX.FTZ R2, R0, R3, !PT ;  /* 0x0000000300027209 */ /* 0x004fca0007810000 */
[----:B------:R-:W2:Y:S01]  /*3aa0*/  SHFL.BFLY PT, R3, R2, 0x1, 0x1f ;  /* 0x0c201f0002037f89 */ /* 0x000ea200000e0000 */
[----:B------:R-:W3:Y:S08]  /*3ab0*/  MUFU.EX2 R49, R49 ;  /* 0x0000003100317308 */ /* 0x000ef00000000800 */
[----:B------:R-:W-:Y:S08]  /*3ac0*/  MUFU.EX2 R52, R52 ;  /* 0x0000003400347308 */ /* 0x000ff00000000800 */
[----:B------:R-:W4:Y:S01]  /*3ad0*/  MUFU.EX2 R53, R53 ;  /* 0x0000003500357308 */ /* 0x000f220000000800 */
[----:B-1----:R-:W-:Y:S01]  /*3ae0*/  @P5 IMAD.HI.U32 R28, R14, UR41, RZ ;  /* 0x000000290e1c5c27 */ /* 0x002fe2000f8e00ff */
[----:B---3--:R-:W-:-:S03]  /*3af0*/  F2FP.F16.F32.PACK_AB R176, R49, R48 ;  /* 0x0000003031b0723e */ /* 0x008fc600000000ff */
[----:B------:R-:W-:Y:S01]  /*3b00*/  IMAD.U32 R14, RZ, RZ, UR41 ;  /* 0x00000029ff0e7e24 */ /* 0x000fe2000f8e00ff */
[----:B0-----:R-:W-:Y:S02]  /*3b10*/  @P5 SHF.R.U32.HI R14, RZ, R45, R28 ;  /* 0x0000002dff0e5219 */ /* 0x001fe4000001161c */
[----:B--2---:R-:W-:Y:S01]  /*3b20*/  FMNMX.FTZ R3, R2, R3, !PT ;  /* 0x0000000302037209 */ /* 0x004fe20007810000 */
[----:B------:R-:W-:Y:S01]  /*3b30*/  FADD.FTZ R2, R190, R37 ;  /* 0x00000025be027221 */ /* 0x000fe20000010000 */
[----:B------:R-:W-:Y:S01]  /*3b40*/  MUFU.EX2 R56, R56 ;  /* 0x0000003800387308 */ /* 0x000fe20000000800 */
[----:B------:R-:W-:Y:S01]  /*3b50*/  F2FP.F16.F32.PACK_AB R190, R15, R190 ;  /* 0x000000be0fbe723e */ /* 0x000fe200000000ff */
[----:B------:R-:W-:Y:S02]  /*3b60*/  IMAD.IADD R75, R75, 0x1, R14 ;  /* 0x000000014b4b7824 */ /* 0x000fe400078e020e */
[C---:B------:R-:W-:Y:S01]  /*3b70*/  FMUL.FTZ R0, R3.reuse, UR10 ;  /* 0x0000000a03007c20 */ /* 0x040fe20008410000 */
[----:B------:R-:W-:Y:S01]  /*3b80*/  FSETP.NEU.FTZ.AND P1, PT, R3, -INF , PT ;  /* 0xff8000000300780b */ /* 0x000fe20003f3d000 */
[----:B------:R-:W-:Y:S01]  /*3b90*/  FADD.FTZ R37, R15, R2 ;  /* 0x000000020f257221 */ /* 0x000fe20000010000 */
[----:B------:R-:W-:Y:S01]  /*3ba0*/  LOP3.LUT P5, RZ, R16, 0x80000, RZ, 0xc0, !PT ;  /* 0x0008000010ff7812 */ /* 0x000fe200078ac0ff */
[----:B------:R-:W-:Y:S01]  /*3bb0*/  VIADD R14, R75, UR5 ;  /* 0x000000054b0e7c36 */ /* 0x000fe20008000000 */
[----:B------:R-:W-:Y:S01]  /*3bc0*/  FSEL R0, R0, RZ, P1 ;  /* 0x000000ff00007208 */ /* 0x000fe20000800000 */
[----:B------:R-:W-:Y:S01]  /*3bd0*/  FADD.FTZ R2, R20, R37 ;  /* 0x0000002514027221 */ /* 0x000fe20000010000 */
[----:B------:R-:W-:Y:S01]  /*3be0*/  MUFU.EX2 R57, R57 ;  /* 0x0000003900397308 */ /* 0x000fe20000000800 */
[----:B----4-:R-:W-:-:S02]  /*3bf0*/  F2FP.F16.F32.PACK_AB R178, R53, R52 ;  /* 0x0000003435b2723e */ /* 0x010fc400000000ff */
[--C-:B------:R-:W-:Y:S01]  /*3c00*/  FFMA.FTZ R26, R26, UR10, -R0.reuse ;  /* 0x0000000a1a1a7c23 */ /* 0x100fe20008010800 */
[--C-:B------:R-:W-:Y:S01]  /*3c10*/  FFMA.FTZ R27, R27, UR10, -R0.reuse ;  /* 0x0000000a1b1b7c23 */ /* 0x100fe20008010800 */
[--C-:B------:R-:W-:Y:S01]  /*3c20*/  FFMA.FTZ R30, R30, UR10, -R0.reuse ;  /* 0x0000000a1e1e7c23 */ /* 0x100fe20008010800 */
[--C-:B------:R-:W-:Y:S01]  /*3c30*/  FFMA.FTZ R31, R31, UR10, -R0.reuse ;  /* 0x0000000a1f1f7c23 */ /* 0x100fe20008010800 */
[--C-:B------:R-:W-:Y:S01]  /*3c40*/  FFMA.FTZ R34, R34, UR10, -R0.reuse ;  /* 0x0000000a22227c23 */ /* 0x100fe20008010800 */
[--C-:B------:R-:W-:Y:S01]  /*3c50*/  FFMA.FTZ R35, R35, UR10, -R0.reuse ;  /* 0x0000000a23237c23 */ /* 0x100fe20008010800 */
[----:B------:R-:W-:Y:S01]  /*3c60*/  MUFU.EX2 R26, R26 ;  /* 0x0000001a001a7308 */ /* 0x000fe20000000800 */
[--C-:B------:R-:W-:Y:S01]  /*3c70*/  FFMA.FTZ R38, R38, UR10, -R0.reuse ;  /* 0x0000000a26267c23 */ /* 0x100fe20008010800 */
[----:B------:R-:W-:Y:S01]  /*3c80*/  FFMA.FTZ R39, R39, UR10, -R0 ;  /* 0x0000000a27277c23 */ /* 0x000fe20008010800 */
[----:B------:R-:W-:Y:S01]  /*3c90*/  FADD.FTZ R41, R21, R2 ;  /* 0x0000000215297221 */ /* 0x000fe20000010000 */
[--C-:B------:R-:W-:Y:S01]  /*3ca0*/  FFMA.FTZ R42, R42, UR10, -R0.reuse ;  /* 0x0000000a2a2a7c23 */ /* 0x100fe20008010800 */
[--C-:B------:R-:W-:Y:S01]  /*3cb0*/  FFMA.FTZ R43, R43, UR10, -R0.reuse ;  /* 0x0000000a2b2b7c23 */ /* 0x100fe20008010800 */
[--C-:B------:R-:W-:Y:S01]  /*3cc0*/  FFMA.FTZ R46, R46, UR10, -R0.reuse ;  /* 0x0000000a2e2e7c23 */ /* 0x100fe20008010800 */
[--C-:B------:R-:W-:Y:S01]  /*3cd0*/  FFMA.FTZ R47, R47, UR10, -R0.reuse ;  /* 0x0000000a2f2f7c23 */ /* 0x100fe20008010800 */
[----:B------:R-:W0:Y:S01]  /*3ce0*/  MUFU.EX2 R27, R27 ;  /* 0x0000001b001b7308 */ /* 0x000e220000000800 */
[--C-:B------:R-:W-:Y:S01]  /*3cf0*/  FFMA.FTZ R50, R50, UR10, -R0.reuse ;  /* 0x0000000a32327c23 */ /* 0x100fe20008010800 */
[----:B------:R-:W-:Y:S01]  /*3d00*/  FADD.FTZ R12, R24, R41 ;  /* 0x00000029180c7221 */ /* 0x000fe20000010000 */
[--C-:B------:R-:W-:Y:S01]  /*3d10*/  FFMA.FTZ R51, R51, UR10, -R0.reuse ;  /* 0x0000000a33337c23 */ /* 0x100fe20008010800 */
[--C-:B------:R-:W-:Y:S01]  /*3d20*/  FFMA.FTZ R54, R54, UR10, -R0.reuse ;  /* 0x0000000a36367c23 */ /* 0x100fe20008010800 */
[----:B------:R-:W-:Y:S01]  /*3d30*/  FFMA.FTZ R55, R55, UR10, -R0 ;  /* 0x0000000a37377c23 */ /* 0x000fe20008010800 */
[----:B------:R-:W-:Y:S01]  /*3d40*/  FADD.FTZ R41, R25, R12 ;  /* 0x0000000c19297221 */ /* 0x000fe20000010000 */
[--C-:B------:R-:W-:Y:S01]  /*3d50*/  FFMA.FTZ R58, R58, UR10, -R0.reuse ;  /* 0x0000000a3a3a7c23 */ /* 0x100fe20008010800 */
[----:B------:R-:W1:Y:S01]  /*3d60*/  MUFU.EX2 R30, R30 ;  /* 0x0000001e001e7308 */ /* 0x000e620000000800 */
[--C-:B------:R-:W-:Y:S01]  /*3d70*/  FFMA.FTZ R59, R59, UR10, -R0.reuse ;  /* 0x0000000a3b3b7c23 */ /* 0x100fe20008010800 */
[----:B------:R-:W-:Y:S01]  /*3d80*/  FADD.FTZ R12, R10, R41 ;  /* 0x000000290a0c7221 */ /* 0x000fe20000010000 */
[--C-:B------:R-:W-:Y:S01]  /*3d90*/  FFMA.FTZ R62, R62, UR10, -R0.reuse ;  /* 0x0000000a3e3e7c23 */ /* 0x100fe20008010800 */
[--C-:B------:R-:W-:Y:S01]  /*3da0*/  FFMA.FTZ R63, R63, UR10, -R0.reuse ;  /* 0x0000000a3f3f7c23 */ /* 0x100fe20008010800 */
[----:B------:R-:W-:Y:S01]  /*3db0*/  FFMA.FTZ R66, R66, UR10, -R0 ;  /* 0x0000000a42427c23 */ /* 0x000fe20008010800 */
[----:B------:R-:W-:Y:S01]  /*3dc0*/  FADD.FTZ R41, R13, R12 ;  /* 0x0000000c0d297221 */ /* 0x000fe20000010000 */
[--C-:B------:R-:W-:Y:S01]  /*3dd0*/  FFMA.FTZ R67, R67, UR10, -R0.reuse ;  /* 0x0000000a43437c23 */ /* 0x100fe20008010800 */
[----:B------:R-:W2:Y:S01]  /*3de0*/  MUFU.EX2 R31, R31 ;  /* 0x0000001f001f7308 */ /* 0x000ea20000000800 */
[----:B0-----:R-:W-:Y:S01]  /*3df0*/  FADD.FTZ R37, R26, R27 ;  /* 0x0000001b1a257221 */ /* 0x001fe20000010000 */
[----:B------:R-:W-:Y:S01]  /*3e00*/  FADD.FTZ R12, R182, R41 ;  /* 0x00000029b60c7221 */ /* 0x000fe20000010000 */
[--C-:B------:R-:W-:Y:S01]  /*3e10*/  FFMA.FTZ R70, R70, UR10, -R0.reuse ;  /* 0x0000000a46467c23 */ /* 0x100fe20008010800 */
[----:B------:R-:W-:Y:S01]  /*3e20*/  FFMA.FTZ R0, R71, UR10, -R0 ;  /* 0x0000000a47007c23 */ /* 0x000fe20008010800 */
[----:B------:R-:W-:Y:S01]  /*3e30*/  R2UR UR11, R14 ;  /* 0x000000000e0b72ca */ /* 0x000fe200000e0000 */
[C---:B------:R-:W-:Y:S01]  /*3e40*/  FADD.FTZ R41, R29.reuse, R12 ;  /* 0x0000000c1d297221 */ /* 0x040fe20000010000 */
[----:B------:R-:W-:Y:S01]  /*3e50*/  F2FP.F16.F32.PACK_AB R182, R29, R182 ;  /* 0x000000b61db6723e */ /* 0x000fe200000000ff */
[----:B------:R-:W0:Y:S01]  /*3e60*/  MUFU.EX2 R34, R34 ;  /* 0x0000002200227308 */ /* 0x000e220000000800 */
[----:B-1----:R-:W-:Y:S01]  /*3e70*/  FADD.FTZ R2, R30, R37 ;  /* 0x000000251e027221 */ /* 0x002fe20000010000 */
[----:B------:R-:W-:Y:S01]  /*3e80*/  FADD.FTZ R12, R48, R41 ;  /* 0x00000029300c7221 */ /* 0x000fe20000010000 */
[----:B------:R-:W-:Y:S01]  /*3e90*/  F2FP.F16.F32.PACK_AB R172, R57, R56 ;  /* 0x0000003839ac723e */ /* 0x000fe200000000ff */
[----:B------:R-:W-:Y:S01]  /*3ea0*/  VIADD R14, R74, 0xfffffffe ;  /* 0xfffffffe4a0e7836 */ /* 0x000fe20000000000 */
[----:B------:R-:W-:Y:S01]  /*3eb0*/  F2FP.F16.F32.PACK_AB R189, R27, R26 ;  /* 0x0000001a1bbd723e */ /* 0x000fe200000000ff */
[----:B------:R-:W-:-:S02]  /*3ec0*/  FADD.FTZ R41, R49, R12 ;  /* 0x0000000c31297221 */ /* 0x000fc40000010000 */
[----:B------:R-:W1:Y:S01]  /*3ed0*/  MUFU.EX2 R35, R35 ;  /* 0x0000002300237308 */ /* 0x000e620000000800 */
[C---:B--2---:R-:W-:Y:S01]  /*3ee0*/  FADD.FTZ R37, R31.reuse, R2 ;  /* 0x000000021f257221 */ /* 0x044fe20000010000 */
[----:B------:R-:W-:Y:S01]  /*3ef0*/  FADD.FTZ R12, R52, R41 ;  /* 0x00000029340c7221 */ /* 0x000fe20000010000 */
[----:B------:R-:W-:-:S03]  /*3f00*/  F2FP.F16.F32.PACK_AB R191, R31, R30 ;  /* 0x0000001e1fbf723e */ /* 0x000fc600000000ff */
[----:B------:R-:W-:Y:S02]  /*3f10*/  FADD.FTZ R41, R53, R12 ;  /* 0x0000000c35297221 */ /* 0x000fe40000010000 */
[----:B------:R-:W2:Y:S01]  /*3f20*/  MUFU.EX2 R38, R38 ;  /* 0x0000002600267308 */ /* 0x000ea20000000800 */
[----:B0-----:R-:W-:Y:S01]  /*3f30*/  FADD.FTZ R2, R34, R37 ;  /* 0x0000002522027221 */ /* 0x001fe20000010000 */
[----:B------:R-:W-:-:S04]  /*3f40*/  FADD.FTZ R12, R56, R41 ;  /* 0x00000029380c7221 */ /* 0x000fc80000010000 */
[----:B------:R-:W-:Y:S02]  /*3f50*/  FADD.FTZ R15, R57, R12 ;  /* 0x0000000c390f7221 */ /* 0x000fe40000010000 */
[----:B------:R-:W0:Y:S01]  /*3f60*/  MUFU.EX2 R39, R39 ;  /* 0x0000002700277308 */ /* 0x000e220000000800 */
[C---:B-1----:R-:W-:Y:S01]  /*3f70*/  FADD.FTZ R37, R35.reuse, R2 ;  /* 0x0000000223257221 */ /* 0x042fe20000010000 */
[----:B------:R-:W-:-:S06]  /*3f80*/  F2FP.F16.F32.PACK_AB R185, R35, R34 ;  /* 0x0000002223b9723e */ /* 0x000fcc00000000ff */
[----:B------:R-:W1:Y:S01]  /*3f90*/  MUFU.EX2 R42, R42 ;  /* 0x0000002a002a7308 */ /* 0x000e620000000800 */
[----:B--2---:R-:W-:-:S07]  /*3fa0*/  FADD.FTZ R2, R38, R37 ;  /* 0x0000002526027221 */ /* 0x004fce0000010000 */
[----:B------:R-:W2:Y:S01]  /*3fb0*/  MUFU.EX2 R43, R43 ;  /* 0x0000002b002b7308 */ /* 0x000ea20000000800 */
[C---:B0-----:R-:W-:Y:S01]  /*3fc0*/  FADD.FTZ R37, R39.reuse, R2 ;  /* 0x0000000227257221 */ /* 0x041fe20000010000 */
[----:B------:R-:W-:-:S06]  /*3fd0*/  F2FP.F16.F32.PACK_AB R187, R39, R38 ;  /* 0x0000002627bb723e */ /* 0x000fcc00000000ff */
[----:B------:R-:W0:Y:S01]  /*3fe0*/  MUFU.EX2 R46, R46 ;  /* 0x0000002e002e7308 */ /* 0x000e220000000800 */
[----:B-1----:R-:W-:-:S07]  /*3ff0*/  FADD.FTZ R2, R42, R37 ;  /* 0x000000252a027221 */ /* 0x002fce0000010000 */
[----:B------:R-:W1:Y:S01]  /*4000*/  MUFU.EX2 R47, R47 ;  /* 0x0000002f002f7308 */ /* 0x000e620000000800 */
[C---:B--2---:R-:W-:Y:S01]  /*4010*/  FADD.FTZ R37, R43.reuse, R2 ;  /* 0x000000022b257221 */ /* 0x044fe20000010000 */
[----:B------:R-:W-:-:S06]  /*4020*/  F2FP.F16.F32.PACK_AB R181, R43, R42 ;  /* 0x0000002a2bb5723e */ /* 0x000fcc00000000ff */
[----:B------:R-:W2:Y:S01]  /*4030*/  MUFU.EX2 R50, R50 ;  /* 0x0000003200327308 */ /* 0x000ea20000000800 */
[----:B0-----:R-:W-:-:S07]  /*4040*/  FADD.FTZ R2, R46, R37 ;  /* 0x000000252e027221 */ /* 0x001fce0000010000 */
        /* <DEDUP_REMOVED lines=21> */
[----:B0-----:R-:W-:-:S07]  /*41a0*/  FADD.FTZ R12, R60, R15 ;  /* 0x0000000f3c0c7221 */ /* 0x001fce0000010000 */
[----:B------:R-:W0:Y:S01]  /*41b0*/  MUFU.EX2 R66, R66 ;  /* 0x0000004200427308 */ /* 0x000e220000000800 */
[C---:B-1----:R-:W-:Y:S01]  /*41c0*/  FADD.FTZ R5, R63.reuse, R2 ;  /* 0x000000023f057221 */ /* 0x042fe20000010000 */
[----:B------:R-:W-:-:S06]  /*41d0*/  F2FP.F16.F32.PACK_AB R175, R63, R62 ;  /* 0x0000003e3faf723e */ /* 0x000fcc00000000ff */
[----:B------:R-:W1:Y:S01]  /*41e0*/  MUFU.EX2 R64, R64 ;  /* 0x0000004000407308 */ /* 0x000e620000000800 */
[C---:B--2---:R-:W-:Y:S01]  /*41f0*/  FADD.FTZ R13, R61.reuse, R12 ;  /* 0x0000000c3d0d7221 */ /* 0x044fe20000010000 */
[----:B------:R-:W-:-:S06]  /*4200*/  F2FP.F16.F32.PACK_AB R174, R61, R60 ;  /* 0x0000003c3dae723e */ /* 0x000fcc00000000ff */
[----:B------:R-:W2:Y:S01]  /*4210*/  MUFU.EX2 R67, R67 ;  /* 0x0000004300437308 */ /* 0x000ea20000000800 */
[----:B0-----:R-:W-:-:S07]  /*4220*/  FADD.FTZ R2, R66, R5 ;  /* 0x0000000542027221 */ /* 0x001fce0000010000 */
[----:B------:R-:W0:Y:S01]  /*4230*/  MUFU.EX2 R65, R65 ;  /* 0x0000004100417308 */ /* 0x000e220000000800 */
[----:B-1----:R-:W-:-:S07]  /*4240*/  FADD.FTZ R10, R64, R13 ;  /* 0x0000000d400a7221 */ /* 0x002fce0000010000 */
[----:B------:R-:W1:Y:S01]  /*4250*/  MUFU.EX2 R70, R70 ;  /* 0x0000004600467308 */ /* 0x000e620000000800 */
[C---:B--2---:R-:W-:Y:S01]  /*4260*/  FADD.FTZ R5, R67.reuse, R2 ;  /* 0x0000000243057221 */ /* 0x044fe20000010000 */
[----:B------:R-:W-:-:S06]  /*4270*/  F2FP.F16.F32.PACK_AB R169, R67, R66 ;  /* 0x0000004243a9723e */ /* 0x000fcc00000000ff */
[----:B------:R-:W2:Y:S01]  /*4280*/  MUFU.EX2 R68, R68 ;  /* 0x0000004400447308 */ /* 0x000ea20000000800 */
[C---:B0-----:R-:W-:Y:S01]  /*4290*/  FADD.FTZ R13, R65.reuse, R10 ;  /* 0x0000000a410d7221 */ /* 0x041fe20000010000 */
[----:B------:R-:W-:-:S06]  /*42a0*/  F2FP.F16.F32.PACK_AB R168, R65, R64 ;  /* 0x0000004041a8723e */ /* 0x000fcc00000000ff */
[----:B------:R1:W0:Y:S02]  /*42b0*/  MUFU.EX2 R171, R0 ;  /* 0x0000000000ab7308 */ /* 0x0002240000000800 */
[----:B-1----:R-:W-:Y:S01]  /*42c0*/  FADD.FTZ R0, R70, R5 ;  /* 0x0000000546007221 */ /* 0x002fe20000010000 */
[----:B--2---:R-:W-:Y:S01]  /*42d0*/  FADD.FTZ R10, R68, R13 ;  /* 0x0000000d440a7221 */ /* 0x004fe20000010000 */
[----:B------:R-:W-:-:S03]  /*42e0*/  F2FP.F16.F32.PACK_AB R170, R33, R68 ;  /* 0x0000004421aa723e */ /* 0x000fc600000000ff */
[----:B------:R-:W-:Y:S01]  /*42f0*/  FADD.FTZ R10, R33, R10 ;  /* 0x0000000a210a7221 */ /* 0x000fe20000010000 */
[C---:B0-----:R-:W-:Y:S01]  /*4300*/  FADD.FTZ R5, R171.reuse, R0 ;  /* 0x00000000ab057221 */ /* 0x041fe20000010000 */
[----:B------:R-:W-:Y:S01]  /*4310*/  F2FP.F16.F32.PACK_AB R171, R171, R70 ;  /* 0x00000046abab723e */ /* 0x000fe200000000ff */
[----:B------:R-:W-:Y:S06]  /*4320*/  @!P5 BRA `(.L_x_987) ;  /* 0x000000000054d947 */ /* 0x000fec0003800000 */
[C---:B------:R-:W-:Y:S01]  /*4330*/  ISETP.GT.AND P1, PT, R75.reuse, RZ, PT ;  /* 0x000000ff4b00720c */ /* 0x040fe20003f24270 */
[----:B------:R-:W-:-:S05]  /*4340*/  VIADD R0, R75, 0xffffffff ;  /* 0xffffffff4b007836 */ /* 0x000fca0000000000 */
[----:B------:R-:W-:-:S07]  /*4350*/  R2UR UR14, R0 ;  /* 0x00000000000e72ca */ /* 0x000fce00000e0000 */
[----:B------:R-:W-:Y:S08]  /*4360*/  @P1 BRA `(.L_x_988) ;  /* 0x0000000000241947 */ /* 0x000ff00003800000 */
[----:B------:R-:W-:Y:S01]  /*4370*/  R2UR UR14, R75 ;  /* 0x000000004b0e72ca */ /* 0x000fe200000e0000 */
[----:B------:R-:W-:Y:S02]  /*4380*/  ULDC UR15, c[0x0][0x9e4] ;  /* 0x00027900000f7ab9 */ /* 0x000fe40000000800 */
[----:B------:R-:W-:-:S10]  /*4390*/  UISETP.NE.AND UP0, UPT, UR15, 0x1, UPT ;  /* 0x000000010f00788c */ /* 0x000fd4000bf05270 */
[----:B------:R-:W-:Y:S01]  /*43a0*/  UIADD3 UR14, -UR14, URZ, URZ ;  /* 0x0000003f0e0e7290 */ /* 0x000fe2000fffe13f */
[----:B------:R-:W-:-:S03]  /*43b0*/  @UP0 ULDC.64 UR4, c[0x0][0x9e8] ;  /* 0x00027a0000040ab9 */ /* 0x000fc60000000a00 */
[----:B------:R-:W-:-:S04]  /*43c0*/  UIMAD.WIDE.U32 UR6, UR14, UR4, URZ ;  /* 0x000000040e0672a5 */ /* 0x000fc8000f8e003f */
[----:B------:R-:W-:-:S04]  /*43d0*/  @UP0 USHF.R.U32.HI UR14, URZ, UR5, UR7 ;  /* 0x000000053f0e0299 */ /* 0x000fc80008011607 */
[----:B------:R-:W-:Y:S01]  /*43e0*/  ULOP3.LUT UR14, URZ, UR14, URZ, 0x33, !UPT ;  /* 0x0000000e3f0e7292 */ /* 0x000fe2000f8e333f */
[----:B------:R-:W-:Y:S11]  /*43f0*/  BRA `(.L_x_989) ;  /* 0x0000000000147947 */ /* 0x000ff60003800000 */
.L_x_988:
[----:B------:R-:W-:Y:S02]  /*4400*/  ULDC UR15, c[0x0][0x9e4] ;  /* 0x00027900000f7ab9 */ /* 0x000fe40000000800 */
[----:B------:R-:W-:-:S11]  /*4410*/  UISETP.NE.AND UP0, UPT, UR15, 0x1, UPT ;  /* 0x000000010f00788c */ /* 0x000fd6000bf05270 */
[----:B------:R-:W-:Y:S02]  /*4420*/  @UP0 ULDC.64 UR4, c[0x0][0x9e8] ;  /* 0x00027a0000040ab9 */ /* 0x000fe40000000a00 */
[----:B------:R-:W-:-:S04]  /*4430*/  UIMAD.WIDE.U32 UR6, UR14, UR4, URZ ;  /* 0x000000040e0672a5 */ /* 0x000fc8000f8e003f */
[----:B------:R-:W-:-:S12]  /*4440*/  @UP0 USHF.R.U32.HI UR14, URZ, UR5, UR7 ;  /* 0x000000053f0e0299 */ /* 0x000fd80008011607 */
.L_x_989:
[----:B------:R-:W-:-:S04]  /*4450*/  UIMAD UR14, UR14, UR15, UR15 ;  /* 0x0000000f0e0e72a4 */ /* 0x000fc8000f8e020f */
[----:B------:R-:W-:-:S04]  /*4460*/  UISETP.LT.AND UP0, UPT, UR11, UR14, UPT ;  /* 0x0000000e0b00728c */ /* 0x000fc8000bf01270 */
[----:B------:R-:W-:-:S12]  /*4470*/  USEL UR11, UR11, UR14, UP0 ;  /* 0x0000000e0b0b7287 */ /* 0x000fd80008000000 */
.L_x_987:
[----:B------:R-:W-:Y:S01]  /*4480*/  UIMAD.WIDE UR4, UR11, 0x2aaaaaab, URZ ;  /* 0x2aaaaaab0b0478a5 */ /* 0x000fe2000f8e023f */
[----:B------:R-:W-:Y:S01]  /*4490*/  IMAD.MOV.U32 R2, RZ, RZ, 0x3f800000 ;  /* 0x3f800000ff027424 */ /* 0x000fe200078e00ff */
[----:B------:R-:W-:Y:S01]  /*44a0*/  CS2R R118, SRZ ;  /* 0x0000000000767805 */ /* 0x000fe2000001ff00 */
[----:B------:R-:W-:Y:S01]  /*44b0*/  IMAD.MOV.U32 R0, RZ, RZ, 0x3f800000 ;  /* 0x3f800000ff007424 */ /* 0x000fe200078e00ff */
        /* <DEDUP_REMOVED lines=8> */
[----:B------:R-:W-:Y:S01]  /*4540*/  UISETP.LT.AND UP0, UPT, UR60, UR4, UPT ;  /* 0x000000043c00728c */ /* 0x000fe2000bf01270 */
[----:B------:R-:W-:Y:S02]  /*4550*/  CS2R R104, SRZ ;  /* 0x0000000000687805 */ /* 0x000fe4000001ff00 */
[----:B------:R-:W-:Y:S02]  /*4560*/  CS2R R102, SRZ ;  /* 0x0000000000667805 */ /* 0x000fe4000001ff00 */
[----:B------:R-:W-:Y:S01]  /*4570*/  CS2R R100, SRZ ;  /* 0x0000000000647805 */ /* 0x000fe2000001ff00 */
[----:B------:R-:W-:Y:S01]  /*4580*/  USEL UR43, UR60, UR4, !UP0 ;  /* 0x000000043c2b7287 */ /* 0x000fe2000c000000 */
[----:B------:R-:W-:-:S02]  /*4590*/  CS2R R98, SRZ ;  /* 0x0000000000627805 */ /* 0x000fc4000001ff00 */
[----:B------:R-:W-:Y:S02]  /*45a0*/  CS2R R96, SRZ ;  /* 0x0000000000607805 */ /* 0x000fe4000001ff00 */
[----:B------:R-:W-:Y:S02]  /*45b0*/  CS2R R94, SRZ ;  /* 0x00000000005e7805 */ /* 0x000fe4000001ff00 */
[----:B------:R-:W-:Y:S02]  /*45c0*/  CS2R R92, SRZ ;  /* 0x00000000005c7805 */ /* 0x000fe4000001ff00 */
[----:B------:R-:W-:Y:S02]  /*45d0*/  CS2R R90, SRZ ;  /* 0x00000000005a7805 */ /* 0x000fe4000001ff00 */
[----:B------:R-:W-:Y:S02]  /*45e0*/  ISETP.GE.AND P1, PT, R14, UR43, PT ;  /* 0x0000002b0e007c0c */ /* 0x000fe4000bf26270 */
        /* <DEDUP_REMOVED lines=33> */
[----:B------:R-:W-:Y:S06]  /*4800*/  @!P1 BRA `(.L_x_990) ;  /* 0x0000003000489947 */ /* 0x000fec0003800000 */
[----:B------:R-:W-:Y:S01]  /*4810*/  IMAD.MOV.U32 R13, RZ, RZ, R3 ;  /* 0x000000ffff0d7224 */ /* 0x000fe200078e0003 */
[----:B------:R-:W-:Y:S01]  /*4820*/  UMOV UR7, UR38 ;  /* 0x0000002600077c82 */ /* 0x000fe20008000000 */
[----:B------:R-:W-:Y:S01]  /*4830*/  IMAD.MOV.U32 R12, RZ, RZ, R4 ;  /* 0x000000ffff0c7224 */ /* 0x000fe200078e0004 */
[----:B------:R-:W-:Y:S01]  /*4840*/  UMOV UR4, UR39 ;  /* 0x0000002700047c82 */ /* 0x000fe20008000000 */
[----:B------:R-:W-:Y:S01]  /*4850*/  IMAD.MOV.U32 R2, RZ, RZ, 0x3f800000 ;  /* 0x3f800000ff027424 */ /* 0x000fe200078e00ff */
[----:B------:R-:W-:Y:S01]  /*4860*/  ULDC UR54, c[0x0][0x9e4] ;  /* 0x0002790000367ab9 */ /* 0x000fe20000000800 */
[----:B------:R-:W-:Y:S01]  /*4870*/  IMAD.MOV.U32 R119, RZ, RZ, RZ ;  /* 0x000000ffff777224 */ /* 0x000fe200078e00ff */
[----:B------:R-:W-:Y:S01]  /*4880*/  ULDC UR58, c[0x0][0x9dc] ;  /* 0x00027700003a7ab9 */ /* 0x000fe20000000800 */
[----:B------:R-:W-:Y:S01]  /*4890*/  ULDC UR55, c[0x0][0x988] ;  /* 0x0002620000377ab9 */ /* 0x000fe20000000800 */
[----:B------:R-:W-:-:S05]  /*48a0*/  ULDC UR59, c[0x0][0x9e0] ;  /* 0x00027800003b7ab9 */ /* 0x000fca0000000800 */
.L_x_1009:
[----:B------:R-:W-:-:S04]  /*48b0*/  UISETP.NE.AND UP0, UPT, UR4, 0x1, UPT ;  /* 0x000000010400788c */ /* 0x000fc8000bf05270 */
[----:B------:R-:W-:-:S04]  /*48c0*/  USEL UR38, URZ, 0x1, UP0 ;  /* 0x000000013f267887 */ /* 0x000fc80008000000 */
[----:B------:R-:W-:Y:S01]  /*48d0*/  ULOP3.LUT UR38, UR7, UR38, URZ, 0x3c, !UPT ;  /* 0x0000002607267292 */ /* 0x000fe2000f8e3c3f */
[----:B------:R-:W-:Y:S11]  /*48e0*/  @!P0 BRA `(.L_x_991) ;  /* 0x0000000000048947 */ /* 0x000ff60003800000 */
[----:B------:R-:W-:Y:S01]  /*48f0*/  BPT.TRAP 0x1 ;  /* 0x000000040000795c */ /* 0x000fe20000300000 */
.L_x_991:
[----:B------:R-:W-:Y:S01]  /*4900*/  UIADD3 UR39, UR4, 0x1, URZ ;  /* 0x0000000104277890 */ /* 0x000fe2000fffe03f */
[----:B------:R-:W-:-:S03]  /*4910*/  IMAD.U32 R3, RZ, RZ, UR38 ;  /* 0x00000026ff037e24 */ /* 0x000fc6000f8e00ff */
[----:B------:R-:W-:Y:S02]  /*4920*/  UISETP.NE.AND UP0, UPT, UR39, 0x2, UPT ;  /* 0x000000022700788c */ /* 0x000fe4000bf05270 */
[----:B------:R-:W-:Y:S02]  /*4930*/  SHF.L.U32 R3, R3, 0x1f, RZ ;  /* 0x0000001f03037819 */ /* 0x000fe400000006ff */
[----:B------:R-:W-:-:S04]  /*4940*/  USEL UR39, UR39, URZ, UP0 ;  /* 0x0000003f27277287 */ /* 0x000fc80008000000 */
[----:B------:R-:W-:-:S09]  /*4950*/  ULEA UR6, UR39, UR40, 0x3 ;  /* 0x0000002827067291 */ /* 0x000fd2000f8e183f */
[----:B------:R0:W1:Y:S01]  /*4960*/  SYNCS.PHASECHK.TRANS64.TRYWAIT P1, [UR6+0x30830], R3 ;  /* 0x03083003ff0075a7 */ /* 0x0000620008020146 */
[----:B------:R-:W-:Y:S05]  /*4970*/  @!P0 BRA `(.L_x_992) ;  /* 0x0000000000048947 */ /* 0x000fea0003800000 */
[----:B------:R-:W-:Y:S01]  /*4980*/  BPT.TRAP 0x1 ;  /* 0x000000040000795c */ /* 0x000fe20000300000 */
.L_x_992:
[----:B-1----:R-:W-:Y:S05]  /*4990*/  @P1 BRA `(.L_x_993) ;  /* 0x0000000000081947 */ /* 0x002fea0003800000 */
[----:B------:R-:W1:Y:S02]  /*49a0*/  SYNCS.PHASECHK.TRANS64.TRYWAIT P1, [UR6+0x30830], R3 ;  /* 0x03083003ff0075a7 */ /* 0x000e640008020146 */
[----:B-1----:R-:W-:Y:S05]  /*49b0*/  @!P1 BRA `(.L_x_994) ;  /* 0x000000fc00509947 */ /* 0x002fea0003800000 */
.L_x_993:
        /* <DEDUP_REMOVED lines=120> */
[-C--:B------:R-:W-:Y:S01]  /*5140*/  FMUL.FTZ R111, R111, R2.reuse ;  /* 0x000000026f6f7220 */ /* 0x080fe20000410000 */
[-C--:B------:R-:W-:Y:S01]  /*5150*/  FMUL.FTZ R114, R114, R2.reuse ;  /* 0x0000000272727220 */ /* 0x080fe20000410000 */
[-C--:B------:R-:W-:Y:S01]  /*5160*/  FMUL.FTZ R115, R115, R2.reuse ;  /* 0x0000000273737220 */ /* 0x080fe20000410000 */
[-C--:B------:R-:W-:Y:S01]  /*5170*/  FMUL.FTZ R118, R118, R2.reuse ;  /* 0x0000000276767220 */ /* 0x080fe20000410000 */
[----:B------:R-:W-:Y:S01]  /*5180*/  HGMMA.64x96x16.F32 R120, gdesc[UR48], R120, gsb0 ;  /* 0x01600000307879f0 */ /* 0x000fe20008000878 */
[----:B------:R-:W-:Y:S01]  /*5190*/  UIADD3 UR50, UR5, 0x4, URZ ;  /* 0x0000000405327890 */ /* 0x000fe2000fffe03f */
[----:B------:R-:W-:Y:S01]  /*51a0*/  FMUL.FTZ R119, R119, R2 ;  /* 0x0000000277777220 */ /* 0x000fe20000410000 */
[----:B------:R-:W-:Y:S01]  /*51b0*/  UMOV UR48, UR56 ;  /* 0x0000003800307c82 */ /* 0x000fe20008000000 */
[----:B------:R-:W-:Y:S01]  /*51c0*/  UMOV UR49, UR57 ;  /* 0x0000003900317c82 */ /* 0x000fe20008000000 */
[----:B------:R-:W-:Y:S01]  /*51d0*/  UMOV UR51, 0x40000040 ;  /* 0x4000004000337882 */ /* 0x000fe20000000000 */
[----:B------:R-:W-:-:S02]  /*51e0*/  WARPGROUP.DEPBAR.LE gsb0, 0x0 ;  /* 0x00008000000079c5 */ /* 0x000fc40000010000 */
        /* <DEDUP_REMOVED lines=36> */
.L_x_995:
[----:B------:R-:W-:Y:S01]  /*5430*/  ULEA UR5, UR4, UR40, 0x3 ;  /* 0x0000002804057291 */ /* 0x000fe2000f8e183f */
[----:B------:R-:W-:-:S05]  /*5440*/  IMAD.U32 R0, RZ, RZ, UR7 ;  /* 0x00000007ff007e24 */ /* 0x000fca000f8e00ff */
[----:B------:R-:W-:-:S04]  /*5450*/  SHF.L.U32 R0, R0, 0x1f, RZ ;  /* 0x0000001f00007819 */ /* 0x000fc800000006ff */
[----:B------:R2:W3:Y:S01]  /*5460*/  SYNCS.PHASECHK.TRANS64.TRYWAIT P1, [UR5+0x30850], R0 ;  /* 0x03085000ff0075a7 */ /* 0x0004e20008020145 */
[----:B------:R-:W-:Y:S05]  /*5470*/  @!P0 BRA `(.L_x_996) ;  /* 0x0000000000048947 */ /* 0x000fea0003800000 */
[----:B------:R-:W-:Y:S01]  /*5480*/  BPT.TRAP 0x1 ;  /* 0x000000040000795c */ /* 0x000fe20000300000 */
.L_x_996:
[----:B---3--:R-:W-:Y:S05]  /*5490*/  @P1 BRA `(.L_x_997) ;  /* 0x0000000000081947 */ /* 0x008fea0003800000 */
[----:B------:R-:W3:Y:S02]  /*54a0*/  SYNCS.PHASECHK.TRANS64.TRYWAIT P1, [UR5+0x30850], R0 ;  /* 0x03085000ff0075a7 */ /* 0x000ee40008020145 */
[----:B---3--:R-:W-:Y:S05]  /*54b0*/  @!P1 BRA `(.L_x_998) ;  /* 0x000000f000a89947 */ /* 0x008fea0003800000 */
.L_x_997:
[----:B------:R-:W-:Y:S01]  /*54c0*/  UIADD3 UR7, UR40, 0x400, URZ ;  /* 0x0000040028077890 */ /* 0x000fe2000fffe03f */
[----:B------:R-:W-:Y:S01]  /*54d0*/  WARPGROUP.ARRIVE ;  /* 0x00000000000079c5 */ /* 0x000fe20000000000 */
[----:B------:R-:W-:Y:S02]  /*54e0*/  UMOV UR11, 0x40000040 ;  /* 0x40000040000b7882 */ /* 0x000fe40000000000 */
[----:B------:R-:W-:-:S04]  /*54f0*/  USHF.R.U32.HI UR7, URZ, 0x4, UR7 ;  /* 0x000000043f077899 */ /* 0x000fc80008011607 */
[----:B------:R-:W-:-:S04]  /*5500*/  ULOP3.LUT UR7, UR7, 0x3fff, URZ, 0xc0, !UPT ;  /* 0x00003fff07077892 */ /* 0x000fc8000f8ec03f */
[----:B------:R-:W-:-:S04]  /*5510*/  ULOP3.LUT UR7, UR7, 0x3000000, URZ, 0xfc, !UPT ;  /* 0x0300000007077892 */ /* 0x000fc8000f8efc3f */
        /* <DEDUP_REMOVED lines=31> */
.L_x_999:
[----:B------:R-:W-:Y:S01]  /*5710*/  ISETP.NE.AND P2, PT, R199, 0x1, PT ;  /* 0x00000001c700780c */ /* 0x000fe20003f45270 */
[----:B------:R-:W-:Y:S01]  /*5720*/  VIADD R21, R19, UR41 ;  /* 0x0000002913157c36 */ /* 0x000fe20008000000 */
[----:B------:R-:W3:Y:S01]  /*5730*/  LDC R11, c[0x0][0x288] ;  /* 0x0000a200ff0b7b82 */ /* 0x000ee20000000800 */
[----:B------:R-:W-:Y:S01]  /*5740*/  IMAD R168, R14, -0x60, RZ ;  /* 0xffffffa00ea87824 */ /* 0x000fe200078e02ff */
[----:B------:R-:W-:Y:S01]  /*5750*/  UIADD3 UR6, UR6, 0x30840, URZ ;  /* 0x0003084006067890 */ /* 0x000fe2000fffe03f */
[----:B------:R-:W-:Y:S01]  /*5760*/  LOP3.LUT P1, RZ, R16, 0x80000, RZ, 0xc0, !PT ;  /* 0x0008000010ff7812 */ /* 0x000fe2000782c0ff */
[----:B------:R-:W-:Y:S02]  /*5770*/  ULOP3.LUT UR4, URZ, UR58, URZ, 0x33, !UPT ;  /* 0x0000003a3f047292 */ /* 0x000fe4000f8e333f */
[----:B------:R-:W-:-:S05]  /*5780*/  UPRMT UR6, UR61, 0x654, UR6 ;  /* 0x000006543d067896 */ /* 0x000fca0008000006 */
[----:B0-2---:R-:W0:Y:S08]  /*5790*/  @P2 LDC R0, c[0x0][0x44c] ;  /* 0x00011300ff002b82 */ /* 0x005e300000000800 */
[----:B-1----:R-:W1:Y:S01]  /*57a0*/  @P2 LDC R3, c[0x0][0x450] ;  /* 0x00011400ff032b82 */ /* 0x002e620000000800 */
[----:B------:R-:W-:Y:S01]  /*57b0*/  SYNCS.ARRIVE.TRANS64.RED.A1T0 RZ, [UR6], RZ ;  /* 0x000000ffffff79a7 */ /* 0x000fe20008100406 */
[----:B0-----:R-:W-:-:S05]  /*57c0*/  @P2 IMAD.HI.U32 R0, R21, R0, RZ ;  /* 0x0000000015002227 */ /* 0x001fca00078e00ff */
[----:B-1----:R-:W-:Y:S01]  /*57d0*/  @P2 SHF.R.U32.HI R21, RZ, R3, R0 ;  /* 0x00000003ff152219 */ /* 0x002fe20000011600 */
[----:B------:R-:W-:-:S04]  /*57e0*/  VIADD R3, R168, 0x1 ;  /* 0x00000001a8037836 */ /* 0x000fc80000000000 */
[----:B------:R-:W0:Y:S01]  /*57f0*/  SHFL.IDX PT, R2, R21, RZ, 0x1c1f ;  /* 0x001c1fff15027589 */ /* 0x000e2200000e0000 */
[----:B------:R-:W-:-:S05]  /*5800*/  IMAD R4, R18, -0x2, R3 ;  /* 0xfffffffe12047824 */ /* 0x000fca00078e0203 */
[C---:B---3--:R-:W-:Y:S01]  /*5810*/  IADD3 R0, R4.reuse, -R11, R17 ;  /* 0x8000000b04007210 */ /* 0x048fe20007ffe011 */
[----:B------:R-:W-:-:S04]  /*5820*/  VIADD R4, R4, 0xffffffff ;  /* 0xffffffff04047836 */ /* 0x000fc80000000000 */
[C---:B------:R-:W-:Y:S02]  /*5830*/  VIADD R169, R0.reuse, UR59 ;  /* 0x0000003b00a97c36 */ /* 0x040fe40008000000 */
[----:B------:R-:W-:Y:S02]  /*5840*/  VIADD R170, R0, UR4 ;  /* 0x0000000400aa7c36 */ /* 0x000fe40008000000 */
[--C-:B0-----:R-:W-:Y:S02]  /*5850*/  IMAD.IADD R0, R169, 0x1, R2.reuse ;  /* 0x00000001a9007824 */ /* 0x101fe400078e0202 */
[----:B------:R-:W-:Y:S01]  /*5860*/  IMAD.IADD R20, R170, 0x1, R2 ;  /* 0x00000001aa147824 */ /* 0x000fe200078e0202 */
[----:B------:R-:W-:Y:S06]  /*5870*/  @!P1 BRA `(.L_x_1000) ;  /* 0x0000000000549947 */ /* 0x000fec0003800000 */
[----:B------:R-:W-:Y:S01]  /*5880*/  IADD3 R15, R17, -R11, R2 ;  /* 0x8000000b110f7210 */ /* 0x000fe20007ffe002 */
[----:B------:R-:W-:Y:S03]  /*5890*/  BSSY B0, `(.L_x_1001) ;  /* 0x0000010000007945 */ /* 0x000fe60003800000 */
[----:B------:R-:W-:-:S13]  /*58a0*/  ISETP.GT.AND P1, PT, R15, -0x1, PT ;  /* 0xffffffff0f00780c */ /* 0x000fda0003f24270 */
[----:B------:R-:W-:Y:S05]  /*58b0*/  @P1 BRA `(.L_x_1002) ;  /* 0x0000000000201947 */ /* 0x000fea0003800000 */
[----:B------:R-:W-:Y:S01]  /*58c0*/  IMAD.U32 R171, RZ, RZ, UR54 ;  /* 0x00000036ffab7e24 */ /* 0x000fe2000f8e00ff */
[----:B------:R-:W-:-:S04]  /*58d0*/  LOP3.LUT R15, RZ, R15, RZ, 0x33, !PT ;  /* 0x0000000fff0f7212 */ /* 0x000fc800078e33ff */
[----:B------:R-:W-:-:S13]  /*58e0*/  ISETP.NE.AND P1, PT, R171, 0x1, PT ;  /* 0x00000001ab00780c */ /* 0x000fda0003f25270 */
[----:B------:R-:W0:Y:S02]  /*58f0*/  @P1 LDC.64 R2, c[0x0][0x9e8] ;  /* 0x00027a00ff021b82 */ /* 0x000e240000000a00 */
[----:B0-----:R-:W-:-:S05]  /*5900*/  @P1 IMAD.HI.U32 R2, R15, R2, RZ ;  /* 0x000000020f021227 */ /* 0x001fca00078e00ff */
[----:B------:R-:W-:-:S04]  /*5910*/  @P1 SHF.R.U32.HI R15, RZ, R3, R2 ;  /* 0x00000003ff0f1219 */ /* 0x000fc80000011602 */
[----:B------:R-:W-:Y:S01]  /*5920*/  LOP3.LUT R15, RZ, R15, RZ, 0x33, !PT ;  /* 0x0000000fff0f7212 */ /* 0x000fe200078e33ff */
[----:B------:R-:W-:Y:S06]  /*5930*/  BRA `(.L_x_1003) ;  /* 0x0000000000147947 */ /* 0x000fec0003800000 */
.L_x_1002:
[----:B------:R-:W-:-:S05]  /*5940*/  IMAD.U32 R171, RZ, RZ, UR54 ;  /* 0x00000036ffab7e24 */ /* 0x000fca000f8e00ff */
[----:B------:R-:W-:-:S13]  /*5950*/  ISETP.NE.AND P1, PT, R171, 0x1, PT ;  /* 0x00000001ab00780c */ /* 0x000fda0003f25270 */
[----:B------:R-:W0:Y:S02]  /*5960*/  @P1 LDC.64 R2, c[0x0][0x9e8] ;  /* 0x00027a00ff021b82 */ /* 0x000e240000000a00 */
[----:B0-----:R-:W-:-:S05]  /*5970*/  @P1 IMAD.HI.U32 R2, R15, R2, RZ ;  /* 0x000000020f021227 */ /* 0x001fca00078e00ff */
[----:B------:R-:W-:-:S07]  /*5980*/  @P1 SHF.R.U32.HI R15, RZ, R3, R2 ;  /* 0x00000003ff0f1219 */ /* 0x000fce0000011602 */
.L_x_1003:
[----:B------:R-:W-:Y:S05]  /*5990*/  BSYNC B0 ;  /* 0x0000000000007941 */ /* 0x000fea0003800000 */
.L_x_1001:
[----:B------:R-:W-:-:S05]  /*59a0*/  IMAD R15, R15, R171, R4 ;  /* 0x000000ab0f0f7224 */ /* 0x000fca00078e0204 */
[----:B------:R-:W-:Y:S02]  /*59b0*/  VIADDMNMX R0, R15, R171, R0, PT ;  /* 0x000000ab0f007246 */ /* 0x000fe40003800100 */
[----:B------:R-:W-:-:S07]  /*59c0*/  VIMNMX R20, R20, R15, !PT ;  /* 0x0000000f14147248 */ /* 0x000fce0007fe0100 */
.L_x_1000:
[C---:B------:R-:W-:Y:S01]  /*59d0*/  ISETP.GE.AND P1, PT, R168.reuse, 0x2, PT ;  /* 0x00000002a800780c */ /* 0x040fe20003f26270 */
[----:B------:R-:W0:Y:S01]  /*59e0*/  SHFL.IDX PT, R2, R21, 0x1, 0x1c1f ;  /* 0x003c1f0015027f89 */ /* 0x000e2200000e0000 */
[----:B------:R-:W-:Y:S02]  /*59f0*/  ISETP.GE.AND P2, PT, R168, 0x9, PT ;  /* 0x00000009a800780c */ /* 0x000fe40003f46270 */
[----:B------:R-:W-:Y:S02]  /*5a00*/  ISETP.GT.AND P4, PT, R20, 0x1, !P1 ;  /* 0x000000011400780c */ /* 0x000fe40004f84270 */
[----:B------:R-:W-:Y:S02]  /*5a10*/  ISETP.GE.AND P5, PT, R168, 0xa, PT ;  /* 0x0000000aa800780c */ /* 0x000fe40003fa6270 */
[----:B------:R-:W-:Y:S02]  /*5a20*/  ISETP.GT.AND P3, PT, R20, 0x8, !P2 ;  /* 0x000000081400780c */ /* 0x000fe40005764270 */
[----:B------:R-:W-:-:S02]  /*5a30*/  ISETP.LT.OR P4, PT, R0, 0x2, P4 ;  /* 0x000000020000780c */ /* 0x000fc40002781670 */
[----:B------:R-:W-:Y:S02]  /*5a40*/  ISETP.LT.OR P3, PT, R0, 0x9, P3 ;  /* 0x000000090000780c */ /* 0x000fe40001f61670 */
[----:B------:R-:W-:Y:S02]  /*5a50*/  FSEL R121, R121, -INF , !P4 ;  /* 0xff80000079797808 */ /* 0x000fe40006000000 */
[----:B------:R-:W-:Y:S02]  /*5a60*/  ISETP.GE.AND P4, PT, R168, 0x11, PT ;  /* 0x00000011a800780c */ /* 0x000fe40003f86270 */
[----:B------:R-:W-:Y:S02]  /*5a70*/  LOP3.LUT R16, R16, 0xfffffffb, RZ, 0xc0, !PT ;  /* 0xfffffffb10107812 */ /* 0x000fe400078ec0ff */
[----:B------:R-:W-:Y:S02]  /*5a80*/  FSEL R124, R124, -INF , !P3 ;  /* 0xff8000007c7c7808 */ /* 0x000fe40005800000 */
[----:B------:R-:W-:-:S02]  /*5a90*/  ISETP.GT.AND P3, PT, R20, 0x9, !P5 ;  /* 0x000000091400780c */ /* 0x000fc40006f64270 */
[----:B------:R-:W-:Y:S02]  /*5aa0*/  @P5 LOP3.LUT R16, R16, 0x4, RZ, 0xfc, !PT ;  /* 0x0000000410105812 */ /* 0x000fe400078efcff */
[----:B------:R-:W-:Y:S02]  /*5ab0*/  ISETP.LT.OR P3, PT, R0, 0xa, P3 ;  /* 0x0000000a0000780c */ /* 0x000fe40001f61670 */
[----:B------:R-:W-:Y:S02]  /*5ac0*/  LOP3.LUT R16, R16, 0xfffffff7, RZ, 0xc0, !PT ;  /* 0xfffffff710107812 */ /* 0x000fe400078ec0ff */
[----:B------:R-:W-:Y:S02]  /*5ad0*/  FSEL R125, R125, -INF , !P3 ;  /* 0xff8000007d7d7808 */ /* 0x000fe40005800000 */
[----:B------:R-:W-:Y:S02]  /*5ae0*/  @P4 LOP3.LUT R16, R16, 0x8, RZ, 0xfc, !PT ;  /* 0x0000000810104812 */ /* 0x000fe400078efcff */
[----:B------:R-:W-:-:S02]  /*5af0*/  ISETP.GT.AND P3, PT, R20, 0x10, !P4 ;  /* 0x000000101400780c */ /* 0x000fc40006764270 */
[----:B------:R-:W-:Y:S02]  /*5b00*/  ISETP.GE.AND P4, PT, R168, 0x12, PT ;  /* 0x00000012a800780c */ /* 0x000fe40003f86270 */
[----:B------:R-:W-:Y:S02]  /*5b10*/  ISETP.LT.OR P3, PT, R0, 0x11, P3 ;  /* 0x000000110000780c */ /* 0x000fe40001f61670 */
[----:B------:R-:W-:Y:S02]  /*5b20*/  LOP3.LUT R16, R16, 0xffffffef, RZ, 0xc0, !PT ;  /* 0xffffffef10107812 */ /* 0x000fe400078ec0ff */
[----:B------:R-:W-:Y:S02]  /*5b30*/  FSEL R128, R128, -INF , !P3 ;  /* 0xff80000080807808 */ /* 0x000fe40005800000 */
[----:B------:R-:W-:-:S04]  /*5b40*/  ISETP.GT.AND P3, PT, R20, 0x11, !P4 ;  /* 0x000000111400780c */ /* 0x000fc80006764270 */
[----:B------:R-:W-:Y:S02]  /*5b50*/  ISETP.LT.OR P3, PT, R0, 0x12, P3 ;  /* 0x000000120000780c */ /* 0x000fe40001f61670 */
[----:B------:R-:W-:Y:S02]  /*5b60*/  @P4 LOP3.LUT R16, R16, 0x10, RZ, 0xfc, !PT ;  /* 0x0000001010104812 */ /* 0x000fe400078efcff */
[----:B------:R-:W-:Y:S02]  /*5b70*/  ISETP.GE.AND P4, PT, R168, 0x19, PT ;  /* 0x00000019a800780c */ /* 0x000fe40003f86270 */
[----:B------:R-:W-:Y:S02]  /*5b80*/  LOP3.LUT R16, R16, 0xfffbffff, RZ, 0xc0, !PT ;  /* 0xfffbffff10107812 */ /* 0x000fe400078ec0ff */
[----:B------:R-:W-:Y:S02]  /*5b90*/  FSEL R129, R129, -INF , !P3 ;  /* 0xff80000081817808 */ /* 0x000fe40005800000 */
[----:B------:R-:W-:-:S04]  /*5ba0*/  ISETP.GT.AND P3, PT, R20, 0x18, !P4 ;  /* 0x000000181400780c */ /* 0x000fc80006764270 */
[----:B------:R-:W-:-:S03]  /*5bb0*/  ISETP.LT.OR P3, PT, R0, 0x19, P3 ;  /* 0x000000190000780c */ /* 0x000fc60001f61670 */
        /* <DEDUP_REMOVED lines=68> */
[----:B------:R-:W-:Y:S02]  /*6000*/  FSEL R153, R153, -INF , !P3 ;  /* 0xff80000099997808 */ /* 0x000fe40005800000 */
[----:B------:R-:W-:Y:S02]  /*6010*/  LOP3.LUT R16, R16, 0xffffffbf, RZ, 0xc0, !PT ;  /* 0xffffffbf10107812 */ /* 0x000fe400078ec0ff */
[----:B------:R-:W-:-:S04]  /*6020*/  ISETP.GT.AND P3, PT, R20, 0x48, !P4 ;  /* 0x000000481400780c */ /* 0x000fc80006764270 */
[----:B------:R-:W-:-:S03]  /*6030*/  ISETP.LT.OR P3, PT, R0, 0x49, P3 ;  /* 0x000000490000780c */ /* 0x000fc60001f61670 */
[----:B------:R-:W-:Y:S02]  /*6040*/  @P4 LOP3.LUT R16, R16, 0x40, RZ, 0xfc, !PT ;  /* 0x0000004010104812 */ /* 0x000fe400078efcff */
[----:B------:R-:W-:Y:S02]  /*6050*/  ISETP.GE.AND P4, PT, R168, 0x4a, PT ;  /* 0x0000004aa800780c */ /* 0x000fe40003f86270 */
[----:B------:R-:W-:Y:S02]  /*6060*/  FSEL R156, R156, -INF , !P3 ;  /* 0xff8000009c9c7808 */ /* 0x000fe40005800000 */
[----:B------:R-:W-:Y:S02]  /*6070*/  ISETP.GT.AND P3, PT, R20, 0x49, !P4 ;  /* 0x000000491400780c */ /* 0x000fe40006764270 */
[----:B------:R-:W-:Y:S02]  /*6080*/  LOP3.LUT R16, R16, 0xffffffdf, RZ, 0xc0, !PT ;  /* 0xffffffdf10107812 */ /* 0x000fe400078ec0ff */
[----:B------:R-:W-:-:S04]  /*6090*/  ISETP.LT.OR P3, PT, R0, 0x4a, P3 ;  /* 0x0000004a0000780c */ /* 0x000fc80001f61670 */
[----:B------:R-:W-:Y:S02]  /*60a0*/  FSEL R157, R157, -INF , !P3 ;  /* 0xff8000009d9d7808 */ /* 0x000fe40005800000 */
[----:B------:R-:W-:Y:S02]  /*60b0*/  ISETP.GE.AND P3, PT, R168, 0x51, PT ;  /* 0x00000051a800780c */ /* 0x000fe40003f66270 */
[----:B------:R-:W-:Y:S02]  /*60c0*/  @P4 LOP3.LUT R16, R16, 0x20, RZ, 0xfc, !PT ;  /* 0x0000002010104812 */ /* 0x000fe400078efcff */
[----:B------:R-:W-:Y:S02]  /*60d0*/  ISETP.GT.AND P4, PT, R20, 0x50, !P3 ;  /* 0x000000501400780c */ /* 0x000fe40005f84270 */
[----:B------:R-:W-:Y:S02]  /*60e0*/  LOP3.LUT R16, R16, 0xfffffffd, RZ, 0xc0, !PT ;  /* 0xfffffffd10107812 */ /* 0x000fe400078ec0ff */
[----:B------:R-:W-:-:S04]  /*60f0*/  ISETP.LT.OR P4, PT, R0, 0x51, P4 ;  /* 0x000000510000780c */ /* 0x000fc80002781670 */
        /* <DEDUP_REMOVED lines=9> */
[----:B------:R-:W-:-:S13]  /*6190*/  ISETP.GE.AND P6, PT, R168, 0x1, PT ;  /* 0x00000001a800780c */ /* 0x000fda0003fc6270 */
[----:B------:R-:W-:Y:S02]  /*61a0*/  @P6 LOP3.LUT R16, R16, 0x2, RZ, 0xfc, !PT ;  /* 0x0000000210106812 */ /* 0x000fe400078efcff */
[----:B------:R-:W-:Y:S02]  /*61b0*/  ISETP.GT.AND P6, PT, R20, RZ, !P6 ;  /* 0x000000ff1400720c */ /* 0x000fe400077c4270 */
[----:B------:R-:W-:Y:S02]  /*61c0*/  LOP3.LUT R16, R16, 0xfffffffe, RZ, 0xc0, !PT ;  /* 0xfffffffe10107812 */ /* 0x000fe400078ec0ff */
[----:B------:R-:W-:-:S04]  /*61d0*/  ISETP.LT.OR P6, PT, R0, 0x1, P6 ;  /* 0x000000010000780c */ /* 0x000fc800037c1670 */
[----:B------:R-:W-:Y:S02]  /*61e0*/  FSEL R15, R120, -INF , !P6 ;  /* 0xff800000780f7808 */ /* 0x000fe40007000000 */
[----:B------:R-:W-:-:S13]  /*61f0*/  ISETP.GE.AND P6, PT, R168, 0x5a, PT ;  /* 0x0000005aa800780c */ /* 0x000fda0003fc6270 */
[----:B------:R-:W-:Y:S02]  /*6200*/  @P6 LOP3.LUT R16, R16, 0x1, RZ, 0xfc, !PT ;  /* 0x0000000110106812 */ /* 0x000fe400078efcff */
[----:B------:R-:W-:Y:S01]  /*6210*/  ISETP.GT.AND P6, PT, R20, 0x59, !P6 ;  /* 0x000000591400780c */ /* 0x000fe200077c4270 */
[----:B0-----:R-:W-:-:S03]  /*6220*/  IMAD.IADD R20, R170, 0x1, R2 ;  /* 0x00000001aa147824 */ /* 0x001fc600078e0202 */
[----:B------:R-:W-:Y:S01]  /*6230*/  ISETP.LT.OR P6, PT, R0, 0x5a, P6 ;  /* 0x0000005a0000780c */ /* 0x000fe200037c1670 */
[----:B------:R-:W-:-:S03]  /*6240*/  IMAD.IADD R0, R169, 0x1, R2 ;  /* 0x00000001a9007824 */ /* 0x000fc600078e0202 */
[----:B------:R-:W-:Y:S02]  /*6250*/  FSEL R165, R165, -INF , !P6 ;  /* 0xff800000a5a57808 */ /* 0x000fe40007000000 */
[----:B------:R-:W-:-:S13]  /*6260*/  LOP3.LUT P6, RZ, R16, 0x80000, RZ, 0xc0, !PT ;  /* 0x0008000010ff7812 */ /* 0x000fda00078cc0ff */
[----:B------:R-:W-:Y:S05]  /*6270*/  @!P6 BRA `(.L_x_1004) ;  /* 0x000000000054e947 */ /* 0x000fea0003800000 */
        /* <DEDUP_REMOVED lines=12> */
.L_x_1006:
[----:B------:R-:W-:-:S05]  /*6340*/  IMAD.U32 R120, RZ, RZ, UR54 ;  /* 0x00000036ff787e24 */ /* 0x000fca000f8e00ff */
[----:B------:R-:W-:-:S13]  /*6350*/  ISETP.NE.AND P6, PT, R120, 0x1, PT ;  /* 0x000000017800780c */ /* 0x000fda0003fc5270 */
[----:B------:R-:W0:Y:S02]  /*6360*/  @P6 LDC.64 R2, c[0x0][0x9e8] ;  /* 0x00027a00ff026b82 */ /* 0x000e240000000a00 */
[----:B0-----:R-:W-:-:S05]  /*6370*/  @P6 IMAD.HI.U32 R2, R21, R2, RZ ;  /* 0x0000000215026227 */ /* 0x001fca00078e00ff */
[----:B------:R-:W-:-:S07]  /*6380*/  @P6 SHF.R.U32.HI R21, RZ, R3, R2 ;  /* 0x00000003ff156219 */ /* 0x000fce0000011602 */
.L_x_1007:
[----:B------:R-:W-:Y:S05]  /*6390*/  BSYNC B0 ;  /* 0x0000000000007941 */ /* 0x000fea0003800000 */
.L_x_1005:
[----:B------:R-:W-:-:S05]  /*63a0*/  IMAD R21, R21, R120, R4 ;  /* 0x0000007815157224 */ /* 0x000fca00078e0204 */
[----:B------:R-:W-:Y:S02]  /*63b0*/  VIADDMNMX R0, R21, R120, R0, PT ;  /* 0x0000007815007246 */ /* 0x000fe40003800100 */
[----:B------:R-:W-:-:S07]  /*63c0*/  VIMNMX R20, R20, R21, !PT ;  /* 0x0000001514147248 */ /* 0x000fce0007fe0100 */
.L_x_1004:
[C---:B------:R-:W-:Y:S01]  /*63d0*/  ISETP.GT.AND P1, PT, R20.reuse, 0x1, !P1 ;  /* 0x000000011400780c */ /* 0x040fe20004f24270 */
[----:B------:R-:W-:Y:S01]  /*63e0*/  UMOV UR10, UR55 ;  /* 0x00000037000a7c82 */ /* 0x000fe20008000000 */
[----:B------:R-:W-:Y:S02]  /*63f0*/  ISETP.GT.AND P2, PT, R20, 0x8, !P2 ;  /* 0x000000081400780c */ /* 0x000fe40005744270 */
[C---:B------:R-:W-:Y:S02]  /*6400*/  ISETP.LT.OR P1, PT, R0.reuse, 0x2, P1 ;  /* 0x000000020000780c */ /* 0x040fe40000f21670 */
[----:B------:R-:W-:Y:S02]  /*6410*/  ISETP.LT.OR P2, PT, R0, 0x9, P2 ;  /* 0x000000090000780c */ /* 0x000fe40001741670 */
[----:B------:R-:W-:Y:S02]  /*6420*/  FSEL R123, R123, -INF , !P1 ;  /* 0xff8000007b7b7808 */ /* 0x000fe40004800000 */
[----:B------:R-:W-:-:S02]  /*6430*/  LOP3.LUT P1, RZ, R16, 0x4, RZ, 0xc0, !PT ;  /* 0x0000000410ff7812 */ /* 0x000fc4000782c0ff */
[----:B------:R-:W-:Y:S02]  /*6440*/  FSEL R126, R126, -INF , !P2 ;  /* 0xff8000007e7e7808 */ /* 0x000fe40005000000 */
[----:B------:R-:W-:Y:S02]  /*6450*/  ISETP.GT.AND P1, PT, R20, 0x9, !P1 ;  /* 0x000000091400780c */ /* 0x000fe40004f24270 */
[----:B------:R-:W-:Y:S02]  /*6460*/  LOP3.LUT P2, RZ, R16, 0x20000, RZ, 0xc0, !PT ;  /* 0x0002000010ff7812 */ /* 0x000fe4000784c0ff */
[----:B------:R-:W-:Y:S02]  /*6470*/  ISETP.LT.OR P1, PT, R0, 0xa, P1 ;  /* 0x0000000a0000780c */ /* 0x000fe40000f21670 */
[----:B------:R-:W-:Y:S02]  /*6480*/  LOP3.LUT P6, RZ, R16, 0x10000, RZ, 0xc0, !PT ;  /* 0x0001000010ff7812 */ /* 0x000fe400078cc0ff */
[----:B------:R-:W-:-:S02]  /*6490*/  FSEL R127, R127, -INF , !P1 ;  /* 0xff8000007f7f7808 */ /* 0x000fc40004800000 */
[----:B------:R-:W-:Y:S02]  /*64a0*/  LOP3.LUT P1, RZ, R16, 0x8, RZ, 0xc0, !PT ;  /* 0x0000000810ff7812 */ /* 0x000fe4000782c0ff */
[----:B------:R-:W-:Y:S02]  /*64b0*/  FMNMX.FTZ R2, R15, R12, !PT ;  /* 0x0000000c0f027209 */ /* 0x000fe40007810000 */
[----:B------:R-:W-:Y:S02]  /*64c0*/  ISETP.GT.AND P1, PT, R20, 0x10, !P1 ;  /* 0x000000101400780c */ /* 0x000fe40004f24270 */
[----:B------:R-:W-:Y:S02]  /*64d0*/  FMNMX.FTZ R3, R121, R2, !PT ;  /* 0x0000000279037209 */ /* 0x000fe40007810000 */
[----:B------:R-:W-:Y:S02]  /*64e0*/  ISETP.LT.OR P1, PT, R0, 0x11, P1 ;  /* 0x000000110000780c */ /* 0x000fe40000f21670 */
[----:B------:R-:W-:-:S02]  /*64f0*/  FMNMX.FTZ R2, R124, R3, !PT ;  /* 0x000000037c027209 */ /* 0x000fc40007810000 */
[----:B------:R-:W-:Y:S02]  /*6500*/  FSEL R130, R130, -INF , !P1 ;  /* 0xff80000082827808 */ /* 0x000fe40004800000 */
[----:B------:R-:W-:Y:S02]  /*6510*/  LOP3.LUT P1, RZ, R16, 0x10, RZ, 0xc0, !PT ;  /* 0x0000001010ff7812 */ /* 0x000fe4000782c0ff */
[----:B------:R-:W-:Y:S02]  /*6520*/  FMNMX.FTZ R3, R125, R2, !PT ;  /* 0x000000027d037209 */ /* 0x000fe40007810000 */
[----:B------:R-:W-:Y:S02]  /*6530*/  ISETP.GT.AND P1, PT, R20, 0x11, !P1 ;  /* 0x000000111400780c */ /* 0x000fe40004f24270 */
[----:B------:R-:W-:Y:S02]  /*6540*/  FMNMX.FTZ R2, R128, R3, !PT ;  /* 0x0000000380027209 */ /* 0x000fe40007810000 */
[----:B------:R-:W-:-:S02]  /*6550*/  ISETP.LT.OR P1, PT, R0, 0x12, P1 ;  /* 0x000000120000780c */ /* 0x000fc40000f21670 */
[----:B------:R-:W-:Y:S02]  /*6560*/  FMNMX.FTZ R3, R129, R2, !PT ;  /* 0x0000000281037209 */ /* 0x000fe40007810000 */
[----:B------:R-:W-:Y:S02]  /*6570*/  FSEL R131, R131, -INF , !P1 ;  /* 0xff80000083837808 */ /* 0x000fe40004800000 */
[----:B------:R-:W-:Y:S02]  /*6580*/  LOP3.LUT P1, RZ, R16, 0x40000, RZ, 0xc0, !PT ;  /* 0x0004000010ff7812 */ /* 0x000fe4000782c0ff */
[----:B------:R-:W-:Y:S02]  /*6590*/  FMNMX.FTZ R2, R132, R3, !PT ;  /* 0x0000000384027209 */ /* 0x000fe40007810000 */
[----:B------:R-:W-:Y:S02]  /*65a0*/  ISETP.GT.AND P1, PT, R20, 0x18, !P1 ;  /* 0x000000181400780c */ /* 0x000fe40004f24270 */
[----:B------:R-:W-:-:S02]  /*65b0*/  FMNMX.FTZ R3, R133, R2, !PT ;  /* 0x0000000285037209 */ /* 0x000fc40007810000 */
[----:B------:R-:W-:Y:S02]  /*65c0*/  ISETP.LT.OR P1, PT, R0, 0x19, P1 ;  /* 0x000000190000780c */ /* 0x000fe40000f21670 */
[----:B------:R-:W-:Y:S02]  /*65d0*/  FMNMX.FTZ R2, R136, R3, !PT ;  /* 0x0000000388027209 */ /* 0x000fe40007810000 */
[----:B------:R-:W-:Y:S02]  /*65e0*/  FSEL R134, R134, -INF , !P1 ;  /* 0xff80000086867808 */ /* 0x000fe40004800000 */
        /* <DEDUP_REMOVED lines=24> */
[----:B------:R-:W-:Y:S02]  /*6770*/  LOP3.LUT P1, RZ, R16, 0x2000, RZ, 0xc0, !PT ;  /* 0x0000200010ff7812 */ /* 0x000fe4000782c0ff */
[----:B------:R-:W-:Y:S02]  /*6780*/  FMNMX.FTZ R3, R157, R2, !PT ;  /* 0x000000029d037209 */ /* 0x000fe40007810000 */
[----:B------:R-:W-:-:S02]  /*6790*/  ISETP.GT.AND P1, PT, R20, 0x29, !P1 ;  /* 0x000000291400780c */ /* 0x000fc40004f24270 */
[----:B------:R-:W-:Y:S02]  /*67a0*/  FMNMX.FTZ R2, R160, R3, !PT ;  /* 0x00000003a0027209 */ /* 0x000fe40007810000 */
[----:B------:R-:W-:Y:S02]  /*67b0*/  ISETP.LT.OR P1, PT, R0, 0x2a, P1 ;  /* 0x0000002a0000780c */ /* 0x000fe40000f21670 */
[C---:B------:R-:W-:Y:S02]  /*67c0*/  LOP3.LUT P2, RZ, R16.reuse, 0x40, RZ, 0xc0, !PT ;  /* 0x0000004010ff7812 */ /* 0x040fe4000784c0ff */
[----:B------:R-:W-:Y:S02]  /*67d0*/  FSEL R143, R143, -INF , !P1 ;  /* 0xff8000008f8f7808 */ /* 0x000fe40004800000 */
[----:B------:R-:W-:Y:S02]  /*67e0*/  LOP3.LUT P1, RZ, R16, 0x1000, RZ, 0xc0, !PT ;  /* 0x0000100010ff7812 */ /* 0x000fe4000782c0ff */
[----:B------:R-:W-:-:S02]  /*67f0*/  FMNMX.FTZ R3, R161, R2, !PT ;  /* 0x00000002a1037209 */ /* 0x000fc40007810000 */
[----:B------:R-:W-:Y:S02]  /*6800*/  ISETP.GT.AND P1, PT, R20, 0x30, !P1 ;  /* 0x000000301400780c */ /* 0x000fe40004f24270 */
[----:B------:R-:W-:Y:S02]  /*6810*/  FMNMX.FTZ R2, R164, R3, !PT ;  /* 0x00000003a4027209 */ /* 0x000fe40007810000 */
[----:B------:R-:W-:Y:S02]  /*6820*/  ISETP.LT.OR P1, PT, R0, 0x31, P1 ;  /* 0x000000310000780c */ /* 0x000fe40000f21670 */
[----:B------:R-:W-:Y:S02]  /*6830*/  FMNMX.FTZ R3, R165, R2, !PT ;  /* 0x00000002a5037209 */ /* 0x000fe40007810000 */
[----:B------:R-:W-:Y:S02]  /*6840*/  FSEL R146, R146, -INF , !P1 ;  /* 0xff80000092927808 */ /* 0x000fe40004800000 */
[C---:B------:R-:W-:Y:S01]  /*6850*/  LOP3.LUT P1, RZ, R16.reuse, 0x800, RZ, 0xc0, !PT ;  /* 0x0000080010ff7812 */ /* 0x040fe2000782c0ff */
[----:B------:R-:W0:Y:S01]  /*6860*/  SHFL.BFLY PT, R2, R3, 0x2, 0x1f ;  /* 0x0c401f0003027f89 */ /* 0x000e2200000e0000 */
[----:B------:R-:W-:-:S02]  /*6870*/  LOP3.LUT P6, RZ, R16, 0x20, RZ, 0xc0, !PT ;  /* 0x0000002010ff7812 */ /* 0x000fc400078cc0ff */
[C---:B------:R-:W-:Y:S02]  /*6880*/  ISETP.GT.AND P1, PT, R20.reuse, 0x31, !P1 ;  /* 0x000000311400780c */ /* 0x040fe40004f24270 */
[----:B------:R-:W-:Y:S02]  /*6890*/  ISETP.GT.AND P3, PT, R20, 0x50, !P3 ;  /* 0x000000501400780c */ /* 0x000fe40005f64270 */
[C---:B------:R-:W-:Y:S02]  /*68a0*/  ISETP.LT.OR P1, PT, R0.reuse, 0x32, P1 ;  /* 0x000000320000780c */ /* 0x040fe40000f21670 */
[----:B------:R-:W-:Y:S02]  /*68b0*/  ISETP.LT.OR P3, PT, R0, 0x51, P3 ;  /* 0x000000510000780c */ /* 0x000fe40001f61670 */
[----:B------:R-:W-:Y:S02]  /*68c0*/  FSEL R147, R147, -INF , !P1 ;  /* 0xff80000093937808 */ /* 0x000fe40004800000 */
[----:B------:R-:W-:-:S02]  /*68d0*/  LOP3.LUT P1, RZ, R16, 0x400, RZ, 0xc0, !PT ;  /* 0x0000040010ff7812 */ /* 0x000fc4000782c0ff */
[C---:B------:R-:W-:Y:S02]  /*68e0*/  ISETP.GT.AND P4, PT, R20.reuse, 0x51, !P4 ;  /* 0x000000511400780c */ /* 0x040fe40006784270 */
[----:B------:R-:W-:Y:S02]  /*68f0*/  ISETP.GT.AND P1, PT, R20, 0x38, !P1 ;  /* 0x000000381400780c */ /* 0x000fe40004f24270 */
[----:B------:R-:W-:Y:S02]  /*6900*/  FSEL R162, R162, -INF , !P3 ;  /* 0xff800000a2a27808 */ /* 0x000fe40005800000 */
[----:B------:R-:W-:Y:S02]  /*6910*/  ISETP.LT.OR P1, PT, R0, 0x39, P1 ;  /* 0x000000390000780c */ /* 0x000fe40000f21670 */
[----:B------:R-:W-:Y:S02]  /*6920*/  ISETP.GT.AND P5, PT, R20, 0x58, !P5 ;  /* 0x000000581400780c */ /* 0x000fe40006fa4270 */
[----:B------:R-:W-:-:S02]  /*6930*/  FSEL R150, R150, -INF , !P1 ;  /* 0xff80000096967808 */ /* 0x000fc40004800000 */
[----:B------:R-:W-:Y:S02]  /*6940*/  LOP3.LUT P1, RZ, R16, 0x200, RZ, 0xc0, !PT ;  /* 0x0000020010ff7812 */ /* 0x000fe4000782c0ff */
[----:B0-----:R-:W-:Y:S02]  /*6950*/  FMNMX.FTZ R21, R3, R2, !PT ;  /* 0x0000000203157209 */ /* 0x001fe40007810000 */
[----:B------:R-:W-:Y:S02]  /*6960*/  ISETP.GT.AND P1, PT, R20, 0x39, !P1 ;  /* 0x000000391400780c */ /* 0x000fe40004f24270 */
[C---:B------:R-:W-:Y:S01]  /*6970*/  ISETP.LT.OR P4, PT, R0.reuse, 0x52, P4 ;  /* 0x000000520000780c */ /* 0x040fe20002781670 */
[----:B------:R-:W0:Y:S01]  /*6980*/  SHFL.BFLY PT, R4, R21, 0x1, 0x1f ;  /* 0x0c201f0015047f89 */ /* 0x000e2200000e0000 */
[C---:B------:R-:W-:Y:S02]  /*6990*/  ISETP.LT.OR P1, PT, R0.reuse, 0x3a, P1 ;  /* 0x0000003a0000780c */ /* 0x040fe40000f21670 */
[----:B------:R-:W-:-:S02]  /*69a0*/  ISETP.LT.OR P5, PT, R0, 0x59, P5 ;  /* 0x000000590000780c */ /* 0x000fc40002fa1670 */
[----:B------:R-:W-:Y:S02]  /*69b0*/  FSEL R151, R151, -INF , !P1 ;  /* 0xff80000097977808 */ /* 0x000fe40004800000 */
[----:B------:R-:W-:Y:S02]  /*69c0*/  LOP3.LUT P1, RZ, R16, 0x100, RZ, 0xc0, !PT ;  /* 0x0000010010ff7812 */ /* 0x000fe4000782c0ff */
[----:B------:R-:W-:Y:S02]  /*69d0*/  FSEL R163, R163, -INF , !P4 ;  /* 0xff800000a3a37808 */ /* 0x000fe40006000000 */
[----:B------:R-:W-:Y:S02]  /*69e0*/  ISETP.GT.AND P1, PT, R20, 0x40, !P1 ;  /* 0x000000401400780c */ /* 0x000fe40004f24270 */
[----:B------:R-:W-:Y:S02]  /*69f0*/  FSEL R166, R166, -INF , !P5 ;  /* 0xff800000a6a67808 */ /* 0x000fe40006800000 */
[----:B------:R-:W-:-:S04]  /*6a00*/  ISETP.LT.OR P1, PT, R0, 0x41, P1 ;  /* 0x000000410000780c */ /* 0x000fc80000f21670 */
[----:B------:R-:W-:Y:S02]  /*6a10*/  FSEL R154, R154, -INF , !P1 ;  /* 0xff8000009a9a7808 */ /* 0x000fe40004800000 */
[----:B------:R-:W-:Y:S02]  /*6a20*/  LOP3.LUT P1, RZ, R16, 0x80, RZ, 0xc0, !PT ;  /* 0x0000008010ff7812 */ /* 0x000fe4000782c0ff */
[----:B0-----:R-:W-:Y:S02]  /*6a30*/  FMNMX.FTZ R4, R21, R4, !PT ;  /* 0x0000000415047209 */ /* 0x001fe40007810000 */
[----:B------:R-:W-:-:S03]  /*6a40*/  ISETP.GT.AND P1, PT, R20, 0x41, !P1 ;  /* 0x000000411400780c */ /* 0x000fc60004f24270 */
[----:B------:R-:W-:Y:S01]  /*6a50*/  FMUL.FTZ R2, R4, UR10 ;  /* 0x0000000a04027c20 */ /* 0x000fe20008410000 */
[----:B------:R-:W-:-:S04]  /*6a60*/  ISETP.LT.OR P1, PT, R0, 0x42, P1 ;  /* 0x000000420000780c */ /* 0x000fc80000f21670 */
[----:B------:R-:W-:Y:S02]  /*6a70*/  FSEL R155, R155, -INF , !P1 ;  /* 0xff8000009b9b7808 */ /* 0x000fe40004800000 */
[----:B------:R-:W-:-:S04]  /*6a80*/  ISETP.GT.AND P1, PT, R20, 0x48, !P2 ;  /* 0x000000481400780c */ /* 0x000fc80005724270 */
[----:B------:R-:W-:-:S04]  /*6a90*/  ISETP.LT.OR P1, PT, R0, 0x49, P1 ;  /* 0x000000490000780c */ /* 0x000fc80000f21670 */
[----:B------:R-:W-:Y:S02]  /*6aa0*/  FSEL R158, R158, -INF , !P1 ;  /* 0xff8000009e9e7808 */ /* 0x000fe40004800000 */
[----:B------:R-:W-:Y:S02]  /*6ab0*/  ISETP.GT.AND P1, PT, R20, 0x49, !P6 ;  /* 0x000000491400780c */ /* 0x000fe40007724270 */
[----:B------:R-:W-:Y:S02]  /*6ac0*/  LOP3.LUT P6, RZ, R16, 0x2, RZ, 0xc0, !PT ;  /* 0x0000000210ff7812 */ /* 0x000fe400078cc0ff */
[----:B------:R-:W-:-:S04]  /*6ad0*/  ISETP.LT.OR P1, PT, R0, 0x4a, P1 ;  /* 0x0000004a0000780c */ /* 0x000fc80000f21670 */
[----:B------:R-:W-:Y:S02]  /*6ae0*/  FSEL R159, R159, -INF , !P1 ;  /* 0xff8000009f9f7808 */ /* 0x000fe40004800000 */
[----:B------:R-:W-:Y:S02]  /*6af0*/  ISETP.GT.AND P1, PT, R20, RZ, !P6 ;  /* 0x000000ff1400720c */ /* 0x000fe40007724270 */
[----:B------:R-:W-:Y:S02]  /*6b00*/  LOP3.LUT P6, RZ, R16, 0x1, RZ, 0xc0, !PT ;  /* 0x0000000110ff7812 */ /* 0x000fe400078cc0ff */
[----:B------:R-:W-:Y:S02]  /*6b10*/  ISETP.LT.OR P1, PT, R0, 0x1, P1 ;  /* 0x000000010000780c */ /* 0x000fe40000f21670 */
[----:B------:R-:W-:Y:S02]  /*6b20*/  ISETP.GT.AND P2, PT, R20, 0x59, !P6 ;  /* 0x000000591400780c */ /* 0x000fe40007744270 */
[----:B------:R-:W-:-:S02]  /*6b30*/  FSEL R122, R122, -INF , !P1 ;  /* 0xff8000007a7a7808 */ /* 0x000fc40004800000 */
[----:B------:R-:W-:Y:S02]  /*6b40*/  ISETP.LT.OR P2, PT, R0, 0x5a, P2 ;  /* 0x0000005a0000780c */ /* 0x000fe40001741670 */
[----:B------:R-:W-:Y:S02]  /*6b50*/  FMNMX.FTZ R120, R122, R13, !PT ;  /* 0x0000000d7a787209 */ /* 0x000fe40007810000 */
[----:B------:R-:W-:Y:S02]  /*6b60*/  FSEL R167, R167, -INF , !P2 ;  /* 0xff800000a7a77808 */ /* 0x000fe40005000000 */
[----:B------:R-:W-:Y:S02]  /*6b70*/  FMNMX.FTZ R3, R123, R120, !PT ;  /* 0x000000787b037209 */ /* 0x000fe40007810000 */
[----:B------:R-:W-:Y:S02]  /*6b80*/  FSETP.NEU.FTZ.AND P1, PT, R4, -INF , PT ;  /* 0xff8000000400780b */ /* 0x000fe40003f3d000 */
[----:B------:R-:W-:-:S02]  /*6b90*/  FMNMX.FTZ R120, R126, R3, !PT ;  /* 0x000000037e787209 */ /* 0x000fc40007810000 */
[----:B------:R-:W-:Y:S02]  /*6ba0*/  FSEL R2, R2, RZ, P1 ;  /* 0x000000ff02027208 */ /* 0x000fe40000800000 */
[----:B------:R-:W-:-:S03]  /*6bb0*/  FMNMX.FTZ R3, R127, R120, !PT ;  /* 0x000000787f037209 */ /* 0x000fc60007810000 */
[--C-:B------:R-:W-:Y:S01]  /*6bc0*/  FFMA.FTZ R169, R125, UR10, -R2.reuse ;  /* 0x0000000a7da97c23 */ /* 0x100fe20008010802 */
[----:B------:R-:W-:Y:S01]  /*6bd0*/  FMNMX.FTZ R120, R130, R3, !PT ;  /* 0x0000000382787209 */ /* 0x000fe20007810000 */
[--C-:B------:R-:W-:Y:S01]  /*6be0*/  FFMA.FTZ R125, R129, UR10, -R2.reuse ;  /* 0x0000000a817d7c23 */ /* 0x100fe20008010802 */
[--C-:B------:R-:W-:Y:S01]  /*6bf0*/  FFMA.FTZ R188, R121, UR10, -R2.reuse ;  /* 0x0000000a79bc7c23 */ /* 0x100fe20008010802 */
        /* <DEDUP_REMOVED lines=8> */
[----:B------:R-:W-:Y:S01]  /*6c80*/  FSEL R153, R4, RZ, P1 ;  /* 0x000000ff04997208 */ /* 0x000fe20000800000 */
        /* <DEDUP_REMOVED lines=19> */
[----:B------:R-:W-:Y:S01]  /*6dc0*/  FFMA.FTZ R2, R165, UR10, -R2 ;  /* 0x0000000aa5027c23 */ /* 0x000fe20008010802 */
[----:B------:R-:W-:Y:S01]  /*6dd0*/  MUFU.EX2 R15, R15 ;  /* 0x0000000f000f7308 */ /* 0x000fe20000000800 */
[----:B------:R-:W-:-:S04]  /*6de0*/  FMNMX.FTZ R120, R146, R3, !PT ;  /* 0x0000000392787209 */ /* 0x000fc80007810000 */
[----:B------:R-:W-:-:S03]  /*6df0*/  FMNMX.FTZ R3, R147, R120, !PT ;  /* 0x0000007893037209 */ /* 0x000fc60007810000 */
        /* <DEDUP_REMOVED lines=15> */
[----:B------:R-:W-:Y:S02]  /*6ef0*/  MUFU.EX2 R186, R186 ;  /* 0x000000ba00ba7308 */ /* 0x000fe40000000800 */
[----:B------:R-:W0:Y:S06]  /*6f00*/  SHFL.BFLY PT, R3, R0, 0x2, 0x1f ;  /* 0x0c401f0000037f89 */ /* 0x000e2c00000e0000 */
[----:B------:R-:W-:Y:S08]  /*6f10*/  MUFU.EX2 R121, R121 ;  /* 0x0000007900797308 */ /* 0x000ff00000000800 */
[----:B------:R-:W-:Y:S08]  /*6f20*/  MUFU.EX2 R180, R180 ;  /* 0x000000b400b47308 */ /* 0x000ff00000000800 */
[----:B------:R-:W-:Y:S01]  /*6f30*/  MUFU.EX2 R21, R21 ;  /* 0x0000001500157308 */ /* 0x000fe20000000800 */
[----:B0-----:R-:W-:-:S05]  /*6f40*/  FMNMX.FTZ R3, R0, R3, !PT ;  /* 0x0000000300037209 */ /* 0x001fca0007810000 */
[----:B------:R-:W0:Y:S02]  /*6f50*/  SHFL.BFLY PT, R0, R3, 0x1, 0x1f ;  /* 0x0c201f0003007f89 */ /* 0x000e2400000e0000 */
[----:B------:R-:W-:Y:S08]  /*6f60*/  MUFU.EX2 R182, R182 ;  /* 0x000000b600b67308 */ /* 0x000ff00000000800 */
[----:B------:R-:W-:Y:S08]  /*6f70*/  MUFU.EX2 R129, R129 ;  /* 0x0000008100817308 */ /* 0x000ff00000000800 */
[----:B------:R-:W-:Y:S01]  /*6f80*/  MUFU.EX2 R176, R176 ;  /* 0x000000b000b07308 */ /* 0x000fe20000000800 */
[----:B0-----:R-:W-:Y:S01]  /*6f90*/  FMNMX.FTZ R3, R3, R0, !PT ;  /* 0x0000000003037209 */ /* 0x001fe20007810000 */
[----:B------:R-:W-:-:S06]  /*6fa0*/  FADD.FTZ R0, -R153, R12 ;  /* 0x0000000c99007221 */ /* 0x000fcc0000010100 */
[----:B------:R-:W-:Y:S01]  /*6fb0*/  MUFU.EX2 R133, R133 ;  /* 0x0000008500857308 */ /* 0x000fe20000000800 */
[C---:B------:R-:W-:Y:S01]  /*6fc0*/  FSETP.NEU.FTZ.AND P1, PT, R3.reuse, -INF , PT ;  /* 0xff8000000300780b */ /* 0x040fe20003f3d000 */
[----:B------:R-:W-:Y:S01]  /*6fd0*/  FMUL.FTZ R12, R3, UR10 ;  /* 0x0000000a030c7c20 */ /* 0x000fe20008410000 */
[----:B------:R-:W-:-:S05]  /*6fe0*/  FMUL.FTZ R0, R0, UR10 ;  /* 0x0000000a00007c20 */ /* 0x000fca0008410000 */
[----:B------:R0:W-:Y:S01]  /*6ff0*/  MUFU.EX2 R153, R2 ;  /* 0x0000000200997308 */ /* 0x0001e20000000800 */
[----:B------:R-:W-:-:S05]  /*7000*/  FSEL R12, R12, RZ, P1 ;  /* 0x000000ff0c0c7208 */ /* 0x000fca0000800000 */
[--C-:B------:R-:W-:Y:S01]  /*7010*/  FFMA.FTZ R189, R122, UR10, -R12.reuse ;  /* 0x0000000a7abd7c23 */ /* 0x100fe2000801080c */
[--C-:B------:R-:W-:Y:S01]  /*7020*/  FFMA.FTZ R20, R123, UR10, -R12.reuse ;  /* 0x0000000a7b147c23 */ /* 0x100fe2000801080c */
[----:B------:R-:W1:Y:S01]  /*7030*/  MUFU.EX2 R0, R0 ;  /* 0x0000000000007308 */ /* 0x000e620000000800 */
[----:B0-----:R-:W-:Y:S01]  /*7040*/  FSEL R2, R3, RZ, P1 ;  /* 0x000000ff03027208 */ /* 0x001fe20000800000 */
[--C-:B------:R-:W-:Y:S01]  /*7050*/  FFMA.FTZ R191, R126, UR10, -R12.reuse ;  /* 0x0000000a7ebf7c23 */ /* 0x100fe2000801080c */
[--C-:B------:R-:W-:Y:S01]  /*7060*/  FFMA.FTZ R120, R127, UR10, -R12.reuse ;  /* 0x0000000a7f787c23 */ /* 0x100fe2000801080c */
[--C-:B------:R-:W-:Y:S01]  /*7070*/  FFMA.FTZ R185, R130, UR10, -R12.reuse ;  /* 0x0000000a82b97c23 */ /* 0x100fe2000801080c */
[--C-:B------:R-:W-:Y:S01]  /*7080*/  FFMA.FTZ R122, R131, UR10, -R12.reuse ;  /* 0x0000000a837a7c23 */ /* 0x100fe2000801080c */
[----:B------:R-:W-:Y:S01]  /*7090*/  FADD.FTZ R2, -R2, R13 ;  /* 0x0000000d02027221 */ /* 0x000fe20000010100 */
[--C-:B------:R-:W-:Y:S01]  /*70a0*/  FFMA.FTZ R187, R134, UR10, -R12.reuse ;  /* 0x0000000a86bb7c23 */ /* 0x100fe2000801080c */
[----:B------:R-:W-:Y:S01]  /*70b0*/  MUFU.EX2 R189, R189 ;  /* 0x000000bd00bd7308 */ /* 0x000fe20000000800 */
[--C-:B------:R-:W-:Y:S01]  /*70c0*/  FFMA.FTZ R124, R135, UR10, -R12.reuse ;  /* 0x0000000a877c7c23 */ /* 0x100fe2000801080c */
[----:B------:R-:W-:Y:S01]  /*70d0*/  FMUL.FTZ R2, R2, UR10 ;  /* 0x0000000a02027c20 */ /* 0x000fe20008410000 */
[--C-:B------:R-:W-:Y:S01]  /*70e0*/  FFMA.FTZ R181, R138, UR10, -R12.reuse ;  /* 0x0000000a8ab57c23 */ /* 0x100fe2000801080c */
[--C-:B------:R-:W-:Y:S01]  /*70f0*/  FFMA.FTZ R126, R139, UR10, -R12.reuse ;  /* 0x0000000a8b7e7c23 */ /* 0x100fe2000801080c */
[--C-:B------:R-:W-:Y:S01]  /*7100*/  FFMA.FTZ R183, R142, UR10, -R12.reuse ;  /* 0x0000000a8eb77c23 */ /* 0x100fe2000801080c */
[--C-:B------:R-:W-:Y:S01]  /*7110*/  FFMA.FTZ R128, R143, UR10, -R12.reuse ;  /* 0x0000000a8f807c23 */ /* 0x100fe2000801080c */
[--C-:B------:R-:W-:Y:S01]  /*7120*/  FFMA.FTZ R177, R146, UR10, -R12.reuse ;  /* 0x0000000a92b17c23 */ /* 0x100fe2000801080c */
[----:B------:R-:W0:Y:S01]  /*7130*/  MUFU.EX2 R2, R2 ;  /* 0x0000000200027308 */ /* 0x000e220000000800 */
[----:B-1----:R-:W-:Y:S01]  /*7140*/  FFMA.FTZ R13, R0, R10, R15 ;  /* 0x0000000a000d7223 */ /* 0x002fe2000001000f */
[--C-:B------:R-:W-:Y:S01]  /*7150*/  FFMA.FTZ R130, R147, UR10, -R12.reuse ;  /* 0x0000000a93827c23 */ /* 0x100fe2000801080c */
[--C-:B------:R-:W-:Y:S01]  /*7160*/  FFMA.FTZ R179, R150, UR10, -R12.reuse ;  /* 0x0000000a96b37c23 */ /* 0x100fe2000801080c */
[--C-:B------:R-:W-:Y:S01]  /*7170*/  FFMA.FTZ R132, R151, UR10, -R12.reuse ;  /* 0x0000000a97847c23 */ /* 0x100fe2000801080c */
[----:B------:R-:W-:Y:S01]  /*7180*/  FADD.FTZ R13, R188, R13 ;  /* 0x0000000dbc0d7221 */ /* 0x000fe20000010000 */
[--C-:B------:R-:W-:Y:S01]  /*7190*/  FFMA.FTZ R173, R154, UR10, -R12.reuse ;  /* 0x0000000a9aad7c23 */ /* 0x100fe2000801080c */
[--C-:B------:R-:W-:Y:S01]  /*71a0*/  FFMA.FTZ R175, R158, UR10, -R12.reuse ;  /* 0x0000000a9eaf7c23 */ /* 0x100fe2000801080c */
[----:B------:R-:W1:Y:S01]  /*71b0*/  MUFU.EX2 R20, R20 ;  /* 0x0000001400147308 */ /* 0x000e620000000800 */
[----:B------:R-:W-:Y:S01]  /*71c0*/  FADD.FTZ R134, R190, R13 ;  /* 0x0000000dbe867221 */ /* 0x000fe20000010000 */
[--C-:B------:R-:W-:Y:S01]  /*71d0*/  FFMA.FTZ R162, R162, UR10, -R12.reuse ;  /* 0x0000000aa2a27c23 */ /* 0x100fe2000801080c */
[--C-:B------:R-:W-:Y:S01]  /*71e0*/  FFMA.FTZ R163, R163, UR10, -R12.reuse ;  /* 0x0000000aa3a37c23 */ /* 0x100fe2000801080c */
[----:B------:R-:W-:Y:S01]  /*71f0*/  FFMA.FTZ R166, R166, UR10, -R12 ;  /* 0x0000000aa6a67c23 */ /* 0x000fe2000801080c */
[----:B------:R-:W-:-:S03]  /*7200*/  FADD.FTZ R13, R169, R134 ;  /* 0x00000086a90d7221 */ /* 0x000fc60000010000 */
[----:B------:R-:W2:Y:S01]  /*7210*/  MUFU.EX2 R191, R191 ;  /* 0x000000bf00bf7308 */ /* 0x000ea20000000800 */
[----:B0-----:R-:W-:Y:S01]  /*7220*/  FFMA.FTZ R5, R2, R5, R189 ;  /* 0x0000000502057223 */ /* 0x001fe200000100bd */
[----:B------:R-:W-:-:S04]  /*7230*/  FADD.FTZ R134, R184, R13 ;  /* 0x0000000db8867221 */ /* 0x000fc80000010000 */
[----:B------:R-:W-:Y:S01]  /*7240*/  FADD.FTZ R13, R125, R134 ;  /* 0x000000867d0d7221 */ /* 0x000fe20000010000 */
[----:B------:R-:W-:Y:S01]  /*7250*/  FFMA.FTZ R134, R155, UR10, -R12 ;  /* 0x0000000a9b867c23 */ /* 0x000fe2000801080c */
[----:B------:R-:W0:Y:S01]  /*7260*/  MUFU.EX2 R120, R120 ;  /* 0x0000007800787308 */ /* 0x000e220000000800 */
[----:B-1----:R-:W-:Y:S01]  /*7270*/  FADD.FTZ R10, R20, R5 ;  /* 0x00000005140a7221 */ /* 0x002fe20000010000 */
[----:B------:R-:W-:-:S04]  /*7280*/  FADD.FTZ R136, R186, R13 ;  /* 0x0000000dba887221 */ /* 0x000fc80000010000 */
[----:B------:R-:W-:Y:S02]  /*7290*/  FADD.FTZ R13, R121, R136 ;  /* 0x00000088790d7221 */ /* 0x000fe40000010000 */
[----:B------:R-:W1:Y:S01]  /*72a0*/  MUFU.EX2 R185, R185 ;  /* 0x000000b900b97308 */ /* 0x000e620000000800 */
[----:B--2---:R-:W-:Y:S01]  /*72b0*/  FADD.FTZ R5, R191, R10 ;  /* 0x0000000abf057221 */ /* 0x004fe20000010000 */
[----:B------:R-:W-:-:S04]  /*72c0*/  FADD.FTZ R136, R180, R13 ;  /* 0x0000000db4887221 */ /* 0x000fc80000010000 */
[----:B------:R-:W-:Y:S01]  /*72d0*/  FADD.FTZ R13, R21, R136 ;  /* 0x00000088150d7221 */ /* 0x000fe20000010000 */
[--C-:B------:R-:W-:Y:S01]  /*72e0*/  FFMA.FTZ R136, R159, UR10, -R12.reuse ;  /* 0x0000000a9f887c23 */ /* 0x100fe2000801080c */
[----:B------:R-:W2:Y:S01]  /*72f0*/  MUFU.EX2 R122, R122 ;  /* 0x0000007a007a7308 */ /* 0x000ea20000000800 */
[----:B0-----:R-:W-:Y:S01]  /*7300*/  FADD.FTZ R10, R120, R5 ;  /* 0x00000005780a7221 */ /* 0x001fe20000010000 */
[----:B------:R-:W-:Y:S01]  /*7310*/  FADD.FTZ R138, R182, R13 ;  /* 0x0000000db68a7221 */ /* 0x000fe20000010000 */
[----:B------:R-:W-:-:S03]  /*7320*/  FFMA.FTZ R12, R167, UR10, -R12 ;  /* 0x0000000aa70c7c23 */ /* 0x000fc6000801080c */
[----:B------:R-:W-:Y:S02]  /*7330*/  FADD.FTZ R13, R129, R138 ;  /* 0x0000008a810d7221 */ /* 0x000fe40000010000 */
[----:B------:R-:W0:Y:S01]  /*7340*/  MUFU.EX2 R187, R187 ;  /* 0x000000bb00bb7308 */ /* 0x000e220000000800 */
[----:B-1----:R-:W-:Y:S01]  /*7350*/  FADD.FTZ R5, R185, R10 ;  /* 0x0000000ab9057221 */ /* 0x002fe20000010000 */
[----:B------:R-:W-:-:S04]  /*7360*/  FADD.FTZ R138, R176, R13 ;  /* 0x0000000db08a7221 */ /* 0x000fc80000010000 */
[----:B------:R-:W-:Y:S02]  /*7370*/  FADD.FTZ R13, R133, R138 ;  /* 0x0000008a850d7221 */ /* 0x000fe40000010000 */
        /* <DEDUP_REMOVED lines=51> */
[----:B0-----:R-:W-:-:S04]  /*76b0*/  FADD.FTZ R10, R170, R13 ;  /* 0x0000000daa0a7221 */ /* 0x001fc80000010000 */
[----:B------:R-:W-:Y:S01]  /*76c0*/  FADD.FTZ R10, R153, R10 ;  /* 0x0000000a990a7221 */ /* 0x000fe20000010000 */
[----:B-1----:R-:W-:-:S04]  /*76d0*/  FADD.FTZ R5, R166, R5 ;  /* 0x00000005a6057221 */ /* 0x002fc80000010000 */
[----:B--2---:R-:W-:Y:S01]  /*76e0*/  FADD.FTZ R5, R12, R5 ;  /* 0x000000050c057221 */ /* 0x004fe20000010000 */
[----:B------:R-:W-:Y:S06]  /*76f0*/  @!P0 BRA `(.L_x_1008) ;  /* 0x0000000000048947 */ /* 0x000fec0003800000 */
[----:B------:R-:W-:Y:S01]  /*7700*/  BPT.TRAP 0x1 ;  /* 0x000000040000795c */ /* 0x000fe20000300000 */
.L_x_1008:
[----:B------:R-:W-:Y:S01]  /*7710*/  UIADD3 UR5, UR5, 0x30860, URZ ;  /* 0x0003086005057890 */ /* 0x000fe2000fffe03f */
[C---:B------:R-:W-:Y:S01]  /*7720*/  ISETP.GT.AND P1, PT, R14.reuse, UR43, PT ;  /* 0x0000002b0e007c0c */ /* 0x040fe2000bf24270 */
[----:B------:R-:W-:Y:S01]  /*7730*/  UMOV UR7, UR38 ;  /* 0x0000002600077c82 */ /* 0x000fe20008000000 */
[----:B------:R-:W-:Y:S01]  /*7740*/  UMOV UR4, UR39 ;  /* 0x0000002700047c82 */ /* 0x000fe20008000000 */
[----:B------:R-:W-:Y:S01]  /*7750*/  UPRMT UR5, UR61, 0x654, UR5 ;  /* 0x000006543d057896 */ /* 0x000fe20008000005 */
[----:B------:R-:W-:Y:S01]  /*7760*/  F2FP.F16.F32.PACK_AB R190, R169, R190 ;  /* 0x000000bea9be723e */ /* 0x000fe200000000ff */
[----:B------:R-:W-:Y:S01]  /*7770*/  VIADD R14, R14, 0xffffffff ;  /* 0xffffffff0e0e7836 */ /* 0x000fe20000000000 */
[----:B------:R-:W-:Y:S01]  /*7780*/  F2FP.F16.F32.PACK_AB R171, R12, R166 ;  /* 0x000000a60cab723e */ /* 0x000fe200000000ff */
[----:B------:R-:W-:Y:S01]  /*7790*/  IMAD.MOV.U32 R13, RZ, RZ, R3 ;  /* 0x000000ffff0d7224 */ /* 0x000fe200078e0003 */
[----:B------:R-:W-:Y:S01]  /*77a0*/  F2FP.F16.F32.PACK_AB R188, R188, R15 ;  /* 0x0000000fbcbc723e */ /* 0x000fe200000000ff */
[----:B------:R-:W-:Y:S01]  /*77b0*/  IMAD.MOV.U32 R12, RZ, RZ, R4 ;  /* 0x000000ffff0c7224 */ /* 0x000fe200078e0004 */
[----:B------:R-:W-:-:S02]  /*77c0*/  F2FP.F16.F32.PACK_AB R189, R20, R189 ;  /* 0x000000bd14bd723e */ /* 0x000fc400000000ff */
[----:B------:R-:W-:Y:S01]  /*77d0*/  SYNCS.ARRIVE.TRANS64.RED.A1T0 RZ, [UR5], RZ ;  /* 0x000000ffffff79a7 */ /* 0x000fe20008100405 */
        /* <DEDUP_REMOVED lines=19> */
[----:B------:R-:W-:Y:S01]  /*7910*/  F2FP.F16.F32.PACK_AB R170, R153, R170 ;  /* 0x000000aa99aa723e */ /* 0x000fe200000000ff */
[----:B------:R-:W-:Y:S06]  /*7920*/  @P1 BRA `(.L_x_1009) ;  /* 0xffffffcc00e01947 */ /* 0x000fec000383ffff */
.L_x_990:
[----:B------:R-:W-:Y:S01]  /*7930*/  ISETP.NE.AND P2, PT, R199, 0x1, PT ;  /* 0x00000001c700780c */ /* 0x000fe20003f45270 */
[----:B------:R-:W-:Y:S01]  /*7940*/  UIADD3 UR4, UR41, 0x7f, URZ ;  /* 0x0000007f29047890 */ /* 0x000fe2000fffe03f */
[----:B------:R-:W-:Y:S02]  /*7950*/  IADD3 R11, R17, 0x1, -R11 ;  /* 0x00000001110b7810 */ /* 0x000fe40007ffe80b */
[----:B------:R-:W-:-:S09]  /*7960*/  LOP3.LUT P1, RZ, R16, 0x80000, RZ, 0xc0, !PT ;  /* 0x0008000010ff7812 */ /* 0x000fd2000782c0ff */
[----:B------:R-:W0:Y:S08]  /*7970*/  @P2 LDC R12, c[0x0][0x44c] ;  /* 0x00011300ff0c2b82 */ /* 0x000e300000000800 */
[----:B------:R-:W1:Y:S01]  /*7980*/  @P2 LDC R20, c[0x0][0x450] ;  /* 0x00011400ff142b82 */ /* 0x000e620000000800 */
[----:B0-----:R-:W-:-:S04]  /*7990*/  @P2 IMAD.HI.U32 R13, R12, UR4, RZ ;  /* 0x000000040c0d2c27 */ /* 0x001fc8000f8e00ff */
[----:B------:R-:W-:Y:S01]  /*79a0*/  IMAD.U32 R12, RZ, RZ, UR4 ;  /* 0x00000004ff0c7e24 */ /* 0x000fe2000f8e00ff */
[----:B-1----:R-:W-:-:S05]  /*79b0*/  @P2 SHF.R.U32.HI R12, RZ, R20, R13 ;  /* 0x00000014ff0c2219 */ /* 0x002fca000001160d */
[----:B------:R-:W-:-:S04]  /*79c0*/  IMAD.IADD R11, R11, 0x1, R12 ;  /* 0x000000010b0b7824 */ /* 0x000fc800078e020c */
[----:B------:R-:W-:-:S05]  /*79d0*/  VIADD R12, R11, -UR58 ;  /* 0x8000003a0b0c7c36 */ /* 0x000fca0008000000 */
[----:B------:R-:W-:Y:S01]  /*79e0*/  R2UR UR14, R12 ;  /* 0x000000000c0e72ca */ /* 0x000fe200000e0000 */
[----:B------:R-:W-:-:S14]  /*79f0*/  @!P1 BRA `(.L_x_1010) ;  /* 0x0000000000509947 */ /* 0x000fdc0003800000 */
[----:B------:R-:W-:-:S13]  /*7a00*/  R2UR UR11, R11 ;  /* 0x000000000b0b72ca */ /* 0x000fda00000e0000 */
[----:B------:R-:W-:-:S06]  /*7a10*/  UISETP.GT.AND UP0, UPT, UR11, -0x1, UPT ;  /* 0xffffffff0b00788c */ /* 0x000fcc000bf04270 */
[----:B------:R-:W-:-:S13]  /*7a20*/  PLOP3.LUT P1, PT, PT, PT, UP0, 0x80, 0x0 ;  /* 0x000000000000781c */ /* 0x000fda0003f2f008 */
[----:B------:R-:W-:Y:S05]  /*7a30*/  @P1 BRA `(.L_x_1011) ;  /* 0x0000000000201947 */ /* 0x000fea0003800000 */
[----:B------:R-:W-:Y:S01]  /*7a40*/  ULDC UR15, c[0x0][0x9e4] ;  /* 0x00027900000f7ab9 */ /* 0x000fe20000000800 */
[----:B------:R-:W-:Y:S02]  /*7a50*/  ULOP3.LUT UR11, URZ, UR11, URZ, 0x33, !UPT ;  /* 0x0000000b3f0b7292 */ /* 0x000fe4000f8e333f */
[----:B------:R-:W-:-:S11]  /*7a60*/  UISETP.NE.AND UP0, UPT, UR15, 0x1, UPT ;  /* 0x000000010f00788c */ /* 0x000fd6000bf05270 */
[----:B------:R-:W-:Y:S02]  /*7a70*/  @UP0 ULDC.64 UR4, c[0x0][0x9e8] ;  /* 0x00027a0000040ab9 */ /* 0x000fe40000000a00 */
[----:B------:R-:W-:-:S04]  /*7a80*/  UIMAD.WIDE.U32 UR6, UR11, UR4, URZ ;  /* 0x000000040b0672a5 */ /* 0x000fc8000f8e003f */
[----:B------:R-:W-:-:S04]  /*7a90*/  @UP0 USHF.R.U32.HI UR11, URZ, UR5, UR7 ;  /* 0x000000053f0b0299 */ /* 0x000fc80008011607 */
[----:B------:R-:W-:Y:S01]  /*7aa0*/  ULOP3.LUT UR11, URZ, UR11, URZ, 0x33, !UPT ;  /* 0x0000000b3f0b7292 */ /* 0x000fe2000f8e333f */
[----:B------:R-:W-:Y:S11]  /*7ab0*/  BRA `(.L_x_1012) ;  /* 0x0000000000147947 */ /* 0x000ff60003800000 */
.L_x_1011:
[----:B------:R-:W-:Y:S02]  /*7ac0*/  ULDC UR15, c[0x0][0x9e4] ;  /* 0x00027900000f7ab9 */ /* 0x000fe40000000800 */
[----:B------:R-:W-:-:S11]  /*7ad0*/  UISETP.NE.AND UP0, UPT, UR15, 0x1, UPT ;  /* 0x000000010f00788c */ /* 0x000fd6000bf05270 */
[----:B------:R-:W-:Y:S02]  /*7ae0*/  @UP0 ULDC.64 UR4, c[0x0][0x9e8] ;  /* 0x00027a0000040ab9 */ /* 0x000fe40000000a00 */
[----:B------:R-:W-:-:S04]  /*7af0*/  UIMAD.WIDE.U32 UR6, UR11, UR4, URZ ;  /* 0x000000040b0672a5 */ /* 0x000fc8000f8e003f */
[----:B------:R-:W-:-:S12]  /*7b00*/  @UP0 USHF.R.U32.HI UR11, URZ, UR5, UR7 ;  /* 0x000000053f0b0299 */ /* 0x000fd80008011607 */
.L_x_1012:
[----:B------:R-:W-:-:S04]  /*7b10*/  UIMAD UR11, UR11, UR15, URZ ;  /* 0x0000000f0b0b72a4 */ /* 0x000fc8000f8e023f */
[----:B------:R-:W-:-:S04]  /*7b20*/  UISETP.LT.AND UP0, UPT, UR14, UR11, UPT ;  /* 0x0000000b0e00728c */ /* 0x000fc8000bf01270 */
[----:B------:R-:W-:-:S12]  /*7b30*/  USEL UR14, UR14, UR11, !UP0 ;  /* 0x0000000b0e0e7287 */ /* 0x000fd8000c000000 */
.L_x_1010:
[----:B------:R-:W-:-:S04]  /*7b40*/  UIADD3 UR4, UR14, 0x5f, URZ ;  /* 0x0000005f0e047890 */ /* 0x000fc8000fffe03f */
[----:B------:R-:W-:-:S04]  /*7b50*/  UIMAD.WIDE UR4, UR4, 0x2aaaaaab, URZ ;  /* 0x2aaaaaab040478a5 */ /* 0x000fc8000f8e023f */
[----:B------:R-:W-:-:S04]  /*7b60*/  USHF.R.U32.HI UR4, URZ, 0x1f, UR5 ;  /* 0x0000001f3f047899 */ /* 0x000fc80008011605 */
[----:B------:R-:W-:-:S04]  /*7b70*/  ULEA.HI.SX32 UR4, UR5, UR4, 0x1c ;  /* 0x0000000405047291 */ /* 0x000fc8000f8fe23f */
[----:B------:R-:W-:-:S04]  /*7b80*/  UISETP.LT.AND UP0, UPT, UR60, UR4, UPT ;  /* 0x000000043c00728c */ /* 0x000fc8000bf01270 */
[----:B------:R-:W-:-:S06]  /*7b90*/  USEL UR43, UR60, UR4, !UP0 ;  /* 0x000000043c2b7287 */ /* 0x000fcc000c000000 */
[----:B------:R-:W-:-:S13]  /*7ba0*/  ISETP.GE.AND P1, PT, R14, UR43, PT ;  /* 0x0000002b0e007c0c */ /* 0x000fda000bf26270 */
[----:B------:R-:W-:Y:S05]  /*7bb0*/  @!P1 BRA `(.L_x_1013) ;  /* 0x0000001c008c9947 */ /* 0x000fea0003800000 */
[----:B------:R-:W-:Y:S01]  /*7bc0*/  IMAD.MOV.U32 R12, RZ, RZ, R3 ;  /* 0x000000ffff0c7224 */ /* 0x000fe200078e0003 */
[----:B------:R-:W-:Y:S01]  /*7bd0*/  UMOV UR7, UR38 ;  /* 0x0000002600077c82 */ /* 0x000fe20008000000 */
[----:B------:R-:W-:Y:S01]  /*7be0*/  IMAD.MOV.U32 R11, RZ, RZ, R4 ;  /* 0x000000ffff0b7224 */ /* 0x000fe200078e0004 */
[----:B------:R-:W-:Y:S01]  /*7bf0*/  UMOV UR4, UR39 ;  /* 0x0000002700047c82 */ /* 0x000fe20008000000 */
[----:B------:R-:W-:-:S05]  /*7c00*/  ULDC UR54, c[0x0][0x988] ;  /* 0x0002620000367ab9 */ /* 0x000fca0000000800 */
.L_x_1024:
[----:B------:R-:W-:-:S04]  /*7c10*/  UISETP.NE.AND UP0, UPT, UR4, 0x1, UPT ;  /* 0x000000010400788c */ /* 0x000fc8000bf05270 */
[----:B------:R-:W-:-:S04]  /*7c20*/  USEL UR38, URZ, 0x1, UP0 ;  /* 0x000000013f267887 */ /* 0x000fc80008000000 */
[----:B------:R-:W-:Y:S01]  /*7c30*/  ULOP3.LUT UR38, UR7, UR38, URZ, 0x3c, !UPT ;  /* 0x0000002607267292 */ /* 0x000fe2000f8e3c3f */
[----:B------:R-:W-:Y:S11]  /*7c40*/  @!P0 BRA `(.L_x_1014) ;  /* 0x0000000000048947 */ /* 0x000ff60003800000 */
[----:B------:R-:W-:Y:S01]  /*7c50*/  BPT.TRAP 0x1 ;  /* 0x000000040000795c */ /* 0x000fe20000300000 */
.L_x_1014:
        /* <DEDUP_REMOVED lines=9> */
.L_x_1015:
[----:B-1----:R-:W-:Y:S05]  /*7cf0*/  @P1 BRA `(.L_x_1016) ;  /* 0x0000000000081947 */ /* 0x002fea0003800000 */
[----:B------:R-:W1:Y:S02]  /*7d00*/  SYNCS.PHASECHK.TRANS64.TRYWAIT P1, [UR6+0x30830], R3 ;  /* 0x03083003ff0075a7 */ /* 0x000e640008020146 */
[----:B-1----:R-:W-:Y:S05]  /*7d10*/  @!P1 BRA `(.L_x_1017) ;  /* 0x000000c800a89947 */ /* 0x002fea0003800000 */
.L_x_1016:
        /* <DEDUP_REMOVED lines=167> */
.L_x_1018:
[----:B------:R-:W-:Y:S01]  /*8790*/  ULEA UR5, UR4, UR40, 0x3 ;  /* 0x0000002804057291 */ /* 0x000fe2000f8e183f */
[----:B------:R-:W-:-:S05]  /*87a0*/  IMAD.U32 R0, RZ, RZ, UR7 ;  /* 0x00000007ff007e24 */ /* 0x000fca000f8e00ff */
[----:B------:R-:W-:-:S04]  /*87b0*/  SHF.L.U32 R0, R0, 0x1f, RZ ;  /* 0x0000001f00007819 */ /* 0x000fc800000006ff */
[----:B------:R2:W3:Y:S01]  /*87c0*/  SYNCS.PHASECHK.TRANS64.TRYWAIT P1, [UR5+0x30850], R0 ;  /* 0x03085000ff0075a7 */ /* 0x0004e20008020145 */
[----:B------:R-:W-:Y:S05]  /*87d0*/  @!P0 BRA `(.L_x_1019) ;  /* 0x0000000000048947 */ /* 0x000fea0003800000 */
[----:B------:R-:W-:Y:S01]  /*87e0*/  BPT.TRAP 0x1 ;  /* 0x000000040000795c */ /* 0x000fe20000300000 */
.L_x_1019:
[----:B---3--:R-:W-:Y:S05]  /*87f0*/  @P1 BRA `(.L_x_1020) ;  /* 0x0000000000081947 */ /* 0x008fea0003800000 */
[----:B------:R-:W3:Y:S02]  /*8800*/  SYNCS.PHASECHK.TRANS64.TRYWAIT P1, [UR5+0x30850], R0 ;  /* 0x03085000ff0075a7 */ /* 0x000ee40008020145 */
[----:B---3--:R-:W-:Y:S05]  /*8810*/  @!P1 BRA `(.L_x_1021) ;  /* 0x000000c000009947 */ /* 0x008fea0003800000 */
.L_x_1020:
        /* <DEDUP_REMOVED lines=37> */
.L_x_1022:
[----:B0-2---:R-:W-:Y:S01]  /*8a70*/  FMNMX.FTZ R0, R120, R11, !PT ;  /* 0x0000000b78007209 */ /* 0x005fe20007810000 */
[----:B------:R-:W-:Y:S01]  /*8a80*/  UMOV UR10, UR54 ;  /* 0x00000036000a7c82 */ /* 0x000fe20008000000 */
[----:B------:R-:W-:Y:S01]  /*8a90*/  FMNMX.FTZ R2, R122, R12, !PT ;  /* 0x0000000c7a027209 */ /* 0x000fe20007810000 */
[----:B------:R-:W-:Y:S01]  /*8aa0*/  UIADD3 UR6, UR6, 0x30840, URZ ;  /* 0x0003084006067890 */ /* 0x000fe2000fffe03f */
[----:B-1----:R-:W-:Y:S02]  /*8ab0*/  FMNMX.FTZ R3, R121, R0, !PT ;  /* 0x0000000079037209 */ /* 0x002fe40007810000 */
[----:B------:R-:W-:Y:S01]  /*8ac0*/  FMNMX.FTZ R13, R123, R2, !PT ;  /* 0x000000027b0d7209 */ /* 0x000fe20007810000 */
[----:B------:R-:W-:Y:S01]  /*8ad0*/  UPRMT UR6, UR61, 0x654, UR6 ;  /* 0x000006543d067896 */ /* 0x000fe20008000006 */
[----:B------:R-:W-:Y:S02]  /*8ae0*/  FMNMX.FTZ R0, R124, R3, !PT ;  /* 0x000000037c007209 */ /* 0x000fe40007810000 */
[----:B------:R-:W-:-:S02]  /*8af0*/  FMNMX.FTZ R2, R126, R13, !PT ;  /* 0x0000000d7e027209 */ /* 0x000fc40007810000 */
[----:B------:R-:W-:Y:S02]  /*8b00*/  FMNMX.FTZ R3, R125, R0, !PT ;  /* 0x000000007d037209 */ /* 0x000fe40007810000 */
[----:B------:R-:W-:Y:S02]  /*8b10*/  FMNMX.FTZ R13, R127, R2, !PT ;  /* 0x000000027f0d7209 */ /* 0x000fe40007810000 */
[----:B------:R-:W-:Y:S01]  /*8b20*/  FMNMX.FTZ R0, R128, R3, !PT ;  /* 0x0000000380007209 */ /* 0x000fe20007810000 */
[----:B------:R-:W-:Y:S01]  /*8b30*/  SYNCS.ARRIVE.TRANS64.RED.A1T0 RZ, [UR6], RZ ;  /* 0x000000ffffff79a7 */ /* 0x000fe20008100406 */
        /* <DEDUP_REMOVED lines=47> */
[----:B------:R-:W-:-:S04]  /*8e30*/  FADD.FTZ R11, -R4, R11 ;  /* 0x0000000b040b7221 */ /* 0x000fc80000010100 */
[----:B------:R-:W-:Y:S01]  /*8e40*/  FMUL.FTZ R20, R11, UR10 ;  /* 0x0000000a0b147c20 */ /* 0x000fe20008410000 */
[----:B------:R-:W-:Y:S01]  /*8e50*/  FADD.FTZ R11, -R3, R12 ;  /* 0x0000000c030b7221 */ /* 0x000fe20000010100 */
[----:B------:R-:W-:Y:S02]  /*8e60*/  FMUL.FTZ R12, R4, UR10 ;  /* 0x0000000a040c7c20 */ /* 0x000fe40008410000 */
[----:B------:R0:W-:Y:S01]  /*8e70*/  MUFU.EX2 R0, R20 ;  /* 0x0000001400007308 */ /* 0x0001e20000000800 */
[----:B------:R-:W-:Y:S01]  /*8e80*/  FMUL.FTZ R2, R11, UR10 ;  /* 0x0000000a0b027c20 */ /* 0x000fe20008410000 */
[--C-:B------:R-:W-:Y:S01]  /*8e90*/  FFMA.FTZ R188, R121, UR10, -R12.reuse ;  /* 0x0000000a79bc7c23 */ /* 0x100fe2000801080c */
        /* <DEDUP_REMOVED lines=22> */
[----:B------:R-:W-:Y:S01]  /*9000*/  FFMA.FTZ R149, R165, UR10, -R12 ;  /* 0x0000000aa5957c23 */ /* 0x000fe2000801080c */
[----:B------:R-:W-:Y:S01]  /*9010*/  FMUL.FTZ R12, R3, UR10 ;  /* 0x0000000a030c7c20 */ /* 0x000fe20008410000 */
[----:B------:R-:W-:Y:S03]  /*9020*/  MUFU.EX2 R2, R2 ;  /* 0x0000000200027308 */ /* 0x000fe60000000800 */
[--C-:B------:R-:W-:Y:S01]  /*9030*/  FFMA.FTZ R189, R122, UR10, -R12.reuse ;  /* 0x0000000a7abd7c23 */ /* 0x100fe2000801080c */
[--C-:B0-----:R-:W-:Y:S01]  /*9040*/  FFMA.FTZ R20, R123, UR10, -R12.reuse ;  /* 0x0000000a7b147c23 */ /* 0x101fe2000801080c */
[--C-:B------:R-:W-:Y:S01]  /*9050*/  FFMA.FTZ R191, R126, UR10, -R12.reuse ;  /* 0x0000000a7ebf7c23 */ /* 0x100fe2000801080c */
[--C-:B------:R-:W-:Y:S01]  /*9060*/  FFMA.FTZ R120, R127, UR10, -R12.reuse ;  /* 0x0000000a7f787c23 */ /* 0x100fe2000801080c */
[--C-:B------:R-:W-:Y:S01]  /*9070*/  FFMA.FTZ R185, R130, UR10, -R12.reuse ;  /* 0x0000000a82b97c23 */ /* 0x100fe2000801080c */
[----:B------:R-:W0:Y:S01]  /*9080*/  MUFU.EX2 R11, R11 ;  /* 0x0000000b000b7308 */ /* 0x000e220000000800 */
[--C-:B------:R-:W-:Y:S01]  /*9090*/  FFMA.FTZ R122, R131, UR10, -R12.reuse ;  /* 0x0000000a837a7c23 */ /* 0x100fe2000801080c */
[--C-:B------:R-:W-:Y:S01]  /*90a0*/  FFMA.FTZ R187, R134, UR10, -R12.reuse ;  /* 0x0000000a86bb7c23 */ /* 0x100fe2000801080c */
[--C-:B------:R-:W-:Y:S01]  /*90b0*/  FFMA.FTZ R124, R135, UR10, -R12.reuse ;  /* 0x0000000a877c7c23 */ /* 0x100fe2000801080c */
[--C-:B------:R-:W-:Y:S01]  /*90c0*/  FFMA.FTZ R181, R138, UR10, -R12.reuse ;  /* 0x0000000a8ab57c23 */ /* 0x100fe2000801080c */
[--C-:B------:R-:W-:Y:S01]  /*90d0*/  FFMA.FTZ R126, R139, UR10, -R12.reuse ;  /* 0x0000000a8b7e7c23 */ /* 0x100fe2000801080c */
[--C-:B------:R-:W-:Y:S01]  /*90e0*/  FFMA.FTZ R183, R142, UR10, -R12.reuse ;  /* 0x0000000a8eb77c23 */ /* 0x100fe2000801080c */
[--C-:B------:R-:W-:Y:S01]  /*90f0*/  FFMA.FTZ R128, R143, UR10, -R12.reuse ;  /* 0x0000000a8f807c23 */ /* 0x100fe2000801080c */
[----:B------:R-:W1:Y:S01]  /*9100*/  MUFU.EX2 R189, R189 ;  /* 0x000000bd00bd7308 */ /* 0x000e620000000800 */
[--C-:B------:R-:W-:Y:S01]  /*9110*/  FFMA.FTZ R177, R146, UR10, -R12.reuse ;  /* 0x0000000a92b17c23 */ /* 0x100fe2000801080c */
[--C-:B------:R-:W-:Y:S01]  /*9120*/  FFMA.FTZ R130, R147, UR10, -R12.reuse ;  /* 0x0000000a93827c23 */ /* 0x100fe2000801080c */
[--C-:B------:R-:W-:Y:S01]  /*9130*/  FFMA.FTZ R179, R150, UR10, -R12.reuse ;  /* 0x0000000a96b37c23 */ /* 0x100fe2000801080c */
[--C-:B------:R-:W-:Y:S01]  /*9140*/  FFMA.FTZ R132, R151, UR10, -R12.reuse ;  /* 0x0000000a97847c23 */ /* 0x100fe2000801080c */
[--C-:B------:R-:W-:Y:S01]  /*9150*/  FFMA.FTZ R173, R154, UR10, -R12.reuse ;  /* 0x0000000a9aad7c23 */ /* 0x100fe2000801080c */
[--C-:B------:R-:W-:Y:S01]  /*9160*/  FFMA.FTZ R175, R158, UR10, -R12.reuse ;  /* 0x0000000a9eaf7c23 */ /* 0x100fe2000801080c */
[--C-:B------:R-:W-:Y:S01]  /*9170*/  FFMA.FTZ R162, R162, UR10, -R12.reuse ;  /* 0x0000000aa2a27c23 */ /* 0x100fe2000801080c */
[----:B------:R-:W2:Y:S01]  /*9180*/  MUFU.EX2 R188, R188 ;  /* 0x000000bc00bc7308 */ /* 0x000ea20000000800 */
[----:B0-----:R-:W-:Y:S01]  /*9190*/  FFMA.FTZ R123, R0, R10, R11 ;  /* 0x0000000a007b7223 */ /* 0x001fe2000001000b */
[--C-:B------:R-:W-:Y:S01]  /*91a0*/  FFMA.FTZ R163, R163, UR10, -R12.reuse ;  /* 0x0000000aa3a37c23 */ /* 0x100fe2000801080c */
[----:B------:R-:W-:-:S05]  /*91b0*/  FFMA.FTZ R166, R166, UR10, -R12 ;  /* 0x0000000aa6a67c23 */ /* 0x000fca000801080c */
[----:B------:R-:W0:Y:S01]  /*91c0*/  MUFU.EX2 R20, R20 ;  /* 0x0000001400147308 */ /* 0x000e220000000800 */
[----:B-1----:R-:W-:-:S07]  /*91d0*/  FFMA.FTZ R5, R2, R5, R189 ;  /* 0x0000000502057223 */ /* 0x002fce00000100bd */
        /* <DEDUP_REMOVED lines=18> */
[----:B------:R-:W-:-:S06]  /*9300*/  FFMA.FTZ R134, R155, UR10, -R12 ;  /* 0x0000000a9b867c23 */ /* 0x000fcc000801080c */
        /* <DEDUP_REMOVED lines=16> */
[--C-:B------:R-:W-:Y:S01]  /*9410*/  FFMA.FTZ R136, R159, UR10, -R12.reuse ;  /* 0x0000000a9f887c23 */ /* 0x100fe2000801080c */
[----:B------:R-:W-:-:S05]  /*9420*/  FFMA.FTZ R12, R167, UR10, -R12 ;  /* 0x0000000aa70c7c23 */ /* 0x000fca000801080c */
        /* <DEDUP_REMOVED lines=54> */
[----:B-1----:R-:W-:-:S03]  /*9790*/  FADD.FTZ R10, R149, R10 ;  /* 0x0000000a950a7221 */ /* 0x002fc60000010000 */
[----:B--2---:R-:W-:Y:S01]  /*97a0*/  FADD.FTZ R5, R12, R5 ;  /* 0x000000050c057221 */ /* 0x004fe20000010000 */
[----:B------:R-:W-:Y:S06]  /*97b0*/  @!P0 BRA `(.L_x_1023) ;  /* 0x0000000000048947 */ /* 0x000fec0003800000 */
[----:B------:R-:W-:Y:S01]  /*97c0*/  BPT.TRAP 0x1 ;  /* 0x000000040000795c */ /* 0x000fe20000300000 */
.L_x_1023:
[----:B------:R-:W-:Y:S01]  /*97d0*/  UIADD3 UR5, UR5, 0x30860, URZ ;  /* 0x0003086005057890 */ /* 0x000fe2000fffe03f */
[----:B------:R-:W-:Y:S01]  /*97e0*/  ISETP.GT.AND P1, PT, R14, UR43, PT ;  /* 0x0000002b0e007c0c */ /* 0x000fe2000bf24270 */
        /* <DEDUP_REMOVED lines=32> */
.L_x_1013:
[----:B------:R-:W-:-:S13]  /*99f0*/  ISETP.GE.AND P1, PT, R14, UR60, PT ;  /* 0x0000003c0e007c0c */ /* 0x000fda000bf26270 */
[----:B------:R-:W-:Y:S05]  /*9a00*/  @!P1 BRA `(.L_x_1025) ;  /* 0x0000003000449947 */ /* 0x000fea0003800000 */
[----:B------:R-:W-:Y:S01]  /*9a10*/  IMAD.MOV.U32 R12, RZ, RZ, R3 ;  /* 0x000000ffff0c7224 */ /* 0x000fe200078e0003 */
[----:B------:R-:W-:Y:S01]  /*9a20*/  UMOV UR6, UR38 ;  /* 0x0000002600067c82 */ /* 0x000fe20008000000 */
[----:B------:R-:W-:Y:S01]  /*9a30*/  IMAD.MOV.U32 R11, RZ, RZ, R4 ;  /* 0x000000ffff0b7224 */ /* 0x000fe200078e0004 */
[----:B------:R-:W-:Y:S01]  /*9a40*/  UMOV UR4, UR39 ;  /* 0x0000002700047c82 */ /* 0x000fe20008000000 */
[----:B------:R-:W-:Y:S01]  /*9a50*/  ULDC UR43, c[0x0][0x9e4] ;  /* 0x00027900002b7ab9 */ /* 0x000fe20000000800 */
[----:B------:R-:W-:Y:S01]  /*9a60*/  ULDC UR55, c[0x0][0x9dc] ;  /* 0x0002770000377ab9 */ /* 0x000fe20000000800 */
[----:B------:R-:W-:Y:S01]  /*9a70*/  ULDC UR54, c[0x0][0x288] ;  /* 0x0000a20000367ab9 */ /* 0x000fe20000000800 */
[----:B------:R-:W-:Y:S01]  /*9a80*/  ULDC UR58, c[0x0][0x988] ;  /* 0x00026200003a7ab9 */ /* 0x000fe20000000800 */
[----:B------:R-:W-:-:S05]  /*9a90*/  ULDC UR59, c[0x0][0x9e0] ;  /* 0x00027800003b7ab9 */ /* 0x000fca0000000800 */
.L_x_1044:
[----:B------:R-:W-:-:S04]  /*9aa0*/  UIADD3 UR7, UR4, 0x1, URZ ;  /* 0x0000000104077890 */ /* 0x000fc8000fffe03f */
[----:B------:R-:W-:-:S04]  /*9ab0*/  UISETP.NE.AND UP0, UPT, UR7, 0x2, UPT ;  /* 0x000000020700788c */ /* 0x000fc8000bf05270 */
[----:B------:R-:W-:Y:S02]  /*9ac0*/  USEL UR7, UR7, URZ, UP0 ;  /* 0x0000003f07077287 */ /* 0x000fe40008000000 */
[----:B------:R-:W-:-:S04]  /*9ad0*/  USEL UR38, URZ, 0x1, UP0 ;  /* 0x000000013f267887 */ /* 0x000fc80008000000 */
[----:B------:R-:W-:Y:S01]  /*9ae0*/  ULOP3.LUT UR38, UR6, UR38, URZ, 0x3c, !UPT ;  /* 0x0000002606267292 */ /* 0x000fe2000f8e3c3f */
[----:B------:R-:W-:Y:S01]  /*9af0*/  UMOV UR39, UR7 ;  /* 0x0000000700277c82 */ /* 0x000fe20008000000 */
[----:B------:R-:W-:Y:S10]  /*9b00*/  @!P0 BRA `(.L_x_1026) ;  /* 0x0000000000048947 */ /* 0x000ff40003800000 */
[----:B------:R-:W-:Y:S01]  /*9b10*/  BPT.TRAP 0x1 ;  /* 0x000000040000795c */ /* 0x000fe20000300000 */
.L_x_1026:
[----:B------:R-:W-:Y:S01]  /*9b20*/  ULEA UR5, UR39, UR40, 0x3 ;  /* 0x0000002827057291 */ /* 0x000fe2000f8e183f */
[----:B------:R-:W-:-:S05]  /*9b30*/  IMAD.U32 R3, RZ, RZ, UR38 ;  /* 0x00000026ff037e24 */ /* 0x000fca000f8e00ff */
[----:B------:R-:W-:-:S04]  /*9b40*/  SHF.L.U32 R3, R3, 0x1f, RZ ;  /* 0x0000001f03037819 */ /* 0x000fc800000006ff */
[----:B------:R0:W1:Y:S01]  /*9b50*/  SYNCS.PHASECHK.TRANS64.TRYWAIT P1, [UR5+0x30830], R3 ;  /* 0x03083003ff0075a7 */ /* 0x0000620008020145 */
[----:B------:R-:W-:Y:S05]  /*9b60*/  @!P0 BRA `(.L_x_1027) ;  /* 0x0000000000048947 */ /* 0x000fea0003800000 */
[----:B------:R-:W-:Y:S01]  /*9b70*/  BPT.TRAP 0x1 ;  /* 0x000000040000795c */ /* 0x000fe20000300000 */
.L_x_1027:
[----:B-1----:R-:W-:Y:S05]  /*9b80*/  @P1 BRA `(.L_x_1028) ;  /* 0x0000000000081947 */ /* 0x002fea0003800000 */
[----:B------:R-:W1:Y:S02]  /*9b90*/  SYNCS.PHASECHK.TRANS64.TRYWAIT P1, [UR5+0x30830], R3 ;  /* 0x03083003ff0075a7 */ /* 0x000e640008020145 */
[----:B-1----:R-:W-:Y:S05]  /*9ba0*/  @!P1 BRA `(.L_x_1029) ;  /* 0x000000ac00349947 */ /* 0x002fea0003800000 */
.L_x_1028:
        /* <DEDUP_REMOVED lines=167> */
.L_x_1030:
[----:B------:R-:W-:Y:S01]  /*a620*/  ULEA UR5, UR4, UR40, 0x3 ;  /* 0x0000002804057291 */ /* 0x000fe2000f8e183f */
[----:B------:R-:W-:-:S05]  /*a630*/  IMAD.U32 R0, RZ, RZ, UR6 ;  /* 0x00000006ff007e24 */ /* 0x000fca000f8e00ff */
[----:B------:R-:W-:-:S04]  /*a640*/  SHF.L.U32 R0, R0, 0x1f, RZ ;  /* 0x0000001f00007819 */ /* 0x000fc800000006ff */
[----:B------:R2:W3:Y:S01]  /*a650*/  SYNCS.PHASECHK.TRANS64.TRYWAIT P1, [UR5+0x30850], R0 ;  /* 0x03085000ff0075a7 */ /* 0x0004e20008020145 */
[----:B------:R-:W-:Y:S05]  /*a660*/  @!P0 BRA `(.L_x_1031) ;  /* 0x0000000000048947 */ /* 0x000fea0003800000 */
[----:B------:R-:W-:Y:S01]  /*a670*/  BPT.TRAP 0x1 ;  /* 0x000000040000795c */ /* 0x000fe20000300000 */
.L_x_1031:
[----:B---3--:R-:W-:Y:S05]  /*a680*/  @P1 BRA `(.L_x_1032) ;  /* 0x0000000000081947 */ /* 0x008fea0003800000 */
[----:B------:R-:W3:Y:S02]  /*a690*/  SYNCS.PHASECHK.TRANS64.TRYWAIT P1, [UR5+0x30850], R0 ;  /* 0x03085000ff0075a7 */ /* 0x000ee40008020145 */
[----:B---3--:R-:W-:Y:S05]  /*a6a0*/  @!P1 BRA `(.L_x_1033) ;  /* 0x000000a0008c9947 */ /* 0x008fea0003800000 */
.L_x_1032:
        /* <DEDUP_REMOVED lines=37> */
.L_x_1034:
[----:B------:R-:W-:Y:S01]  /*a900*/  ISETP.NE.AND P2, PT, R199, 0x1, PT ;  /* 0x00000001c700780c */ /* 0x000fe20003f45270 */
[----:B------:R-:W-:Y:S01]  /*a910*/  VIADD R2, R19, UR41 ;  /* 0x0000002913027c36 */ /* 0x000fe20008000000 */
[----:B------:R-:W-:Y:S01]  /*a920*/  ULEA UR4, UR7, UR40, 0x3 ;  /* 0x0000002807047291 */ /* 0x000fe2000f8e183f */
[----:B------:R-:W-:Y:S01]  /*a930*/  IMAD R15, R14, -0x60, RZ ;  /* 0xffffffa00e0f7824 */ /* 0x000fe200078e02ff */
[----:B------:R-:W-:Y:S02]  /*a940*/  LOP3.LUT P1, RZ, R16, 0x80000, RZ, 0xc0, !PT ;  /* 0x0008000010ff7812 */ /* 0x000fe4000782c0ff */
[----:B------:R-:W-:-:S04]  /*a950*/  UIADD3 UR4, UR4, 0x30840, URZ ;  /* 0x0003084004047890 */ /* 0x000fc8000fffe03f */
[----:B------:R-:W-:-:S03]  /*a960*/  UPRMT UR4, UR61, 0x654, UR4 ;  /* 0x000006543d047896 */ /* 0x000fc60008000004 */
[----:B01----:R-:W0:Y:S08]  /*a970*/  @P2 LDC R3, c[0x0][0x44c] ;  /* 0x00011300ff032b82 */ /* 0x003e300000000800 */
[----:B--2---:R-:W1:Y:S01]  /*a980*/  @P2 LDC R0, c[0x0][0x450] ;  /* 0x00011400ff002b82 */ /* 0x004e620000000800 */
[----:B------:R-:W-:Y:S01]  /*a990*/  SYNCS.ARRIVE.TRANS64.RED.A1T0 RZ, [UR4], RZ ;  /* 0x000000ffffff79a7 */ /* 0x000fe20008100404 */
[----:B------:R-:W-:Y:S01]  /*a9a0*/  ULOP3.LUT UR4, URZ, UR55, URZ, 0x33, !UPT ;  /* 0x000000373f047292 */ /* 0x000fe2000f8e333f */
[----:B0-----:R-:W-:-:S05]  /*a9b0*/  @P2 IMAD.HI.U32 R3, R2, R3, RZ ;  /* 0x0000000302032227 */ /* 0x001fca00078e00ff */
[----:B-1----:R-:W-:Y:S01]  /*a9c0*/  @P2 SHF.R.U32.HI R2, RZ, R0, R3 ;  /* 0x00000000ff022219 */ /* 0x002fe20000011603 */
[----:B------:R-:W-:-:S04]  /*a9d0*/  VIADD R3, R15, 0x1 ;  /* 0x000000010f037836 */ /* 0x000fc80000000000 */
[----:B------:R-:W0:Y:S01]  /*a9e0*/  SHFL.IDX PT, R20, R2, RZ, 0x1c1f ;  /* 0x001c1fff02147589 */ /* 0x000e2200000e0000 */
[----:B------:R-:W-:-:S05]  /*a9f0*/  IMAD R4, R18, -0x2, R3 ;  /* 0xfffffffe12047824 */ /* 0x000fca00078e0203 */
[C---:B------:R-:W-:Y:S01]  /*aa00*/  IADD3 R0, R4.reuse, -UR54, R17 ;  /* 0x8000003604007c10 */ /* 0x040fe2000fffe011 */
[----:B------:R-:W-:-:S04]  /*aa10*/  VIADD R4, R4, 0xffffffff ;  /* 0xffffffff04047836 */ /* 0x000fc80000000000 */
[C---:B------:R-:W-:Y:S02]  /*aa20*/  VIADD R21, R0.reuse, UR59 ;  /* 0x0000003b00157c36 */ /* 0x040fe40008000000 */
[----:B------:R-:W-:Y:S02]  /*aa30*/  VIADD R168, R0, UR4 ;  /* 0x0000000400a87c36 */ /* 0x000fe40008000000 */
[--C-:B0-----:R-:W-:Y:S02]  /*aa40*/  IMAD.IADD R0, R21, 0x1, R20.reuse ;  /* 0x0000000115007824 */ /* 0x101fe400078e0214 */
[----:B------:R-:W-:Y:S01]  /*aa50*/  IMAD.IADD R3, R168, 0x1, R20 ;  /* 0x00000001a8037824 */ /* 0x000fe200078e0214 */
[----:B------:R-:W-:Y:S06]  /*aa60*/  @!P1 BRA `(.L_x_1035) ;  /* 0x0000000000549947 */ /* 0x000fec0003800000 */
[----:B------:R-:W-:Y:S01]  /*aa70*/  IADD3 R13, R17, -UR54, R20 ;  /* 0x80000036110d7c10 */ /* 0x000fe2000fffe014 */
        /* <DEDUP_REMOVED lines=11> */
.L_x_1037:
[----:B------:R-:W-:-:S05]  /*ab30*/  IMAD.U32 R169, RZ, RZ, UR43 ;  /* 0x0000002bffa97e24 */ /* 0x000fca000f8e00ff */
[----:B------:R-:W-:-:S13]  /*ab40*/  ISETP.NE.AND P1, PT, R169, 0x1, PT ;  /* 0x00000001a900780c */ /* 0x000fda0003f25270 */
[----:B------:R-:W0:Y:S02]  /*ab50*/  @P1 LDC.64 R170, c[0x0][0x9e8] ;  /* 0x00027a00ffaa1b82 */ /* 0x000e240000000a00 */
[----:B0-----:R-:W-:-:S05]  /*ab60*/  @P1 IMAD.HI.U32 R20, R13, R170, RZ ;  /* 0x000000aa0d141227 */ /* 0x001fca00078e00ff */
[----:B------:R-:W-:-:S07]  /*ab70*/  @P1 SHF.R.U32.HI R13, RZ, R171, R20 ;  /* 0x000000abff0d1219 */ /* 0x000fce0000011614 */
.L_x_1038:
[----:B------:R-:W-:Y:S05]  /*ab80*/  BSYNC B0 ;  /* 0x0000000000007941 */ /* 0x000fea0003800000 */
.L_x_1036:
[----:B------:R-:W-:-:S05]  /*ab90*/  IMAD R13, R13, R169, R4 ;  /* 0x000000a90d0d7224 */ /* 0x000fca00078e0204 */
[----:B------:R-:W-:Y:S02]  /*aba0*/  VIADDMNMX R0, R13, R169, R0, PT ;  /* 0x000000a90d007246 */ /* 0x000fe40003800100 */
[----:B------:R-:W-:-:S07]  /*abb0*/  VIMNMX R3, R3, R13, !PT ;  /* 0x0000000d03037248 */ /* 0x000fce0007fe0100 */
.L_x_1035:
        /* <DEDUP_REMOVED lines=130> */
[----:B------:R-:W-:Y:S01]  /*b3e0*/  ISETP.GE.AND P6, PT, R15, 0x5a, PT ;  /* 0x0000005a0f00780c */ /* 0x000fe20003fc6270 */
[----:B0-----:R-:W-:-:S12]  /*b3f0*/  IMAD.IADD R15, R168, 0x1, R2 ;  /* 0x00000001a80f7824 */ /* 0x001fd800078e0202 */
[----:B------:R-:W-:Y:S02]  /*b400*/  @P6 LOP3.LUT R16, R16, 0x1, RZ, 0xfc, !PT ;  /* 0x0000000110106812 */ /* 0x000fe400078efcff */
[----:B------:R-:W-:-:S04]  /*b410*/  ISETP.GT.AND P6, PT, R3, 0x59, !P6 ;  /* 0x000000590300780c */ /* 0x000fc800077c4270 */
[----:B------:R-:W-:Y:S01]  /*b420*/  ISETP.LT.OR P6, PT, R0, 0x5a, P6 ;  /* 0x0000005a0000780c */ /* 0x000fe200037c1670 */
[----:B------:R-:W-:-:S03]  /*b430*/  IMAD.IADD R0, R21, 0x1, R2 ;  /* 0x0000000115007824 */ /* 0x000fc600078e0202 */
[----:B------:R-:W-:Y:S02]  /*b440*/  FSEL R165, R165, -INF , !P6 ;  /* 0xff800000a5a57808 */ /* 0x000fe40007000000 */
[----:B------:R-:W-:-:S13]  /*b450*/  LOP3.LUT P6, RZ, R16, 0x80000, RZ, 0xc0, !PT ;  /* 0x0008000010ff7812 */ /* 0x000fda00078cc0ff */
[----:B------:R-:W-:Y:S05]  /*b460*/  @!P6 BRA `(.L_x_1039) ;  /* 0x000000000054e947 */ /* 0x000fea0003800000 */
        /* <DEDUP_REMOVED lines=12> */
.L_x_1041:
[----:B------:R-:W-:-:S05]  /*b530*/  IMAD.U32 R21, RZ, RZ, UR43 ;  /* 0x0000002bff157e24 */ /* 0x000fca000f8e00ff */
[----:B------:R-:W-:-:S13]  /*b540*/  ISETP.NE.AND P6, PT, R21, 0x1, PT ;  /* 0x000000011500780c */ /* 0x000fda0003fc5270 */
[----:B------:R-:W0:Y:S02]  /*b550*/  @P6 LDC.64 R2, c[0x0][0x9e8] ;  /* 0x00027a00ff026b82 */ /* 0x000e240000000a00 */
[----:B0-----:R-:W-:-:S05]  /*b560*/  @P6 IMAD.HI.U32 R2, R13, R2, RZ ;  /* 0x000000020d026227 */ /* 0x001fca00078e00ff */
[----:B------:R-:W-:-:S07]  /*b570*/  @P6 SHF.R.U32.HI R13, RZ, R3, R2 ;  /* 0x00000003ff0d6219 */ /* 0x000fce0000011602 */
.L_x_1042:
[----:B------:R-:W-:Y:S05]  /*b580*/  BSYNC B0 ;  /* 0x0000000000007941 */ /* 0x000fea0003800000 */
.L_x_1040:
[----:B------:R-:W-:-:S05]  /*b590*/  IMAD R4, R13, R21, R4 ;  /* 0x000000150d047224 */ /* 0x000fca00078e0204 */
[----:B------:R-:W-:Y:S02]  /*b5a0*/  VIADDMNMX R0, R4, R21, R0, PT ;  /* 0x0000001504007246 */ /* 0x000fe40003800100 */
[----:B------:R-:W-:-:S07]  /*b5b0*/  VIMNMX R15, R15, R4, !PT ;  /* 0x000000040f0f7248 */ /* 0x000fce0007fe0100 */
.L_x_1039:
        /* <DEDUP_REMOVED lines=63> */
[----:B------:R-:W-:Y:S02]  /*b9b0*/  FMNMX.FTZ R3, R161, R2, !PT ;  /* 0x00000002a1037209 */ /* 0x000fe40007810000 */
[----:B------:R-:W-:Y:S02]  /*b9c0*/  FSEL R143, R143, -INF , !P1 ;  /* 0xff8000008f8f7808 */ /* 0x000fe40004800000 */
[----:B------:R-:W-:Y:S02]  /*b9d0*/  LOP3.LUT P1, RZ, R16, 0x1000, RZ, 0xc0, !PT ;  /* 0x0000100010ff7812 */ /* 0x000fe4000782c0ff */
[----:B------:R-:W-:-:S02]  /*b9e0*/  FMNMX.FTZ R2, R164, R3, !PT ;  /* 0x00000003a4027209 */ /* 0x000fc40007810000 */
[----:B------:R-:W-:Y:S02]  /*b9f0*/  ISETP.GT.AND P1, PT, R15, 0x30, !P1 ;  /* 0x000000300f00780c */ /* 0x000fe40004f24270 */
[----:B------:R-:W-:Y:S02]  /*ba00*/  FMNMX.FTZ R3, R165, R2, !PT ;  /* 0x00000002a5037209 */ /* 0x000fe40007810000 */
[----:B------:R-:W-:Y:S02]  /*ba10*/  ISETP.LT.OR P1, PT, R0, 0x31, P1 ;  /* 0x000000310000780c */ /* 0x000fe40000f21670 */
[----:B------:R-:W-:Y:S01]  /*ba20*/  LOP3.LUT P2, RZ, R16, 0x40, RZ, 0xc0, !PT ;  /* 0x0000004010ff7812 */ /* 0x000fe2000784c0ff */
[----:B------:R-:W0:Y:S01]  /*ba30*/  SHFL.BFLY PT, R2, R3, 0x2, 0x1f ;  /* 0x0c401f0003027f89 */ /* 0x000e2200000e0000 */
[----:B------:R-:W-:Y:S02]  /*ba40*/  FSEL R146, R146, -INF , !P1 ;  /* 0xff80000092927808 */ /* 0x000fe40004800000 */
[----:B------:R-:W-:-:S02]  /*ba50*/  LOP3.LUT P1, RZ, R16, 0x800, RZ, 0xc0, !PT ;  /* 0x0000080010ff7812 */ /* 0x000fc4000782c0ff */
[----:B------:R-:W-:Y:S02]  /*ba60*/  LOP3.LUT P6, RZ, R16, 0x20, RZ, 0xc0, !PT ;  /* 0x0000002010ff7812 */ /* 0x000fe400078cc0ff */
[C---:B------:R-:W-:Y:S02]  /*ba70*/  ISETP.GT.AND P1, PT, R15.reuse, 0x31, !P1 ;  /* 0x000000310f00780c */ /* 0x040fe40004f24270 */
[----:B------:R-:W-:Y:S02]  /*ba80*/  ISETP.GT.AND P3, PT, R15, 0x50, !P3 ;  /* 0x000000500f00780c */ /* 0x000fe40005f64270 */
[C---:B------:R-:W-:Y:S02]  /*ba90*/  ISETP.LT.OR P1, PT, R0.reuse, 0x32, P1 ;  /* 0x000000320000780c */ /* 0x040fe40000f21670 */
[----:B------:R-:W-:Y:S02]  /*baa0*/  ISETP.LT.OR P3, PT, R0, 0x51, P3 ;  /* 0x000000510000780c */ /* 0x000fe40001f61670 */
[----:B------:R-:W-:-:S02]  /*bab0*/  FSEL R147, R147, -INF , !P1 ;  /* 0xff80000093937808 */ /* 0x000fc40004800000 */
[----:B------:R-:W-:Y:S02]  /*bac0*/  LOP3.LUT P1, RZ, R16, 0x400, RZ, 0xc0, !PT ;  /* 0x0000040010ff7812 */ /* 0x000fe4000782c0ff */
[C---:B------:R-:W-:Y:S02]  /*bad0*/  ISETP.GT.AND P4, PT, R15.reuse, 0x51, !P4 ;  /* 0x000000510f00780c */ /* 0x040fe40006784270 */
[----:B------:R-:W-:Y:S02]  /*bae0*/  ISETP.GT.AND P1, PT, R15, 0x38, !P1 ;  /* 0x000000380f00780c */ /* 0x000fe40004f24270 */
[----:B------:R-:W-:Y:S02]  /*baf0*/  FSEL R162, R162, -INF , !P3 ;  /* 0xff800000a2a27808 */ /* 0x000fe40005800000 */
[----:B------:R-:W-:Y:S02]  /*bb00*/  ISETP.LT.OR P1, PT, R0, 0x39, P1 ;  /* 0x000000390000780c */ /* 0x000fe40000f21670 */
[----:B0-----:R-:W-:-:S02]  /*bb10*/  FMNMX.FTZ R20, R3, R2, !PT ;  /* 0x0000000203147209 */ /* 0x001fc40007810000 */
[----:B------:R-:W-:Y:S02]  /*bb20*/  FSEL R150, R150, -INF , !P1 ;  /* 0xff80000096967808 */ /* 0x000fe40004800000 */
[----:B------:R-:W-:Y:S01]  /*bb30*/  LOP3.LUT P1, RZ, R16, 0x200, RZ, 0xc0, !PT ;  /* 0x0000020010ff7812 */ /* 0x000fe2000782c0ff */
[----:B------:R-:W0:Y:S01]  /*bb40*/  SHFL.BFLY PT, R13, R20, 0x1, 0x1f ;  /* 0x0c201f00140d7f89 */ /* 0x000e2200000e0000 */
[C---:B------:R-:W-:Y:S02]  /*bb50*/  ISETP.GT.AND P5, PT, R15.reuse, 0x58, !P5 ;  /* 0x000000580f00780c */ /* 0x040fe40006fa4270 */
[----:B------:R-:W-:Y:S02]  /*bb60*/  ISETP.GT.AND P1, PT, R15, 0x39, !P1 ;  /* 0x000000390f00780c */ /* 0x000fe40004f24270 */
[C---:B------:R-:W-:Y:S02]  /*bb70*/  ISETP.LT.OR P4, PT, R0.reuse, 0x52, P4 ;  /* 0x000000520000780c */ /* 0x040fe40002781670 */
[----:B------:R-:W-:-:S02]  /*bb80*/  ISETP.LT.OR P1, PT, R0, 0x3a, P1 ;  /* 0x0000003a0000780c */ /* 0x000fc40000f21670 */
[----:B------:R-:W-:Y:S02]  /*bb90*/  ISETP.LT.OR P5, PT, R0, 0x59, P5 ;  /* 0x000000590000780c */ /* 0x000fe40002fa1670 */
[----:B------:R-:W-:Y:S02]  /*bba0*/  FSEL R151, R151, -INF , !P1 ;  /* 0xff80000097977808 */ /* 0x000fe40004800000 */
[----:B------:R-:W-:Y:S02]  /*bbb0*/  LOP3.LUT P1, RZ, R16, 0x100, RZ, 0xc0, !PT ;  /* 0x0000010010ff7812 */ /* 0x000fe4000782c0ff */
[----:B------:R-:W-:Y:S02]  /*bbc0*/  FSEL R163, R163, -INF , !P4 ;  /* 0xff800000a3a37808 */ /* 0x000fe40006000000 */
[----:B------:R-:W-:Y:S02]  /*bbd0*/  ISETP.GT.AND P1, PT, R15, 0x40, !P1 ;  /* 0x000000400f00780c */ /* 0x000fe40004f24270 */
[----:B------:R-:W-:-:S02]  /*bbe0*/  FSEL R166, R166, -INF , !P5 ;  /* 0xff800000a6a67808 */ /* 0x000fc40006800000 */
[----:B------:R-:W-:Y:S02]  /*bbf0*/  ISETP.LT.OR P1, PT, R0, 0x41, P1 ;  /* 0x000000410000780c */ /* 0x000fe40000f21670 */
[----:B0-----:R-:W-:Y:S02]  /*bc00*/  FMNMX.FTZ R4, R20, R13, !PT ;  /* 0x0000000d14047209 */ /* 0x001fe40007810000 */
[----:B------:R-:W-:Y:S02]  /*bc10*/  FSEL R154, R154, -INF , !P1 ;  /* 0xff8000009a9a7808 */ /* 0x000fe40004800000 */
[----:B------:R-:W-:Y:S01]  /*bc20*/  LOP3.LUT P1, RZ, R16, 0x80, RZ, 0xc0, !PT ;  /* 0x0000008010ff7812 */ /* 0x000fe2000782c0ff */
[----:B------:R-:W-:-:S03]  /*bc30*/  FMUL.FTZ R2, R4, UR10 ;  /* 0x0000000a04027c20 */ /* 0x000fc60008410000 */
[----:B------:R-:W-:-:S04]  /*bc40*/  ISETP.GT.AND P1, PT, R15, 0x41, !P1 ;  /* 0x000000410f00780c */ /* 0x000fc80004f24270 */
        /* <DEDUP_REMOVED lines=9> */
[C---:B------:R-:W-:Y:S02]  /*bce0*/  ISETP.GT.AND P1, PT, R15.reuse, RZ, !P6 ;  /* 0x000000ff0f00720c */ /* 0x040fe40007724270 */
        /* <DEDUP_REMOVED lines=58> */
[----:B------:R-:W-:Y:S02]  /*c090*/  FMNMX.FTZ R3, R163, R20, !PT ;  /* 0x00000014a3037209 */ /* 0x000fe40007810000 */
[----:B------:R-:W-:Y:S01]  /*c0a0*/  FSEL R20, R4, RZ, P1 ;  /* 0x000000ff04147208 */ /* 0x000fe20000800000 */
[----:B------:R-:W-:Y:S01]  /*c0b0*/  MUFU.EX2 R121, R121 ;  /* 0x0000007900797308 */ /* 0x000fe20000000800 */
[----:B------:R-:W-:-:S03]  /*c0c0*/  FMNMX.FTZ R0, R166, R3, !PT ;  /* 0x00000003a6007209 */ /* 0x000fc60007810000 */
[----:B------:R-:W-:Y:S01]  /*c0d0*/  FADD.FTZ R20, -R20, R11 ;  /* 0x0000000b14147221 */ /* 0x000fe20000010100 */
        /* <DEDUP_REMOVED lines=12> */
[----:B------:R-:W-:-:S06]  /*c1a0*/  FMUL.FTZ R0, R20, UR10 ;  /* 0x0000000a14007c20 */ /* 0x000fcc0008410000 */
[----:B------:R-:W-:Y:S01]  /*c1b0*/  MUFU.EX2 R176, R176 ;  /* 0x000000b000b07308 */ /* 0x000fe20000000800 */
[C---:B------:R-:W-:Y:S01]  /*c1c0*/  FSETP.NEU.FTZ.AND P1, PT, R3.reuse, -INF , PT ;  /* 0xff8000000300780b */ /* 0x040fe20003f3d000 */
[----:B------:R-:W-:-:S05]  /*c1d0*/  FMUL.FTZ R120, R3, UR10 ;  /* 0x0000000a03787c20 */ /* 0x000fca0008410000 */
[----:B------:R-:W-:Y:S01]  /*c1e0*/  FSEL R20, R120, RZ, P1 ;  /* 0x000000ff78147208 */ /* 0x000fe20000800000 */
[----:B------:R-:W0:Y:S04]  /*c1f0*/  MUFU.EX2 R0, R0 ;  /* 0x0000000000007308 */ /* 0x000e280000000800 */
[--C-:B------:R-:W-:Y:S01]  /*c200*/  FFMA.FTZ R120, R123, UR10, -R20.reuse ;  /* 0x0000000a7b787c23 */ /* 0x100fe20008010814 */
[----:B------:R-:W-:Y:S01]  /*c210*/  FSEL R123, R3, RZ, P1 ;  /* 0x000000ff037b7208 */ /* 0x000fe20000800000 */
[--C-:B------:R-:W-:Y:S01]  /*c220*/  FFMA.FTZ R189, R169, UR10, -R20.reuse ;  /* 0x0000000aa9bd7c23 */ /* 0x100fe20008010814 */
[--C-:B------:R-:W-:Y:S01]  /*c230*/  FFMA.FTZ R191, R126, UR10, -R20.reuse ;  /* 0x0000000a7ebf7c23 */ /* 0x100fe20008010814 */
[--C-:B------:R-:W-:Y:S01]  /*c240*/  FFMA.FTZ R122, R127, UR10, -R20.reuse ;  /* 0x0000000a7f7a7c23 */ /* 0x100fe20008010814 */
[----:B------:R-:W-:Y:S01]  /*c250*/  FFMA.FTZ R185, R130, UR10, -R20 ;  /* 0x0000000a82b97c23 */ /* 0x000fe20008010814 */
[----:B------:R-:W-:Y:S01]  /*c260*/  FADD.FTZ R123, -R123, R12 ;  /* 0x0000000c7b7b7221 */ /* 0x000fe20000010100 */
[----:B------:R-:W-:Y:S01]  /*c270*/  MUFU.EX2 R120, R120 ;  /* 0x0000007800787308 */ /* 0x000fe20000000800 */
[--C-:B------:R-:W-:Y:S01]  /*c280*/  FFMA.FTZ R124, R131, UR10, -R20.reuse ;  /* 0x0000000a837c7c23 */ /* 0x100fe20008010814 */
[--C-:B------:R-:W-:Y:S01]  /*c290*/  FFMA.FTZ R187, R134, UR10, -R20.reuse ;  /* 0x0000000a86bb7c23 */ /* 0x100fe20008010814 */
[----:B------:R-:W-:Y:S01]  /*c2a0*/  FMUL.FTZ R123, R123, UR10 ;  /* 0x0000000a7b7b7c20 */ /* 0x000fe20008410000 */
[--C-:B------:R-:W-:Y:S01]  /*c2b0*/  FFMA.FTZ R126, R135, UR10, -R20.reuse ;  /* 0x0000000a877e7c23 */ /* 0x100fe20008010814 */
[--C-:B------:R-:W-:Y:S01]  /*c2c0*/  FFMA.FTZ R181, R138, UR10, -R20.reuse ;  /* 0x0000000a8ab57c23 */ /* 0x100fe20008010814 */
[----:B0-----:R-:W-:Y:S01]  /*c2d0*/  FFMA.FTZ R127, R0, R10, R13 ;  /* 0x0000000a007f7223 */ /* 0x001fe2000001000d */
[--C-:B------:R-:W-:Y:S01]  /*c2e0*/  FFMA.FTZ R128, R139, UR10, -R20.reuse ;  /* 0x0000000a8b807c23 */ /* 0x100fe20008010814 */
[----:B------:R-:W-:Y:S01]  /*c2f0*/  MUFU.EX2 R189, R189 ;  /* 0x000000bd00bd7308 */ /* 0x000fe20000000800 */
[--C-:B------:R-:W-:Y:S01]  /*c300*/  FFMA.FTZ R183, R142, UR10, -R20.reuse ;  /* 0x0000000a8eb77c23 */ /* 0x100fe20008010814 */
[----:B------:R-:W-:Y:S01]  /*c310*/  FADD.FTZ R127, R188, R127 ;  /* 0x0000007fbc7f7221 */ /* 0x000fe20000010000 */
[--C-:B------:R-:W-:Y:S01]  /*c320*/  FFMA.FTZ R12, R143, UR10, -R20.reuse ;  /* 0x0000000a8f0c7c23 */ /* 0x100fe20008010814 */
[--C-:B------:R-:W-:Y:S01]  /*c330*/  FFMA.FTZ R177, R146, UR10, -R20.reuse ;  /* 0x0000000a92b17c23 */ /* 0x100fe20008010814 */
[--C-:B------:R-:W-:Y:S01]  /*c340*/  FFMA.FTZ R130, R147, UR10, -R20.reuse ;  /* 0x0000000a93827c23 */ /* 0x100fe20008010814 */
[----:B------:R-:W-:Y:S01]  /*c350*/  FADD.FTZ R134, R190, R127 ;  /* 0x0000007fbe867221 */ /* 0x000fe20000010000 */
[--C-:B------:R-:W-:Y:S01]  /*c360*/  FFMA.FTZ R179, R150, UR10, -R20.reuse ;  /* 0x0000000a96b37c23 */ /* 0x100fe20008010814 */
[----:B------:R0:W1:Y:S01]  /*c370*/  MUFU.EX2 R2, R123 ;  /* 0x0000007b00027308 */ /* 0x0000620000000800 */
[--C-:B------:R-:W-:Y:S01]  /*c380*/  FFMA.FTZ R132, R151, UR10, -R20.reuse ;  /* 0x0000000a97847c23 */ /* 0x100fe20008010814 */
[--C-:B------:R-:W-:Y:S01]  /*c390*/  FFMA.FTZ R173, R154, UR10, -R20.reuse ;  /* 0x0000000a9aad7c23 */ /* 0x100fe20008010814 */
[--C-:B------:R-:W-:Y:S01]  /*c3a0*/  FFMA.FTZ R175, R158, UR10, -R20.reuse ;  /* 0x0000000a9eaf7c23 */ /* 0x100fe20008010814 */
[--C-:B------:R-:W-:Y:S01]  /*c3b0*/  FFMA.FTZ R162, R162, UR10, -R20.reuse ;  /* 0x0000000aa2a27c23 */ /* 0x100fe20008010814 */
[--C-:B------:R-:W-:Y:S01]  /*c3c0*/  FFMA.FTZ R163, R163, UR10, -R20.reuse ;  /* 0x0000000aa3a37c23 */ /* 0x100fe20008010814 */
[----:B------:R-:W-:-:S02]  /*c3d0*/  FFMA.FTZ R166, R166, UR10, -R20 ;  /* 0x0000000aa6a67c23 */ /* 0x000fc40008010814 */
[----:B------:R-:W2:Y:S01]  /*c3e0*/  MUFU.EX2 R191, R191 ;  /* 0x000000bf00bf7308 */ /* 0x000ea20000000800 */
[----:B0-----:R-:W-:-:S04]  /*c3f0*/  FADD.FTZ R123, R21, R134 ;  /* 0x00000086157b7221 */ /* 0x001fc80000010000 */
[----:B------:R-:W-:-:S03]  /*c400*/  FADD.FTZ R134, R184, R123 ;  /* 0x0000007bb8867221 */ /* 0x000fc60000010000 */
[----:B------:R-:W0:Y:S01]  /*c410*/  MUFU.EX2 R122, R122 ;  /* 0x0000007a007a7308 */ /* 0x000e220000000800 */
[----:B-1----:R-:W-:Y:S01]  /*c420*/  FFMA.FTZ R5, R2, R5, R189 ;  /* 0x0000000502057223 */ /* 0x002fe200000100bd */
[----:B------:R-:W-:Y:S01]  /*c430*/  FADD.FTZ R123, R121, R134 ;  /* 0x00000086797b7221 */ /* 0x000fe20000010000 */
[----:B------:R-:W-:Y:S02]  /*c440*/  FFMA.FTZ R134, R155, UR10, -R20 ;  /* 0x0000000a9b867c23 */ /* 0x000fe40008010814 */
[----:B------:R-:W-:Y:S01]  /*c450*/  FADD.FTZ R10, R120, R5 ;  /* 0x00000005780a7221 */ /* 0x000fe20000010000 */
[----:B------:R-:W-:Y:S02]  /*c460*/  FADD.FTZ R136, R186, R123 ;  /* 0x0000007bba887221 */ /* 0x000fe40000010000 */
[----:B------:R-:W1:Y:S01]  /*c470*/  MUFU.EX2 R185, R185 ;  /* 0x000000b900b97308 */ /* 0x000e620000000800 */
[----:B--2---:R-:W-:Y:S01]  /*c480*/  FADD.FTZ R5, R191, R10 ;  /* 0x0000000abf057221 */ /* 0x004fe20000010000 */
[----:B------:R-:W-:-:S04]  /*c490*/  FADD.FTZ R123, R125, R136 ;  /* 0x000000887d7b7221 */ /* 0x000fc80000010000 */
[----:B------:R-:W-:Y:S02]  /*c4a0*/  FADD.FTZ R136, R180, R123 ;  /* 0x0000007bb4887221 */ /* 0x000fe40000010000 */
[----:B------:R-:W2:Y:S01]  /*c4b0*/  MUFU.EX2 R124, R124 ;  /* 0x0000007c007c7308 */ /* 0x000ea20000000800 */
[----:B0-----:R-:W-:Y:S01]  /*c4c0*/  FADD.FTZ R10, R122, R5 ;  /* 0x000000057a0a7221 */ /* 0x001fe20000010000 */
[----:B------:R-:W-:Y:S01]  /*c4d0*/  FADD.FTZ R123, R129, R136 ;  /* 0x00000088817b7221 */ /* 0x000fe20000010000 */
[--C-:B------:R-:W-:Y:S01]  /*c4e0*/  FFMA.FTZ R136, R159, UR10, -R20.reuse ;  /* 0x0000000a9f887c23 */ /* 0x100fe20008010814 */
[----:B------:R-:W-:Y:S02]  /*c4f0*/  FFMA.FTZ R20, R167, UR10, -R20 ;  /* 0x0000000aa7147c23 */ /* 0x000fe40008010814 */
        /* <DEDUP_REMOVED lines=58> */
[----:B-1----:R-:W-:-:S04]  /*c8a0*/  FADD.FTZ R10, R170, R123 ;  /* 0x0000007baa0a7221 */ /* 0x002fc80000010000 */
[----:B------:R-:W-:Y:S01]  /*c8b0*/  FADD.FTZ R10, R11, R10 ;  /* 0x0000000a0b0a7221 */ /* 0x000fe20000010000 */
[----:B--2---:R-:W-:-:S04]  /*c8c0*/  FADD.FTZ R5, R166, R5 ;  /* 0x00000005a6057221 */ /* 0x004fc80000010000 */
[----:B0-----:R-:W-:Y:S01]  /*c8d0*/  FADD.FTZ R5, R20, R5 ;  /* 0x0000000514057221 */ /* 0x001fe20000010000 */
[----:B------:R-:W-:Y:S06]  /*c8e0*/  @!P0 BRA `(.L_x_1043) ;  /* 0x0000000000048947 */ /* 0x000fec0003800000 */
[----:B------:R-:W-:Y:S01]  /*c8f0*/  BPT.TRAP 0x1 ;  /* 0x000000040000795c */ /* 0x000fe20000300000 */
.L_x_1043:
        /* <DEDUP_REMOVED lines=34> */
.L_x_1025:
        /* <DEDUP_REMOVED lines=99> */
.L_x_1045:
[----:B------:R-:W-:Y:S01]  /*d150*/  ULEA UR5, UR39, UR40, 0x3 ;  /* 0x0000002827057291 */ /* 0x000fe2000f8e183f */
[----:B------:R-:W-:-:S05]  /*d160*/  IMAD.U32 R0, RZ, RZ, UR38 ;  /* 0x00000026ff007e24 */ /* 0x000fca000f8e00ff */
[----:B------:R-:W-:-:S04]  /*d170*/  SHF.L.U32 R0, R0, 0x1f, RZ ;  /* 0x0000001f00007819 */ /* 0x000fc800000006ff */
[----:B------:R0:W1:Y:S01]  /*d180*/  SYNCS.PHASECHK.TRANS64.TRYWAIT P1, [UR5+0x30850], R0 ;  /* 0x03085000ff0075a7 */ /* 0x0000620008020145 */
[----:B------:R-:W-:Y:S05]  /*d190*/  @!P0 BRA `(.L_x_1046) ;  /* 0x0000000000048947 */ /* 0x000fea0003800000 */
[----:B------:R-:W-:Y:S01]  /*d1a0*/  BPT.TRAP 0x1 ;  /* 0x000000040000795c */ /* 0x000fe20000300000 */
.L_x_1046:
[----:B-1----:R-:W-:Y:S05]  /*d1b0*/  @P1 BRA `(.L_x_1047) ;  /* 0x0000000000081947 */ /* 0x002fea0003800000 */
[----:B------:R-:W1:Y:S02]  /*d1c0*/  SYNCS.PHASECHK.TRANS64.TRYWAIT P1, [UR5+0x30850], R0 ;  /* 0x03085000ff0075a7 */ /* 0x000e640008020145 */
[----:B-1----:R-:W-:Y:S05]  /*d1d0*/  @!P1 BRA `(.L_x_1048) ;  /* 0x0000007400d89947 */ /* 0x002fea0003800000 */
.L_x_1047:
[----:B------:R-:W-:Y:S01]  /*d1e0*/  UIADD3 UR40, UR40, 0x400, URZ ;  /* 0x0000040028287890 */ /* 0x000fe2000fffe03f */
[----:B------:R-:W-:Y:S01]  /*d1f0*/  WARPGROUP.ARRIVE ;  /* 0x00000000000079c5 */ /* 0x000fe20000000000 */
[----:B------:R-:W-:Y:S01]  /*d200*/  UMOV UR7, 0x40000040 ;  /* 0x4000004000077882 */ /* 0x000fe20000000000 */
[----:B-1----:R-:W1:Y:S01]  /*d210*/  SHFL.BFLY PT, R7, R10, 0x2, 0x1f ;  /* 0x0c401f000a077f89 */ /* 0x002e6200000e0000 */
[----:B------:R-:W-:Y:S01]  /*d220*/  USHF.R.U32.HI UR40, URZ, 0x4, UR40 ;  /* 0x000000043f287899 */ /* 0x000fe20008011628 */
[----:B------:R-:W-:Y:S02]  /*d230*/  IMAD.MOV.U32 R17, RZ, RZ, RZ ;  /* 0x000000ffff117224 */ /* 0x000fe400078e00ff */
[----:B0-----:R-:W0:Y:S01]  /*d240*/  SHFL.BFLY PT, R0, R5, 0x2, 0x1f ;  /* 0x0c401f0005007f89 */ /* 0x001e2200000e0000 */
[----:B------:R-:W-:Y:S01]  /*d250*/  ULOP3.LUT UR40, UR40, 0x3fff, URZ, 0xc0, !UPT ;  /* 0x00003fff28287892 */ /* 0x000fe2000f8ec03f */
[----:B------:R-:W-:-:S03]  /*d260*/  IMAD.U32 R13, RZ, RZ, UR10 ;  /* 0x0000000aff0d7e24 */ /* 0x000fc6000f8e00ff */
[----:B------:R-:W-:-:S04]  /*d270*/  ULOP3.LUT UR4, UR40, 0x3000000, URZ, 0xfc, !UPT ;  /* 0x0300000028047892 */ /* 0x000fc8000f8efc3f */
[----:B------:R-:W-:-:S07]  /*d280*/  UIMAD UR4, UR39, 0x900, UR4 ;  /* 0x00000900270478a4 */ /* 0x000fce000f8e0204 */
[----:B------:R-:W-:Y:S02]  /*d290*/  UMOV UR6, UR4 ;  /* 0x0000000400067c82 */ /* 0x000fe40008000000 */
[----:B------:R-:W-:Y:S01]  /*d2a0*/  HGMMA.64x192x16.F32 R24, R188, gdesc[UR4].tnspB, R24, gsb0 ;  /* 0x42e00004bc187df0 */ /* 0x000fe20008000818 */
[----:B------:R-:W-:Y:S01]  /*d2b0*/  UIADD3 UR6, UR4, 0x80, URZ ;  /* 0x0000008004067890 */ /* 0x000fe2000fffe03f */
[----:B-1----:R-:W-:Y:S01]  /*d2c0*/  FADD.FTZ R7, R7, R10 ;  /* 0x0000000a07077221 */ /* 0x002fe20000010000 */
[----:B------:R-:W-:Y:S01]  /*d2d0*/  UMOV UR7, 0x40000040 ;  /* 0x4000004000077882 */ /* 0x000fe20000000000 */
[----:B0-----:R-:W-:Y:S01]  /*d2e0*/  FADD.FTZ R2, R0, R5 ;  /* 0x0000000500027221 */ /* 0x001fe20000010000 */
[----:B------:R-:W-:Y:S02]  /*d2f0*/  IMAD.MOV.U32 R5, RZ, RZ, RZ ;  /* 0x000000ffff057224 */ /* 0x000fe400078e00ff */
[----:B------:R-:W0:Y:S04]  /*d300*/  SHFL.BFLY PT, R0, R7, 0x1, 0x1f ;  /* 0x0c201f0007007f89 */ /* 0x000e2800000e0000 */
[----:B------:R-:W1:Y:S01]  /*d310*/  SHFL.BFLY PT, R9, R2, 0x1, 0x1f ;  /* 0x0c201f0002097f89 */ /* 0x000e6200000e0000 */
[----:B0-----:R-:W-:Y:S01]  /*d320*/  FADD.FTZ R11, R7, R0 ;  /* 0x00000000070b7221 */ /* 0x001fe20000010000 */
[----:B------:R-:W-:-:S02]  /*d330*/  IMAD.U32 R7, RZ, RZ, UR10 ;  /* 0x0000000aff077e24 */ /* 0x000fc4000f8e00ff */
[----:B------:R-:W-:Y:S02]  /*d340*/  IMAD.MOV.U32 R0, RZ, RZ, -0x800000 ;  /* 0xff800000ff007424 */ /* 0x000fe400078e00ff */
[----:B-1----:R-:W-:Y:S01]  /*d350*/  FADD.FTZ R9, R2, R9 ;  /* 0x0000000902097221 */ /* 0x002fe20000010000 */
[----:B------:R-:W-:Y:S01]  /*d360*/  FSETP.NE.FTZ.AND P1, PT, R11, RZ, PT ;  /* 0x000000ff0b00720b */ /* 0x000fe20003f35000 */
[----:B------:R-:W-:-:S03]  /*d370*/  IMAD.MOV.U32 R2, RZ, RZ, -0x800000 ;  /* 0xff800000ff027424 */ /* 0x000fc600078e00ff */
[----:B------:R-:W-:-:S09]  /*d380*/  FSETP.NE.FTZ.AND P2, PT, R9, RZ, PT ;  /* 0x000000ff0900720b */ /* 0x000fd20003f55000 */
[----:B------:R-:W0:Y:S01]  /*d390*/  @P1 MUFU.LG2 R6, R11 ;  /* 0x0000000b00061308 */ /* 0x000e220000000c00 */
[----:B------:R-:W-:-:S03]  /*d3a0*/  @P1 FMUL.FTZ R7, R7, 0.69314718246459960938 ;  /* 0x3f31721807071820 */ /* 0x000fc60000410000 */
[----:B------:R-:W-:-:S04]  /*d3b0*/  @P2 FMUL.FTZ R13, R13, 0.69314718246459960938 ;  /* 0x3f3172180d0d2820 */ /* 0x000fc80000410000 */
        /* <DEDUP_REMOVED lines=22> */
[----:B------:R-:W-:Y:S01]  /*d520*/  UIADD3 UR4, UR4, 0x280, URZ ;  /* 0x0000028004047890 */ /* 0x000fe2000fffe03f */
[----:B------:R-:W-:Y:S02]  /*d530*/  WARPGROUP.DEPBAR.LE gsb0, 0x0 ;  /* 0x00008000000079c5 */ /* 0x000fe40000010000 */
[----:B------:R-:W-:-:S14]  /*d540*/  WARPGROUP.ARRIVE ;  /* 0x00000000000079c5 */ /* 0x000fdc0000000000 */
        /* <DEDUP_REMOVED lines=9> */
.L_x_1049:
[----:B------:R-:W-:Y:S01]  /*d5e0*/  R2UR UR6, R197 ;  /* 0x00000000c50672ca */ /* 0x000fe200000e0000 */
[----:B------:R-:W-:Y:S01]  /*d5f0*/  UIADD3 UR4, UR5, 0x30860, URZ ;  /* 0x0003086005047890 */ /* 0x000fe2000fffe03f */
[-C--:B------:R-:W-:Y:S01]  /*d600*/  FMUL.FTZ R137, R91, R17.reuse ;  /* 0x000000115b897220 */ /* 0x080fe20000410000 */
[----:B------:R-:W-:Y:S01]  /*d610*/  UIADD3 UR39, UR39, 0x1, URZ ;  /* 0x0000000127277890 */ /* 0x000fe2000fffe03f */
[-C--:B------:R-:W-:Y:S01]  /*d620*/  FMUL.FTZ R91, R94, R17.reuse ;  /* 0x000000115e5b7220 */ /* 0x080fe20000410000 */
[----:B------:R-:W-:Y:S01]  /*d630*/  UPRMT UR4, UR61, 0x654, UR4 ;  /* 0x000006543d047896 */ /* 0x000fe20008000004 */
[----:B------:R-:W-:Y:S01]  /*d640*/  FMUL.FTZ R94, R95, R17 ;  /* 0x000000115f5e7220 */ /* 0x000fe20000410000 */
[----:B------:R-:W-:Y:S01]  /*d650*/  UISETP.NE.AND UP0, UPT, UR39, 0x2, UPT ;  /* 0x000000022700788c */ /* 0x000fe2000bf05270 */
[----:B------:R-:W-:Y:S01]  /*d660*/  FMUL.FTZ R4, R24, R5 ;  /* 0x0000000518047220 */ /* 0x000fe20000410000 */
[----:B------:R-:W-:Y:S01]  /*d670*/  FMUL.FTZ R95, R99, R17 ;  /* 0x00000011635f7220 */ /* 0x000fe20000410000 */
[-C--:B------:R-:W-:Y:S01]  /*d680*/  FMUL.FTZ R25, R25, R5.reuse ;  /* 0x0000000519197220 */ /* 0x080fe20000410000 */
[-C--:B------:R-:W-:Y:S01]  /*d690*/  FMUL.FTZ R6, R28, R5.reuse ;  /* 0x000000051c067220 */ /* 0x080fe20000410000 */
[-C--:B------:R-:W-:Y:S01]  /*d6a0*/  FMUL.FTZ R7, R29, R5.reuse ;  /* 0x000000051d077220 */ /* 0x080fe20000410000 */
[----:B------:R-:W-:Y:S01]  /*d6b0*/  UIADD3 UR6, UR6, 0x1, URZ ;  /* 0x0000000106067890 */ /* 0x000fe2000fffe03f */
[----:B------:R-:W-:Y:S01]  /*d6c0*/  SYNCS.ARRIVE.TRANS64.RED.A1T0 RZ, [UR4], RZ ;  /* 0x000000ffffff79a7 */ /* 0x000fe20008100404 */
        /* <DEDUP_REMOVED lines=93> */
.L_x_971:
[----:B------:R-:W0:Y:S01]  /*dca0*/  S2R R20, SR_CgaCtaId ;  /* 0x0000000000147919 */ /* 0x000e220000008800 */
[----:B------:R-:W-:Y:S01]  /*dcb0*/  MOV R17, 0x400 ;  /* 0x0000040000117802 */ /* 0x000fe20000000f00 */
[----:B------:R-:W-:Y:S01]  /*dcc0*/  BSSY B0, `(.L_x_1050) ;  /* 0x0000231000007945 */ /* 0x000fe20003800000 */
[----:B------:R-:W-:Y:S02]  /*dcd0*/  BAR.SYNC.DEFER_BLOCKING 0x5, 0x180 ;  /* 0x0146000000007b1d */ /* 0x000fe40000010000 */
[----:B0-----:R-:W-:-:S05]  /*dce0*/  LEA R17, R20, R17, 0x18 ;  /* 0x0000001114117211 */ /* 0x001fca00078ec0ff */
[----:B------:R-:W0:Y:S02]  /*dcf0*/  LDS R20, [R17+0x308d0] ;  /* 0x0308d00011147984 */ /* 0x000e240000000800 */
[----:B0-----:R-:W-:Y:S01]  /*dd00*/  R2UR UR4, R20 ;  /* 0x00000000140472ca */ /* 0x001fe200000e0000 */
[----:B------:R-:W-:Y:S06]  /*dd10*/  BAR.ARV 0x4, 0x180 ;  /* 0x0106000000007b1d */ /* 0x000fec0000002000 */
[----:B------:R-:W-:Y:S08]  /*dd20*/  @P0 BRA `(.L_x_1051) ;  /* 0x0000001400fc0947 */ /* 0x000ff00003800000 */
[----:B------:R-:W0:Y:S01]  /*dd30*/  S2R R20, SR_SWINHI ;  /* 0x0000000000147919 */ /* 0x000e220000002f00 */
[----:B------:R-:W-:Y:S01]  /*dd40*/  IMAD R21, R196, 0x40, R22 ;  /* 0x00000040c4157824 */ /* 0x000fe200078e0216 */
[----:B------:R-:W1:Y:S01]  /*dd50*/  LDC R52, c[0x0][0xbe8] ;  /* 0x0002fa00ff347b82 */ /* 0x000e620000000800 */
[----:B------:R-:W-:Y:S01]  /*dd60*/  F2FP.F16.F32.PACK_AB R6, R7, R6 ;  /* 0x000000060706723e */ /* 0x000fe200000000ff */
[----:B------:R-:W-:Y:S01]  /*dd70*/  ULDC.64 UR8, c[0x0][0xb90] ;  /* 0x0002e40000087ab9 */ /* 0x000fe20000000a00 */
[----:B------:R-:W-:Y:S02]  /*dd80*/  F2FP.F16.F32.PACK_AB R7, R152, R33 ;  /* 0x000000219807723e */ /* 0x000fe400000000ff */
[----:B------:R-:W-:Y:S02]  /*dd90*/  F2FP.F16.F32.PACK_AB R4, R25, R4 ;  /* 0x000000041904723e */ /* 0x000fe400000000ff */
[----:B------:R-:W-:Y:S02]  /*dda0*/  R2UR UR11, R194 ;  /* 0x00000000c20b72ca */ /* 0x000fe400000e0000 */
[----:B------:R-:W-:-:S02]  /*ddb0*/  R2UR UR13, R195 ;  /* 0x00000000c30d72ca */ /* 0x000fc400000e0000 */
[----:B------:R-:W-:Y:S02]  /*ddc0*/  F2FP.F16.F32.PACK_AB R5, R150, R5 ;  /* 0x000000059605723e */ /* 0x000fe400000000ff */
[----:B------:R-:W-:Y:S02]  /*ddd0*/  F2FP.F16.F32.PACK_AB R10, R11, R10 ;  /* 0x0000000a0b0a723e */ /* 0x000fe400000000ff */
[----:B------:R-:W-:Y:S02]  /*dde0*/  F2FP.F16.F32.PACK_AB R8, R15, R8 ;  /* 0x000000080f08723e */ /* 0x000fe400000000ff */
[----:B------:R-:W-:Y:S02]  /*ddf0*/  F2FP.F16.F32.PACK_AB R11, R146, R131 ;  /* 0x00000083920b723e */ /* 0x000fe400000000ff */
[----:B------:R-:W-:Y:S01]  /*de00*/  F2FP.F16.F32.PACK_AB R12, R13, R12 ;  /* 0x0000000c0d0c723e */ /* 0x000fe200000000ff */
[----:B------:R-:W-:Y:S01]  /*de10*/  USHF.R.S32.HI UR10, URZ, 0x1f, UR11 ;  /* 0x0000001f3f0a7899 */ /* 0x000fe2000801140b */
[----:B------:R-:W-:Y:S01]  /*de20*/  F2FP.F16.F32.PACK_AB R13, R145, R130 ;  /* 0x00000082910d723e */ /* 0x000fe200000000ff */
[----:B------:R-:W-:Y:S01]  /*de30*/  UIMAD.WIDE.U32 UR6, UR11, UR8, URZ ;  /* 0x000000080b0672a5 */ /* 0x000fe2000f8e003f */
[----:B------:R-:W-:Y:S01]  /*de40*/  F2FP.F16.F32.PACK_AB R14, R53, R14 ;  /* 0x0000000e350e723e */ /* 0x000fe200000000ff */
[----:B------:R-:W-:Y:S01]  /*de50*/  UIMAD UR5, UR10, UR8, URZ ;  /* 0x000000080a0572a4 */ /* 0x000fe2000f8e023f */
[----:B------:R-:W-:Y:S01]  /*de60*/  F2FP.F16.F32.PACK_AB R15, R144, R129 ;  /* 0x00000081900f723e */ /* 0x000fe200000000ff */
[----:B------:R-:W-:Y:S01]  /*de70*/  USHF.R.S32.HI UR12, URZ, 0x1f, UR13 ;  /* 0x0000001f3f0c7899 */ /* 0x000fe2000801140d */
[----:B------:R-:W-:Y:S01]  /*de80*/  F2FP.F16.F32.PACK_AB R24, R57, R24 ;  /* 0x000000183918723e */ /* 0x000fe200000000ff */
[----:B------:R-:W-:Y:S01]  /*de90*/  UIMAD UR5, UR11, UR9, UR5 ;  /* 0x000000090b0572a4 */ /* 0x000fe2000f8e0205 */
[----:B------:R-:W-:-:S02]  /*dea0*/  F2FP.F16.F32.PACK_AB R88, R89, R88 ;  /* 0x000000585958723e */ /* 0x000fc400000000ff */
[----:B------:R-:W-:Y:S02]  /*deb0*/  MOV R48, R17 ;  /* 0x0000001100307202 */ /* 0x000fe40000000f00 */
[----:B0-----:R-:W-:Y:S01]  /*dec0*/  MOV R49, R20 ;  /* 0x0000001400317202 */ /* 0x001fe20000000f00 */
[----:B------:R-:W-:Y:S01]  /*ded0*/  ULDC.64 UR8, c[0x0][0xb98] ;  /* 0x0002e60000087ab9 */ /* 0x000fe20000000a00 */
[----:B------:R-:W-:Y:S01]  /*dee0*/  UIADD3 UR7, UR7, UR5, URZ ;  /* 0x0000000507077290 */ /* 0x000fe2000fffe03f */
[----:B------:R-:W-:Y:S01]  /*def0*/  F2FP.F16.F32.PACK_AB R89, R137, R90 ;  /* 0x0000005a8959723e */ /* 0x000fe200000000ff */
[----:B------:R-:W-:Y:S01]  /*df00*/  UIMAD UR5, UR12, UR8, URZ ;  /* 0x000000080c0572a4 */ /* 0x000fe2000f8e023f */
[--C-:B------:R-:W-:Y:S01]  /*df10*/  IMAD.WIDE R46, R202, 0x2, R48.reuse ;  /* 0x00000002ca2e7825 */ /* 0x100fe200078e0230 */
[----:B------:R-:W-:Y:S01]  /*df20*/  UIMAD.WIDE.U32 UR6, UR13, UR8, UR6 ;  /* 0x000000080d0672a5 */ /* 0x000fe2000f8e0006 */
[----:B------:R-:W-:Y:S01]  /*df30*/  F2FP.F16.F32.PACK_AB R96, R97, R96 ;  /* 0x000000606160723e */ /* 0x000fe200000000ff */
[----:B------:R-:W-:Y:S01]  /*df40*/  UIMAD UR5, UR13, UR9, UR5 ;  /* 0x000000090d0572a4 */ /* 0x000fe2000f8e0205 */
[----:B------:R-:W-:Y:S01]  /*df50*/  IMAD.WIDE R48, R21, 0x2, R48 ;  /* 0x0000000215307825 */ /* 0x000fe200078e0230 */
[C---:B------:R-:W-:Y:S01]  /*df60*/  IADD3 R27, P5, R46.reuse, 0x8060, RZ ;  /* 0x000080602e1b7810 */ /* 0x040fe20007fbe0ff */
[----:B------:R-:W-:Y:S01]  /*df70*/  ULDC.64 UR8, c[0x0][0xae8] ;  /* 0x0002ba0000087ab9 */ /* 0x000fe20000000a00 */
[----:B------:R-:W-:-:S02]  /*df80*/  LOP3.LUT R21, R46, 0x380, RZ, 0xc0, !PT ;  /* 0x000003802e157812 */ /* 0x000fc400078ec0ff */
[----:B------:R-:W-:Y:S02]  /*df90*/  LOP3.LUT R26, R27, 0x380, RZ, 0xc0, !PT ;  /* 0x000003801b1a7812 */ /* 0x000fe400078ec0ff */
[----:B------:R-:W-:Y:S02]  /*dfa0*/  IADD3 R43, P0, R46, 0x8020, RZ ;  /* 0x000080202e2b7810 */ /* 0x000fe40007f1e0ff */
[----:B------:R-:W-:Y:S02]  /*dfb0*/  SHF.R.U64 R26, R26, 0x3, RZ ;  /* 0x000000031a1a7819 */ /* 0x000fe400000012ff */
[C---:B------:R-:W-:Y:S01]  /*dfc0*/  IADD3 R45, P6, R46.reuse, 0x8040, RZ ;  /* 0x000080402e2d7810 */ /* 0x040fe20007fde0ff */
[--C-:B------:R-:W-:Y:S01]  /*dfd0*/  IMAD.X R55, RZ, RZ, R47.reuse, P0 ;  /* 0x000000ffff377224 */ /* 0x100fe200000e062f */
[----:B------:R-:W-:Y:S02]  /*dfe0*/  IADD3 R30, P1, R46, 0x8000, RZ ;  /* 0x000080002e1e7810 */ /* 0x000fe40007f3e0ff */
[----:B------:R-:W-:Y:S01]  /*dff0*/  SHF.R.U64 R21, R21, 0x3, RZ ;  /* 0x0000000315157819 */ /* 0x000fe200000012ff */
[--C-:B------:R-:W-:Y:S01]  /*e000*/  IMAD.X R51, RZ, RZ, R47.reuse, P6 ;  /* 0x000000ffff337224 */ /* 0x100fe200030e062f */
[----:B------:R-:W-:Y:S01]  /*e010*/  LOP3.LUT R32, R43, 0x380, RZ, 0xc0, !PT ;  /* 0x000003802b207812 */ /* 0x000fe200078ec0ff */
[--C-:B------:R-:W-:Y:S01]  /*e020*/  IMAD.X R59, RZ, RZ, R47.reuse, P1 ;  /* 0x000000ffff3b7224 */ /* 0x100fe200008e062f */
[----:B------:R-:W-:Y:S01]  /*e030*/  LOP3.LUT R26, R26, R27, RZ, 0x3c, !PT ;  /* 0x0000001b1a1a7212 */ /* 0x000fe200078e3cff */
[----:B------:R-:W-:Y:S01]  /*e040*/  IMAD.X R27, RZ, RZ, R47, P5 ;  /* 0x000000ffff1b7224 */ /* 0x000fe200028e062f */
[----:B------:R-:W-:-:S02]  /*e050*/  IADD3 R41, P2, R46, 0x4060, RZ ;  /* 0x000040602e297810 */ /* 0x000fc40007f5e0ff */
[C---:B------:R-:W-:Y:S02]  /*e060*/  IADD3 R29, P3, R46.reuse, 0x20, RZ ;  /* 0x000000202e1d7810 */ /* 0x040fe40007f7e0ff */
[C---:B------:R-:W-:Y:S01]  /*e070*/  IADD3 R39, P4, R46.reuse, 0x4040, RZ ;  /* 0x000040402e277810 */ /* 0x040fe20007f9e0ff */
[--C-:B------:R-:W-:Y:S01]  /*e080*/  IMAD.X R63, RZ, RZ, R47.reuse, P2 ;  /* 0x000000ffff3f7224 */ /* 0x100fe200010e062f */
        /* <DEDUP_REMOVED lines=9> */
[--C-:B------:R-:W-:Y:S01]  /*e120*/  IMAD.X R83, RZ, RZ, R47.reuse, P0 ;  /* 0x000000ffff537224 */ /* 0x100fe200000e062f */
[----:B------:R-:W-:Y:S01]  /*e130*/  SHF.R.U64 R32, R32, 0x3, RZ ;  /* 0x0000000320207819 */ /* 0x000fe200000012ff */
[----:B------:R-:W-:Y:S01]  /*e140*/  IMAD.X R87, RZ, RZ, R47, P1 ;  /* 0x000000ffff577224 */ /* 0x000fe200008e062f */
[----:B------:R-:W-:-:S02]  /*e150*/  LOP3.LUT R21, R30, 0x380, RZ, 0xc0, !PT ;  /* 0x000003801e157812 */ /* 0x000fc400078ec0ff */
[----:B------:R-:W-:Y:S02]  /*e160*/  LOP3.LUT R54, R32, R43, RZ, 0x3c, !PT ;  /* 0x0000002b20367212 */ /* 0x000fe400078e3cff */
[----:B------:R-:W-:Y:S02]  /*e170*/  LOP3.LUT R20, R41, 0x380, RZ, 0xc0, !PT ;  /* 0x0000038029147812 */ /* 0x000fe400078ec0ff */
[----:B------:R-:W-:Y:S02]  /*e180*/  SHF.R.U64 R21, R21, 0x3, RZ ;  /* 0x0000000315157819 */ /* 0x000fe400000012ff */
[----:B------:R-:W-:Y:S02]  /*e190*/  LOP3.LUT R32, R39, 0x380, RZ, 0xc0, !PT ;  /* 0x0000038027207812 */ /* 0x000fe400078ec0ff */
[----:B------:R-:W-:Y:S02]  /*e1a0*/  SHF.R.U64 R20, R20, 0x3, RZ ;  /* 0x0000000314147819 */ /* 0x000fe400000012ff */
[----:B------:R-:W-:-:S02]  /*e1b0*/  LOP3.LUT R58, R21, R30, RZ, 0x3c, !PT ;  /* 0x0000001e153a7212 */ /* 0x000fc400078e3cff */
[----:B------:R-:W-:Y:S02]  /*e1c0*/  SHF.R.U64 R32, R32, 0x3, RZ ;  /* 0x0000000320207819 */ /* 0x000fe400000012ff */
[----:B------:R-:W-:Y:S02]  /*e1d0*/  LOP3.LUT R21, R28, 0x380, RZ, 0xc0, !PT ;  /* 0x000003801c157812 */ /* 0x000fe400078ec0ff */
[----:B------:R-:W-:Y:S02]  /*e1e0*/  LOP3.LUT R62, R20, R41, RZ, 0x3c, !PT ;  /* 0x00000029143e7212 */ /* 0x000fe400078e3cff */
[----:B------:R-:W-:Y:S02]  /*e1f0*/  LOP3.LUT R70, R32, R39, RZ, 0x3c, !PT ;  /* 0x0000002720467212 */ /* 0x000fe400078e3cff */
[----:B------:R-:W-:Y:S02]  /*e200*/  LOP3.LUT R20, R29, 0x380, RZ, 0xc0, !PT ;  /* 0x000003801d147812 */ /* 0x000fe400078ec0ff */
[----:B------:R-:W-:-:S02]  /*e210*/  SHF.R.U64 R21, R21, 0x3, RZ ;  /* 0x0000000315157819 */ /* 0x000fc400000012ff */
[----:B------:R-:W-:Y:S02]  /*e220*/  LOP3.LUT R32, R35, 0x380, RZ, 0xc0, !PT ;  /* 0x0000038023207812 */ /* 0x000fe400078ec0ff */
[----:B------:R-:W-:Y:S02]  /*e230*/  LOP3.LUT R34, R45, 0x380, RZ, 0xc0, !PT ;  /* 0x000003802d227812 */ /* 0x000fe400078ec0ff */
[----:B------:R-:W-:Y:S02]  /*e240*/  SHF.R.U64 R20, R20, 0x3, RZ ;  /* 0x0000000314147819 */ /* 0x000fe400000012ff */
[----:B------:R-:W-:Y:S02]  /*e250*/  LOP3.LUT R78, R21, R28, RZ, 0x3c, !PT ;  /* 0x0000001c154e7212 */ /* 0x000fe400078e3cff */
[----:B------:R-:W-:Y:S02]  /*e260*/  SHF.R.U64 R32, R32, 0x3, RZ ;  /* 0x0000000320207819 */ /* 0x000fe400000012ff */
[----:B------:R-:W-:-:S02]  /*e270*/  IADD3 R21, P4, R48, 0x1000, RZ ;  /* 0x0000100030157810 */ /* 0x000fc40007f9e0ff */
[----:B------:R-:W-:Y:S02]  /*e280*/  SHF.R.U64 R34, R34, 0x3, RZ ;  /* 0x0000000322227819 */ /* 0x000fe400000012ff */
[----:B------:R-:W-:Y:S02]  /*e290*/  LOP3.LUT R66, R20, R29, RZ, 0x3c, !PT ;  /* 0x0000001d14427212 */ /* 0x000fe400078e3cff */
[----:B------:R-:W-:Y:S02]  /*e2a0*/  LOP3.LUT R82, R32, R35, RZ, 0x3c, !PT ;  /* 0x0000002320527212 */ /* 0x000fe400078e3cff */
[----:B------:R-:W-:Y:S02]  /*e2b0*/  LOP3.LUT R20, R21, 0x380, RZ, 0xc0, !PT ;  /* 0x0000038015147812 */ /* 0x000fe400078ec0ff */
[----:B------:R-:W-:Y:S02]  /*e2c0*/  IADD3 R35, P0, R48, 0x5000, RZ ;  /* 0x0000500030237810 */ /* 0x000fe40007f1e0ff */
[----:B------:R-:W-:-:S02]  /*e2d0*/  LOP3.LUT R50, R34, R45, RZ, 0x3c, !PT ;  /* 0x0000002d22327212 */ /* 0x000fc400078e3cff */
[----:B------:R-:W-:Y:S02]  /*e2e0*/  SHF.R.U64 R20, R20, 0x3, RZ ;  /* 0x0000000314147819 */ /* 0x000fe400000012ff */
[----:B------:R-:W-:Y:S02]  /*e2f0*/  LOP3.LUT R34, R35, 0x380, RZ, 0xc0, !PT ;  /* 0x0000038023227812 */ /* 0x000fe400078ec0ff */
[----:B------:R-:W-:Y:S02]  /*e300*/  LOP3.LUT R20, R20, R21, RZ, 0x3c, !PT ;  /* 0x0000001514147212 */ /* 0x000fe400078e3cff */
[----:B------:R-:W-:Y:S02]  /*e310*/  SHF.R.U64 R34, R34, 0x3, RZ ;  /* 0x0000000322227819 */ /* 0x000fe400000012ff */
[----:B------:R-:W-:Y:S02]  /*e320*/  IADD3 R21, P1, R48, 0x4000, RZ ;  /* 0x0000400030157810 */ /* 0x000fe40007f3e0ff */
[----:B------:R-:W-:Y:S01]  /*e330*/  LOP3.LUT R34, R34, R35, RZ, 0x3c, !PT ;  /* 0x0000002322227212 */ /* 0x000fe200078e3cff */
[--C-:B------:R-:W-:Y:S01]  /*e340*/  IMAD.X R35, RZ, RZ, R49.reuse, P0 ;  /* 0x000000ffff237224 */ /* 0x100fe200000e0631 */
[----:B------:R-:W-:Y:S01]  /*e350*/  MOV R151, R46 ;  /* 0x0000002e00977202 */ /* 0x000fe20000000f00 */
[----:B------:R-:W-:Y:S01]  /*e360*/  IMAD.X R33, RZ, RZ, R49, P1 ;  /* 0x000000ffff217224 */ /* 0x000fe200008e0631 */
[----:B------:R-:W-:Y:S01]  /*e370*/  IADD3 R46, P0, R48, 0xb000, RZ ;  /* 0x0000b000302e7810 */ /* 0x000fe20007f1e0ff */
[----:B------:R-:W-:Y:S01]  /*e380*/  BAR.SYNC.DEFER_BLOCKING 0x1, 0x100 ;  /* 0x0044000000007b1d */ /* 0x000fe20000010000 */
[----:B-1----:R-:W-:-:S02]  /*e390*/  ISETP.NE.AND P1, PT, R52, 0x1, PT ;  /* 0x000000013400780c */ /* 0x002fc40003f25270 */
[----:B------:R-:W-:Y:S01]  /*e3a0*/  LOP3.LUT R25, R46, 0x380, RZ, 0xc0, !PT ;  /* 0x000003802e197812 */ /* 0x000fe200078ec0ff */
[----:B------:R-:W-:Y:S01]  /*e3b0*/  IMAD.X R47, RZ, RZ, R49, P0 ;  /* 0x000000ffff2f7224 */ /* 0x000fe200000e0631 */
[----:B------:R-:W-:Y:S01]  /*e3c0*/  MOV R103, R26 ;  /* 0x0000001a00677202 */ /* 0x000fe20000000f00 */
[----:B------:R-:W-:Y:S01]  /*e3d0*/  VIADD R26, R19, UR41 ;  /* 0x00000029131a7c36 */ /* 0x000fe20008000000 */
[----:B------:R-:W-:Y:S02]  /*e3e0*/  SHF.R.U64 R25, R25, 0x3, RZ ;  /* 0x0000000319197819 */ /* 0x000fe400000012ff */
[----:B------:R-:W-:Y:S02]  /*e3f0*/  LOP3.LUT R30, R37, 0x380, RZ, 0xc0, !PT ;  /* 0x00000380251e7812 */ /* 0x000fe400078ec0ff */
[----:B------:R-:W-:Y:S02]  /*e400*/  LOP3.LUT R46, R25, R46, RZ, 0x3c, !PT ;  /* 0x0000002e192e7212 */ /* 0x000fe400078e3cff */
[----:B------:R-:W-:Y:S01]  /*e410*/  SHF.R.U64 R30, R30, 0x3, RZ ;  /* 0x000000031e1e7819 */ /* 0x000fe200000012ff */
[----:B------:R-:W0:Y:S01]  /*e420*/  @P1 LDC R25, c[0x0][0xbec] ;  /* 0x0002fb00ff191b82 */ /* 0x000e220000000800 */
[----:B------:R-:W-:Y:S01]  /*e430*/  MOV R150, R50 ;  /* 0x0000003200967202 */ /* 0x000fe20000000f00 */
[----:B------:R-:W-:Y:S01]  /*e440*/  IMAD.MOV.U32 R50, RZ, RZ, R26 ;  /* 0x000000ffff327224 */ /* 0x000fe200078e001a */
[----:B------:R-:W-:-:S02]  /*e450*/  LOP3.LUT R74, R30, R37, RZ, 0x3c, !PT ;  /* 0x000000251e4a7212 */ /* 0x000fc400078e3cff */
[----:B------:R-:W-:Y:S02]  /*e460*/  LOP3.LUT R30, R31, 0x380, RZ, 0xc0, !PT ;  /* 0x000003801f1e7812 */ /* 0x000fe400078ec0ff */
[----:B------:R-:W-:Y:S01]  /*e470*/  MOV R66, R66 ;  /* 0x0000004200427202 */ /* 0x000fe20000000f00 */
[----:B------:R-:W1:Y:S01]  /*e480*/  @P1 LDC R27, c[0x0][0xbf0] ;  /* 0x0002fc00ff1b1b82 */ /* 0x000e620000000800 */
[----:B------:R-:W-:Y:S01]  /*e490*/  SHF.R.U64 R30, R30, 0x3, RZ ;  /* 0x000000031e1e7819 */ /* 0x000fe200000012ff */
[----:B------:R0:W-:Y:S01]  /*e4a0*/  STSM.16.M88.4 [R151], R4 ;  /* 0x0000000497007844 */ /* 0x0001e20000000200 */
[----:B------:R-:W-:Y:S02]  /*e4b0*/  MOV R82, R82 ;  /* 0x0000005200527202 */ /* 0x000fe40000000f00 */
[----:B------:R-:W-:Y:S02]  /*e4c0*/  LOP3.LUT R86, R30, R31, RZ, 0x3c, !PT ;  /* 0x0000001f1e567212 */ /* 0x000fe400078e3cff */
[----:B------:R-:W-:Y:S01]  /*e4d0*/  IADD3 R39, P3, R48, 0x7000, RZ ;  /* 0x0000700030277810 */ /* 0x000fe20007f7e0ff */
[----:B------:R-:W2:Y:S01]  /*e4e0*/  @P1 LDC R53, c[0x0][0xbf0] ;  /* 0x0002fc00ff351b82 */ /* 0x000ea20000000800 */
[----:B------:R-:W-:-:S02]  /*e4f0*/  MOV R86, R86 ;  /* 0x0000005600567202 */ /* 0x000fc40000000f00 */
[----:B------:R-:W-:Y:S02]  /*e500*/  IADD3 R37, P2, R48, 0x6000, RZ ;  /* 0x0000600030257810 */ /* 0x000fe40007f5e0ff */
[----:B------:R-:W-:Y:S02]  /*e510*/  LOP3.LUT R38, R39, 0x380, RZ, 0xc0, !PT ;  /* 0x0000038027267812 */ /* 0x000fe400078ec0ff */
[----:B------:R-:W-:Y:S02]  /*e520*/  MOV R78, R78 ;  /* 0x0000004e004e7202 */ /* 0x000fe40000000f00 */
[----:B------:R-:W-:Y:S01]  /*e530*/  LOP3.LUT R36, R37, 0x380, RZ, 0xc0, !PT ;  /* 0x0000038025247812 */ /* 0x000fe200078ec0ff */
[----:B0-----:R-:W-:Y:S01]  /*e540*/  @P1 IMAD.HI.U32 R4, R26, R25, RZ ;  /* 0x000000191a041227 */ /* 0x001fe200078e00ff */
[----:B------:R-:W-:Y:S02]  /*e550*/  F2FP.F16.F32.PACK_AB R5, R149, R134 ;  /* 0x000000869505723e */ /* 0x000fe400000000ff */
[----:B------:R-:W-:-:S02]  /*e560*/  F2FP.F16.F32.PACK_AB R6, R120, R3 ;  /* 0x000000037806723e */ /* 0x000fc400000000ff */
[----:B------:R-:W-:Y:S02]  /*e570*/  F2FP.F16.F32.PACK_AB R7, R148, R133 ;  /* 0x000000859407723e */ /* 0x000fe400000000ff */
[----:B-1----:R-:W-:Y:S02]  /*e580*/  @P1 SHF.R.U32.HI R50, RZ, R27, R4 ;  /* 0x0000001bff321219 */ /* 0x002fe40000011604 */
[----:B------:R-:W-:Y:S02]  /*e590*/  F2FP.F16.F32.PACK_AB R4, R122, R9 ;  /* 0x000000097a04723e */ /* 0x000fe400000000ff */
[----:B------:R-:W-:Y:S01]  /*e5a0*/  F2FP.F16.F32.PACK_AB R9, R147, R132 ;  /* 0x000000849309723e */ /* 0x000fe200000000ff */
[----:B------:R-:W-:Y:S01]  /*e5b0*/  IMAD.MOV R3, RZ, RZ, -R50 ;  /* 0x000000ffff037224 */ /* 0x000fe200078e0a32 */
[----:B------:R-:W-:Y:S01]  /*e5c0*/  F2FP.F16.F32.PACK_AB R25, R143, R128 ;  /* 0x000000808f19723e */ /* 0x000fe200000000ff */
[----:B------:R0:W-:Y:S01]  /*e5d0*/  STSM.16.M88.4 [R66], R4 ;  /* 0x0000000442007844 */ /* 0x0001e20000000200 */
[----:B------:R-:W-:Y:S01]  /*e5e0*/  F2FP.F16.F32.PACK_AB R27, R142, R127 ;  /* 0x0000007f8e1b723e */ /* 0x000fe200000000ff */
[----:B------:R-:W-:Y:S01]  /*e5f0*/  IMAD R3, R52, R3, R26 ;  /* 0x0000000334037224 */ /* 0x000fe200078e021a */
[----:B------:R-:W-:Y:S01]  /*e600*/  F2FP.F16.F32.PACK_AB R26, R61, R60 ;  /* 0x0000003c3d1a723e */ /* 0x000fe200000000ff */
[----:B------:R1:W-:Y:S01]  /*e610*/  STSM.16.M88.4 [R86], R8 ;  /* 0x0000000856007844 */ /* 0x0003e20000000200 */
[----:B------:R-:W-:-:S02]  /*e620*/  MOV R74, R74 ;  /* 0x0000004a004a7202 */ /* 0x000fc40000000f00 */
[----:B------:R-:W-:Y:S01]  /*e630*/  SHF.R.U64 R38, R38, 0x3, RZ ;  /* 0x0000000326267819 */ /* 0x000fe200000012ff */
[----:B------:R3:W-:Y:S01]  /*e640*/  STSM.16.M88.4 [R82], R12 ;  /* 0x0000000c52007844 */ /* 0x0007e20000000200 */
[----:B------:R-:W-:Y:S02]  /*e650*/  SHF.R.U64 R36, R36, 0x3, RZ ;  /* 0x0000000324247819 */ /* 0x000fe400000012ff */
[----:B------:R-:W-:Y:S01]  /*e660*/  LOP3.LUT R38, R38, R39, RZ, 0x3c, !PT ;  /* 0x0000002726267212 */ /* 0x000fe200078e3cff */
[----:B------:R-:W-:Y:S01]  /*e670*/  STSM.16.M88.4 [R78], R24 ;  /* 0x000000184e007844 */ /* 0x000fe20000000200 */
[--C-:B------:R-:W-:Y:S01]  /*e680*/  IMAD.X R39, RZ, RZ, R49.reuse, P3 ;  /* 0x000000ffff277224 */ /* 0x100fe200018e0631 */
[----:B------:R-:W-:Y:S01]  /*e690*/  LOP3.LUT R36, R36, R37, RZ, 0x3c, !PT ;  /* 0x0000002524247212 */ /* 0x000fe200078e3cff */
[----:B------:R-:W-:Y:S01]  /*e6a0*/  IMAD.X R37, RZ, RZ, R49, P2 ;  /* 0x000000ffff257224 */ /* 0x000fe200010e0631 */
[----:B0-----:R-:W-:Y:S02]  /*e6b0*/  F2FP.F16.F32.PACK_AB R4, R65, R64 ;  /* 0x000000404104723e */ /* 0x001fe400000000ff */
[----:B------:R-:W-:Y:S01]  /*e6c0*/  F2FP.F16.F32.PACK_AB R5, R141, R126 ;  /* 0x0000007e8d05723e */ /* 0x000fe200000000ff */
[----:B-1----:R-:W-:Y:S01]  /*e6d0*/  IMAD.U32 R10, RZ, RZ, UR5 ;  /* 0x00000005ff0a7e24 */ /* 0x002fe2000f8e00ff */
[----:B------:R-:W-:Y:S01]  /*e6e0*/  SHF.R.S32.HI R9, RZ, 0x1f, R50 ;  /* 0x0000001fff097819 */ /* 0x000fe20000011432 */
[----:B------:R-:W-:Y:S01]  /*e6f0*/  ULDC UR5, c[0x0][0xa88] ;  /* 0x0002a20000057ab9 */ /* 0x000fe20000000800 */
[----:B------:R-:W-:Y:S01]  /*e700*/  SHF.R.S32.HI R8, RZ, 0x1f, R3 ;  /* 0x0000001fff087819 */ /* 0x000fe20000011403 */
[----:B---3--:R-:W-:Y:S01]  /*e710*/  VIADD R14, R201, UR41 ;  /* 0x00000029c90e7c36 */ /* 0x008fe20008000000 */
[----:B------:R-:W-:-:S02]  /*e720*/  IADD3 R12, P0, R50, UR6, RZ ;  /* 0x00000006320c7c10 */ /* 0x000fc4000ff1e0ff */
[----:B------:R-:W-:Y:S02]  /*e730*/  F2FP.F16.F32.PACK_AB R6, R69, R68 ;  /* 0x000000444506723e */ /* 0x000fe400000000ff */
[----:B------:R-:W-:Y:S01]  /*e740*/  IADD3.X R13, R9, UR7, R10, P0, !PT ;  /* 0x00000007090d7c10 */ /* 0x000fe200087fe40a */
[----:B------:R-:W-:Y:S01]  /*e750*/  ULDC.64 UR6, c[0x0][0xb88] ;  /* 0x0002e20000067ab9 */ /* 0x000fe20000000a00 */
[----:B------:R-:W-:Y:S01]  /*e760*/  F2FP.F16.F32.PACK_AB R7, R140, R125 ;  /* 0x0000007d8c07723e */ /* 0x000fe200000000ff */
[----:B------:R-:W-:Y:S01]  /*e770*/  IMAD R8, R8, UR6, RZ ;  /* 0x0000000608087c24 */ /* 0x000fe2000f8e02ff */
[----:B------:R-:W-:Y:S01]  /*e780*/  LOP3.LUT P0, RZ, R198, 0x3, RZ, 0xc0, !PT ;  /* 0x00000003c6ff7812 */ /* 0x000fe2000780c0ff */
[----:B------:R-:W-:Y:S01]  /*e790*/  IMAD.WIDE.U32 R12, R3, UR6, R12 ;  /* 0x00000006030c7c25 */ /* 0x000fe2000f8e000c */
[----:B------:R-:W-:Y:S01]  /*e7a0*/  MOV R70, R70 ;  /* 0x0000004600467202 */ /* 0x000fe20000000f00 */
[----:B------:R0:W-:Y:S01]  /*e7b0*/  STSM.16.M88.4 [R74], R4 ;  /* 0x000000044a007844 */ /* 0x0001e20000000200 */
[----:B------:R-:W-:Y:S01]  /*e7c0*/  F2FP.F16.F32.PACK_AB R9, R139, R124 ;  /* 0x0000007c8b09723e */ /* 0x000fe200000000ff */
[----:B------:R-:W-:Y:S01]  /*e7d0*/  IMAD R15, R3, UR7, R8 ;  /* 0x00000007030f7c24 */ /* 0x000fe2000f8e0208 */
[----:B------:R-:W-:Y:S01]  /*e7e0*/  ULDC.64 UR6, c[0x0][0xb50] ;  /* 0x0002d40000067ab9 */ /* 0x000fe20000000a00 */
[----:B------:R-:W-:Y:S01]  /*e7f0*/  IMAD R3, R52, UR5, RZ ;  /* 0x0000000534037c24 */ /* 0x000fe2000f8e02ff */
[----:B------:R-:W-:-:S02]  /*e800*/  F2FP.F16.F32.PACK_AB R8, R73, R72 ;  /* 0x000000484908723e */ /* 0x000fc400000000ff */
[----:B------:R-:W-:Y:S02]  /*e810*/  F2FP.F16.F32.PACK_AB R10, R77, R76 ;  /* 0x0000004c4d0a723e */ /* 0x000fe400000000ff */
[----:B------:R-:W-:Y:S02]  /*e820*/  ISETP.GE.OR P2, PT, R14, R3, P0 ;  /* 0x000000030e00720c */ /* 0x000fe40000746670 */
[----:B------:R-:W-:Y:S02]  /*e830*/  F2FP.F16.F32.PACK_AB R11, R138, R123 ;  /* 0x0000007b8a0b723e */ /* 0x000fe400000000ff */
[----:B------:R-:W-:Y:S02]  /*e840*/  MOV R62, R62 ;  /* 0x0000003e003e7202 */ /* 0x000fe40000000f00 */
[----:B------:R-:W-:Y:S01]  /*e850*/  MOV R58, R58 ;  /* 0x0000003a003a7202 */ /* 0x000fe20000000f00 */
[----:B0-----:R-:W-:Y:S01]  /*e860*/  VIADD R4, R14, 0x8 ;  /* 0x000000080e047836 */ /* 0x001fe20000000000 */
[----:B------:R-:W-:Y:S01]  /*e870*/  F2FP.F16.F32.PACK_AB R6, R85, R84 ;  /* 0x000000545506723e */ /* 0x000fe200000000ff */
[----:B------:R-:W-:Y:S01]  /*e880*/  IMAD.IADD R5, R13, 0x1, R15 ;  /* 0x000000010d057824 */ /* 0x000fe200078e020f */
[----:B------:R-:W-:Y:S01]  /*e890*/  LEA R13, P3, R12, UR6, 0x2 ;  /* 0x000000060c0d7c11 */ /* 0x000fe2000f8610ff */
[----:B------:R-:W-:Y:S01]  /*e8a0*/  STSM.16.M88.4 [R70], R8 ;  /* 0x0000000846007844 */ /* 0x000fe20000000200 */
[----:B------:R-:W-:-:S02]  /*e8b0*/  ISETP.GE.OR P0, PT, R4, R3, P0 ;  /* 0x000000030400720c */ /* 0x000fc40000706670 */
[----:B------:R-:W-:Y:S01]  /*e8c0*/  LEA.HI.X R12, R12, UR7, R5, 0x2, P3 ;  /* 0x000000070c0c7c11 */ /* 0x000fe200098f1405 */
[----:B------:R-:W-:Y:S01]  /*e8d0*/  SHFL.IDX PT, R64, R13, RZ, 0x1c1f ;  /* 0x001c1fff0d407589 */ /* 0x000fe200000e0000 */
[----:B------:R-:W-:Y:S02]  /*e8e0*/  F2FP.F16.F32.PACK_AB R4, R81, R80 ;  /* 0x000000505104723e */ /* 0x000fe400000000ff */
[----:B------:R-:W-:Y:S01]  /*e8f0*/  F2FP.F16.F32.PACK_AB R5, R136, R121 ;  /* 0x000000798805723e */ /* 0x000fe200000000ff */
[----:B------:R-:W0:Y:S01]  /*e900*/  SHFL.IDX PT, R65, R12, RZ, 0x1c1f ;  /* 0x001c1fff0c417589 */ /* 0x000e2200000e0000 */
[----:B------:R-:W-:Y:S02]  /*e910*/  F2FP.F16.F32.PACK_AB R7, R135, R56 ;  /* 0x000000388707723e */ /* 0x000fe400000000ff */
[----:B------:R-:W-:Y:S01]  /*e920*/  F2FP.F16.F32.PACK_AB R90, R93, R92 ;  /* 0x0000005c5d5a723e */ /* 0x000fe200000000ff */
[----:B------:R-:W-:Y:S01]  /*e930*/  SHFL.IDX PT, R66, R13, 0x1, 0x1c1f ;  /* 0x003c1f000d427f89 */ /* 0x000fe200000e0000 */
[----:B------:R-:W-:-:S02]  /*e940*/  F2FP.F16.F32.PACK_AB R91, R94, R91 ;  /* 0x0000005b5e5b723e */ /* 0x000fc400000000ff */
[----:B------:R-:W-:Y:S01]  /*e950*/  F2FP.F16.F32.PACK_AB R97, R95, R98 ;  /* 0x000000625f61723e */ /* 0x000fe200000000ff */
[----:B------:R-:W-:Y:S01]  /*e960*/  STSM.16.M88.4 [R62], R4 ;  /* 0x000000043e007844 */ /* 0x000fe20000000200 */
[----:B------:R-:W-:Y:S02]  /*e970*/  F2FP.F16.F32.PACK_AB R104, R105, R104 ;  /* 0x000000686968723e */ /* 0x000fe400000000ff */
[----:B------:R-:W-:Y:S01]  /*e980*/  MOV R54, R54 ;  /* 0x0000003600367202 */ /* 0x000fe20000000f00 */
[----:B------:R-:W-:Y:S01]  /*e990*/  STSM.16.M88.4 [R58], R88 ;  /* 0x000000583a007844 */ /* 0x000fe20000000200 */
[----:B------:R-:W-:Y:S02]  /*e9a0*/  F2FP.F16.F32.PACK_AB R98, R101, R100 ;  /* 0x000000646562723e */ /* 0x000fe400000000ff */
[----:B------:R-:W-:Y:S01]  /*e9b0*/  F2FP.F16.F32.PACK_AB R99, R102, R99 ;  /* 0x000000636663723e */ /* 0x000fe200000000ff */
[----:B------:R-:W1:Y:S01]  /*e9c0*/  SHFL.IDX PT, R67, R12, 0x1, 0x1c1f ;  /* 0x003c1f000c437f89 */ /* 0x000e6200000e0000 */
        /* <DEDUP_REMOVED lines=10> */
[----:B------:R-:W-:Y:S01]  /*ea70*/  IADD3 R29, P5, R48, 0x2000, RZ ;  /* 0x00002000301d7810 */ /* 0x000fe20007fbe0ff */
[----:B------:R-:W-:Y:S01]  /*ea80*/  STSM.16.M88.4 [R103], R112 ;  /* 0x0000007067007844 */ /* 0x000fe20000000200 */
[----:B------:R-:W-:Y:S02]  /*ea90*/  SHF.R.U64 R32, R32, 0x3, RZ ;  /* 0x0000000320207819 */ /* 0x000fe400000012ff */
[----:B------:R-:W-:Y:S01]  /*eaa0*/  LOP3.LUT R28, R29, 0x380, RZ, 0xc0, !PT ;  /* 0x000003801d1c7812 */ /* 0x000fe200078ec0ff */
[----:B------:R-:W-:Y:S01]  /*eab0*/  BAR.SYNC.DEFER_BLOCKING 0x1, 0x100 ;  /* 0x0044000000007b1d */ /* 0x000fe20000010000 */
[----:B------:R-:W-:Y:S01]  /*eac0*/  LOP3.LUT R32, R32, R21, RZ, 0x3c, !PT ;  /* 0x0000001520207212 */ /* 0x000fe200078e3cff */
[----:B------:R-:W-:Y:S01]  /*ead0*/  IMAD.X R21, RZ, RZ, R49, P4 ;  /* 0x000000ffff157224 */ /* 0x000fe200020e0631 */
[----:B------:R-:W-:-:S02]  /*eae0*/  SHF.R.U64 R28, R28, 0x3, RZ ;  /* 0x000000031c1c7819 */ /* 0x000fc400000012ff */
[----:B------:R-:W-:Y:S02]  /*eaf0*/  IADD3 R31, P6, R48, 0x3000, RZ ;  /* 0x00003000301f7810 */ /* 0x000fe40007fde0ff */
[----:B------:R-:W-:Y:S01]  /*eb00*/  LOP3.LUT R28, R28, R29, RZ, 0x3c, !PT ;  /* 0x0000001d1c1c7212 */ /* 0x000fe200078e3cff */
[----:B------:R-:W-:Y:S01]  /*eb10*/  IMAD.X R29, RZ, RZ, R49, P5 ;  /* 0x000000ffff1d7224 */ /* 0x000fe200028e0631 */
[----:B------:R-:W-:Y:S02]  /*eb20*/  LOP3.LUT R30, R31, 0x380, RZ, 0xc0, !PT ;  /* 0x000003801f1e7812 */ /* 0x000fe400078ec0ff */
[----:B------:R-:W-:Y:S02]  /*eb30*/  IADD3 R43, P5, R48, 0x9000, RZ ;  /* 0x00009000302b7810 */ /* 0x000fe40007fbe0ff */
[----:B------:R-:W-:Y:S01]  /*eb40*/  SHF.R.U64 R30, R30, 0x3, RZ ;  /* 0x000000031e1e7819 */ /* 0x000fe200000012ff */
[----:B------:R-:W-:Y:S01]  /*eb50*/  UIMAD UR5, UR10, UR8, URZ ;  /* 0x000000080a0572a4 */ /* 0x000fe2000f8e023f */
[----:B------:R-:W-:-:S02]  /*eb60*/  LOP3.LUT R42, R43, 0x380, RZ, 0xc0, !PT ;  /* 0x000003802b2a7812 */ /* 0x000fc400078ec0ff */
[----:B------:R-:W-:Y:S01]  /*eb70*/  LOP3.LUT R30, R30, R31, RZ, 0x3c, !PT ;  /* 0x0000001f1e1e7212 */ /* 0x000fe200078e3cff */
[--C-:B------:R-:W-:Y:S01]  /*eb80*/  IMAD.X R31, RZ, RZ, R49.reuse, P6 ;  /* 0x000000ffff1f7224 */ /* 0x100fe200030e0631 */
[----:B------:R-:W-:Y:S01]  /*eb90*/  SHF.R.U64 R42, R42, 0x3, RZ ;  /* 0x000000032a2a7819 */ /* 0x000fe200000012ff */
[----:B0-----:R0:W-:Y:S01]  /*eba0*/  @!P2 ST.E desc[UR36][R64.64], R0 ;  /* 0x000000004000a985 */ /* 0x0011e2000c101924 */
[C---:B------:R-:W-:Y:S01]  /*ebb0*/  IADD3 R41, P4, R48.reuse, 0x8000, RZ ;  /* 0x0000800030297810 */ /* 0x040fe20007f9e0ff */
[----:B------:R-:W-:Y:S01]  /*ebc0*/  UIMAD.WIDE.U32 UR6, UR11, UR8, URZ ;  /* 0x000000080b0672a5 */ /* 0x000fe2000f8e003f */
[----:B------:R-:W-:Y:S01]  /*ebd0*/  IADD3 R45, P6, R48, 0xa000, RZ ;  /* 0x0000a000302d7810 */ /* 0x000fe20007fde0ff */
[----:B-1----:R1:W-:Y:S01]  /*ebe0*/  @!P0 ST.E desc[UR36][R66.64], R2 ;  /* 0x0000000242008985 */ /* 0x0023e2000c101924 */
[----:B------:R-:W-:Y:S01]  /*ebf0*/  UIMAD UR5, UR11, UR9, UR5 ;  /* 0x000000090b0572a4 */ /* 0x000fe2000f8e0205 */
[----:B------:R-:W-:Y:S02]  /*ec00*/  LOP3.LUT R42, R42, R43, RZ, 0x3c, !PT ;  /* 0x0000002b2a2a7212 */ /* 0x000fe400078e3cff */
[----:B------:R3:W5:Y:S01]  /*ec10*/  LD.E.128 R12, desc[UR36][R20.64] ;  /* 0x00000024140c7980 */ /* 0x000762000c101d00 */
[----:B------:R-:W-:Y:S01]  /*ec20*/  ULDC.64 UR10, c[0x0][0xaf0] ;  /* 0x0002bc00000a7ab9 */ /* 0x000fe20000000a00 */
[----:B------:R-:W-:Y:S01]  /*ec30*/  LOP3.LUT R40, R41, 0x380, RZ, 0xc0, !PT ;  /* 0x0000038029287812 */ /* 0x000fe200078ec0ff */
[----:B0-----:R-:W-:Y:S01]  /*ec40*/  IMAD R0, R193, 0x20, R196 ;  /* 0x00000020c1007824 */ /* 0x001fe200078e02c4 */
[----:B------:R-:W-:Y:S01]  /*ec50*/  LOP3.LUT R44, R45, 0x380, RZ, 0xc0, !PT ;  /* 0x000003802d2c7812 */ /* 0x000fe200078ec0ff */
[----:B------:R-:W-:Y:S01]  /*ec60*/  UIADD3 UR7, UR7, UR5, URZ ;  /* 0x0000000507077290 */ /* 0x000fe2000fffe03f */
[----:B------:R-:W-:Y:S01]  /*ec70*/  LOP3.LUT R43, R48, 0x380, RZ, 0xc0, !PT ;  /* 0x00000380302b7812 */ /* 0x000fe200078ec0ff */
[----:B------:R0:W5:Y:S01]  /*ec80*/  LD.E.128 R8, desc[UR36][R28.64] ;  /* 0x000000241c087980 */ /* 0x000162000c101d00 */
[----:B---3--:R-:W3:Y:S01]  /*ec90*/  @P1 LDC R21, c[0x0][0xbec] ;  /* 0x0002fb00ff151b82 */ /* 0x008ee20000000800 */
[----:B-1----:R-:W-:Y:S01]  /*eca0*/  VIADD R2, R0, UR41 ;  /* 0x0000002900027c36 */ /* 0x002fe20008000000 */
[----:B------:R-:W-:Y:S01]  /*ecb0*/  UIMAD UR8, UR12, UR10, URZ ;  /* 0x0000000a0c0872a4 */ /* 0x000fe2000f8e023f */
[----:B------:R-:W-:Y:S01]  /*ecc0*/  SHF.R.U64 R40, R40, 0x3, RZ ;  /* 0x0000000328287819 */ /* 0x000fe200000012ff */
[----:B------:R-:W-:Y:S01]  /*ecd0*/  UIMAD.WIDE.U32 UR6, UR13, UR10, UR6 ;  /* 0x0000000a0d0672a5 */ /* 0x000fe2000f8e0006 */
[----:B------:R-:W-:Y:S01]  /*ece0*/  SHF.R.U64 R44, R44, 0x3, RZ ;  /* 0x000000032c2c7819 */ /* 0x000fe200000012ff */
[----:B------:R-:W-:Y:S01]  /*ecf0*/  UIMAD UR5, UR13, UR11, UR8 ;  /* 0x0000000b0d0572a4 */ /* 0x000fe2000f8e0208 */
[----:B------:R-:W-:Y:S01]  /*ed00*/  SHF.R.U64 R43, R43, 0x3, RZ ;  /* 0x000000032b2b7819 */ /* 0x000fe200000012ff */
[----:B0-----:R-:W-:Y:S01]  /*ed10*/  IMAD.MOV.U32 R29, RZ, RZ, R2 ;  /* 0x000000ffff1d7224 */ /* 0x001fe200078e0002 */
[----:B------:R0:W5:Y:S01]  /*ed20*/  LD.E.128 R4, desc[UR36][R30.64] ;  /* 0x000000241e047980 */ /* 0x000162000c101d00 */
[----:B------:R-:W-:Y:S01]  /*ed30*/  LOP3.LUT R40, R40, R41, RZ, 0x3c, !PT ;  /* 0x0000002928287212 */ /* 0x000fe200078e3cff */
[----:B------:R-:W-:Y:S01]  /*ed40*/  UIADD3 UR5, UR7, UR5, URZ ;  /* 0x0000000507057290 */ /* 0x000fe2000fffe03f */
[----:B------:R-:W-:Y:S01]  /*ed50*/  LOP3.LUT R44, R44, R45, RZ, 0x3c, !PT ;  /* 0x0000002d2c2c7212 */ /* 0x000fe200078e3cff */
[--C-:B------:R-:W-:Y:S01]  /*ed60*/  IMAD.X R41, RZ, RZ, R49.reuse, P4 ;  /* 0x000000ffff297224 */ /* 0x100fe200020e0631 */
[----:B------:R-:W-:Y:S01]  /*ed70*/  LOP3.LUT R48, R43, R48, RZ, 0x3c, !PT ;  /* 0x000000302b307212 */ /* 0x000fe200078e3cff */
[--C-:B------:R-:W-:Y:S01]  /*ed80*/  IMAD.X R43, RZ, RZ, R49.reuse, P5 ;  /* 0x000000ffff2b7224 */ /* 0x100fe200028e0631 */
[----:B------:R-:W-:Y:S01]  /*ed90*/  ULDC.64 UR8, c[0x0][0xae0] ;  /* 0x0002b80000087ab9 */ /* 0x000fe20000000a00 */
[----:B------:R-:W-:Y:S01]  /*eda0*/  IMAD.X R45, RZ, RZ, R49, P6 ;  /* 0x000000ffff2d7224 */ /* 0x000fe200030e0631 */
[----:B------:R1:W5:Y:S04]  /*edb0*/  LD.E.128 R68, desc[UR36][R32.64] ;  /* 0x0000002420447980 */ /* 0x000368000c101d00 */
[----:B------:R4:W5:Y:S01]  /*edc0*/  LD.E.128 R60, desc[UR36][R34.64] ;  /* 0x00000024223c7980 */ /* 0x000962000c101d00 */
[----:B---3--:R-:W-:-:S03]  /*edd0*/  @P1 IMAD.HI.U32 R0, R2, R21, RZ ;  /* 0x0000001502001227 */ /* 0x008fc600078e00ff */
[----:B------:R-:W5:Y:S02]  /*ede0*/  LD.E.128 R48, desc[UR36][R48.64] ;  /* 0x0000002430307980 */ /* 0x000f64000c101d00 */
[----:B--2---:R-:W-:Y:S02]  /*edf0*/  @P1 SHF.R.U32.HI R29, RZ, R53, R0 ;  /* 0x00000035ff1d1219 */ /* 0x004fe40000011600 */
[----:B------:R2:W5:Y:S02]  /*ee00*/  LD.E.128 R56, desc[UR36][R36.64] ;  /* 0x0000002424387980 */ /* 0x000564000c101d00 */
[--C-:B------:R-:W-:Y:S01]  /*ee10*/  SHF.R.S32.HI R0, RZ, 0x1f, R29.reuse ;  /* 0x0000001fff007819 */ /* 0x100fe2000001141d */
[----:B0-----:R-:W-:Y:S01]  /*ee20*/  IMAD.MOV R31, RZ, RZ, -R29 ;  /* 0x000000ffff1f7224 */ /* 0x001fe200078e0a1d */
[----:B------:R2:W5:Y:S01]  /*ee30*/  LD.E.128 R24, desc[UR36][R38.64] ;  /* 0x0000002426187980 */ /* 0x000562000c101d00 */
[----:B------:R-:W-:Y:S02]  /*ee40*/  IMAD.U32 R21, RZ, RZ, UR7 ;  /* 0x00000007ff157e24 */ /* 0x000fe4000f8e00ff */
[----:B------:R-:W-:Y:S01]  /*ee50*/  IMAD R0, R0, UR8, RZ ;  /* 0x0000000800007c24 */ /* 0x000fe2000f8e02ff */
[----:B------:R2:W5:Y:S01]  /*ee60*/  LD.E.128 R80, desc[UR36][R40.64] ;  /* 0x0000002428507980 */ /* 0x000562000c101d00 */
[----:B------:R-:W-:-:S02]  /*ee70*/  IMAD R31, R52, R31, R2 ;  /* 0x0000001f341f7224 */ /* 0x000fc400078e0202 */
[----:B------:R-:W-:Y:S01]  /*ee80*/  IMAD.U32 R20, RZ, RZ, UR6 ;  /* 0x00000006ff147e24 */ /* 0x000fe2000f8e00ff */
[----:B------:R2:W5:Y:S01]  /*ee90*/  LD.E.128 R76, desc[UR36][R42.64] ;  /* 0x000000242a4c7980 */ /* 0x000562000c101d00 */
[----:B------:R-:W-:Y:S01]  /*eea0*/  IMAD.U32 R21, RZ, RZ, UR5 ;  /* 0x00000005ff157e24 */ /* 0x000fe2000f8e00ff */
[----:B------:R-:W-:Y:S02]  /*eeb0*/  ULDC.64 UR6, c[0x0][0xad8] ;  /* 0x0002b60000067ab9 */ /* 0x000fe40000000a00 */
[----:B------:R2:W5:Y:S01]  /*eec0*/  LD.E.128 R72, desc[UR36][R44.64] ;  /* 0x000000242c487980 */ /* 0x000562000c101d00 */
[----:B-1----:R-:W-:-:S03]  /*eed0*/  IMAD R33, R29, UR9, R0 ;  /* 0x000000091d217c24 */ /* 0x002fc6000f8e0200 */
[----:B------:R2:W5:Y:S01]  /*eee0*/  LD.E.128 R64, desc[UR36][R46.64] ;  /* 0x000000242e407980 */ /* 0x000562000c101d00 */
[----:B------:R-:W-:Y:S01]  /*eef0*/  SHF.R.S32.HI R0, RZ, 0x1f, R31 ;  /* 0x0000001fff007819 */ /* 0x000fe2000001141f */
[----:B------:R-:W-:Y:S01]  /*ef00*/  @!PT LDS RZ, [RZ] ;  /* 0x00000000fffff984 */ /* 0x000fe20000000800 */
[----:B------:R-:W-:Y:S01]  /*ef10*/  @!PT LDS RZ, [RZ] ;  /* 0x00000000fffff984 */ /* 0x000fe20000000800 */
[----:B------:R-:W-:Y:S01]  /*ef20*/  @!PT LDS RZ, [RZ] ;  /* 0x00000000fffff984 */ /* 0x000fe20000000800 */
[----:B------:R-:W-:Y:S01]  /*ef30*/  @!PT LDS RZ, [RZ] ;  /* 0x00000000fffff984 */ /* 0x000fe20000000800 */
[----:B------:R0:W-:Y:S06]  /*ef40*/  MEMBAR.ALL.CTA ;  /* 0x0000000000007992 */ /* 0x0001ec0000008000 */
[----:B0-----:R-:W0:Y:S01]  /*ef50*/  FENCE.VIEW.ASYNC.S ;  /* 0x00000000000073c6 */ /* 0x001e220000000000 */
[----:B------:R-:W-:-:S04]  /*ef60*/  IMAD.WIDE.U32 R20, R29, UR8, R20 ;  /* 0x000000081d147c25 */ /* 0x000fc8000f8e0014 */
[----:B------:R-:W-:Y:S02]  /*ef70*/  IMAD.IADD R21, R21, 0x1, R33 ;  /* 0x0000000115157824 */ /* 0x000fe400078e0221 */
[----:B------:R-:W-:Y:S02]  /*ef80*/  IMAD R2, R0, UR6, RZ ;  /* 0x0000000600027c24 */ /* 0x000fe4000f8e02ff */
[----:B----4-:R-:W-:Y:S02]  /*ef90*/  VIADD R34, R196, UR41 ;  /* 0x00000029c4227c36 */ /* 0x010fe40008000000 */
[C---:B------:R-:W-:Y:S02]  /*efa0*/  IMAD R29, R31.reuse, UR7, R2 ;  /* 0x000000071f1d7c24 */ /* 0x040fe4000f8e0202 */
[----:B------:R-:W-:Y:S01]  /*efb0*/  IMAD.WIDE.U32 R20, R31, UR6, R20 ;  /* 0x000000061f147c25 */ /* 0x000fe2000f8e0014 */
[----:B------:R-:W-:Y:S01]  /*efc0*/  ISETP.GE.AND P2, PT, R34, R3, PT ;  /* 0x000000032200720c */ /* 0x000fe20003f46270 */
[----:B------:R-:W-:-:S02]  /*efd0*/  ULDC.64 UR6, c[0x0][0xa80] ;  /* 0x0002a00000067ab9 */ /* 0x000fc40000000a00 */
[----:B------:R-:W-:Y:S01]  /*efe0*/  VIADD R17, R17, 0x30820 ;  /* 0x0003082011117836 */ /* 0x000fe20000000000 */
[----:B------:R-:W-:Y:S01]  /*eff0*/  LEA R2, P3, R20, UR6, 0x1 ;  /* 0x0000000614027c11 */ /* 0x000fe2000f8608ff */
[----:B------:R-:W-:Y:S02]  /*f000*/  IMAD.IADD R21, R21, 0x1, R29 ;  /* 0x0000000115157824 */ /* 0x000fe400078e021d */
[----:B------:R-:W-:Y:S01]  /*f010*/  VIADD R0, R34, 0x20 ;  /* 0x0000002022007836 */ /* 0x000fe20000000000 */
[----:B------:R-:W-:Y:S02]  /*f020*/  PRMT R17, RZ, 0x654, R17 ;  /* 0x00000654ff117816 */ /* 0x000fe40000000011 */
[----:B------:R-:W-:Y:S02]  /*f030*/  LEA.HI.X R32, R20, UR7, R21, 0x1, P3 ;  /* 0x0000000714207c11 */ /* 0x000fe400098f0c15 */
[-C--:B------:R-:W-:Y:S01]  /*f040*/  ISETP.GE.AND P1, PT, R0, R3.reuse, PT ;  /* 0x000000030000720c */ /* 0x080fe20003f26270 */
[----:B------:R-:W-:Y:S01]  /*f050*/  VIADD R0, R34, 0x40 ;  /* 0x0000004022007836 */ /* 0x000fe20000000000 */
[----:B0-----:R0:W-:Y:S01]  /*f060*/  SYNCS.ARRIVE.TRANS64.RED.A1T0 RZ, [R17+URZ], RZ ;  /* 0x000000ff11ff79a7 */ /* 0x0011e2000810043f */
[----:B------:R2:W1:Y:S01]  /*f070*/  SHFL.IDX PT, R31, R2, RZ, 0x181f ;  /* 0x00181fff021f7589 */ /* 0x00046200000e0000 */
[----:B------:R-:W-:Y:S02]  /*f080*/  BSSY B1, `(.L_x_1052) ;  /* 0x0000011000017945 */ /* 0x000fe40003800000 */
[----:B------:R-:W-:Y:S01]  /*f090*/  ISETP.GE.AND P0, PT, R0, R3, PT ;  /* 0x000000030000720c */ /* 0x000fe20003f06270 */
[----:B0-----:R2:W0:Y:S01]  /*f0a0*/  SHFL.IDX PT, R17, R32, RZ, 0x181f ;  /* 0x00181fff20117589 */ /* 0x00142200000e0000 */
[----:B------:R-:W-:Y:S11]  /*f0b0*/  @P2 BRA `(.L_x_1053) ;  /* 0x0000000000342947 */ /* 0x000ff60003800000 */
[----:B------:R-:W-:Y:S02]  /*f0c0*/  ULDC UR5, c[0x0][0xac8] ;  /* 0x0002b20000057ab9 */ /* 0x000fe40000000800 */
[----:B------:R-:W-:Y:S02]  /*f0d0*/  ISETP.GE.AND P4, PT, R22, UR5, PT ;  /* 0x0000000516007c0c */ /* 0x000fe4000bf86270 */
[----:B------:R-:W-:Y:S02]  /*f0e0*/  ISETP.GE.AND P3, PT, R23, UR5, PT ;  /* 0x0000000517007c0c */ /* 0x000fe4000bf66270 */
[----:B------:R-:W-:-:S09]  /*f0f0*/  ISETP.GE.AND P2, PT, R192, UR5, PT ;  /* 0x00000005c0007c0c */ /* 0x000fd2000bf46270 */
[CC--:B-1----:R-:W-:Y:S02]  /*f100*/  @!P4 LEA R20, P6, R22.reuse, R31.reuse, 0x1 ;  /* 0x0000001f1614c211 */ /* 0x0c2fe400078c08ff */
[C---:B------:R-:W-:Y:S02]  /*f110*/  @!P3 LEA R28, P5, R23.reuse, R31, 0x1 ;  /* 0x0000001f171cb211 */ /* 0x040fe400078a08ff */
[----:B0-----:R-:W-:Y:S02]  /*f120*/  @!P4 LEA.HI.X R21, R22, R17, R206, 0x1, P6 ;  /* 0x000000111615c211 */ /* 0x001fe400030f0cce */
[C---:B------:R-:W-:Y:S02]  /*f130*/  @!P2 LEA R30, P6, R192.reuse, R31, 0x1 ;  /* 0x0000001fc01ea211 */ /* 0x040fe400078c08ff */
[-C--:B------:R-:W-:Y:S01]  /*f140*/  @!P3 LEA.HI.X R29, R23, R17.reuse, R205, 0x1, P5 ;  /* 0x00000011171db211 */ /* 0x080fe200028f0ccd */
[----:B-----5:R3:W-:Y:S01]  /*f150*/  @!P4 ST.E.128 desc[UR36][R20.64], R48 ;  /* 0x000000301400c985 */ /* 0x0207e2000c101d24 */
[----:B------:R-:W-:-:S03]  /*f160*/  @!P2 LEA.HI.X R31, R192, R17, R204, 0x1, P6 ;  /* 0x00000011c01fa211 */ /* 0x000fc600030f0ccc */
[----:B------:R3:W-:Y:S04]  /*f170*/  @!P3 ST.E.128 desc[UR36][R28.64], R68 ;  /* 0x000000441c00b985 */ /* 0x0007e8000c101d24 */
[----:B------:R3:W-:Y:S02]  /*f180*/  @!P2 ST.E.128 desc[UR36][R30.64], R80 ;  /* 0x000000501e00a985 */ /* 0x0007e4000c101d24 */
.L_x_1053:
[----:B------:R-:W-:Y:S05]  /*f190*/  BSYNC B1 ;  /* 0x0000000000017941 */ /* 0x000fea0003800000 */
.L_x_1052:
[----:B0-----:R0:W4:Y:S01]  /*f1a0*/  SHFL.IDX PT, R17, R32, 0x1, 0x181f ;  /* 0x00381f0020117f89 */ /* 0x00112200000e0000 */
        /* <DEDUP_REMOVED lines=13> */
[----:B-----5:R3:W-:Y:S04]  /*f280*/  @!P4 ST.E.128 desc[UR36][R20.64], R12 ;  /* 0x0000000c1400c985 */ /* 0x0207e8000c101d24 */
[----:B------:R3:W-:Y:S04]  /*f290*/  @!P5 ST.E.128 desc[UR36][R28.64], R60 ;  /* 0x0000003c1c00d985 */ /* 0x0007e8000c101d24 */
[----:B------:R3:W-:Y:S02]  /*f2a0*/  @!P6 ST.E.128 desc[UR36][R30.64], R76 ;  /* 0x0000004c1e00e985 */ /* 0x0007e4000c101d24 */
.L_x_1055:
[----:B------:R-:W-:Y:S05]  /*f2b0*/  BSYNC B1 ;  /* 0x0000000000017941 */ /* 0x000fea0003800000 */
.L_x_1054:
        /* <DEDUP_REMOVED lines=8> */
[-C--:B---3-5:R-:W-:Y:S02]  /*f340*/  @!P3 LEA R12, P0, R22, R21.reuse, 0x1 ;  /* 0x00000015160cb211 */ /* 0x0a8fe400078008ff */
        /* <DEDUP_REMOVED lines=8> */
.L_x_1057:
[----:B------:R-:W-:Y:S05]  /*f3d0*/  BSYNC B1 ;  /* 0x0000000000017941 */ /* 0x000fea0003800000 */
.L_x_1056:
[----:B------:R-:W-:Y:S01]  /*f3e0*/  VIADD R0, R34, 0x60 ;  /* 0x0000006022007836 */ /* 0x000fe20000000000 */
[----:B0----5:R0:W0:Y:S04]  /*f3f0*/  SHFL.IDX PT, R11, R32, 0x3, 0x181f ;  /* 0x00781f00200b7f89 */ /* 0x02102800000e0000 */
[----:B------:R-:W-:Y:S01]  /*f400*/  ISETP.GE.AND P0, PT, R0, R3, PT ;  /* 0x000000030000720c */ /* 0x000fe20003f06270 */
[----:B------:R0:W0:-:S12]  /*f410*/  SHFL.IDX PT, R13, R2, 0x3, 0x181f ;  /* 0x00781f00020d7f89 */ /* 0x00001800000e0000 */
[----:B------:R-:W-:Y:S05]  /*f420*/  @P0 BRA `(.L_x_1058) ;  /* 0x0000000800e80947 */ /* 0x000fea0003800000 */
[----:B------:R-:W-:Y:S02]  /*f430*/  ULDC UR5, c[0x0][0xac8] ;  /* 0x0002b20000057ab9 */ /* 0x000fe40000000800 */
[----:B------:R-:W-:Y:S02]  /*f440*/  ISETP.GE.AND P2, PT, R22, UR5, PT ;  /* 0x0000000516007c0c */ /* 0x000fe4000bf46270 */
[----:B------:R-:W-:-:S11]  /*f450*/  ISETP.GE.AND P3, PT, R23, UR5, PT ;  /* 0x0000000517007c0c */ /* 0x000fd6000bf66270 */
[CC--:B0-2-4-:R-:W-:Y:S02]  /*f460*/  @!P2 LEA R2, P0, R22.reuse, R13.reuse, 0x1 ;  /* 0x0000000d1602a211 */ /* 0x0d5fe400078008ff */
[C---:B------:R-:W-:Y:S02]  /*f470*/  @!P3 LEA R8, P1, R23.reuse, R13, 0x1 ;  /* 0x0000000d1708b211 */ /* 0x040fe400078208ff */
[-C--:B------:R-:W-:Y:S02]  /*f480*/  @!P2 LEA.HI.X R3, R22, R11.reuse, R206, 0x1, P0 ;  /* 0x0000000b1603a211 */ /* 0x080fe400000f0cce */
        /* <DEDUP_REMOVED lines=9> */
.L_x_1051:
[----:B------:R-:W0:Y:S01]  /*f520*/  LDC R8, c[0x0][0xbe8] ;  /* 0x0002fa00ff087b82 */ /* 0x000e220000000800 */
[----:B------:R-:W-:Y:S01]  /*f530*/  R2UR UR6, R194 ;  /* 0x00000000c20672ca */ /* 0x000fe200000e0000 */
[----:B------:R-:W-:Y:S01]  /*f540*/  BSSY B1, `(.L_x_1059) ;  /* 0x0000034000017945 */ /* 0x000fe20003800000 */
[----:B------:R-:W-:Y:S01]  /*f550*/  R2UR UR5, R195 ;  /* 0x00000000c30572ca */ /* 0x000fe200000e0000 */
[----:B------:R-:W-:Y:S01]  /*f560*/  IMAD R6, R193, 0x20, R196 ;  /* 0x00000020c1067824 */ /* 0x000fe200078e02c4 */
[----:B------:R-:W-:-:S09]  /*f570*/  ISETP.GE.AND P0, PT, R207, 0x80, PT ;  /* 0x00000080cf00780c */ /* 0x000fd20003f06270 */
[----:B------:R-:W-:Y:S02]  /*f580*/  USHF.R.S32.HI UR8, URZ, 0x1f, UR6 ;  /* 0x0000001f3f087899 */ /* 0x000fe40008011406 */
[----:B------:R-:W-:Y:S01]  /*f590*/  USHF.R.S32.HI UR9, URZ, 0x1f, UR5 ;  /* 0x0000001f3f097899 */ /* 0x000fe20008011405 */
[----:B0-----:R-:W-:-:S13]  /*f5a0*/  ISETP.NE.AND P1, PT, R8, 0x1, PT ;  /* 0x000000010800780c */ /* 0x001fda0003f25270 */
[----:B------:R-:W0:Y:S08]  /*f5b0*/  @P1 LDC R9, c[0x0][0xbec] ;  /* 0x0002fb00ff091b82 */ /* 0x000e300000000800 */
[----:B------:R-:W1:Y:S01]  /*f5c0*/  @P1 LDC R11, c[0x0][0xbf0] ;  /* 0x0002fc00ff0b1b82 */ /* 0x000e620000000800 */
[----:B------:R-:W-:Y:S05]  /*f5d0*/  @P0 BRA `(.L_x_1060) ;  /* 0x0000000000a80947 */ /* 0x000fea0003800000 */
[----:B------:R-:W2:Y:S01]  /*f5e0*/  S2R R4, SR_TID.X ;  /* 0x0000000000047919 */ /* 0x000ea20000002100 */
[----:B------:R-:W3:Y:S01]  /*f5f0*/  LDC R3, c[0x0][0xbe8] ;  /* 0x0002fa00ff037b82 */ /* 0x000ee20000000800 */
[----:B------:R-:W-:Y:S01]  /*f600*/  IMAD.U32 R7, RZ, RZ, UR41 ;  /* 0x00000029ff077e24 */ /* 0x000fe2000f8e00ff */
[----:B------:R-:W-:Y:S02]  /*f610*/  ULDC UR5, c[0x0][0xa88] ;  /* 0x0002a20000057ab9 */ /* 0x000fe40000000800 */
[----:B---3--:R-:W-:Y:S02]  /*f620*/  IMAD R5, R3, UR5, RZ ;  /* 0x0000000503057c24 */ /* 0x008fe4000f8e02ff */
[----:B--2---:R-:W-:-:S04]  /*f630*/  IADD3 R4, R7, -0x80, R4 ;  /* 0xffffff8007047810 */ /* 0x004fc80007ffe004 */
[----:B------:R-:W-:-:S13]  /*f640*/  ISETP.GE.AND P0, PT, R4, R5, PT ;  /* 0x000000050400720c */ /* 0x000fda0003f06270 */
[----:B------:R-:W-:Y:S05]  /*f650*/  @P0 BRA `(.L_x_1060) ;  /* 0x0000000000880947 */ /* 0x000fea0003800000 */
[----:B------:R-:W-:Y:S01]  /*f660*/  ISETP.NE.AND P0, PT, R3, 0x1, PT ;  /* 0x000000010300780c */ /* 0x000fe20003f05270 */
[----:B------:R-:W-:Y:S01]  /*f670*/  ULDC.64 UR10, c[0x0][0xb90] ;  /* 0x0002e400000a7ab9 */ /* 0x000fe20000000a00 */
[----:B------:R-:W-:Y:S01]  /*f680*/  R2UR UR13, R194 ;  /* 0x00000000c20d72ca */ /* 0x000fe200000e0000 */
[----:B------:R-:W-:Y:S01]  /*f690*/  UIMAD UR5, UR8, UR10, URZ ;  /* 0x0000000a080572a4 */ /* 0x000fe2000f8e023f */
[----:B------:R-:W-:Y:S01]  /*f6a0*/  R2UR UR12, R195 ;  /* 0x00000000c30c72ca */ /* 0x000fe200000e0000 */
[----:B------:R-:W-:-:S08]  /*f6b0*/  IMAD.MOV.U32 R2, RZ, RZ, R4 ;  /* 0x000000ffff027224 */ /* 0x000fd000078e0004 */
[----:B------:R-:W2:Y:S02]  /*f6c0*/  @P0 LDC R5, c[0x0][0xbec] ;  /* 0x0002fb00ff050b82 */ /* 0x000ea40000000800 */
[----:B------:R-:W-:Y:S02]  /*f6d0*/  UIMAD.WIDE.U32 UR6, UR13, UR10, URZ ;  /* 0x0000000a0d0672a5 */ /* 0x000fe4000f8e003f */
[----:B------:R-:W-:-:S03]  /*f6e0*/  UIMAD UR5, UR13, UR11, UR5 ;  /* 0x0000000b0d0572a4 */ /* 0x000fc6000f8e0205 */
[----:B------:R-:W-:Y:S01]  /*f6f0*/  ULDC.64 UR10, c[0x0][0xb98] ;  /* 0x0002e600000a7ab9 */ /* 0x000fe20000000a00 */
[----:B------:R-:W3:Y:S01]  /*f700*/  @P0 LDC R7, c[0x0][0xbf0] ;  /* 0x0002fc00ff070b82 */ /* 0x000ee20000000800 */
[----:B------:R-:W-:Y:S02]  /*f710*/  UIADD3 UR7, UR7, UR5, URZ ;  /* 0x0000000507077290 */ /* 0x000fe4000fffe03f */
[----:B------:R-:W-:Y:S02]  /*f720*/  UIMAD UR5, UR9, UR10, URZ ;  /* 0x0000000a090572a4 */ /* 0x000fe4000f8e023f */
[----:B------:R-:W-:Y:S02]  /*f730*/  UIMAD.WIDE.U32 UR6, UR12, UR10, UR6 ;  /* 0x0000000a0c0672a5 */ /* 0x000fe4000f8e0006 */
[----:B------:R-:W-:-:S03]  /*f740*/  UIMAD UR5, UR12, UR11, UR5 ;  /* 0x0000000b0c0572a4 */ /* 0x000fc6000f8e0205 */
[----:B------:R-:W-:Y:S01]  /*f750*/  ULDC.64 UR10, c[0x0][0xb88] ;  /* 0x0002e200000a7ab9 */ /* 0x000fe20000000a00 */
[----:B--2---:R-:W-:-:S05]  /*f760*/  @P0 IMAD.HI.U32 R0, R4, R5, RZ ;  /* 0x0000000504000227 */ /* 0x004fca00078e00ff */
[----:B---3--:R-:W-:-:S05]  /*f770*/  @P0 SHF.R.U32.HI R2, RZ, R7, R0 ;  /* 0x00000007ff020219 */ /* 0x008fca0000011600 */
[----:B------:R-:W-:-:S04]  /*f780*/  IMAD.MOV R5, RZ, RZ, -R2 ;  /* 0x000000ffff057224 */ /* 0x000fc800078e0a02 */
[----:B------:R-:W-:Y:S01]  /*f790*/  IMAD R5, R3, R5, R4 ;  /* 0x0000000503057224 */ /* 0x000fe200078e0204 */
[----:B------:R-:W-:Y:S01]  /*f7a0*/  SHF.R.S32.HI R3, RZ, 0x1f, R2 ;  /* 0x0000001fff037819 */ /* 0x000fe20000011402 */
[----:B------:R-:W-:Y:S01]  /*f7b0*/  IMAD.U32 R4, RZ, RZ, UR5 ;  /* 0x00000005ff047e24 */ /* 0x000fe2000f8e00ff */
[----:B------:R-:W-:Y:S02]  /*f7c0*/  IADD3 R2, P0, R2, UR6, RZ ;  /* 0x0000000602027c10 */ /* 0x000fe4000ff1e0ff */
[----:B------:R-:W-:Y:S02]  /*f7d0*/  SHF.R.S32.HI R0, RZ, 0x1f, R5 ;  /* 0x0000001fff007819 */ /* 0x000fe40000011405 */
[----:B------:R-:W-:Y:S01]  /*f7e0*/  IADD3.X R3, R3, UR7, R4, P0, !PT ;  /* 0x0000000703037c10 */ /* 0x000fe200087fe404 */
[----:B------:R-:W-:Y:S02]  /*f7f0*/  ULDC.64 UR6, c[0x0][0xb50] ;  /* 0x0002d40000067ab9 */ /* 0x000fe40000000a00 */
[----:B------:R-:W-:-:S02]  /*f800*/  IMAD R0, R0, UR10, RZ ;  /* 0x0000000a00007c24 */ /* 0x000fc4000f8e02ff */
[----:B------:R-:W-:-:S04]  /*f810*/  IMAD.WIDE.U32 R2, R5, UR10, R2 ;  /* 0x0000000a05027c25 */ /* 0x000fc8000f8e0002 */
[----:B------:R-:W-:Y:S01]  /*f820*/  IMAD R7, R5, UR11, R0 ;  /* 0x0000000b05077c24 */ /* 0x000fe2000f8e0200 */
[----:B------:R-:W-:-:S03]  /*f830*/  LEA R4, P0, R2, UR6, 0x2 ;  /* 0x0000000602047c11 */ /* 0x000fc6000f8010ff */
[----:B------:R-:W-:-:S05]  /*f840*/  IMAD.IADD R3, R3, 0x1, R7 ;  /* 0x0000000103037824 */ /* 0x000fca00078e0207 */
[----:B------:R-:W-:Y:S01]  /*f850*/  LEA.HI.X R5, R2, UR7, R3, 0x2, P0 ;  /* 0x0000000702057c11 */ /* 0x000fe200080f1403 */
[----:B------:R-:W-:-:S05]  /*f860*/  IMAD.MOV.U32 R3, RZ, RZ, -0x800000 ;  /* 0xff800000ff037424 */ /* 0x000fca00078e00ff */
[----:B------:R2:W-:Y:S02]  /*f870*/  STG.E desc[UR36][R4.64], R3 ;  /* 0x0000000304007986 */ /* 0x0005e4000c101924 */
.L_x_1060:
[----:B------:R-:W-:Y:S05]  /*f880*/  BSYNC B1 ;  /* 0x0000000000017941 */ /* 0x000fea0003800000 */
.L_x_1059:
[----:B------:R-:W-:Y:S01]  /*f890*/  R2UR UR13, R194 ;  /* 0x00000000c20d72ca */ /* 0x000fe200000e0000 */
[----:B------:R-:W-:Y:S01]  /*f8a0*/  ULDC.64 UR10, c[0x0][0xae8] ;  /* 0x0002ba00000a7ab9 */ /* 0x000fe20000000a00 */
[----:B------:R-:W-:Y:S01]  /*f8b0*/  R2UR UR12, R195 ;  /* 0x00000000c30c72ca */ /* 0x000fe200000e0000 */
[----:B------:R-:W-:Y:S01]  /*f8c0*/  UIMAD UR5, UR8, UR10, URZ ;  /* 0x0000000a080572a4 */ /* 0x000fe2000f8e023f */
[----:B------:R-:W-:Y:S01]  /*f8d0*/  VIADD R6, R6, UR41 ;  /* 0x0000002906067c36 */ /* 0x000fe20008000000 */
[----:B------:R-:W-:Y:S03]  /*f8e0*/  BSSY B1, `(.L_x_1061) ;  /* 0x0000038000017945 */ /* 0x000fe60003800000 */
[----:B0-----:R-:W-:-:S04]  /*f8f0*/  @P1 IMAD.HI.U32 R0, R6, R9, RZ ;  /* 0x0000000906001227 */ /* 0x001fc800078e00ff */
[----:B--2---:R-:W-:Y:S01]  /*f900*/  IMAD.MOV.U32 R5, RZ, RZ, R6 ;  /* 0x000000ffff057224 */ /* 0x004fe200078e0006 */
[----:B------:R-:W-:Y:S01]  /*f910*/  UIMAD.WIDE.U32 UR6, UR13, UR10, URZ ;  /* 0x0000000a0d0672a5 */ /* 0x000fe2000f8e003f */
[----:B-1----:R-:W-:Y:S01]  /*f920*/  @P1 SHF.R.U32.HI R5, RZ, R11, R0 ;  /* 0x0000000bff051219 */ /* 0x002fe20000011600 */
[----:B------:R-:W-:-:S03]  /*f930*/  UIMAD UR5, UR13, UR11, UR5 ;  /* 0x0000000b0d0572a4 */ /* 0x000fc6000f8e0205 */
[----:B------:R-:W-:Y:S01]  /*f940*/  ULDC.64 UR10, c[0x0][0xaf0] ;  /* 0x0002bc00000a7ab9 */ /* 0x000fe20000000a00 */
[----:B------:R-:W-:Y:S01]  /*f950*/  UIADD3 UR7, UR7, UR5, URZ ;  /* 0x0000000507077290 */ /* 0x000fe2000fffe03f */
[--C-:B------:R-:W-:Y:S01]  /*f960*/  SHF.R.S32.HI R0, RZ, 0x1f, R5.reuse ;  /* 0x0000001fff007819 */ /* 0x100fe20000011405 */
[----:B------:R-:W-:Y:S01]  /*f970*/  UIMAD UR5, UR9, UR10, URZ ;  /* 0x0000000a090572a4 */ /* 0x000fe2000f8e023f */
[----:B------:R-:W-:Y:S01]  /*f980*/  IMAD.MOV R7, RZ, RZ, -R5 ;  /* 0x000000ffff077224 */ /* 0x000fe200078e0a05 */
[----:B------:R-:W-:Y:S02]  /*f990*/  UIMAD.WIDE.U32 UR6, UR12, UR10, UR6 ;  /* 0x0000000a0c0672a5 */ /* 0x000fe4000f8e0006 */
[----:B------:R-:W-:Y:S01]  /*f9a0*/  UIMAD UR5, UR12, UR11, UR5 ;  /* 0x0000000b0c0572a4 */ /* 0x000fe2000f8e0205 */
[----:B------:R-:W-:Y:S01]  /*f9b0*/  IMAD R7, R8, R7, R6 ;  /* 0x0000000708077224 */ /* 0x000fe200078e0206 */
[----:B------:R-:W-:Y:S01]  /*f9c0*/  ULDC.64 UR8, c[0x0][0xae0] ;  /* 0x0002b80000087ab9 */ /* 0x000fe20000000a00 */
[----:B------:R-:W-:Y:S01]  /*f9d0*/  VIADD R6, R196, UR41 ;  /* 0x00000029c4067c36 */ /* 0x000fe20008000000 */
[----:B------:R-:W-:Y:S01]  /*f9e0*/  UIADD3 UR5, UR7, UR5, URZ ;  /* 0x0000000507057290 */ /* 0x000fe2000fffe03f */
[----:B------:R-:W-:-:S02]  /*f9f0*/  IMAD R0, R0, UR8, RZ ;  /* 0x0000000800007c24 */ /* 0x000fc4000f8e02ff */
[----:B------:R-:W-:Y:S02]  /*fa00*/  IMAD.U32 R3, RZ, RZ, UR7 ;  /* 0x00000007ff037e24 */ /* 0x000fe4000f8e00ff */
[----:B------:R-:W-:Y:S01]  /*fa10*/  IMAD.U32 R2, RZ, RZ, UR6 ;  /* 0x00000006ff027e24 */ /* 0x000fe2000f8e00ff */
[----:B------:R-:W-:Y:S01]  /*fa20*/  ULDC.64 UR6, c[0x0][0xad8] ;  /* 0x0002b60000067ab9 */ /* 0x000fe20000000a00 */
[----:B------:R-:W-:Y:S01]  /*fa30*/  IMAD.U32 R3, RZ, RZ, UR5 ;  /* 0x00000005ff037e24 */ /* 0x000fe2000f8e00ff */
[----:B------:R-:W-:Y:S01]  /*fa40*/  ULDC UR5, c[0x0][0xa88] ;  /* 0x0002a20000057ab9 */ /* 0x000fe20000000800 */
[C---:B------:R-:W-:Y:S01]  /*fa50*/  IMAD R9, R5.reuse, UR9, R0 ;  /* 0x0000000905097c24 */ /* 0x040fe2000f8e0200 */
[----:B------:R-:W-:Y:S01]  /*fa60*/  SHF.R.S32.HI R0, RZ, 0x1f, R7 ;  /* 0x0000001fff007819 */ /* 0x000fe20000011407 */
[----:B------:R-:W-:-:S04]  /*fa70*/  IMAD.WIDE.U32 R2, R5, UR8, R2 ;  /* 0x0000000805027c25 */ /* 0x000fc8000f8e0002 */
[----:B------:R-:W-:Y:S02]  /*fa80*/  IMAD.IADD R3, R3, 0x1, R9 ;  /* 0x0000000103037824 */ /* 0x000fe400078e0209 */
[----:B------:R-:W-:Y:S02]  /*fa90*/  IMAD R4, R0, UR6, RZ ;  /* 0x0000000600047c24 */ /* 0x000fe4000f8e02ff */
[----:B------:R-:W-:Y:S02]  /*faa0*/  IMAD R9, R8, UR5, RZ ;  /* 0x0000000508097c24 */ /* 0x000fe4000f8e02ff */
[C---:B------:R-:W-:Y:S02]  /*fab0*/  IMAD R5, R7.reuse, UR7, R4 ;  /* 0x0000000707057c24 */ /* 0x040fe4000f8e0204 */
[----:B------:R-:W-:Y:S01]  /*fac0*/  IMAD.WIDE.U32 R2, R7, UR6, R2 ;  /* 0x0000000607027c25 */ /* 0x000fe2000f8e0002 */
[----:B------:R-:W-:Y:S01]  /*fad0*/  ISETP.GE.AND P2, PT, R6, R9, PT ;  /* 0x000000090600720c */ /* 0x000fe20003f46270 */
[----:B------:R-:W-:-:S02]  /*fae0*/  ULDC.64 UR6, c[0x0][0xa80] ;  /* 0x0002a00000067ab9 */ /* 0x000fc40000000a00 */
[----:B------:R-:W-:Y:S01]  /*faf0*/  IMAD.IADD R3, R3, 0x1, R5 ;  /* 0x0000000103037824 */ /* 0x000fe200078e0205 */
[----:B------:R-:W-:Y:S01]  /*fb00*/  LEA R4, P3, R2, UR6, 0x1 ;  /* 0x0000000602047c11 */ /* 0x000fe2000f8608ff */
[----:B------:R-:W-:-:S03]  /*fb10*/  VIADD R0, R6, 0x20 ;  /* 0x0000002006007836 */ /* 0x000fc60000000000 */
[----:B------:R-:W-:Y:S01]  /*fb20*/  LEA.HI.X R5, R2, UR7, R3, 0x1, P3 ;  /* 0x0000000702057c11 */ /* 0x000fe200098f0c03 */
[----:B------:R0:W1:Y:S01]  /*fb30*/  SHFL.IDX PT, R7, R4, RZ, 0x181f ;  /* 0x00181fff04077589 */ /* 0x00006200000e0000 */
[-C--:B------:R-:W-:Y:S01]  /*fb40*/  ISETP.GE.AND P1, PT, R0, R9.reuse, PT ;  /* 0x000000090000720c */ /* 0x080fe20003f26270 */
[----:B------:R-:W-:Y:S02]  /*fb50*/  VIADD R0, R6, 0x40 ;  /* 0x0000004006007836 */ /* 0x000fe40000000000 */
[----:B------:R0:W2:Y:S03]  /*fb60*/  SHFL.IDX PT, R3, R5, RZ, 0x181f ;  /* 0x00181fff05037589 */ /* 0x0000a600000e0000 */
[----:B------:R-:W-:Y:S01]  /*fb70*/  ISETP.GE.AND P0, PT, R0, R9, PT ;  /* 0x000000090000720c */ /* 0x000fe20003f06270 */
[----:B------:R-:W-:-:S12]  /*fb80*/  @P2 BRA `(.L_x_1062) ;  /* 0x0000000000342947 */ /* 0x000fd80003800000 */
[----:B------:R-:W-:Y:S02]  /*fb90*/  ULDC UR5, c[0x0][0xac8] ;  /* 0x0002b20000057ab9 */ /* 0x000fe40000000800 */
[----:B------:R-:W-:Y:S02]  /*fba0*/  ISETP.GE.AND P4, PT, R22, UR5, PT ;  /* 0x0000000516007c0c */ /* 0x000fe4000bf86270 */
[----:B------:R-:W-:Y:S02]  /*fbb0*/  ISETP.GE.AND P3, PT, R23, UR5, PT ;  /* 0x0000000517007c0c */ /* 0x000fe4000bf66270 */
[----:B------:R-:W-:-:S09]  /*fbc0*/  ISETP.GE.AND P2, PT, R192, UR5, PT ;  /* 0x00000005c0007c0c */ /* 0x000fd2000bf46270 */
[CC--:B-1----:R-:W-:Y:S02]  /*fbd0*/  @!P4 LEA R10, P6, R22.reuse, R7.reuse, 0x1 ;  /* 0x00000007160ac211 */ /* 0x0c2fe400078c08ff */
[C---:B------:R-:W-:Y:S02]  /*fbe0*/  @!P3 LEA R12, P5, R23.reuse, R7, 0x1 ;  /* 0x00000007170cb211 */ /* 0x040fe400078a08ff */
[----:B--2---:R-:W-:Y:S02]  /*fbf0*/  @!P4 LEA.HI.X R11, R22, R3, R206, 0x1, P6 ;  /* 0x00000003160bc211 */ /* 0x004fe400030f0cce */
[C---:B------:R-:W-:Y:S02]  /*fc00*/  @!P2 LEA R2, P6, R192.reuse, R7, 0x1 ;  /* 0x00000007c002a211 */ /* 0x040fe400078c08ff */
[-C--:B------:R-:W-:Y:S01]  /*fc10*/  @!P3 LEA.HI.X R13, R23, R3.reuse, R205, 0x1, P5 ;  /* 0x00000003170db211 */ /* 0x080fe200028f0ccd */
[----:B------:R3:W-:Y:S01]  /*fc20*/  @!P4 ST.E.128 desc[UR36][R10.64], RZ ;  /* 0x000000ff0a00c985 */ /* 0x0007e2000c101d24 */
[----:B------:R-:W-:-:S03]  /*fc30*/  @!P2 LEA.HI.X R3, R192, R3, R204, 0x1, P6 ;  /* 0x00000003c003a211 */ /* 0x000fc600030f0ccc */
[----:B------:R3:W-:Y:S04]  /*fc40*/  @!P3 ST.E.128 desc[UR36][R12.64], RZ ;  /* 0x000000ff0c00b985 */ /* 0x0007e8000c101d24 */
[----:B------:R3:W-:Y:S02]  /*fc50*/  @!P2 ST.E.128 desc[UR36][R2.64], RZ ;  /* 0x000000ff0200a985 */ /* 0x0007e4000c101d24 */
.L_x_1062:
[----:B------:R-:W-:Y:S05]  /*fc60*/  BSYNC B1 ;  /* 0x0000000000017941 */ /* 0x000fea0003800000 */
.L_x_1061:
[----:B--23--:R2:W3:Y:S01]  /*fc70*/  SHFL.IDX PT, R3, R5, 0x1, 0x181f ;  /* 0x00381f0005037f89 */ /* 0x00c4e200000e0000 */
        /* <DEDUP_REMOVED lines=10> */
[-C--:B---3--:R-:W-:Y:S02]  /*fd20*/  @!P4 LEA.HI.X R11, R22, R3.reuse, R206, 0x1, P1 ;  /* 0x00000003160bc211 */ /* 0x088fe400008f0cce */
[-C--:B------:R-:W-:Y:S02]  /*fd30*/  @!P5 LEA.HI.X R13, R23, R3.reuse, R205, 0x1, P2 ;  /* 0x00000003170dd211 */ /* 0x080fe400010f0ccd */
[----:B------:R-:W-:Y:S01]  /*fd40*/  @!P6 LEA.HI.X R3, R192, R3, R204, 0x1, P3 ;  /* 0x00000003c003e211 */ /* 0x000fe200018f0ccc */
[----:B------:R4:W-:Y:S04]  /*fd50*/  @!P4 ST.E.128 desc[UR36][R10.64], RZ ;  /* 0x000000ff0a00c985 */ /* 0x0009e8000c101d24 */
[----:B------:R4:W-:Y:S04]  /*fd60*/  @!P5 ST.E.128 desc[UR36][R12.64], RZ ;  /* 0x000000ff0c00d985 */ /* 0x0009e8000c101d24 */
[----:B------:R4:W-:Y:S02]  /*fd70*/  @!P6 ST.E.128 desc[UR36][R2.64], RZ ;  /* 0x000000ff0200e985 */ /* 0x0009e4000c101d24 */
.L_x_1064:
[----:B------:R-:W-:Y:S05]  /*fd80*/  BSYNC B1 ;  /* 0x0000000000017941 */ /* 0x000fea0003800000 */
.L_x_1063:
        /* <DEDUP_REMOVED lines=17> */
.L_x_1066:
[----:B------:R-:W-:Y:S05]  /*fea0*/  BSYNC B1 ;  /* 0x0000000000017941 */ /* 0x000fea0003800000 */
.L_x_1065:
[----:B------:R-:W-:Y:S01]  /*feb0*/  VIADD R0, R6, 0x60 ;  /* 0x0000006006007836 */ /* 0x000fe20000000000 */
[----:B0-23--:R-:W0:Y:S04]  /*fec0*/  SHFL.IDX PT, R5, R5, 0x3, 0x181f ;  /* 0x00781f0005057f89 */ /* 0x00de2800000e0000 */
[----:B------:R-:W-:Y:S01]  /*fed0*/  ISETP.GE.AND P0, PT, R0, R9, PT ;  /* 0x000000090000720c */ /* 0x000fe20003f06270 */
[----:B-1--4-:R1:W2:-:S12]  /*fee0*/  SHFL.IDX PT, R3, R4, 0x3, 0x181f ;  /* 0x00781f0004037f89 */ /* 0x01229800000e0000 */
        /* <DEDUP_REMOVED lines=14> */
.L_x_1058:
[----:B------:R-:W-:Y:S05]  /*ffd0*/  BSYNC B0 ;  /* 0x0000000000007941 */ /* 0x000fea0003800000 */
.L_x_1050:
[----:B------:R-:W-:Y:S02]  /*ffe0*/  ULDC UR5, c[0x0][0xc38] ;  /* 0x00030e0000057ab9 */ /* 0x000fe40000000800 */
[----:B------:R-:W-:-:S06]  /*fff0*/  UISETP.GE.AND UP0, UPT, UR4, UR5, UPT ;  /* 0x000000050400728c */ /* 0x000fcc000bf06270 */
[----:B------:R-:W-:-:S13]  /*10000*/  PLOP3.LUT P0, PT, PT, PT, UP0, 0x80, 0x0 ;  /* 0x000000000000781c */ /* 0x000fda0003f0f008 */
[----:B------:R-:W-:Y:S05]  /*10010*/  @!P0 BRA `(.L_x_1067) ;  /* 0xffffff0c003c8947 */ /* 0x000fea000383ffff */
[----:B------:R-:W-:Y:S05]  /*10020*/  EXIT ;  /* 0x000000000000794d */ /* 0x000fea0003800000 */
.L_x_961:
[----:B------:R-:W-:-:S08]  /*10030*/  NOP ;  /* 0x0000000000007918 */ /* 0x000fd00000000000 */
[----:B0-----:R-:W0:-:S00]  /*10040*/  USETMAXREG.DEALLOC.CTAPOOL 0x28 ;  /* 0x00000028000079c8 */ /* 0x001e0000080e0500 */
[----:B0-----:R-:W-:-:S06]  /*10050*/  LOP3.LUT R0, R0, 0x3, RZ, 0xc0, !PT ;  /* 0x0000000300007812 */ /* 0x001fcc00078ec0ff */
[----:B------:R-:W0:Y:S01]  /*10060*/  S2UR UR10, SR_CTAID.X ;  /* 0x00000000000a79c3 */ /* 0x000e220000002500 */
[----:B------:R-:W-:Y:S01]  /*10070*/  LOP3.LUT R16, R16, 0xffffefff, RZ, 0xc0, !PT ;  /* 0xffffefff10107812 */ /* 0x000fe200078ec0ff */
[----:B------:R-:W-:Y:S01]  /*10080*/  STL [R1], RZ ;  /* 0x000000ff01007387 */ /* 0x000fe20000100800 */
[----:B------:R-:W-:Y:S02]  /*10090*/  IMAD.MOV.U32 R23, RZ, RZ, RZ ;  /* 0x000000ffff177224 */ /* 0x000fe400078e00ff */
[----:B------:R-:W-:Y:S01]  /*100a0*/  IMAD.MOV.U32 R26, RZ, RZ, 0x1 ;  /* 0x00000001ff1a7424 */ /* 0x000fe200078e00ff */
[----:B------:R1:W2:Y:S02]  /*100b0*/  SHFL.IDX PT, R2, R0, RZ, 0x1f ;  /* 0x00001fff00027589 */ /* 0x0002a400000e0000 */
[----:B-1----:R-:W0:Y:S01]  /*100c0*/  LDC R0, c[0x0][0xc38] ;  /* 0x00030e00ff007b82 */ /* 0x002e220000000800 */
[----:B--2---:R-:W-:-:S13]  /*100d0*/  ISETP.NE.AND P0, PT, R2, RZ, PT ;  /* 0x000000ff0200720c */ /* 0x004fda0003f05270 */
[----:B------:R-:W-:Y:S01]  /*100e0*/  @P0 LOP3.LUT R16, R16, 0x1000, RZ, 0xfc, !PT ;  /* 0x0000100010100812 */ /* 0x000fe200078efcff */
[----:B------:R-:W-:Y:S06]  /*100f0*/  @P0 BAR.ARV 0x4, 0x180 ;  /* 0x0106000000000b1d */ /* 0x000fec0000002000 */
[----:B0-----:R-:W-:-:S13]  /*10100*/  ISETP.LE.AND P0, PT, R0, UR10, PT ;  /* 0x0000000a00007c0c */ /* 0x001fda000bf03270 */
[----:B------:R-:W-:Y:S05]  /*10110*/  @P0 BRA `(.L_x_1068) ;  /* 0x00000040005c0947 */ /* 0x000fea0003800000 */
[----:B------:R-:W2:Y:S01]  /*10120*/  LDL R4, [R1+0x4] ;  /* 0x0000040001047983 */ /* 0x000ea20000100800 */
[----:B------:R-:W-:Y:S01]  /*10130*/  IMAD.SHL.U32 R37, R3, 0x8, RZ ;  /* 0x0000000803257824 */ /* 0x000fe200078e00ff */
[----:B------:R-:W-:Y:S01]  /*10140*/  ULDC UR9, c[0x0][0x2b8] ;  /* 0x0000ae0000097ab9 */ /* 0x000fe20000000800 */
[----:B------:R-:W-:Y:S01]  /*10150*/  LOP3.LUT R16, R16, 0xfffffffd, RZ, 0xc0, !PT ;  /* 0xfffffffd10107812 */ /* 0x000fe200078ec0ff */
[----:B------:R-:W0:Y:S01]  /*10160*/  S2UR UR8, SR_CgaCtaId ;  /* 0x00000000000879c3 */ /* 0x000e220000008800 */
[----:B------:R-:W-:Y:S01]  /*10170*/  ULDC.64 UR4, c[0x0][0x418] ;  /* 0x0001060000047ab9 */ /* 0x000fe20000000a00 */
[C---:B------:R-:W-:Y:S01]  /*10180*/  LOP3.LUT R0, R37.reuse, 0x1f8, RZ, 0xc0, !PT ;  /* 0x000001f825007812 */ /* 0x040fe200078ec0ff */
[----:B------:R-:W-:Y:S01]  /*10190*/  UISETP.NE.U32.AND UP0, UPT, UR4, URZ, UPT ;  /* 0x0000003f0400728c */ /* 0x000fe2000bf05070 */
[----:B------:R1:W-:Y:S01]  /*101a0*/  STL [R1], RZ ;  /* 0x000000ff01007387 */ /* 0x0003e20000100800 */
[----:B------:R-:W-:Y:S01]  /*101b0*/  ULDC UR40, c[0x0][0x288] ;  /* 0x0000a20000287ab9 */ /* 0x000fe20000000800 */
[----:B------:R-:W-:Y:S01]  /*101c0*/  LOP3.LUT R0, R0, 0x38, R3, 0x78, !PT ;  /* 0x0000003800007812 */ /* 0x000fe200078e7803 */
[----:B------:R-:W-:Y:S01]  /*101d0*/  UISETP.NE.AND.EX UP0, UPT, UR5, URZ, UPT, UP0 ;  /* 0x0000003f0500728c */ /* 0x000fe2000bf05300 */
[----:B------:R-:W-:Y:S01]  /*101e0*/  IMAD.U32 R34, RZ, RZ, UR10 ;  /* 0x0000000aff227e24 */ /* 0x000fe2000f8e00ff */
[----:B------:R-:W-:Y:S01]  /*101f0*/  ULDC UR4, c[0x0][0x424] ;  /* 0x0001090000047ab9 */ /* 0x000fe20000000800 */
[----:B------:R-:W-:Y:S01]  /*10200*/  LOP3.LUT R30, R0, 0x200, R37, 0xf8, !PT ;  /* 0x00000200001e7812 */ /* 0x000fe200078ef825 */
[----:B------:R-:W-:Y:S01]  /*10210*/  USEL UR4, UR4, 0x1, UP0 ;  /* 0x0000000104047887 */ /* 0x000fe20008000000 */
[----:B------:R-:W-:Y:S01]  /*10220*/  LOP3.LUT R37, R37, 0x38, RZ, 0xc0, !PT ;  /* 0x0000003825257812 */ /* 0x000fe200078ec0ff */
[----:B------:R-:W-:Y:S01]  /*10230*/  UMOV UR5, 0x400 ;  /* 0x0000040000057882 */ /* 0x000fe20000000000 */
[----:B------:R-:W-:Y:S01]  /*10240*/  ULDC UR39, c[0x0][0x448] ;  /* 0x0001120000277ab9 */ /* 0x000fe20000000800 */
[----:B------:R-:W-:Y:S01]  /*10250*/  IMAD.MOV.U32 R26, RZ, RZ, 0x1 ;  /* 0x00000001ff1a7424 */ /* 0x000fe200078e00ff */
[C---:B------:R-:W-:Y:S01]  /*10260*/  LOP3.LUT R0, R37.reuse, 0x40, RZ, 0xfc, !PT ;  /* 0x0000004025007812 */ /* 0x040fe200078efcff */
[----:B------:R-:W-:Y:S01]  /*10270*/  IMAD.MOV.U32 R23, RZ, RZ, RZ ;  /* 0x000000ffff177224 */ /* 0x000fe200078e00ff */
[----:B------:R-:W-:Y:S01]  /*10280*/  LOP3.LUT R2, R37, 0x80, RZ, 0xfc, !PT ;  /* 0x0000008025027812 */ /* 0x000fe200078efcff */
[----:B------:R-:W-:Y:S01]  /*10290*/  UIMAD UR39, UR39, UR40, URZ ;  /* 0x00000028272772a4 */ /* 0x000fe2000f8e023f */
[----:B------:R-:W-:Y:S01]  /*102a0*/  ISETP.GE.AND P1, PT, R0, UR9, PT ;  /* 0x0000000900007c0c */ /* 0x000fe2000bf26270 */
[----:B------:R-:W-:Y:S01]  /*102b0*/  ULDC UR47, c[0x0][0xc] ;  /* 0x00000300002f7ab9 */ /* 0x000fe20000000800 */
[----:B0-----:R-:W-:-:S06]  /*102c0*/  ULEA UR8, UR8, UR5, 0x18 ;  /* 0x0000000508087291 */ /* 0x001fcc000f8ec03f */
[----:B------:R-:W-:-:S04]  /*102d0*/  IMAD.U32 R17, RZ, RZ, UR8 ;  /* 0x00000008ff117e24 */ /* 0x000fc8000f8e00ff */
[----:B------:R-:W-:Y:S01]  /*102e0*/  IMAD R31, R30, 0x2, R17 ;  /* 0x000000021e1f7824 */ /* 0x000fe200078e0211 */
[----:B--2---:R-:W-:Y:S02]  /*102f0*/  R2UR UR6, R4 ;  /* 0x00000000040672ca */ /* 0x004fe400000e0000 */
[C---:B------:R-:W-:Y:S01]  /*10300*/  LOP3.LUT R4, R3.reuse, 0x7f, RZ, 0xc0, !PT ;  /* 0x0000007f03047812 */ /* 0x040fe200078ec0ff */
[----:B------:R-:W-:-:S03]  /*10310*/  IMAD.SHL.U32 R3, R3, 0x10, RZ ;  /* 0x0000001003037824 */ /* 0x000fc600078e00ff */
[----:B------:R-:W-:-:S07]  /*10320*/  SHF.R.U32.HI R36, RZ, 0x3, R4 ;  /* 0x00000003ff247819 */ /* 0x000fce0000011604 */
[----:B------:R-:W-:-:S03]  /*10330*/  ULOP3.LUT UR48, UR6, 0x2, URZ, 0xfc, !UPT ;  /* 0x0000000206307892 */ /* 0x000fc6000f8efc3f */
[----:B------:R-:W-:Y:S02]  /*10340*/  ULDC.64 UR6, c[0x0][0x2f0] ;  /* 0x0000bc0000067ab9 */ /* 0x000fe40000000a00 */
[----:B------:R-:W-:Y:S01]  /*10350*/  ISETP.GE.AND P0, PT, R0, UR7, PT ;  /* 0x0000000700007c0c */ /* 0x000fe2000bf06270 */
[----:B------:R-:W-:Y:S01]  /*10360*/  UIMAD UR38, UR4, UR6, URZ ;  /* 0x00000006042672a4 */ /* 0x000fe2000f8e023f */
[----:B------:R-:W-:-:S03]  /*10370*/  ISETP.GE.AND P2, PT, R2, UR7, PT ;  /* 0x0000000702007c0c */ /* 0x000fc6000bf46270 */
[----:B------:R-:W-:Y:S02]  /*10380*/  UIADD3 UR4, UR38, 0x5f, URZ ;  /* 0x0000005f26047890 */ /* 0x000fe4000fffe03f */
[----:B------:R-:W-:Y:S02]  /*10390*/  UIADD3 UR49, UR38, 0x1, -UR40 ;  /* 0x0000000126317890 */ /* 0x000fe4000fffe828 */
[----:B------:R-:W-:Y:S02]  /*103a0*/  UIMAD.WIDE UR4, UR4, 0x2aaaaaab, URZ ;  /* 0x2aaaaaab040478a5 */ /* 0x000fe4000f8e023f */
[----:B------:R-:W-:Y:S02]  /*103b0*/  UIADD3 UR40, UR38, -UR40, URZ ;  /* 0x8000002826287290 */ /* 0x000fe4000fffe03f */
[----:B------:R-:W-:Y:S01]  /*103c0*/  @P0 LOP3.LUT R16, R16, 0x2, RZ, 0xfc, !PT ;  /* 0x0000000210100812 */ /* 0x000fe200078efcff */
[----:B------:R-:W-:Y:S01]  /*103d0*/  USHF.R.U32.HI UR41, URZ, 0x1f, UR5 ;  /* 0x0000001f3f297899 */ /* 0x000fe20008011605 */
[----:B------:R-:W-:-:S02]  /*103e0*/  ISETP.GE.AND P0, PT, R0, UR7, PT ;  /* 0x0000000700007c0c */ /* 0x000fc4000bf06270 */
[----:B------:R-:W-:Y:S01]  /*103f0*/  LOP3.LUT R16, R16, 0xfffffbff, RZ, 0xc0, !PT ;  /* 0xfffffbff10107812 */ /* 0x000fe200078ec0ff */
[----:B------:R-:W-:Y:S01]  /*10400*/  ULEA.HI.SX32 UR41, UR5, UR41, 0x1c ;  /* 0x0000002905297291 */ /* 0x000fe2000f8fe23f */
[----:B------:R-:W-:Y:S02]  /*10410*/  LOP3.LUT R0, R36, 0x70, R3, 0xf8, !PT ;  /* 0x0000007024007812 */ /* 0x000fe400078ef803 */
[----:B------:R-:W-:Y:S02]  /*10420*/  @P1 LOP3.LUT R16, R16, 0x400, RZ, 0xfc, !PT ;  /* 0x0000040010101812 */ /* 0x000fe400078efcff */
[----:B------:R-:W-:Y:S02]  /*10430*/  ISETP.GE.AND P1, PT, R2, UR9, PT ;  /* 0x0000000902007c0c */ /* 0x000fe4000bf26270 */
[----:B------:R-:W-:-:S04]  /*10440*/  LOP3.LUT R16, R16, 0xffffffef, RZ, 0xc0, !PT ;  /* 0xffffffef10107812 */ /* 0x000fc800078ec0ff */
        /* <DEDUP_REMOVED lines=12> */
[----:B------:R-:W-:-:S04]  /*10510*/  @P2 LOP3.LUT R16, R16, 0x4, RZ, 0xfc, !PT ;  /* 0x0000000410102812 */ /* 0x000fc800078efcff */
[----:B------:R-:W-:-:S04]  /*10520*/  LOP3.LUT R16, R16, 0xfffff7ff, RZ, 0xc0, !PT ;  /* 0xfffff7ff10107812 */ /* 0x000fc800078ec0ff */
[----:B------:R-:W-:-:S04]  /*10530*/  LOP3.LUT R16, R16, 0xffffffdf, RZ, 0xc0, !PT ;  /* 0xffffffdf10107812 */ /* 0x000fc800078ec0ff */
[----:B------:R-:W-:-:S04]  /*10540*/  @P1 LOP3.LUT R16, R16, 0x20, RZ, 0xfc, !PT ;  /* 0x0000002010101812 */ /* 0x000fc800078efcff */
[----:B-1----:R-:W-:-:S07]  /*10550*/  @P0 LOP3.LUT R16, R16, 0x800, RZ, 0xfc, !PT ;  /* 0x0000080010100812 */ /* 0x002fce00078efcff */
.L_x_1123:
[----:B------:R-:W-:Y:S01]  /*10560*/  ULDC UR7, c[0x0][0xc60] ;  /* 0x0003180000077ab9 */ /* 0x000fe20000000800 */
[C---:B------:R-:W-:Y:S01]  /*10570*/  R2UR UR42, R34.reuse ;  /* 0x00000000222a72ca */ /* 0x040fe200000e0000 */
[----:B------:R-:W-:Y:S01]  /*10580*/  UISETP.NE.AND UP0, UPT, UR7, 0x1, UPT ;  /* 0x000000010700788c */ /* 0x000fe2000bf05270 */
[----:B------:R-:W-:-:S10]  /*10590*/  R2UR UR6, R34 ;  /* 0x00000000220672ca */ /* 0x000fd400000e0000 */
        /* <DEDUP_REMOVED lines=9> */
[----:B0----5:R-:W-:Y:S05]  /*10630*/  @P0 BRA `(.L_x_1069) ;  /* 0x0000000000200947 */ /* 0x021fea0003800000 */
        /* <DEDUP_REMOVED lines=8> */
.L_x_1069:
[----:B------:R-:W-:Y:S01]  /*106c0*/  ULDC UR8, c[0x0][0xc54] ;  /* 0x0003150000087ab9 */ /* 0x000fe20000000800 */
[----:B------:R-:W-:Y:S01]  /*106d0*/  UMOV UR6, UR7 ;  /* 0x0000000700067c82 */ /* 0x000fe20008000000 */
[----:B------:R-:W-:-:S11]  /*106e0*/  UISETP.NE.AND UP0, UPT, UR8, 0x1, UPT ;  /* 0x000000010800788c */ /* 0x000fd6000bf05270 */
[----:B------:R-:W-:Y:S02]  /*106f0*/  @UP0 ULDC.64 UR10, c[0x0][0xc58] ;  /* 0x00031600000a0ab9 */ /* 0x000fe40000000a00 */
[----:B------:R-:W-:-:S04]  /*10700*/  UIMAD.WIDE.U32 UR4, UR7, UR10, URZ ;  /* 0x0000000a070472a5 */ /* 0x000fc8000f8e003f */
[----:B------:R-:W-:-:S04]  /*10710*/  @UP0 USHF.R.U32.HI UR6, URZ, UR11, UR5 ;  /* 0x0000000b3f060299 */ /* 0x000fc80008011605 */
[----:B------:R-:W-:-:S12]  /*10720*/  UIMAD UR4, UR6, UR8, URZ ;  /* 0x00000008060472a4 */ /* 0x000fd8000f8e023f */
.L_x_1070:
[----:B------:R-:W-:Y:S01]  /*10730*/  ULDC UR5, c[0x0][0xc48] ;  /* 0x0003120000057ab9 */ /* 0x000fe20000000800 */
[----:B------:R-:W-:Y:S01]  /*10740*/  ULDC.64 UR8, c[0x0][0xa28] ;  /* 0x00028a0000087ab9 */ /* 0x000fe20000000a00 */
[----:B------:R-:W-:Y:S01]  /*10750*/  UISETP.NE.AND UP1, UPT, UR5, 0x1, UPT ;  /* 0x000000010500788c */ /* 0x000fe2000bf25270 */
[----:B------:R-:W-:Y:S01]  /*10760*/  IMAD.MOV.U32 R32, RZ, RZ, RZ ;  /* 0x000000ffff207224 */ /* 0x000fe200078e00ff */
[----:B------:R-:W-:Y:S02]  /*10770*/  UIADD3 UR4, UR7, -UR4, URZ ;  /* 0x8000000407047290 */ /* 0x000fe4000fffe03f */
[----:B------:R-:W-:Y:S01]  /*10780*/  UISETP.NE.U32.AND UP0, UPT, UR8, URZ, UPT ;  /* 0x0000003f0800728c */ /* 0x000fe2000bf05070 */
[----:B------:R-:W-:Y:S02]  /*10790*/  ULDC UR5, c[0x0][0xc54] ;  /* 0x0003150000057ab9 */ /* 0x000fe40000000800 */
[----:B------:R-:W-:Y:S02]  /*107a0*/  UIMAD UR42, UR42, UR5, UR4 ;  /* 0x000000052a2a72a4 */ /* 0x000fe4000f8e0204 */
[----:B------:R-:W-:-:S02]  /*107b0*/  UISETP.NE.AND.EX UP0, UPT, UR9, URZ, UPT, UP0 ;  /* 0x0000003f0900728c */ /* 0x000fc4000bf05300 */
[----:B------:R-:W-:Y:S01]  /*107c0*/  @UP1 ULDC UR4, c[0x0][0xc4c] ;  /* 0x0003130000041ab9 */ /* 0x000fe20000000800 */
[----:B------:R-:W-:Y:S01]  /*107d0*/  @UP1 ULDC UR7, c[0x0][0xc50] ;  /* 0x0003140000071ab9 */ /* 0x000fe20000000800 */
[----:B------:R-:W-:Y:S02]  /*107e0*/  UIMAD.WIDE.U32 UR4, UR42, UR4, URZ ;  /* 0x000000042a0472a5 */ /* 0x000fe4000f8e003f */
[----:B------:R-:W-:Y:S01]  /*107f0*/  UMOV UR43, UR42 ;  /* 0x0000002a002b7c82 */ /* 0x000fe20008000000 */
[----:B------:R-:W-:Y:S01]  /*10800*/  ULOP3.LUT UR6, UR6, 0x1ffffff, URZ, 0x3c, !UPT ;  /* 0x01ffffff06067892 */ /* 0x000fe2000f8e3c3f */
[----:B------:R-:W-:Y:S01]  /*10810*/  PLOP3.LUT P0, PT, PT, PT, UP0, 0x80, 0x0 ;  /* 0x000000000000781c */ /* 0x000fe20003f0f008 */
[----:B------:R-:W-:-:S03]  /*10820*/  @UP1 USHF.R.U32.HI UR43, URZ, UR7, UR5 ;  /* 0x000000073f2b1299 */ /* 0x000fc60008011605 */
[----:B------:R-:W-:Y:S02]  /*10830*/  @UP0 ULDC.64 UR4, c[0x0][0xa28] ;  /* 0x00028a0000040ab9 */ /* 0x000fe40000000a00 */
[----:B------:R-:W-:-:S06]  /*10840*/  @UP0 UIMAD.WIDE UR4, UR43, 0x4, UR4 ;  /* 0x000000042b0408a5 */ /* 0x000fcc000f8e0204 */
[----:B------:R-:W-:Y:S01]  /*10850*/  IMAD.U32 R3, RZ, RZ, UR5 ;  /* 0x00000005ff037e24 */ /* 0x000fe2000f8e00ff */
[----:B------:R-:W-:Y:S01]  /*10860*/  ULDC UR5, c[0x0][0x448] ;  /* 0x0001120000057ab9 */ /* 0x000fe20000000800 */
[----:B------:R-:W-:Y:S01]  /*10870*/  IMAD.U32 R2, RZ, RZ, UR4 ;  /* 0x00000004ff027e24 */ /* 0x000fe2000f8e00ff */
[----:B------:R-:W-:Y:S01]  /*10880*/  ULDC UR4, c[0x0][0xc3c] ;  /* 0x00030f0000047ab9 */ /* 0x000fe20000000800 */
[----:B------:R-:W-:Y:S02]  /*10890*/  UISETP.NE.AND UP2, UPT, UR5, 0x1, UPT ;  /* 0x000000010500788c */ /* 0x000fe4000bf45270 */
[----:B------:R-:W-:Y:S01]  /*108a0*/  UIADD3 UR6, UR6, UR4, URZ ;  /* 0x0000000406067290 */ /* 0x000fe2000fffe03f */
[----:B------:R0:W5:Y:S01]  /*108b0*/  @P0 LDG.E R32, desc[UR36][R2.64] ;  /* 0x0000002402200981 */ /* 0x000162000c1e1900 */
[----:B------:R-:W-:Y:S02]  /*108c0*/  UP2UR UR50, UPR, URZ, 0x4 ;  /* 0x000000043f327883 */ /* 0x000fe40008000000 */
[----:B------:R-:W-:-:S04]  /*108d0*/  USHF.L.U32 UR44, UR6, 0x7, URZ ;  /* 0x00000007062c7899 */ /* 0x000fc8000800063f */
[----:B------:R-:W-:Y:S01]  /*108e0*/  UIADD3 UR6, UR44, 0x7f, URZ ;  /* 0x0000007f2c067890 */ /* 0x000fe2000fffe03f */
[----:B------:R-:W-:Y:S01]  /*108f0*/  @UP2 ULDC UR4, c[0x0][0x44c] ;  /* 0x0001130000042ab9 */ /* 0x000fe20000000800 */
[----:B------:R-:W-:Y:S02]  /*10900*/  @UP2 ULDC UR7, c[0x0][0x450] ;  /* 0x0001140000072ab9 */ /* 0x000fe40000000800 */
[----:B------:R-:W-:-:S04]  /*10910*/  UIMAD.WIDE.U32 UR4, UR6, UR4, URZ ;  /* 0x00000004060472a5 */ /* 0x000fc8000f8e003f */
[----:B------:R-:W-:-:S03]  /*10920*/  @UP2 USHF.R.U32.HI UR6, URZ, UR7, UR5 ;  /* 0x000000073f062299 */ /* 0x000fc60008011605 */
[----:B------:R-:W-:Y:S01]  /*10930*/  ULDC.64 UR4, c[0x0][0x9e0] ;  /* 0x0002780000047ab9 */ /* 0x000fe20000000a00 */
[----:B------:R-:W-:Y:S02]  /*10940*/  UIADD3 UR6, UR49, UR6, URZ ;  /* 0x0000000631067290 */ /* 0x000fe4000fffe03f */
[----:B------:R-:W-:Y:S02]  /*10950*/  UISETP.GE.AND UP0, UPT, UR5, 0x1, UPT ;  /* 0x000000010500788c */ /* 0x000fe4000bf06270 */
[----:B------:R-:W-:-:S04]  /*10960*/  UIADD3 UR4, UR6, UR4, URZ ;  /* 0x0000000406047290 */ /* 0x000fc8000fffe03f */
[----:B------:R-:W-:-:S13]  /*10970*/  PLOP3.LUT P0, PT, PT, PT, UP0, 0x40, 0x0 ;  /* 0x000000000000781c */ /* 0x000fda0003f0e808 */
[----:B0-----:R-:W-:Y:S05]  /*10980*/  @P0 BRA `(.L_x_1071) ;  /* 0x0000000000440947 */ /* 0x001fea0003800000 */
[----:B------:R-:W-:Y:S01]  /*10990*/  ISETP.LT.AND P0, PT, RZ, UR6, PT ;  /* 0x00000006ff007c0c */ /* 0x000fe2000bf01270 */
[----:B------:R-:W-:-:S12]  /*109a0*/  UIADD3 UR8, UR6, -0x1, URZ ;  /* 0xffffffff06087890 */ /* 0x000fd8000fffe03f */
[----:B------:R-:W-:Y:S05]  /*109b0*/  @P0 BRA `(.L_x_1072) ;  /* 0x00000000001c0947 */ /* 0x000fea0003800000 */
[----:B------:R-:W-:Y:S02]  /*109c0*/  UISETP.NE.AND UP1, UPT, UR5, 0x1, UPT ;  /* 0x000000010500788c */ /* 0x000fe4000bf25270 */
[----:B------:R-:W-:-:S09]  /*109d0*/  UIADD3 UR8, -UR6, URZ, URZ ;  /* 0x0000003f06087290 */ /* 0x000fd2000fffe13f */
[----:B------:R-:W-:Y:S02]  /*109e0*/  @UP1 ULDC.64 UR10, c[0x0][0x9e8] ;  /* 0x00027a00000a1ab9 */ /* 0x000fe40000000a00 */
[----:B------:R-:W-:-:S04]  /*109f0*/  UIMAD.WIDE.U32 UR6, UR8, UR10, URZ ;  /* 0x0000000a080672a5 */ /* 0x000fc8000f8e003f */
[----:B------:R-:W-:-:S04]  /*10a00*/  @UP1 USHF.R.U32.HI UR8, URZ, UR11, UR7 ;  /* 0x0000000b3f081299 */ /* 0x000fc80008011607 */
[----:B------:R-:W-:Y:S01]  /*10a10*/  ULOP3.LUT UR8, URZ, UR8, URZ, 0x33, !UPT ;  /* 0x000000083f087292 */ /* 0x000fe2000f8e333f */
[----:B------:R-:W-:Y:S11]  /*10a20*/  BRA `(.L_x_1073) ;  /* 0x0000000000107947 */ /* 0x000ff60003800000 */
.L_x_1072:
[----:B------:R-:W-:-:S11]  /*10a30*/  UISETP.NE.AND UP1, UPT, UR5, 0x1, UPT ;  /* 0x000000010500788c */ /* 0x000fd6000bf25270 */
[----:B------:R-:W-:Y:S02]  /*10a40*/  @UP1 ULDC.64 UR10, c[0x0][0x9e8] ;  /* 0x00027a00000a1ab9 */ /* 0x000fe40000000a00 */
[----:B------:R-:W-:-:S04]  /*10a50*/  UIMAD.WIDE.U32 UR6, UR8, UR10, URZ ;  /* 0x0000000a080672a5 */ /* 0x000fc8000f8e003f */
[----:B------:R-:W-:-:S12]  /*10a60*/  @UP1 USHF.R.U32.HI UR8, URZ, UR11, UR7 ;  /* 0x0000000b3f081299 */ /* 0x000fd80008011607 */
.L_x_1073:
[----:B------:R-:W-:-:S04]  /*10a70*/  UIMAD UR8, UR8, UR5, UR5 ;  /* 0x00000005080872a4 */ /* 0x000fc8000f8e0205 */
[----:B------:R-:W-:-:S04]  /*10a80*/  UISETP.LT.AND UP1, UPT, UR4, UR8, UPT ;  /* 0x000000080400728c */ /* 0x000fc8000bf21270 */
[----:B------:R-:W-:-:S12]  /*10a90*/  USEL UR4, UR4, UR8, UP1 ;  /* 0x0000000804047287 */ /* 0x000fd80008800000 */
.L_x_1071:
[----:B------:R-:W-:Y:S01]  /*10aa0*/  UISETP.NE.AND UP1, UPT, UR50, URZ, UPT ;  /* 0x0000003f3200728c */ /* 0x000fe2000bf25270 */
[----:B------:R-:W-:Y:S01]  /*10ab0*/  PLOP3.LUT P0, PT, PT, PT, UP0, 0x40, 0x0 ;  /* 0x000000000000781c */ /* 0x000fe20003f0e808 */
[----:B------:R-:W-:Y:S01]  /*10ac0*/  UIADD3 UR6, UR4, 0x5f, URZ ;  /* 0x0000005f04067890 */ /* 0x000fe2000fffe03f */
[----:B------:R-:W-:-:S03]  /*10ad0*/  UMOV UR10, UR44 ;  /* 0x0000002c000a7c82 */ /* 0x000fc60008000000 */
[----:B------:R-:W-:-:S04]  /*10ae0*/  UIMAD.WIDE UR6, UR6, 0x2aaaaaab, URZ ;  /* 0x2aaaaaab060678a5 */ /* 0x000fc8000f8e023f */
[----:B------:R-:W-:Y:S01]  /*10af0*/  USHF.R.U32.HI UR4, URZ, 0x1f, UR7 ;  /* 0x0000001f3f047899 */ /* 0x000fe20008011607 */
[----:B------:R-:W-:Y:S02]  /*10b00*/  @UP1 ULDC UR8, c[0x0][0x44c] ;  /* 0x0001130000081ab9 */ /* 0x000fe40000000800 */
[----:B------:R-:W-:Y:S01]  /*10b10*/  @UP1 ULDC UR6, c[0x0][0x450] ;  /* 0x0001140000061ab9 */ /* 0x000fe20000000800 */
[----:B------:R-:W-:Y:S02]  /*10b20*/  UIMAD.WIDE.U32 UR8, UR44, UR8, URZ ;  /* 0x000000082c0872a5 */ /* 0x000fe4000f8e003f */
[----:B------:R-:W-:Y:S02]  /*10b30*/  ULEA.HI.SX32 UR4, UR7, UR4, 0x1c ;  /* 0x0000000407047291 */ /* 0x000fe4000f8fe23f */
[----:B------:R-:W-:Y:S02]  /*10b40*/  @UP1 USHF.R.U32.HI UR10, URZ, UR6, UR9 ;  /* 0x000000063f0a1299 */ /* 0x000fe40008011609 */
[----:B------:R-:W-:-:S02]  /*10b50*/  UISETP.LT.AND UP1, UPT, UR41, UR4, UPT ;  /* 0x000000042900728c */ /* 0x000fc4000bf21270 */
[----:B------:R-:W-:Y:S01]  /*10b60*/  UIADD3 UR6, UR40, UR10, URZ ;  /* 0x0000000a28067290 */ /* 0x000fe2000fffe03f */
[----:B------:R-:W-:Y:S01]  /*10b70*/  ULDC UR8, c[0x0][0x9dc] ;  /* 0x0002770000087ab9 */ /* 0x000fe20000000800 */
[----:B------:R-:W-:Y:S02]  /*10b80*/  USEL UR45, UR41, UR4, UP1 ;  /* 0x00000004292d7287 */ /* 0x000fe40008800000 */
[----:B------:R-:W-:Y:S01]  /*10b90*/  UIADD3 UR8, UR6, -UR8, URZ ;  /* 0x8000000806087290 */ /* 0x000fe2000fffe03f */
[----:B------:R-:W-:Y:S11]  /*10ba0*/  @P0 BRA `(.L_x_1074) ;  /* 0x0000000000480947 */ /* 0x000ff60003800000 */
[----:B------:R-:W-:Y:S02]  /*10bb0*/  UMOV UR4, UR6 ;  /* 0x0000000600047c82 */ /* 0x000fe40008000000 */
[----:B------:R-:W-:-:S06]  /*10bc0*/  UISETP.GT.AND UP0, UPT, UR4, -0x1, UPT ;  /* 0xffffffff0400788c */ /* 0x000fcc000bf04270 */
[----:B------:R-:W-:-:S13]  /*10bd0*/  PLOP3.LUT P0, PT, PT, PT, UP0, 0x80, 0x0 ;  /* 0x000000000000781c */ /* 0x000fda0003f0f008 */
[----:B------:R-:W-:Y:S05]  /*10be0*/  @P0 BRA `(.L_x_1075) ;  /* 0x00000000001c0947 */ /* 0x000fea0003800000 */
[----:B------:R-:W-:Y:S02]  /*10bf0*/  UISETP.NE.AND UP0, UPT, UR5, 0x1, UPT ;  /* 0x000000010500788c */ /* 0x000fe4000bf05270 */
[----:B------:R-:W-:-:S09]  /*10c00*/  ULOP3.LUT UR4, URZ, UR4, URZ, 0x33, !UPT ;  /* 0x000000043f047292 */ /* 0x000fd2000f8e333f */
[----:B------:R-:W-:Y:S02]  /*10c10*/  @UP0 ULDC.64 UR10, c[0x0][0x9e8] ;  /* 0x00027a00000a0ab9 */ /* 0x000fe40000000a00 */
[----:B------:R-:W-:-:S04]  /*10c20*/  UIMAD.WIDE.U32 UR6, UR4, UR10, URZ ;  /* 0x0000000a040672a5 */ /* 0x000fc8000f8e003f */
[----:B------:R-:W-:-:S04]  /*10c30*/  @UP0 USHF.R.U32.HI UR4, URZ, UR11, UR7 ;  /* 0x0000000b3f040299 */ /* 0x000fc80008011607 */
[----:B------:R-:W-:Y:S01]  /*10c40*/  ULOP3.LUT UR4, URZ, UR4, URZ, 0x33, !UPT ;  /* 0x000000043f047292 */ /* 0x000fe2000f8e333f */
[----:B------:R-:W-:Y:S11]  /*10c50*/  BRA `(.L_x_1076) ;  /* 0x0000000000107947 */ /* 0x000ff60003800000 */
.L_x_1075:
[----:B------:R-:W-:-:S11]  /*10c60*/  UISETP.NE.AND UP0, UPT, UR5, 0x1, UPT ;  /* 0x000000010500788c */ /* 0x000fd6000bf05270 */
[----:B------:R-:W-:Y:S02]  /*10c70*/  @UP0 ULDC.64 UR10, c[0x0][0x9e8] ;  /* 0x00027a00000a0ab9 */ /* 0x000fe40000000a00 */
[----:B------:R-:W-:-:S04]  /*10c80*/  UIMAD.WIDE.U32 UR6, UR4, UR10, URZ ;  /* 0x0000000a040672a5 */ /* 0x000fc8000f8e003f */
[----:B------:R-:W-:-:S12]  /*10c90*/  @UP0 USHF.R.U32.HI UR4, URZ, UR11, UR7 ;  /* 0x0000000b3f040299 */ /* 0x000fd80008011607 */
.L_x_1076:
[----:B------:R-:W-:-:S04]  /*10ca0*/  UIMAD UR4, UR4, UR5, URZ ;  /* 0x00000005040472a4 */ /* 0x000fc8000f8e023f */
[----:B------:R-:W-:-:S04]  /*10cb0*/  UISETP.LT.AND UP0, UPT, UR8, UR4, UPT ;  /* 0x000000040800728c */ /* 0x000fc8000bf01270 */
[----:B------:R-:W-:-:S12]  /*10cc0*/  USEL UR8, UR8, UR4, !UP0 ;  /* 0x0000000408087287 */ /* 0x000fd8000c000000 */
.L_x_1074:
[----:B------:R-:W-:Y:S01]  /*10cd0*/  UIMAD.WIDE UR4, UR8, 0x2aaaaaab, URZ ;  /* 0x2aaaaaab080478a5 */ /* 0x000fe2000f8e023f */
[----:B------:R-:W-:Y:S03]  /*10ce0*/  BSSY B7, `(.L_x_1077) ;  /* 0x0000341000077945 */ /* 0x000fe60003800000 */
[----:B------:R-:W-:-:S04]  /*10cf0*/  USHF.R.U32.HI UR4, URZ, 0x1f, UR5 ;  /* 0x0000001f3f047899 */ /* 0x000fc80008011605 */
[----:B------:R-:W-:-:S04]  /*10d00*/  ULEA.HI.SX32 UR4, UR5, UR4, 0x1c ;  /* 0x0000000405047291 */ /* 0x000fc8000f8fe23f */
[----:B------:R-:W-:-:S04]  /*10d10*/  UISETP.LT.AND UP0, UPT, URZ, UR4, UPT ;  /* 0x000000043f00728c */ /* 0x000fc8000bf01270 */
[----:B------:R-:W-:-:S04]  /*10d20*/  USEL UR46, URZ, UR4, !UP0 ;  /* 0x000000043f2e7287 */ /* 0x000fc8000c000000 */
[----:B------:R-:W-:-:S06]  /*10d30*/  UISETP.GT.AND UP0, UPT, UR45, UR46, UPT ;  /* 0x0000002e2d00728c */ /* 0x000fcc000bf04270 */
[----:B------:R-:W-:-:S13]  /*10d40*/  PLOP3.LUT P0, PT, PT, PT, UP0, 0x80, 0x0 ;  /* 0x000000000000781c */ /* 0x000fda0003f0f008 */
[----:B------:R-:W-:Y:S05]  /*10d50*/  @P0 BRA `(.L_x_1078) ;  /* 0x0000000000440947 */ /* 0x000fea0003800000 */
[----:B------:R-:W0:Y:S02]  /*10d60*/  S2R R0, SR_TID.X ;  /* 0x0000000000007919 */ /* 0x000e240000002100 */
[----:B0-----:R-:W-:-:S04]  /*10d70*/  LOP3.LUT R0, R0, 0x7f, RZ, 0xc0, !PT ;  /* 0x0000007f00007812 */ /* 0x001fc800078ec0ff */
[----:B------:R-:W-:-:S13]  /*10d80*/  ISETP.NE.AND P2, PT, R0, RZ, PT ;  /* 0x000000ff0000720c */ /* 0x000fda0003f45270 */
[----:B------:R-:W-:Y:S05]  /*10d90*/  @P2 BRA `(.L_x_1079) ;  /* 0x0000003000d42947 */ /* 0x000fea0003800000 */
[----:B------:R-:W0:Y:S01]  /*10da0*/  S2R R7, SR_LANEID ;  /* 0x0000000000077919 */ /* 0x000e220000000000 */
[----:B------:R-:W-:Y:S01]  /*10db0*/  VOTEU.ANY UR4, UPT, PT ;  /* 0x0000000000047886 */ /* 0x000fe200038e0100 */
[----:B------:R-:W1:Y:S01]  /*10dc0*/  LDC.64 R2, c[0x0][0xc80] ;  /* 0x00032000ff027b82 */ /* 0x000e620000000a00 */
[----:B------:R-:W0:Y:S08]  /*10dd0*/  FLO.U32 R0, UR4 ;  /* 0x0000000400007d00 */ /* 0x000e3000080e0000 */
[----:B------:R-:W1:Y:S01]  /*10de0*/  POPC R5, UR4 ;  /* 0x0000000400057d09 */ /* 0x000e620008000000 */
[----:B0-----:R-:W-:-:S13]  /*10df0*/  ISETP.EQ.U32.AND P0, PT, R0, R7, PT ;  /* 0x000000070000720c */ /* 0x001fda0003f02070 */
[----:B-1----:R-:W2:Y:S01]  /*10e00*/  @P0 ATOMG.E.ADD.STRONG.GPU PT, R3, desc[UR36][R2.64], R5 ;  /* 0x00000005020309a8 */ /* 0x002ea200081ee1e4 */
[----:B------:R-:W0:Y:S02]  /*10e10*/  S2R R4, SR_LTMASK ;  /* 0x0000000000047919 */ /* 0x000e240000003900 */
[----:B0-----:R-:W-:-:S04]  /*10e20*/  LOP3.LUT R4, R4, UR4, RZ, 0xc0, !PT ;  /* 0x0000000404047c12 */ /* 0x001fc8000f8ec0ff */
[----:B------:R-:W0:Y:S01]  /*10e30*/  POPC R7, R4 ;  /* 0x0000000400077309 */ /* 0x000e220000000000 */
[----:B--2---:R-:W0:Y:S02]  /*10e40*/  SHFL.IDX PT, R0, R3, R0, 0x1f ;  /* 0x00001f0003007589 */ /* 0x004e2400000e0000 */
[----:B0-----:R-:W-:Y:S01]  /*10e50*/  IADD3 R34, R0, UR47, R7 ;  /* 0x0000002f00227c10 */ /* 0x001fe2000fffe007 */
[----:B------:R-:W-:Y:S06]  /*10e60*/  BRA `(.L_x_1079) ;  /* 0x0000003000a07947 */ /* 0x000fec0003800000 */
.L_x_1078:
[----:B------:R-:W-:Y:S01]  /*10e70*/  VIADD R0, R17, 0x1e400 ;  /* 0x0001e40011007836 */ /* 0x000fe20000000000 */
[----:B------:R-:W-:Y:S04]  /*10e80*/  BSSY B6, `(.L_x_1080) ;  /* 0x0000013000067945 */ /* 0x000fe80003800000 */
[----:B------:R-:W-:-:S13]  /*10e90*/  LOP3.LUT P0, RZ, R0, 0x3ff, RZ, 0xc0, !PT ;  /* 0x000003ff00ff7812 */ /* 0x000fda000780c0ff */
[----:B------:R-:W-:Y:S05]  /*10ea0*/  @!P0 BRA `(.L_x_1081) ;  /* 0x0000000000408947 */ /* 0x000fea0003800000 */
[----:B------:R-:W-:Y:S01]  /*10eb0*/  MOV R2, 0x0 ;  /* 0x0000000000027802 */ /* 0x000fe20000000f00 */
[----:B------:R-:W-:Y:S01]  /*10ec0*/  ULDC.64 UR4, c[0x4][0x88] ;  /* 0x0100220000047ab9 */ /* 0x000fe20000000a00 */
[----:B------:R-:W-:Y:S01]  /*10ed0*/  ULDC.64 UR6, c[0x4][0x90] ;  /* 0x0100240000067ab9 */ /* 0x000fe20000000a00 */
[----:B------:R-:W-:Y:S02]  /*10ee0*/  IMAD.U32 R4, RZ, RZ, UR4 ;  /* 0x00000004ff047e24 */ /* 0x000fe4000f8e00ff */
[----:B------:R-:W-:Y:S01]  /*10ef0*/  IMAD.U32 R5, RZ, RZ, UR5 ;  /* 0x00000005ff057e24 */ /* 0x000fe2000f8e00ff */
[----:B------:R-:W0:Y:S01]  /*10f00*/  LDC.64 R2, c[0x4][R2] ;  /* 0x0100000002027b82 */ /* 0x000e220000000a00 */
[----:B------:R-:W-:Y:S01]  /*10f10*/  ULDC.64 UR4, c[0x4][0x8] ;  /* 0x0100020000047ab9 */ /* 0x000fe20000000a00 */
[----:B------:R-:W-:Y:S02]  /*10f20*/  IMAD.U32 R6, RZ, RZ, UR6 ;  /* 0x00000006ff067e24 */ /* 0x000fe4000f8e00ff */
[----:B------:R-:W-:-:S02]  /*10f30*/  IMAD.U32 R7, RZ, RZ, UR7 ;  /* 0x00000007ff077e24 */ /* 0x000fc4000f8e00ff */
[----:B------:R-:W-:Y:S02]  /*10f40*/  IMAD.U32 R10, RZ, RZ, UR4 ;  /* 0x00000004ff0a7e24 */ /* 0x000fe4000f8e00ff */
[----:B------:R-:W-:Y:S02]  /*10f50*/  IMAD.U32 R11, RZ, RZ, UR5 ;  /* 0x00000005ff0b7e24 */ /* 0x000fe4000f8e00ff */
[----:B------:R-:W-:Y:S02]  /*10f60*/  IMAD.MOV.U32 R8, RZ, RZ, 0x70 ;  /* 0x00000070ff087424 */ /* 0x000fe400078e00ff */
[----:B------:R-:W-:Y:S02]  /*10f70*/  IMAD.MOV.U32 R12, RZ, RZ, 0x1 ;  /* 0x00000001ff0c7424 */ /* 0x000fe400078e00ff */
[----:B------:R-:W-:-:S07]  /*10f80*/  IMAD.MOV.U32 R13, RZ, RZ, RZ ;  /* 0x000000ffff0d7224 */ /* 0x000fce00078e00ff */
[----:B------:R-:W-:-:S07]  /*10f90*/  LEPC R20, `(.L_x_1081) ;  /* 0x000000001014794e */ /* 0x000fce0000000000 */
[----:B0----5:R-:W-:Y:S05]  /*10fa0*/  CALL.ABS.NOINC R2 ;  /* 0x0000000002007343 */ /* 0x021fea0003c00000 */
.L_x_1081:
[----:B------:R-:W-:Y:S05]  /*10fb0*/  BSYNC B6 ;  /* 0x0000000000067941 */ /* 0x000fea0003800000 */
.L_x_1080:
        /* <DEDUP_REMOVED lines=19> */
[----:B-1---5:R-:W-:Y:S05]  /*110f0*/  CALL.ABS.NOINC R2 ;  /* 0x0000000002007343 */ /* 0x022fea0003c00000 */
.L_x_1084:
[----:B------:R0:W1:Y:S01]  /*11100*/  LDC.64 R2, c[0x4][R18] ;  /* 0x0100000012027b82 */ /* 0x0000620000000a00 */
[----:B------:R-:W-:Y:S01]  /*11110*/  ULDC.64 UR4, c[0x4][0x88] ;  /* 0x0100220000047ab9 */ /* 0x000fe20000000a00 */
[----:B------:R-:W-:Y:S01]  /*11120*/  ULDC.64 UR6, c[0x4][0x90] ;  /* 0x0100240000067ab9 */ /* 0x000fe20000000a00 */
[----:B------:R-:W-:Y:S02]  /*11130*/  IMAD.U32 R4, RZ, RZ, UR4 ;  /* 0x00000004ff047e24 */ /* 0x000fe4000f8e00ff */
        /* <DEDUP_REMOVED lines=11> */
.L_x_1083:
[----:B------:R-:W-:Y:S05]  /*111f0*/  BSYNC B6 ;  /* 0x0000000000067941 */ /* 0x000fea0003800000 */
.L_x_1082:
[----:B------:R-:W-:Y:S01]  /*11200*/  ULDC.64 UR4, c[0x0][0x9f8] ;  /* 0x00027e0000047ab9 */ /* 0x000fe20000000a00 */
[----:B------:R-:W-:Y:S01]  /*11210*/  IMAD.U32 R29, RZ, RZ, UR43 ;  /* 0x0000002bff1d7e24 */ /* 0x000fe2000f8e00ff */
[----:B------:R-:W-:Y:S01]  /*11220*/  UISETP.NE.U32.AND UP0, UPT, UR4, URZ, UPT ;  /* 0x0000003f0400728c */ /* 0x000fe2000bf05070 */
[----:B------:R-:W0:Y:S03]  /*11230*/  LDC R10, c[0x0][0x430] ;  /* 0x00010c00ff0a7b82 */ /* 0x000e260000000800 */
[----:B------:R-:W-:-:S06]  /*11240*/  UISETP.NE.AND.EX UP0, UPT, UR5, URZ, UPT, UP0 ;  /* 0x0000003f0500728c */ /* 0x000fcc000bf05300 */
[----:B------:R-:W-:-:S05]  /*11250*/  PLOP3.LUT P0, PT, PT, PT, UP0, 0x80, 0x0 ;  /* 0x000000000000781c */ /* 0x000fca0003f0f008 */
[----:B------:R-:W-:Y:S02]  /*11260*/  @UP0 ULDC.64 UR4, c[0x0][0x9f8] ;  /* 0x00027e0000040ab9 */ /* 0x000fe40000000a00 */
[----:B------:R-:W-:-:S06]  /*11270*/  @UP0 UIMAD.WIDE UR4, UR43, 0x4, UR4 ;  /* 0x000000042b0408a5 */ /* 0x000fcc000f8e0204 */
[----:B------:R-:W-:Y:S01]  /*11280*/  IMAD.U32 R2, RZ, RZ, UR4 ;  /* 0x00000004ff027e24 */ /* 0x000fe2000f8e00ff */
[----:B------:R-:W-:Y:S01]  /*11290*/  ULDC UR4, c[0x0][0xc48] ;  /* 0x0003120000047ab9 */ /* 0x000fe20000000800 */
[----:B------:R-:W-:-:S05]  /*112a0*/  IMAD.U32 R3, RZ, RZ, UR5 ;  /* 0x00000005ff037e24 */ /* 0x000fca000f8e00ff */
[----:B------:R1:W5:Y:S01]  /*112b0*/  @P0 LDG.E R29, desc[UR36][R2.64] ;  /* 0x00000024021d0981 */ /* 0x000362000c1e1900 */
[----:B------:R-:W-:Y:S01]  /*112c0*/  UMOV UR5, 0xffffffff ;  /* 0xffffffff00057882 */ /* 0x000fe20000000000 */
[----:B------:R-:W-:Y:S02]  /*112d0*/  IMAD.U32 R22, RZ, RZ, UR4 ;  /* 0x00000004ff167e24 */ /* 0x000fe4000f8e00ff */
[----:B------:R-:W-:Y:S05]  /*112e0*/  BRA.DIV UR5, `(.L_x_1085) ;  /* 0x0000003605ac7947 */ /* 0x000fea000b800000 */
.L_x_1139:
[----:B------:R-:W2:Y:S01]  /*112f0*/  S2R R8, SR_TID.X ;  /* 0x0000000000087919 */ /* 0x000ea20000002100 */
[----:B------:R-:W-:Y:S01]  /*11300*/  UIADD3 UR4, UR45, -0x1, URZ ;  /* 0xffffffff2d047890 */ /* 0x000fe2000fffe03f */
[----:B0-----:R-:W-:Y:S02]  /*11310*/  ISETP.NE.AND P1, PT, R10, 0x1, PT ;  /* 0x000000010a00780c */ /* 0x001fe40003f25270 */
[----:B-----5:R-:W-:Y:S02]  /*11320*/  SHF.R.S32.HI R33, RZ, 0x1f, R29 ;  /* 0x0000001fff217819 */ /* 0x020fe4000001141d */
[----:B------:R-:W-:Y:S01]  /*11330*/  LOP3.LUT R16, R16, 0xfffffeff, RZ, 0xc0, !PT ;  /* 0xfffffeff10107812 */ /* 0x000fe200078ec0ff */
[----:B------:R-:W-:-:S08]  /*11340*/  IMAD.U32 R7, RZ, RZ, UR4 ;  /* 0x00000004ff077e24 */ /* 0x000fd0000f8e00ff */
[----:B-1----:R-:W0:Y:S01]  /*11350*/  @P1 LDC R3, c[0x0][0x434] ;  /* 0x00010d00ff031b82 */ /* 0x002e220000000800 */
[----:B------:R-:W-:-:S07]  /*11360*/  @P1 LOP3.LUT R16, R16, 0x100, RZ, 0xfc, !PT ;  /* 0x0000010010101812 */ /* 0x000fce00078efcff */
[----:B------:R-:W1:Y:S01]  /*11370*/  @P1 LDC R5, c[0x0][0x438] ;  /* 0x00010e00ff051b82 */ /* 0x000e620000000800 */
[----:B--2---:R-:W-:-:S05]  /*11380*/  IMAD.SHL.U32 R8, R8, 0x10, RZ ;  /* 0x0000001008087824 */ /* 0x004fca00078e00ff */
[----:B------:R-:W-:-:S05]  /*11390*/  LOP3.LUT R8, R36, 0x70, R8, 0xf8, !PT ;  /* 0x0000007024087812 */ /* 0x000fca00078ef808 */
[----:B------:R-:W-:-:S04]  /*113a0*/  IMAD R7, R7, 0x60, R8 ;  /* 0x0000006007077824 */ /* 0x000fc800078e0208 */
[C---:B------:R-:W-:Y:S01]  /*113b0*/  IMAD.IADD R0, R7.reuse, 0x1, R32 ;  /* 0x0000000107007824 */ /* 0x040fe200078e0220 */
[----:B------:R-:W-:-:S03]  /*113c0*/  ISETP.GE.AND P0, PT, R7, UR38, PT ;  /* 0x0000002607007c0c */ /* 0x000fc6000bf06270 */
[----:B0-----:R-:W-:Y:S01]  /*113d0*/  @P1 IMAD.HI.U32 R2, R0, R3, RZ ;  /* 0x0000000300021227 */ /* 0x001fe200078e00ff */
[----:B------:R-:W-:-:S03]  /*113e0*/  ISETP.GT.U32.OR P0, PT, R8, 0x5f, P0 ;  /* 0x0000005f0800780c */ /* 0x000fc60000704470 */
[----:B------:R-:W-:Y:S01]  /*113f0*/  IMAD.MOV.U32 R9, RZ, RZ, R0 ;  /* 0x000000ffff097224 */ /* 0x000fe200078e0000 */
[----:B-1----:R-:W-:-:S09]  /*11400*/  @P1 SHF.R.U32.HI R9, RZ, R5, R2 ;  /* 0x00000005ff091219 */ /* 0x002fd20000011602 */
[----:B------:R-:W0:Y:S01]  /*11410*/  @!P0 LDC.64 R6, c[0x0][0x428] ;  /* 0x00010a00ff068b82 */ /* 0x000e220000000a00 */
[----:B------:R-:W-:-:S07]  /*11420*/  @!P0 SHF.R.S32.HI R3, RZ, 0x1f, R9 ;  /* 0x0000001fff038819 */ /* 0x000fce0000011409 */
[----:B------:R-:W1:Y:S01]  /*11430*/  @!P0 LDC.64 R4, c[0x0][0x418] ;  /* 0x00010600ff048b82 */ /* 0x000e620000000a00 */
[----:B0-----:R-:W-:-:S04]  /*11440*/  @!P0 IMAD R2, R33, R6, RZ ;  /* 0x0000000621028224 */ /* 0x001fc800078e02ff */
[----:B------:R-:W-:Y:S02]  /*11450*/  @!P0 IMAD R7, R29, R7, R2 ;  /* 0x000000071d078224 */ /* 0x000fe400078e0202 */
[----:B------:R-:W-:-:S04]  /*11460*/  @!P0 IMAD.MOV.U32 R2, RZ, RZ, R9 ;  /* 0x000000ffff028224 */ /* 0x000fc800078e0009 */
[----:B------:R-:W-:-:S04]  /*11470*/  @!P0 IMAD.WIDE.U32 R2, R29, R6, R2 ;  /* 0x000000061d028225 */ /* 0x000fc800078e0002 */
[----:B------:R-:W-:Y:S01]  /*11480*/  @!P0 IMAD.IADD R3, R3, 0x1, R7 ;  /* 0x0000000103038824 */ /* 0x000fe200078e0207 */
[----:B-1----:R-:W-:Y:S01]  /*11490*/  @!P0 LEA R4, P1, R2, R4, 0x2 ;  /* 0x0000000402048211 */ /* 0x002fe200078210ff */
[----:B------:R-:W-:-:S03]  /*114a0*/  IMAD.MOV.U32 R6, RZ, RZ, RZ ;  /* 0x000000ffff067224 */ /* 0x000fc600078e00ff */
[----:B------:R-:W-:Y:S01]  /*114b0*/  @!P0 LEA.HI.X R5, R2, R5, R3, 0x2, P1 ;  /* 0x0000000502058211 */ /* 0x000fe200008f1403 */
[----:B------:R-:W-:-:S04]  /*114c0*/  IMAD.MOV R7, RZ, RZ, -R9 ;  /* 0x000000ffff077224 */ /* 0x000fc800078e0a09 */
[----:B------:R0:W5:Y:S01]  /*114d0*/  @!P0 LDG.E R6, desc[UR36][R4.64] ;  /* 0x0000002404068981 */ /* 0x000162000c1e1900 */
[----:B------:R-:W-:Y:S01]  /*114e0*/  ISETP.GT.U32.AND P0, PT, R8, 0x5f, PT ;  /* 0x0000005f0800780c */ /* 0x000fe20003f04070 */
[----:B------:R-:W-:Y:S01]  /*114f0*/  IMAD R3, RZ, RZ, -UR43 ;  /* 0x8000002bff037e24 */ /* 0x000fe2000f8e02ff */
[----:B------:R-:W-:Y:S01]  /*11500*/  LOP3.LUT R16, R16, 0xffffff7f, RZ, 0xc0, !PT ;  /* 0xffffff7f10107812 */ /* 0x000fe200078ec0ff */
[----:B------:R-:W-:Y:S02]  /*11510*/  IMAD.U32 R24, RZ, RZ, UR4 ;  /* 0x00000004ff187e24 */ /* 0x000fe4000f8e00ff */
[----:B------:R-:W-:Y:S02]  /*11520*/  IMAD R22, R22, R3, UR42 ;  /* 0x0000002a16167e24 */ /* 0x000fe4000f8e0203 */
[----:B0-----:R-:W-:-:S03]  /*11530*/  IMAD R5, R10, R7, R0 ;  /* 0x000000070a057224 */ /* 0x001fc600078e0200 */
[----:B------:R-:W-:Y:S01]  /*11540*/  SHF.R.S32.HI R28, RZ, 0x1f, R22 ;  /* 0x0000001fff1c7819 */ /* 0x000fe20000011416 */
[----:B------:R-:W-:-:S05]  /*11550*/  IMAD.U32 R0, RZ, RZ, UR48 ;  /* 0x00000030ff007e24 */ /* 0x000fca000f8e00ff */
[----:B------:R-:W-:-:S13]  /*11560*/  ISETP.NE.AND P2, PT, R0, 0x3, PT ;  /* 0x000000030000780c */ /* 0x000fda0003f45270 */
[----:B------:R-:W-:-:S04]  /*11570*/  @P2 LOP3.LUT R16, R16, 0x80, RZ, 0xfc, !PT ;  /* 0x0000008010102812 */ /* 0x000fc800078efcff */
[----:B------:R-:W-:-:S04]  /*11580*/  LOP3.LUT R16, R16, 0xffffffbf, RZ, 0xc0, !PT ;  /* 0xffffffbf10107812 */ /* 0x000fc800078ec0ff */
[----:B------:R-:W-:Y:S01]  /*11590*/  @P0 LOP3.LUT R16, R16, 0x40, RZ, 0xfc, !PT ;  /* 0x0000004010100812 */ /* 0x000fe200078efcff */
[----:B------:R-:W-:Y:S06]  /*115a0*/  @!P2 BRA `(.L_x_1086) ;  /* 0x000000000004a947 */ /* 0x000fec0003800000 */
[----:B------:R-:W-:Y:S01]  /*115b0*/  BPT.TRAP 0x1 ;  /* 0x000000040000795c */ /* 0x000fe20000300000 */
.L_x_1086:
[----:B------:R-:W-:Y:S01]  /*115c0*/  SHF.R.S32.HI R7, RZ, 0x1f, R5 ;  /* 0x0000001fff077819 */ /* 0x000fe20000011405 */
[----:B------:R-:W-:Y:S01]  /*115d0*/  ULDC.64 UR4, c[0x0][0x328] ;  /* 0x0000ca0000047ab9 */ /* 0x000fe20000000a00 */
[----:B-----5:R-:W-:Y:S01]  /*115e0*/  SHF.R.S32.HI R4, RZ, 0x1f, R6 ;  /* 0x0000001fff047819 */ /* 0x020fe20000011406 */
[----:B------:R-:W-:Y:S01]  /*115f0*/  IMAD.WIDE.U32 R2, R5, UR4, RZ ;  /* 0x0000000405027c25 */ /* 0x000fe2000f8e00ff */
[----:B------:R-:W-:Y:S03]  /*11600*/  BSSY B0, `(.L_x_1087) ;  /* 0x0000015000007945 */ /* 0x000fe60003800000 */
[----:B------:R-:W-:-:S04]  /*11610*/  IMAD R0, R7, UR4, RZ ;  /* 0x0000000407007c24 */ /* 0x000fc8000f8e02ff */
[----:B------:R-:W-:Y:S01]  /*11620*/  IMAD R9, R5, UR5, R0 ;  /* 0x0000000505097c24 */ /* 0x000fe2000f8e0200 */
[----:B------:R-:W-:Y:S01]  /*11630*/  ULDC.64 UR4, c[0x0][0x338] ;  /* 0x0000ce0000047ab9 */ /* 0x000fe20000000a00 */
[----:B------:R-:W-:Y:S02]  /*11640*/  IMAD R0, R23, 0x8, R17 ;  /* 0x0000000817007824 */ /* 0x000fe400078e0211 */
[----:B------:R-:W-:Y:S02]  /*11650*/  IMAD.IADD R3, R3, 0x1, R9 ;  /* 0x0000000103037824 */ /* 0x000fe400078e0209 */
[----:B------:R-:W-:Y:S02]  /*11660*/  IMAD R9, R4, UR4, RZ ;  /* 0x0000000404097c24 */ /* 0x000fe4000f8e02ff */
[----:B------:R-:W-:-:S04]  /*11670*/  IMAD.WIDE.U32 R2, R6, UR4, R2 ;  /* 0x0000000406027c25 */ /* 0x000fc8000f8e0002 */
[----:B------:R-:W-:Y:S01]  /*11680*/  IMAD R9, R6, UR5, R9 ;  /* 0x0000000506097c24 */ /* 0x000fe2000f8e0209 */
        /* <DEDUP_REMOVED lines=8> */
[----:B------:R-:W-:-:S04]  /*11710*/  SHF.L.U32 R3, R26, 0x1f, RZ ;  /* 0x0000001f1a037819 */ /* 0x000fc800000006ff */
[----:B------:R-:W-:-:S06]  /*11720*/  LEA.HI.X R19, R2, UR5, R19, 0x1, P0 ;  /* 0x0000000502137c11 */ /* 0x000fcc00080f0c13 */
[----:B------:R-:W0:Y:S02]  /*11730*/  SYNCS.PHASECHK.TRANS64.TRYWAIT P0, [R0+URZ+0x30840], R3 ;  /* 0x03084003000075a7 */ /* 0x000e24000800017f */
[----:B0-----:R-:W-:Y:S05]  /*11740*/  @!P0 BRA `(.L_x_1088) ;  /* 0x0000003000c08947 */ /* 0x001fea0003800000 */
.L_x_1140:
[----:B------:R-:W-:Y:S05]  /*11750*/  BSYNC B0 ;  /* 0x0000000000007941 */ /* 0x000fea0003800000 */
.L_x_1087:
        /* <DEDUP_REMOVED lines=12> */
[----:B------:R-:W-:Y:S01]  /*11820*/  ULDC.64 UR4, c[0x0][0x308] ;  /* 0x0000c20000047ab9 */ /* 0x000fe20000000a00 */
[----:B------:R-:W-:Y:S02]  /*11830*/  IMAD.MOV.U32 R7, RZ, RZ, -0x60 ;  /* 0xffffffa0ff077424 */ /* 0x000fe400078e00ff */
[----:B------:R-:W-:Y:S02]  /*11840*/  IMAD.IADD R3, R3, 0x1, R5 ;  /* 0x0000000103037824 */ /* 0x000fe400078e0205 */
[----:B------:R-:W-:Y:S02]  /*11850*/  IMAD R5, R28, UR4, RZ ;  /* 0x000000041c057c24 */ /* 0x000fe4000f8e02ff */
[----:B------:R-:W-:-:S04]  /*11860*/  IMAD.WIDE.U32 R2, R22, UR4, R2 ;  /* 0x0000000416027c25 */ /* 0x000fc8000f8e0002 */
[----:B------:R-:W-:Y:S01]  /*11870*/  IMAD R5, R22, UR5, R5 ;  /* 0x0000000516057c24 */ /* 0x000fe2000f8e0205 */
[----:B------:R-:W-:Y:S01]  /*11880*/  ULDC.64 UR4, c[0x0][0x2e8] ;  /* 0x0000ba0000047ab9 */ /* 0x000fe20000000a00 */
[----:B------:R-:W-:Y:S01]  /*11890*/  IMAD R7, R24, R7, UR38 ;  /* 0x0000002618077e24 */ /* 0x000fe2000f8e0207 */
[C---:B------:R-:W-:Y:S01]  /*118a0*/  LEA R4, P0, R2.reuse, UR4, 0x1 ;  /* 0x0000000402047c11 */ /* 0x040fe2000f8008ff */
[----:B------:R-:W-:Y:S01]  /*118b0*/  IMAD.IADD R3, R3, 0x1, R5 ;  /* 0x0000000103037824 */ /* 0x000fe200078e0205 */
[----:B------:R-:W-:Y:S01]  /*118c0*/  UMOV UR4, 0xffffffff ;  /* 0xffffffff00047882 */ /* 0x000fe20000000000 */
[----:B------:R-:W-:Y:S02]  /*118d0*/  IMAD.IADD R7, R7, 0x1, -R36 ;  /* 0x0000000107077824 */ /* 0x000fe400078e0a24 */
[----:B------:R-:W-:Y:S01]  /*118e0*/  IMAD R5, R23, 0x4800, R30 ;  /* 0x0000480017057824 */ /* 0x000fe200078e021e */
[----:B------:R-:W-:Y:S02]  /*118f0*/  LEA.HI.X R6, R2, UR5, R3, 0x1, P0 ;  /* 0x0000000502067c11 */ /* 0x000fe400080f0c03 */
[----:B------:R-:W-:Y:S01]  /*11900*/  ISETP.GE.AND P0, PT, R7, 0x1, PT ;  /* 0x000000010700780c */ /* 0x000fe20003f06270 */
[----:B------:R-:W-:-:S12]  /*11910*/  BRA.DIV UR4, `(.L_x_1089) ;  /* 0x0000003204607947 */ /* 0x000fd8000b800000 */
[----:B------:R-:W0:Y:S01]  /*11920*/  SHFL.IDX PT, R14, R4, RZ, 0x181f ;  /* 0x00181fff040e7589 */ /* 0x000e2200000e0000 */
[----:B------:R-:W-:-:S03]  /*11930*/  @P0 IMAD R9, R5, 0x2, R17 ;  /* 0x0000000205090824 */ /* 0x000fc600078e0211 */
[----:B------:R-:W1:Y:S04]  /*11940*/  SHFL.IDX PT, R2, R6, RZ, 0x181f ;  /* 0x00181fff06027589 */ /* 0x000e6800000e0000 */
[----:B------:R-:W-:Y:S01]  /*11950*/  SHFL.IDX PT, R8, R6, 0x1, 0x181f ;  /* 0x00381f0006087f89 */ /* 0x000fe200000e0000 */
[----:B0-----:R-:W-:-:S05]  /*11960*/  @P0 LEA R14, P1, R37, R14, 0x1 ;  /* 0x0000000e250e0211 */ /* 0x001fca00078208ff */
[----:B-1----:R-:W-:Y:S02]  /*11970*/  @P0 IMAD.X R3, RZ, RZ, R2, P1 ;  /* 0x000000ffff030224 */ /* 0x002fe400008e0602 */
[----:B------:R-:W-:Y:S02]  /*11980*/  @P0 IMAD.MOV.U32 R2, RZ, RZ, R14 ;  /* 0x000000ffff020224 */ /* 0x000fe400078e000e */
[----:B------:R-:W0:Y:S04]  /*11990*/  SHFL.IDX PT, R14, R4, 0x1, 0x181f ;  /* 0x00381f00040e7f89 */ /* 0x000e2800000e0000 */
[----:B------:R-:W-:Y:S04]  /*119a0*/  @P0 LDGSTS.E.BYPASS.LTC128B.128 [R9+0x1e400], desc[UR36][R2.64], !P4 ;  /* 0x1e40000002090fae */ /* 0x000fe8000e101d64 */
[----:B------:R-:W-:Y:S04]  /*119b0*/  @P0 LDGSTS.E.BYPASS.LTC128B.128 [R9+0x21400], desc[UR36][R2.64+0x80], !P3 ;  /* 0x2140008002090fae */ /* 0x000fe8000d901d64 */
[----:B------:R1:W-:Y:S01]  /*119c0*/  @P0 LDGSTS.E.BYPASS.LTC128B.128 [R9+0x24400], desc[UR36][R2.64+0x100], !P2 ;  /* 0x2440010002090fae */ /* 0x0003e2000d101d64 */
[----:B------:R-:W-:-:S13]  /*119d0*/  ISETP.GE.AND P0, PT, R7, 0x11, PT ;  /* 0x000000110700780c */ /* 0x000fda0003f06270 */
[----:B0-----:R-:W-:Y:S01]  /*119e0*/  @P0 LEA R14, P1, R37, R14, 0x1 ;  /* 0x0000000e250e0211 */ /* 0x001fe200078208ff */
[----:B------:R-:W-:-:S04]  /*119f0*/  @P0 IMAD R25, R5, 0x2, R17 ;  /* 0x0000000205190824 */ /* 0x000fc800078e0211 */
[----:B------:R-:W-:Y:S02]  /*11a00*/  @P0 IMAD.X R21, RZ, RZ, R8, P1 ;  /* 0x000000ffff150224 */ /* 0x000fe400008e0608 */
[----:B-1----:R-:W-:Y:S01]  /*11a10*/  @P0 IMAD.MOV.U32 R2, RZ, RZ, R14 ;  /* 0x000000ffff020224 */ /* 0x002fe200078e000e */
[----:B------:R-:W-:Y:S01]  /*11a20*/  SHFL.IDX PT, R8, R6, 0x2, 0x181f ;  /* 0x00581f0006087f89 */ /* 0x000fe200000e0000 */
[----:B------:R-:W-:-:S03]  /*11a30*/  @P0 IMAD.MOV.U32 R3, RZ, RZ, R21 ;  /* 0x000000ffff030224 */ /* 0x000fc600078e0015 */
        /* <DEDUP_REMOVED lines=31> */
[----:B------:R0:W1:Y:S01]  /*11c30*/  SHFL.IDX PT, R8, R6, 0x5, 0x181f ;  /* 0x00b81f0006087f89 */ /* 0x00006200000e0000 */
[----:B------:R-:W-:-:S03]  /*11c40*/  @P0 IMAD.MOV.U32 R3, RZ, RZ, R9 ;  /* 0x000000ffff030224 */ /* 0x000fc600078e0009 */
[----:B------:R0:W2:Y:S04]  /*11c50*/  SHFL.IDX PT, R14, R4, 0x5, 0x181f ;  /* 0x00b81f00040e7f89 */ /* 0x0000a800000e0000 */
[----:B------:R0:W-:Y:S04]  /*11c60*/  @P0 LDGSTS.E.BYPASS.LTC128B.128 [R21+0x20400], desc[UR36][R2.64], !P4 ;  /* 0x2040000002150fae */ /* 0x0001e8000e101d64 */
[----:B------:R0:W-:Y:S04]  /*11c70*/  @P0 LDGSTS.E.BYPASS.LTC128B.128 [R21+0x23400], desc[UR36][R2.64+0x80], !P3 ;  /* 0x2340008002150fae */ /* 0x0001e8000d901d64 */
[----:B------:R0:W-:Y:S02]  /*11c80*/  @P0 LDGSTS.E.BYPASS.LTC128B.128 [R21+0x26400], desc[UR36][R2.64+0x100], !P2 ;  /* 0x2640010002150fae */ /* 0x0001e4000d101d64 */
.L_x_1154:
[----:B------:R-:W-:-:S13]  /*11c90*/  ISETP.GE.AND P0, PT, R7, 0x51, PT ;  /* 0x000000510700780c */ /* 0x000fda0003f06270 */
[----:B0-2---:R-:W-:Y:S01]  /*11ca0*/  @P0 LEA R2, P1, R37, R14, 0x1 ;  /* 0x0000000e25020211 */ /* 0x005fe200078208ff */
[----:B------:R-:W-:-:S04]  /*11cb0*/  @P0 IMAD R5, R5, 0x2, R17 ;  /* 0x0000000205050824 */ /* 0x000fc800078e0211 */
[----:B-1----:R-:W-:-:S05]  /*11cc0*/  @P0 IMAD.X R3, RZ, RZ, R8, P1 ;  /* 0x000000ffff030224 */ /* 0x002fca00008e0608 */
        /* <DEDUP_REMOVED lines=8> */
.L_x_1090:
        /* <DEDUP_REMOVED lines=10> */
.L_x_1091:
[----:B------:R1:W-:Y:S02]  /*11df0*/  SYNCS.ARRIVE.TRANS64.A1T0 RZ, [R0+URZ+0x30830], RZ ;  /* 0x030830ff00ff79a7 */ /* 0x0003e4000810003f */
[----:B------:R-:W-:Y:S05]  /*11e00*/  WARPSYNC.ALL ;  /* 0x0000000000007948 */ /* 0x000fea0003800000 */
[----:B------:R-:W-:Y:S01]  /*11e10*/  BSSY B6, `(.L_x_1092) ;  /* 0x0000015000067945 */ /* 0x000fe20003800000 */
[----:B-1----:R-:W-:Y:S01]  /*11e20*/  VIADD R0, R17, 0x12400 ;  /* 0x0001240011007836 */ /* 0x002fe20000000000 */
[----:B------:R-:W-:Y:S04]  /*11e30*/  BAR.SYNC.DEFER_BLOCKING 0x8, 0x180 ;  /* 0x0206000000007b1d */ /* 0x000fe80000010000 */
[----:B------:R-:W-:-:S13]  /*11e40*/  LOP3.LUT P0, RZ, R0, 0x3ff, RZ, 0xc0, !PT ;  /* 0x000003ff00ff7812 */ /* 0x000fda000780c0ff */
[----:B------:R-:W-:Y:S05]  /*11e50*/  @!P0 BRA `(.L_x_1093) ;  /* 0x0000000000408947 */ /* 0x000fea0003800000 */
[----:B0-----:R-:W-:Y:S01]  /*11e60*/  MOV R2, 0x0 ;  /* 0x0000000000027802 */ /* 0x001fe20000000f00 */
[----:B------:R-:W-:Y:S01]  /*11e70*/  ULDC.64 UR6, c[0x4][0x88] ;  /* 0x0100220000067ab9 */ /* 0x000fe20000000a00 */
[----:B------:R-:W-:Y:S01]  /*11e80*/  ULDC.64 UR8, c[0x4][0x90] ;  /* 0x0100240000087ab9 */ /* 0x000fe20000000a00 */
[----:B------:R-:W-:Y:S01]  /*11e90*/  ULDC.64 UR4, c[0x4][0x20] ;  /* 0x0100080000047ab9 */ /* 0x000fe20000000a00 */
[----:B------:R-:W-:Y:S02]  /*11ea0*/  IMAD.U32 R4, RZ, RZ, UR6 ;  /* 0x00000006ff047e24 */ /* 0x000fe4000f8e00ff */
[----:B------:R-:W0:Y:S01]  /*11eb0*/  LDC.64 R2, c[0x4][R2] ;  /* 0x0100000002027b82 */ /* 0x000e220000000a00 */
[----:B------:R-:W-:Y:S02]  /*11ec0*/  IMAD.U32 R5, RZ, RZ, UR7 ;  /* 0x00000007ff057e24 */ /* 0x000fe4000f8e00ff */
        /* <DEDUP_REMOVED lines=8> */
[----:B0-----:R-:W-:Y:S05]  /*11f50*/  CALL.ABS.NOINC R2 ;  /* 0x0000000002007343 */ /* 0x001fea0003c00000 */
.L_x_1093:
[----:B------:R-:W-:Y:S05]  /*11f60*/  BSYNC B6 ;  /* 0x0000000000067941 */ /* 0x000fea0003800000 */
.L_x_1092:
[----:B0-----:R-:W0:Y:S01]  /*11f70*/  S2R R2, SR_TID.X ;  /* 0x0000000000027919 */ /* 0x001e220000002100 */
[----:B------:R-:W-:Y:S01]  /*11f80*/  UISETP.NE.AND UP0, UPT, UR50, URZ, UPT ;  /* 0x0000003f3200728c */ /* 0x000fe2000bf05270 */
[----:B------:R-:W-:Y:S01]  /*11f90*/  R2UR UR6, R28 ;  /* 0x000000001c0672ca */ /* 0x000fe200000e0000 */
[----:B------:R-:W-:Y:S01]  /*11fa0*/  ULDC.64 UR8, c[0x0][0x2d8] ;  /* 0x0000b60000087ab9 */ /* 0x000fe20000000a00 */
[----:B------:R-:W-:Y:S02]  /*11fb0*/  R2UR UR7, R22 ;  /* 0x00000000160772ca */ /* 0x000fe400000e0000 */
[C---:B------:R-:W-:Y:S02]  /*11fc0*/  LOP3.LUT P3, RZ, R16.reuse, 0x800, RZ, 0xc0, !PT ;  /* 0x0000080010ff7812 */ /* 0x040fe4000786c0ff */
[----:B------:R-:W-:Y:S02]  /*11fd0*/  PLOP3.LUT P0, PT, PT, PT, UP0, 0x80, 0x0 ;  /* 0x000000000000781c */ /* 0x000fe40003f0f008 */
[----:B------:R-:W-:-:S02]  /*11fe0*/  LOP3.LUT P4, RZ, R16, 0x400, RZ, 0xc0, !PT ;  /* 0x0000040010ff7812 */ /* 0x000fc4000788c0ff */
[----:B------:R-:W-:Y:S01]  /*11ff0*/  @UP0 ULDC UR4, c[0x0][0x44c] ;  /* 0x0001130000040ab9 */ /* 0x000fe20000000800 */
[----:B------:R-:W-:Y:S02]  /*12000*/  LOP3.LUT P5, RZ, R16, 0x200, RZ, 0xc0, !PT ;  /* 0x0000020010ff7812 */ /* 0x000fe400078ac0ff */
[----:B------:R-:W-:-:S04]  /*12010*/  UIMAD UR6, UR6, UR8, URZ ;  /* 0x00000008060672a4 */ /* 0x000fc8000f8e023f */
[----:B------:R-:W-:Y:S02]  /*12020*/  UIMAD UR7, UR7, UR9, UR6 ;  /* 0x00000009070772a4 */ /* 0x000fe4000f8e0206 */
[----:B------:R-:W-:Y:S01]  /*12030*/  USHF.R.S32.HI UR6, URZ, 0x1f, UR43 ;  /* 0x0000001f3f067899 */ /* 0x000fe2000801142b */
[----:B0-----:R-:W-:-:S05]  /*12040*/  IMAD.SHL.U32 R2, R2, 0x10, RZ ;  /* 0x0000001002027824 */ /* 0x001fca00078e00ff */
[----:B------:R-:W-:-:S05]  /*12050*/  LOP3.LUT R2, R36, 0x70, R2, 0xf8, !PT ;  /* 0x0000007024027812 */ /* 0x000fca00078ef802 */
[----:B------:R-:W-:-:S04]  /*12060*/  VIADD R0, R2, UR44 ;  /* 0x0000002c02007c36 */ /* 0x000fc80008000000 */
[----:B------:R-:W-:Y:S01]  /*12070*/  @P0 IMAD.HI.U32 R3, R0, UR4, RZ ;  /* 0x0000000400030c27 */ /* 0x000fe2000f8e00ff */
[----:B------:R-:W-:Y:S01]  /*12080*/  PLOP3.LUT P0, PT, PT, PT, UP0, 0x80, 0x0 ;  /* 0x000000000000781c */ /* 0x000fe20003f0f008 */
[----:B------:R-:W-:Y:S02]  /*12090*/  @UP0 ULDC UR4, c[0x0][0x450] ;  /* 0x0001140000040ab9 */ /* 0x000fe40000000800 */
[----:B------:R-:W-:-:S10]  /*120a0*/  IMAD.MOV.U32 R2, RZ, RZ, R0 ;  /* 0x000000ffff027224 */ /* 0x000fd400078e0000 */
[----:B------:R-:W-:Y:S02]  /*120b0*/  @P0 SHF.R.U32.HI R2, RZ, UR4, R3 ;  /* 0x00000004ff020c19 */ /* 0x000fe40008011603 */
[----:B------:R-:W-:-:S03]  /*120c0*/  R2UR UR4, R22 ;  /* 0x00000000160472ca */ /* 0x000fc600000e0000 */
[----:B------:R-:W-:-:S10]  /*120d0*/  IMAD.MOV R5, RZ, RZ, -R2 ;  /* 0x000000ffff057224 */ /* 0x000fd400078e0a02 */
[----:B------:R-:W-:-:S03]  /*120e0*/  UIMAD.WIDE.U32 UR4, UR4, UR8, URZ ;  /* 0x00000008040472a5 */ /* 0x000fc6000f8e003f */
[----:B------:R-:W-:Y:S01]  /*120f0*/  ULDC.64 UR8, c[0x0][0x2e0] ;  /* 0x0000b80000087ab9 */ /* 0x000fe20000000a00 */
[----:B------:R-:W-:Y:S02]  /*12100*/  UIADD3 UR5, UR5, UR7, URZ ;  /* 0x0000000705057290 */ /* 0x000fe4000fffe03f */
[----:B------:R-:W-:Y:S01]  /*12110*/  UIMAD UR6, UR6, UR8, URZ ;  /* 0x00000008060672a4 */ /* 0x000fe2000f8e023f */
[----:B------:R-:W-:Y:S01]  /*12120*/  ULDC UR7, c[0x0][0x448] ;  /* 0x0001120000077ab9 */ /* 0x000fe20000000800 */
[----:B------:R-:W-:Y:S01]  /*12130*/  UIMAD.WIDE.U32 UR4, UR43, UR8, UR4 ;  /* 0x000000082b0472a5 */ /* 0x000fe2000f8e0004 */
[----:B------:R-:W-:Y:S01]  /*12140*/  IMAD R5, R5, UR7, R0 ;  /* 0x0000000705057c24 */ /* 0x000fe2000f8e0200 */
[----:B------:R-:W-:Y:S01]  /*12150*/  UIMAD UR6, UR43, UR9, UR6 ;  /* 0x000000092b0672a4 */ /* 0x000fe2000f8e0206 */
[----:B------:R-:W-:Y:S02]  /*12160*/  SHF.R.S32.HI R0, RZ, 0x1f, R2 ;  /* 0x0000001fff007819 */ /* 0x000fe40000011402 */
[----:B------:R-:W-:Y:S01]  /*12170*/  ULDC.64 UR8, c[0x0][0x2d0] ;  /* 0x0000b40000087ab9 */ /* 0x000fe20000000a00 */
[----:B------:R-:W-:Y:S01]  /*12180*/  UIADD3 UR5, UR5, UR6, URZ ;  /* 0x0000000605057290 */ /* 0x000fe2000fffe03f */
[----:B------:R-:W-:-:S02]  /*12190*/  IMAD.U32 R9, RZ, RZ, UR8 ;  /* 0x00000008ff097e24 */ /* 0x000fc4000f8e00ff */
[----:B------:R-:W-:Y:S01]  /*121a0*/  IMAD R3, R0, UR8, RZ ;  /* 0x0000000800037c24 */ /* 0x000fe2000f8e02ff */
[----:B------:R-:W-:-:S03]  /*121b0*/  SHF.R.S32.HI R0, RZ, 0x1f, R5 ;  /* 0x0000001fff007819 */ /* 0x000fc60000011405 */
[C---:B------:R-:W-:Y:S02]  /*121c0*/  IMAD R7, R2.reuse, UR9, R3 ;  /* 0x0000000902077c24 */ /* 0x040fe4000f8e0203 */
[----:B------:R-:W-:Y:S01]  /*121d0*/  IMAD.WIDE.U32 R2, R2, R9, UR4 ;  /* 0x0000000402027e25 */ /* 0x000fe2000f8e0009 */
        /* <DEDUP_REMOVED lines=12> */
[----:B------:R-:W-:-:S03]  /*122a0*/  VIADD R4, R36, UR44 ;  /* 0x0000002c24047c36 */ /* 0x000fc60008000000 */
[----:B------:R-:W1:Y:S01]  /*122b0*/  SHFL.IDX PT, R2, R5, RZ, 0x181f ;  /* 0x00181fff05027589 */ /* 0x000e6200000e0000 */
[C---:B------:R-:W-:Y:S01]  /*122c0*/  VIADD R7, R4.reuse, 0x10 ;  /* 0x0000001004077836 */ /* 0x040fe20000000000 */
[----:B------:R-:W-:Y:S02]  /*122d0*/  ISETP.GE.AND P0, PT, R4, UR39, PT ;  /* 0x0000002704007c0c */ /* 0x000fe4000bf06270 */
[----:B------:R-:W-:Y:S11]  /*122e0*/  SHFL.IDX PT, R6, R5, 0x1, 0x181f ;  /* 0x00381f0005067f89 */ /* 0x000ff600000e0000 */
[----:B0-----:R-:W-:-:S05]  /*122f0*/  @!P0 LEA R14, P1, R37, R14, 0x1 ;  /* 0x0000000e250e8211 */ /* 0x001fca00078208ff */
[----:B-1----:R-:W-:Y:S02]  /*12300*/  @!P0 IMAD.X R3, RZ, RZ, R2, P1 ;  /* 0x000000ffff038224 */ /* 0x002fe400008e0602 */
[----:B------:R-:W-:Y:S02]  /*12310*/  @!P0 IMAD.MOV.U32 R2, RZ, RZ, R14 ;  /* 0x000000ffff028224 */ /* 0x000fe400078e000e */
        /* <DEDUP_REMOVED lines=8> */
[----:B------:R-:W-:Y:S01]  /*123a0*/  SHFL.IDX PT, R6, R5, 0x2, 0x181f ;  /* 0x00581f0005067f89 */ /* 0x000fe200000e0000 */
[----:B------:R-:W-:Y:S02]  /*123b0*/  @!P0 IMAD.MOV.U32 R3, RZ, RZ, R7 ;  /* 0x000000ffff038224 */ /* 0x000fe400078e0007 */
        /* <DEDUP_REMOVED lines=53> */
[----:B------:R0:W1:Y:S01]  /*12710*/  SHFL.IDX PT, R6, R5, 0x7, 0x181f ;  /* 0x00f81f0005067f89 */ /* 0x00006200000e0000 */
[----:B------:R-:W-:-:S03]  /*12720*/  @!P0 IMAD.MOV.U32 R3, RZ, RZ, R7 ;  /* 0x000000ffff038224 */ /* 0x000fc600078e0007 */
[----:B------:R0:W2:Y:S04]  /*12730*/  SHFL.IDX PT, R14, R0, 0x7, 0x181f ;  /* 0x00f81f00000e7f89 */ /* 0x0000a800000e0000 */
[----:B------:R0:W-:Y:S04]  /*12740*/  @!P0 LDGSTS.E.BYPASS.LTC128B.128 [R31+0x15400], desc[UR36][R2.64], !P3 ;  /* 0x15400000021f8fae */ /* 0x0001e8000d901d64 */
[----:B------:R0:W-:Y:S04]  /*12750*/  @!P0 LDGSTS.E.BYPASS.LTC128B.128 [R31+0x19400], desc[UR36][R2.64+0x80], !P4 ;  /* 0x19400080021f8fae */ /* 0x0001e8000e101d64 */
[----:B------:R0:W-:Y:S02]  /*12760*/  @!P0 LDGSTS.E.BYPASS.LTC128B.128 [R31+0x1d400], desc[UR36][R2.64+0x100], !P5 ;  /* 0x1d400100021f8fae */ /* 0x0001e4000e901d64 */
.L_x_1171:
[----:B------:R-:W-:-:S05]  /*12770*/  VIADD R4, R4, 0x70 ;  /* 0x0000007004047836 */ /* 0x000fca0000000000 */
[----:B------:R-:W-:-:S13]  /*12780*/  ISETP.GE.AND P0, PT, R4, UR39, PT ;  /* 0x0000002704007c0c */ /* 0x000fda000bf06270 */
[----:B0-2---:R-:W-:-:S05]  /*12790*/  @!P0 LEA R2, P1, R37, R14, 0x1 ;  /* 0x0000000e25028211 */ /* 0x005fca00078208ff */
[----:B-1----:R-:W-:-:S05]  /*127a0*/  @!P0 IMAD.X R3, RZ, RZ, R6, P1 ;  /* 0x000000ffff038224 */ /* 0x002fca00008e0606 */
[----:B------:R-:W-:Y:S01]  /*127b0*/  @!PT LDS RZ, [RZ] ;  /* 0x00000000fffff984 */ /* 0x000fe20000000800 */
[----:B------:R-:W-:Y:S01]  /*127c0*/  @!PT LDS RZ, [RZ] ;  /* 0x00000000fffff984 */ /* 0x000fe20000000800 */
[----:B------:R-:W-:Y:S01]  /*127d0*/  @!PT LDS RZ, [RZ] ;  /* 0x00000000fffff984 */ /* 0x000fe20000000800 */
[----:B------:R0:W-:Y:S04]  /*127e0*/  @!P0 LDGSTS.E.BYPASS.LTC128B.128 [R31+0x15c00], desc[UR36][R2.64], !P3 ;  /* 0x15c00000021f8fae */ /* 0x0001e8000d901d64 */
[----:B------:R0:W-:Y:S04]  /*127f0*/  @!P0 LDGSTS.E.BYPASS.LTC128B.128 [R31+0x19c00], desc[UR36][R2.64+0x80], !P4 ;  /* 0x19c00080021f8fae */ /* 0x0001e8000e101d64 */
[----:B------:R0:W-:Y:S01]  /*12800*/  @!P0 LDGSTS.E.BYPASS.LTC128B.128 [R31+0x1dc00], desc[UR36][R2.64+0x100], !P5 ;  /* 0x1dc00100021f8fae */ /* 0x0001e2000e901d64 */
[----:B------:R-:W-:Y:S01]  /*12810*/  PLOP3.LUT P0, PT, PT, PT, PT, 0x80, 0x0 ;  /* 0x000000000000781c */ /* 0x000fe20003f0f070 */
[----:B------:R-:W-:-:S12]  /*12820*/  NOP ;  /* 0x0000000000007918 */ /* 0x000fd80000000000 */
.L_x_1095:
[----:B------:R-:W-:Y:S02]  /*12830*/  PLOP3.LUT P1, PT, P1, P0, PT, 0xa2, 0x0 ;  /* 0x000000000000781c */ /* 0x000fe40000f21472 */
[----:B------:R-:W-:-:S08]  /*12840*/  @P0 R2UR P1, UR4, R17 ;  /* 0x00000000110402ca */ /* 0x000fd00000020000 */
[----:B------:R-:W-:-:S05]  /*12850*/  @P0 PLOP3.LUT P0, PT, P1, PT, PT, 0x80, 0x0 ;  /* 0x000000000000081c */ /* 0x000fca0000f0f070 */
[----:B------:R-:W-:Y:S01]  /*12860*/  @!P1 SYNCS.ARRIVE.TRANS64.RED.A0T1 RZ, [UR4+0x30800], RZ ;  /* 0x030800ffffff99a7 */ /* 0x000fe20008200404 */
[----:B------:R-:W-:Y:S07]  /*12870*/  @!P1 ARRIVES.LDGSTSBAR.64.TRANSCNT [UR4+0x30800] ;  /* 0x03080000ff0099b0 */ /* 0x000fee0008000a84 */
[----:B------:R-:W-:Y:S05]  /*12880*/  @P0 BRA.U.ANY `(.L_x_1095) ;  /* 0xfffffffd00e80947 */ /* 0x000fea000393ffff */
[----:B0-----:R-:W2:Y:S02]  /*12890*/  LDL.LU R2, [R1] ;  /* 0x0000000001027983 */ /* 0x001ea40000300800 */
[----:B--2---:R-:W-:-:S05]  /*128a0*/  VIADD R2, R2, 0x1 ;  /* 0x0000000102027836 */ /* 0x004fca0000000000 */
[----:B------:R0:W-:Y:S01]  /*128b0*/  STL [R1], R2 ;  /* 0x0000000201007387 */ /* 0x0001e20000100800 */
        /* <DEDUP_REMOVED lines=9> */
.L_x_1172:
[----:B------:R-:W-:Y:S05]  /*12950*/  BSYNC B0 ;  /* 0x0000000000007941 */ /* 0x000fea0003800000 */
.L_x_1096:
[----:B------:R-:W-:-:S04]  /*12960*/  UIADD3 UR4, UR45, -0x2, URZ ;  /* 0xfffffffe2d047890 */ /* 0x000fc8000fffe03f */
[----:B------:R-:W-:-:S06]  /*12970*/  UISETP.GE.AND UP0, UPT, UR4, UR46, UPT ;  /* 0x0000002e0400728c */ /* 0x000fcc000bf06270 */
[----:B------:R-:W-:-:S13]  /*12980*/  PLOP3.LUT P0, PT, PT, PT, UP0, 0x40, 0x0 ;  /* 0x000000000000781c */ /* 0x000fda0003f0e808 */
[----:B------:R-:W-:Y:S05]  /*12990*/  @P0 BRA `(.L_x_1098) ;  /* 0x0000000c00f80947 */ /* 0x000fea0003800000 */
[----:B------:R-:W-:Y:S01]  /*129a0*/  BSSY B0, `(.L_x_1098) ;  /* 0x00000fd000007945 */ /* 0x000fe20003800000 */
[----:B------:R-:W-:Y:S02]  /*129b0*/  IMAD.MOV.U32 R9, RZ, RZ, R23 ;  /* 0x000000ffff097224 */ /* 0x000fe400078e0017 */
[----:B------:R-:W-:Y:S02]  /*129c0*/  IMAD.MOV.U32 R20, RZ, RZ, R26 ;  /* 0x000000ffff147224 */ /* 0x000fe400078e001a */
[----:B------:R-:W-:Y:S02]  /*129d0*/  IMAD.MOV.U32 R27, RZ, RZ, R24 ;  /* 0x000000ffff1b7224 */ /* 0x000fe400078e0018 */
[----:B------:R-:W-:-:S07]  /*129e0*/  IMAD.U32 R8, RZ, RZ, UR4 ;  /* 0x00000004ff087e24 */ /* 0x000fce000f8e00ff */
.L_x_1111:
[----:B------:R-:W1:Y:S01]  /*129f0*/  LDC R3, c[0x0][0x430] ;  /* 0x00010c00ff037b82 */ /* 0x000e620000000800 */
[----:B0-----:R-:W0:Y:S01]  /*12a00*/  S2R R0, SR_TID.X ;  /* 0x0000000000007919 */ /* 0x001e220000002100 */
[----:B------:R-:W-:Y:S01]  /*12a10*/  IMAD R10, R8, 0x60, R32 ;  /* 0x00000060080a7824 */ /* 0x000fe200078e0220 */
[----:B------:R-:W-:Y:S01]  /*12a20*/  LOP3.LUT P1, RZ, R16, 0x80, RZ, 0xc0, !PT ;  /* 0x0000008010ff7812 */ /* 0x000fe2000782c0ff */
[----:B------:R-:W-:Y:S01]  /*12a30*/  VIADD R23, R9, 0x1 ;  /* 0x0000000109177836 */ /* 0x000fe20000000000 */
[----:B-1----:R-:W-:Y:S01]  /*12a40*/  ISETP.NE.AND P0, PT, R3, 0x1, PT ;  /* 0x000000010300780c */ /* 0x002fe20003f05270 */
[----:B0-----:R-:W-:-:S12]  /*12a50*/  IMAD.SHL.U32 R0, R0, 0x10, RZ ;  /* 0x0000001000007824 */ /* 0x001fd800078e00ff */
[----:B------:R-:W0:Y:S01]  /*12a60*/  @P0 LDC R3, c[0x0][0x434] ;  /* 0x00010d00ff030b82 */ /* 0x000e220000000800 */
[----:B------:R-:W-:-:S04]  /*12a70*/  LOP3.LUT R0, R36, 0x70, R0, 0xf8, !PT ;  /* 0x0000007024007812 */ /* 0x000fc800078ef800 */
[C---:B------:R-:W-:Y:S01]  /*12a80*/  ISETP.GT.U32.AND P2, PT, R0.reuse, 0x5f, PT ;  /* 0x0000005f0000780c */ /* 0x040fe20003f44070 */
[----:B------:R-:W-:Y:S02]  /*12a90*/  IMAD.IADD R10, R0, 0x1, R10 ;  /* 0x00000001000a7824 */ /* 0x000fe400078e020a */
[----:B------:R-:W1:Y:S02]  /*12aa0*/  @P0 LDC R5, c[0x0][0x438] ;  /* 0x00010e00ff050b82 */ /* 0x000e640000000800 */
[----:B------:R-:W-:-:S08]  /*12ab0*/  IMAD.MOV.U32 R11, RZ, RZ, R10 ;  /* 0x000000ffff0b7224 */ /* 0x000fd000078e000a */
[----:B------:R-:W2:Y:S01]  /*12ac0*/  @!P2 LDC.64 R6, c[0x0][0x428] ;  /* 0x00010a00ff06ab82 */ /* 0x000ea20000000a00 */
[----:B0-----:R-:W-:-:S05]  /*12ad0*/  @P0 IMAD.HI.U32 R0, R10, R3, RZ ;  /* 0x000000030a000227 */ /* 0x001fca00078e00ff */
[----:B-1----:R-:W-:Y:S02]  /*12ae0*/  @P0 SHF.R.U32.HI R11, RZ, R5, R0 ;  /* 0x00000005ff0b0219 */ /* 0x002fe40000011600 */
[----:B------:R-:W0:Y:S02]  /*12af0*/  @!P2 LDC.64 R4, c[0x0][0x418] ;  /* 0x00010600ff04ab82 */ /* 0x000e240000000a00 */
[--C-:B------:R-:W-:Y:S01]  /*12b00*/  @!P2 SHF.R.S32.HI R3, RZ, 0x1f, R11.reuse ;  /* 0x0000001fff03a819 */ /* 0x100fe2000001140b */
[----:B------:R-:W-:Y:S02]  /*12b10*/  @!P2 IMAD.MOV.U32 R2, RZ, RZ, R11 ;  /* 0x000000ffff02a224 */ /* 0x000fe400078e000b */
[-C--:B--2---:R-:W-:Y:S02]  /*12b20*/  @!P2 IMAD R0, R33, R6.reuse, RZ ;  /* 0x000000062100a224 */ /* 0x084fe400078e02ff */
[----:B------:R-:W-:-:S04]  /*12b30*/  @!P2 IMAD.WIDE.U32 R2, R29, R6, R2 ;  /* 0x000000061d02a225 */ /* 0x000fc800078e0002 */
[----:B------:R-:W-:-:S04]  /*12b40*/  @!P2 IMAD R7, R29, R7, R0 ;  /* 0x000000071d07a224 */ /* 0x000fc800078e0200 */
[----:B------:R-:W-:Y:S01]  /*12b50*/  @!P2 IMAD.IADD R0, R7, 0x1, R3 ;  /* 0x000000010700a824 */ /* 0x000fe200078e0203 */
[----:B0-----:R-:W-:-:S04]  /*12b60*/  @!P2 LEA R4, P0, R2, R4, 0x2 ;  /* 0x000000040204a211 */ /* 0x001fc800078010ff */
[----:B------:R-:W-:Y:S01]  /*12b70*/  @!P2 LEA.HI.X R5, R2, R5, R0, 0x2, P0 ;  /* 0x000000050205a211 */ /* 0x000fe200000f1400 */
[----:B------:R-:W-:Y:S01]  /*12b80*/  IMAD.MOV.U32 R0, RZ, RZ, RZ ;  /* 0x000000ffff007224 */ /* 0x000fe200078e00ff */
[C---:B------:R-:W-:Y:S01]  /*12b90*/  ISETP.NE.AND P0, PT, R23.reuse, 0x2, PT ;  /* 0x000000021700780c */ /* 0x040fe20003f05270 */
[----:B------:R-:W-:Y:S01]  /*12ba0*/  IMAD.MOV R7, RZ, RZ, -R11 ;  /* 0x000000ffff077224 */ /* 0x000fe200078e0a0b */
[----:B------:R-:W-:Y:S05]  /*12bb0*/  YIELD ;  /* 0x0000000000007946 */ /* 0x000fea0003800000 */
[----:B------:R-:W-:Y:S01]  /*12bc0*/  ULDC UR4, c[0x0][0x430] ;  /* 0x00010c0000047ab9 */ /* 0x000fe20000000800 */
[----:B------:R-:W-:Y:S01]  /*12bd0*/  SEL R3, RZ, 0x1, P0 ;  /* 0x00000001ff037807 */ /* 0x000fe20000000000 */
[----:B------:R0:W5:Y:S01]  /*12be0*/  @!P2 LDG.E R0, desc[UR36][R4.64] ;  /* 0x000000240400a981 */ /* 0x000162000c1e1900 */
[----:B------:R-:W-:Y:S01]  /*12bf0*/  SEL R23, R23, RZ, P0 ;  /* 0x000000ff17177207 */ /* 0x000fe20000000000 */
[----:B------:R-:W-:Y:S01]  /*12c00*/  IMAD.MOV.U32 R24, RZ, RZ, R8 ;  /* 0x000000ffff187224 */ /* 0x000fe200078e0008 */
[----:B------:R-:W-:Y:S01]  /*12c10*/  LOP3.LUT R26, R20, R3, RZ, 0x3c, !PT ;  /* 0x00000003141a7212 */ /* 0x000fe200078e3cff */
[----:B0-----:R-:W-:Y:S01]  /*12c20*/  IMAD R5, R7, UR4, R10 ;  /* 0x0000000407057c24 */ /* 0x001fe2000f8e020a */
[----:B------:R-:W-:Y:S06]  /*12c30*/  @!P1 BRA `(.L_x_1099) ;  /* 0x0000000000049947 */ /* 0x000fec0003800000 */
[----:B------:R-:W-:Y:S01]  /*12c40*/  BPT.TRAP 0x1 ;  /* 0x000000040000795c */ /* 0x000fe20000300000 */
.L_x_1099:
[----:B------:R-:W-:Y:S01]  /*12c50*/  IMAD R6, R23, 0x8, R17 ;  /* 0x0000000817067824 */ /* 0x000fe200078e0211 */
[----:B------:R-:W-:Y:S01]  /*12c60*/  SHF.L.U32 R3, R26, 0x1f, RZ ;  /* 0x0000001f1a037819 */ /* 0x000fe200000006ff */
[----:B------:R-:W-:Y:S03]  /*12c70*/  BSSY B1, `(.L_x_1100) ;  /* 0x0000003000017945 */ /* 0x000fe60003800000 */
[----:B------:R-:W0:Y:S02]  /*12c80*/  SYNCS.PHASECHK.TRANS64.TRYWAIT P0, [R6+URZ+0x30840], R3 ;  /* 0x03084003060075a7 */ /* 0x000e24000800017f */
[----:B0-----:R-:W-:Y:S05]  /*12c90*/  @!P0 BRA `(.L_x_1101) ;  /* 0x0000003000248947 */ /* 0x001fea0003800000 */
.L_x_1173:
[----:B------:R-:W-:Y:S05]  /*12ca0*/  BSYNC B1 ;  /* 0x0000000000017941 */ /* 0x000fea0003800000 */
.L_x_1100:
[----:B------:R-:W-:Y:S01]  /*12cb0*/  SHF.R.S32.HI R21, RZ, 0x1f, R5 ;  /* 0x0000001fff157819 */ /* 0x000fe20000011405 */
[----:B------:R-:W-:Y:S01]  /*12cc0*/  ULDC.64 UR4, c[0x0][0x300] ;  /* 0x0000c00000047ab9 */ /* 0x000fe20000000a00 */
[----:B-----5:R-:W-:Y:S01]  /*12cd0*/  SHF.R.S32.HI R25, RZ, 0x1f, R0 ;  /* 0x0000001fff197819 */ /* 0x020fe20000011400 */
[----:B------:R-:W-:Y:S01]  /*12ce0*/  IMAD R8, R23, 0x4800, R30 ;  /* 0x0000480017087824 */ /* 0x000fe200078e021e */
        /* <DEDUP_REMOVED lines=16> */
[----:B------:R-:W-:-:S03]  /*12df0*/  ULDC.64 UR4, c[0x0][0x2e8] ;  /* 0x0000ba0000047ab9 */ /* 0x000fc60000000a00 */
[----:B------:R-:W-:Y:S01]  /*12e00*/  IMAD.IADD R3, R7, 0x1, R3 ;  /* 0x0000000107037824 */ /* 0x000fe200078e0203 */
[----:B------:R-:W-:Y:S01]  /*12e10*/  LEA R7, P0, R2, UR4, 0x1 ;  /* 0x0000000402077c11 */ /* 0x000fe2000f8008ff */
[----:B------:R-:W-:-:S03]  /*12e20*/  UMOV UR4, 0xffffffff ;  /* 0xffffffff00047882 */ /* 0x000fc60000000000 */
[----:B------:R-:W-:Y:S01]  /*12e30*/  LEA.HI.X R10, R2, UR5, R3, 0x1, P0 ;  /* 0x00000005020a7c11 */ /* 0x000fe200080f0c03 */
[----:B------:R-:W-:Y:S08]  /*12e40*/  BRA.DIV UR4, `(.L_x_1102) ;  /* 0x0000002e04cc7947 */ /* 0x000ff0000b800000 */
[----:B------:R-:W0:Y:S01]  /*12e50*/  SHFL.IDX PT, R14, R7, RZ, 0x181f ;  /* 0x00181fff070e7589 */ /* 0x000e2200000e0000 */
[----:B------:R-:W-:Y:S02]  /*12e60*/  IMAD.SHL.U32 R4, R37, 0x2, RZ ;  /* 0x0000000225047824 */ /* 0x000fe400078e00ff */
[----:B------:R-:W-:Y:S01]  /*12e70*/  IMAD R8, R8, 0x2, R17 ;  /* 0x0000000208087824 */ /* 0x000fe200078e0211 */
[----:B------:R-:W1:Y:S04]  /*12e80*/  SHFL.IDX PT, R3, R10, RZ, 0x181f ;  /* 0x00181fff0a037589 */ /* 0x000e6800000e0000 */
[----:B------:R-:W-:Y:S01]  /*12e90*/  SHFL.IDX PT, R35, R10, 0x2, 0x181f ;  /* 0x00581f000a237f89 */ /* 0x000fe200000e0000 */
[----:B0-----:R-:W-:-:S03]  /*12ea0*/  IADD3 R2, P0, R14, R4, RZ ;  /* 0x000000040e027210 */ /* 0x001fc60007f1e0ff */
[----:B------:R-:W0:Y:S02]  /*12eb0*/  SHFL.IDX PT, R14, R7, 0x1, 0x181f ;  /* 0x00381f00070e7f89 */ /* 0x000e2400000e0000 */
[----:B-1----:R-:W-:-:S05]  /*12ec0*/  IMAD.X R3, RZ, RZ, R3, P0 ;  /* 0x000000ffff037224 */ /* 0x002fca00000e0603 */
        /* <DEDUP_REMOVED lines=25> */
[----:B------:R0:W2:Y:S03]  /*13060*/  SHFL.IDX PT, R14, R7, 0x5, 0x181f ;  /* 0x00b81f00070e7f89 */ /* 0x0000a600000e0000 */
[----:B-1----:R-:W-:Y:S02]  /*13070*/  IMAD.X R3, RZ, RZ, R35, P0 ;  /* 0x000000ffff037224 */ /* 0x002fe400000e0623 */
[----:B------:R0:W1:Y:S04]  /*13080*/  SHFL.IDX PT, R35, R10, 0x5, 0x181f ;  /* 0x00b81f000a237f89 */ /* 0x00006800000e0000 */
[----:B------:R0:W-:Y:S04]  /*13090*/  LDGSTS.E.BYPASS.LTC128B.128 [R8+0x20400], desc[UR36][R2.64], !P3 ;  /* 0x2040000002087fae */ /* 0x0001e8000d901d64 */
[----:B------:R0:W-:Y:S04]  /*130a0*/  LDGSTS.E.BYPASS.LTC128B.128 [R8+0x23400], desc[UR36][R2.64+0x80], !P2 ;  /* 0x2340008002087fae */ /* 0x0001e8000d101d64 */
[----:B------:R0:W-:Y:S02]  /*130b0*/  LDGSTS.E.BYPASS.LTC128B.128 [R8+0x26400], desc[UR36][R2.64+0x100], !P1 ;  /* 0x2640010002087fae */ /* 0x0001e4000c901d64 */
.L_x_1187:
        /* <DEDUP_REMOVED lines=10> */
.L_x_1103:
        /* <DEDUP_REMOVED lines=10> */
.L_x_1104:
[----:B------:R1:W-:Y:S01]  /*13200*/  SYNCS.ARRIVE.TRANS64.A1T0 RZ, [R6+URZ+0x30830], RZ ;  /* 0x030830ff06ff79a7 */ /* 0x0003e2000810003f */
[----:B------:R-:W-:Y:S05]  /*13210*/  @!P2 BRA `(.L_x_1105) ;  /* 0x000000000004a947 */ /* 0x000fea0003800000 */
[----:B------:R-:W-:Y:S01]  /*13220*/  BPT.TRAP 0x1 ;  /* 0x000000040000795c */ /* 0x000fe20000300000 */
.L_x_1105:
[----:B0-----:R-:W-:Y:S01]  /*13230*/  SHF.L.U32 R3, R20, 0x1f, RZ ;  /* 0x0000001f14037819 */ /* 0x001fe200000006ff */
[----:B-1----:R-:W-:Y:S01]  /*13240*/  IMAD R6, R9, 0x8, R17 ;  /* 0x0000000809067824 */ /* 0x002fe200078e0211 */
[----:B------:R-:W-:Y:S03]  /*13250*/  BSSY B1, `(.L_x_1106) ;  /* 0x0000003000017945 */ /* 0x000fe60003800000 */
[----:B------:R-:W0:Y:S02]  /*13260*/  SYNCS.PHASECHK.TRANS64.TRYWAIT P0, [R6+URZ+0x30860], R3 ;  /* 0x03086003060075a7 */ /* 0x000e24000800017f */
[----:B0-----:R-:W-:Y:S05]  /*13270*/  @!P0 BRA `(.L_x_1107) ;  /* 0x0000003000788947 */ /* 0x001fea0003800000 */
.L_x_1188:
[----:B------:R-:W-:Y:S05]  /*13280*/  BSYNC B1 ;  /* 0x0000000000017941 */ /* 0x000fea0003800000 */
.L_x_1106:
[----:B------:R-:W-:Y:S01]  /*13290*/  IMAD.MOV.U32 R2, RZ, RZ, -0x60 ;  /* 0xffffffa0ff027424 */ /* 0x000fe200078e00ff */
[----:B------:R-:W-:Y:S01]  /*132a0*/  UMOV UR4, 0xffffffff ;  /* 0xffffffff00047882 */ /* 0x000fe20000000000 */
[C---:B------:R-:W-:Y:S01]  /*132b0*/  LOP3.LUT P3, RZ, R16.reuse, 0x20, RZ, 0xc0, !PT ;  /* 0x0000002010ff7812 */ /* 0x040fe2000786c0ff */
[----:B------:R-:W-:Y:S01]  /*132c0*/  IMAD R7, R9, 0x4800, R30 ;  /* 0x0000480009077824 */ /* 0x000fe200078e021e */
[C---:B------:R-:W-:Y:S01]  /*132d0*/  LOP3.LUT P2, RZ, R16.reuse, 0x10, RZ, 0xc0, !PT ;  /* 0x0000001010ff7812 */ /* 0x040fe2000784c0ff */
[----:B0-----:R-:W-:Y:S01]  /*132e0*/  IMAD R3, R27, R2, UR38 ;  /* 0x000000261b037e24 */ /* 0x001fe2000f8e0202 */
[----:B------:R-:W-:-:S03]  /*132f0*/  LOP3.LUT P1, RZ, R16, 0x8, RZ, 0xc0, !PT ;  /* 0x0000000810ff7812 */ /* 0x000fc6000782c0ff */
[----:B------:R-:W-:Y:S01]  /*13300*/  IMAD.IADD R8, R3, 0x1, -R36 ;  /* 0x0000000103087824 */ /* 0x000fe200078e0a24 */
[----:B------:R-:W-:Y:S09]  /*13310*/  BRA.DIV UR4, `(.L_x_1108) ;  /* 0x0000003204647947 */ /* 0x000ff2000b800000 */
[----:B------:R-:W0:Y:S01]  /*13320*/  SHFL.IDX PT, R14, R18, RZ, 0x181f ;  /* 0x00181fff120e7589 */ /* 0x000e2200000e0000 */
[----:B------:R-:W-:-:S03]  /*13330*/  IMAD R7, R7, 0x2, R17 ;  /* 0x0000000207077824 */ /* 0x000fc600078e0211 */
[----:B------:R-:W1:Y:S01]  /*13340*/  SHFL.IDX PT, R3, R19, RZ, 0x181f ;  /* 0x00181fff13037589 */ /* 0x000e6200000e0000 */
[----:B0-----:R-:W-:-:S03]  /*13350*/  IADD3 R2, P0, R14, R4, RZ ;  /* 0x000000040e027210 */ /* 0x001fc60007f1e0ff */
[----:B------:R-:W0:Y:S02]  /*13360*/  SHFL.IDX PT, R14, R18, 0x1, 0x181f ;  /* 0x00381f00120e7f89 */ /* 0x000e2400000e0000 */
[----:B-1----:R-:W-:Y:S01]  /*13370*/  IMAD.X R3, RZ, RZ, R3, P0 ;  /* 0x000000ffff037224 */ /* 0x002fe200000e0603 */
[----:B------:R-:W-:-:S13]  /*13380*/  ISETP.LT.OR P0, PT, R8, 0x1, P3 ;  /* 0x000000010800780c */ /* 0x000fda0001f01670 */
[----:B------:R-:W-:Y:S01]  /*13390*/  LDGSTS.E.BYPASS.LTC128B.128 [R7+0x400], desc[UR36][R2.64], !P0 ;  /* 0x0040000002077fae */ /* 0x000fe2000c101d64 */
[----:B------:R-:W-:-:S13]  /*133a0*/  ISETP.LT.OR P0, PT, R8, 0x1, P2 ;  /* 0x000000010800780c */ /* 0x000fda0001701670 */
[----:B------:R-:W-:Y:S01]  /*133b0*/  LDGSTS.E.BYPASS.LTC128B.128 [R7+0x3400], desc[UR36][R2.64+0x80], !P0 ;  /* 0x0340008002077fae */ /* 0x000fe2000c101d64 */
[----:B------:R-:W-:-:S13]  /*133c0*/  ISETP.LT.OR P0, PT, R8, 0x1, P1 ;  /* 0x000000010800780c */ /* 0x000fda0000f01670 */
[----:B------:R1:W-:Y:S04]  /*133d0*/  LDGSTS.E.BYPASS.LTC128B.128 [R7+0x6400], desc[UR36][R2.64+0x100], !P0 ;  /* 0x0640010002077fae */ /* 0x0003e8000c101d64 */
[----:B-1----:R-:W1:Y:S01]  /*133e0*/  SHFL.IDX PT, R3, R19, 0x1, 0x181f ;  /* 0x00381f0013037f89 */ /* 0x002e6200000e0000 */
        /* <DEDUP_REMOVED lines=31> */
[----:B------:R-:W2:Y:S04]  /*135e0*/  SHFL.IDX PT, R19, R19, 0x5, 0x181f ;  /* 0x00b81f0013137f89 */ /* 0x000ea800000e0000 */
[----:B------:R3:W4:Y:S01]  /*135f0*/  SHFL.IDX PT, R14, R18, 0x5, 0x181f ;  /* 0x00b81f00120e7f89 */ /* 0x00072200000e0000 */
[----:B-1----:R-:W-:Y:S01]  /*13600*/  IMAD.X R3, RZ, RZ, R3, P0 ;  /* 0x000000ffff037224 */ /* 0x002fe200000e0603 */
[----:B------:R-:W-:-:S13]  /*13610*/  ISETP.LT.OR P0, PT, R8, 0x41, P3 ;  /* 0x000000410800780c */ /* 0x000fda0001f01670 */
[----:B------:R3:W-:Y:S01]  /*13620*/  LDGSTS.E.BYPASS.LTC128B.128 [R7+0x2400], desc[UR36][R2.64], !P0 ;  /* 0x0240000002077fae */ /* 0x0007e2000c101d64 */
[----:B------:R-:W-:-:S13]  /*13630*/  ISETP.LT.OR P0, PT, R8, 0x41, P2 ;  /* 0x000000410800780c */ /* 0x000fda0001701670 */
[----:B------:R3:W-:Y:S01]  /*13640*/  LDGSTS.E.BYPASS.LTC128B.128 [R7+0x5400], desc[UR36][R2.64+0x80], !P0 ;  /* 0x0540008002077fae */ /* 0x0007e2000c101d64 */
[----:B------:R-:W-:-:S13]  /*13650*/  ISETP.LT.OR P0, PT, R8, 0x41, P1 ;  /* 0x000000410800780c */ /* 0x000fda0000f01670 */
[----:B--2-4-:R3:W-:Y:S02]  /*13660*/  LDGSTS.E.BYPASS.LTC128B.128 [R7+0x8400], desc[UR36][R2.64+0x100], !P0 ;  /* 0x0840010002077fae */ /* 0x0147e4000c101d64 */
.L_x_1202:
        /* <DEDUP_REMOVED lines=31> */
.L_x_1109:
        /* <DEDUP_REMOVED lines=10> */
.L_x_1110:
[C---:B------:R-:W-:Y:S01]  /*13900*/  ISETP.GT.AND P0, PT, R24.reuse, UR46, PT ;  /* 0x0000002e18007c0c */ /* 0x040fe2000bf04270 */
[----:B------:R1:W-:Y:S01]  /*13910*/  SYNCS.ARRIVE.TRANS64.A1T0 RZ, [R6+URZ+0x30850], RZ ;  /* 0x030850ff06ff79a7 */ /* 0x0003e2000810003f */
[----:B------:R-:W-:Y:S02]  /*13920*/  VIADD R8, R24, 0xffffffff ;  /* 0xffffffff18087836 */ /* 0x000fe40000000000 */
[----:B------:R-:W-:Y:S02]  /*13930*/  IMAD.MOV.U32 R9, RZ, RZ, R23 ;  /* 0x000000ffff097224 */ /* 0x000fe400078e0017 */
[----:B------:R-:W-:Y:S02]  /*13940*/  IMAD.MOV.U32 R20, RZ, RZ, R26 ;  /* 0x000000ffff147224 */ /* 0x000fe400078e001a */
[----:B------:R-:W-:-:S05]  /*13950*/  IMAD.MOV.U32 R27, RZ, RZ, R24 ;  /* 0x000000ffff1b7224 */ /* 0x000fca00078e0018 */
[----:B-1----:R-:W-:Y:S05]  /*13960*/  @P0 BRA `(.L_x_1111) ;  /* 0xfffffff000200947 */ /* 0x002fea000383ffff */
[----:B------:R-:W-:Y:S05]  /*13970*/  BSYNC B0 ;  /* 0x0000000000007941 */ /* 0x000fea0003800000 */
.L_x_1098:
[----:B0-----:R-:W0:Y:S01]  /*13980*/  S2R R0, SR_TID.X ;  /* 0x0000000000007919 */ /* 0x001e220000002100 */
[----:B------:R-:W-:Y:S01]  /*13990*/  BSSY B0, `(.L_x_1112) ;  /* 0x0000010000007945 */ /* 0x000fe20003800000 */
        /* <DEDUP_REMOVED lines=14> */
[----:B0-----:R-:W-:-:S07]  /*13a80*/  IADD3 R34, R0, UR47, R7 ;  /* 0x0000002f00227c10 */ /* 0x001fce000fffe007 */
.L_x_1113:
[----:B------:R-:W-:Y:S05]  /*13a90*/  BSYNC B0 ;  /* 0x0000000000007941 */ /* 0x000fea0003800000 */
.L_x_1112:
[----:B------:R-:W-:-:S13]  /*13aa0*/  LOP3.LUT P0, RZ, R16, 0x80, RZ, 0xc0, !PT ;  /* 0x0000008010ff7812 */ /* 0x000fda000780c0ff */
[----:B------:R-:W-:Y:S05]  /*13ab0*/  @!P0 BRA `(.L_x_1114) ;  /* 0x0000000000048947 */ /* 0x000fea0003800000 */
[----:B------:R-:W-:Y:S01]  /*13ac0*/  BPT.TRAP 0x1 ;  /* 0x000000040000795c */ /* 0x000fe20000300000 */
.L_x_1114:
[----:B------:R-:W-:Y:S01]  /*13ad0*/  IMAD R4, R23, 0x8, R17 ;  /* 0x0000000817047824 */ /* 0x000fe200078e0211 */
[----:B------:R-:W-:Y:S01]  /*13ae0*/  SHF.L.U32 R3, R26, 0x1f, RZ ;  /* 0x0000001f1a037819 */ /* 0x000fe200000006ff */
[----:B------:R-:W-:Y:S01]  /*13af0*/  IMAD.MOV.U32 R5, RZ, RZ, -0x60 ;  /* 0xffffffa0ff057424 */ /* 0x000fe200078e00ff */
[----:B------:R-:W-:Y:S02]  /*13b00*/  BSSY B0, `(.L_x_1115) ;  /* 0x0000004000007945 */ /* 0x000fe40003800000 */
[----:B------:R-:W0:Y:S01]  /*13b10*/  SYNCS.PHASECHK.TRANS64.TRYWAIT P0, [R4+URZ+0x30860], R3 ;  /* 0x03086003040075a7 */ /* 0x000e22000800017f */
[----:B------:R-:W-:Y:S01]  /*13b20*/  IMAD R5, R24, R5, UR38 ;  /* 0x0000002618057e24 */ /* 0x000fe2000f8e0205 */
[----:B0-----:R-:W-:Y:S06]  /*13b30*/  @!P0 BRA `(.L_x_1116) ;  /* 0x0000003000588947 */ /* 0x001fec0003800000 */
.L_x_1203:
[----:B------:R-:W-:Y:S05]  /*13b40*/  BSYNC B0 ;  /* 0x0000000000007941 */ /* 0x000fea0003800000 */
.L_x_1115:
        /* <DEDUP_REMOVED lines=8> */
[----:B------:R-:W-:-:S03]  /*13bd0*/  IMAD.SHL.U32 R6, R37, 0x2, RZ ;  /* 0x0000000225067824 */ /* 0x000fc600078e00ff */
[----:B------:R-:W0:Y:S04]  /*13be0*/  SHFL.IDX PT, R0, R19, RZ, 0x181f ;  /* 0x00181fff13007589 */ /* 0x000e2800000e0000 */
[----:B------:R-:W-:Y:S01]  /*13bf0*/  SHFL.IDX PT, R7, R19, 0x1, 0x181f ;  /* 0x00381f0013077f89 */ /* 0x000fe200000e0000 */
[----:B-1----:R-:W-:-:S03]  /*13c00*/  IADD3 R2, P0, R14, R6, RZ ;  /* 0x000000060e027210 */ /* 0x002fc60007f1e0ff */
[----:B------:R-:W1:Y:S02]  /*13c10*/  SHFL.IDX PT, R14, R18, 0x1, 0x181f ;  /* 0x00381f00120e7f89 */ /* 0x000e6400000e0000 */
[----:B0-----:R-:W-:Y:S01]  /*13c20*/  IMAD.X R3, RZ, RZ, R0, P0 ;  /* 0x000000ffff037224 */ /* 0x001fe200000e0600 */
[----:B------:R-:W-:Y:S01]  /*13c30*/  ISETP.LT.OR P0, PT, R5, 0x1, P4 ;  /* 0x000000010500780c */ /* 0x000fe20002701670 */
[----:B------:R-:W-:-:S12]  /*13c40*/  IMAD R0, R8, 0x2, R17 ;  /* 0x0000000208007824 */ /* 0x000fd800078e0211 */
[----:B------:R-:W-:Y:S01]  /*13c50*/  LDGSTS.E.BYPASS.LTC128B.128 [R0+0x400], desc[UR36][R2.64], !P0 ;  /* 0x0040000002007fae */ /* 0x000fe2000c101d64 */
[----:B------:R-:W-:-:S13]  /*13c60*/  ISETP.LT.OR P0, PT, R5, 0x1, P3 ;  /* 0x000000010500780c */ /* 0x000fda0001f01670 */
[----:B------:R-:W-:Y:S01]  /*13c70*/  LDGSTS.E.BYPASS.LTC128B.128 [R0+0x3400], desc[UR36][R2.64+0x80], !P0 ;  /* 0x0340008002007fae */ /* 0x000fe2000c101d64 */
[----:B------:R-:W-:-:S13]  /*13c80*/  ISETP.LT.OR P0, PT, R5, 0x1, P1 ;  /* 0x000000010500780c */ /* 0x000fda0000f01670 */
[----:B------:R1:W-:Y:S02]  /*13c90*/  LDGSTS.E.BYPASS.LTC128B.128 [R0+0x6400], desc[UR36][R2.64+0x100], !P0 ;  /* 0x0640010002007fae */ /* 0x0003e4000c101d64 */
[----:B-1----:R-:W-:Y:S02]  /*13ca0*/  IADD3 R2, P0, R14, R6, RZ ;  /* 0x000000060e027210 */ /* 0x002fe40007f1e0ff */
[----:B------:R-:W0:Y:S03]  /*13cb0*/  SHFL.IDX PT, R14, R18, 0x2, 0x181f ;  /* 0x00581f00120e7f89 */ /* 0x000e2600000e0000 */
[----:B------:R-:W-:Y:S01]  /*13cc0*/  IMAD.X R3, RZ, RZ, R7, P0 ;  /* 0x000000ffff037224 */ /* 0x000fe200000e0607 */
[----:B------:R-:W-:Y:S01]  /*13cd0*/  ISETP.LT.OR P0, PT, R5, 0x11, P4 ;  /* 0x000000110500780c */ /* 0x000fe20002701670 */
[----:B------:R-:W1:-:S12]  /*13ce0*/  SHFL.IDX PT, R7, R19, 0x2, 0x181f ;  /* 0x00581f0013077f89 */ /* 0x000e5800000e0000 */
[----:B------:R-:W-:Y:S01]  /*13cf0*/  LDGSTS.E.BYPASS.LTC128B.128 [R0+0xc00], desc[UR36][R2.64], !P0 ;  /* 0x00c0000002007fae */ /* 0x000fe2000c101d64 */
[----:B------:R-:W-:-:S13]  /*13d00*/  ISETP.LT.OR P0, PT, R5, 0x11, P3 ;  /* 0x000000110500780c */ /* 0x000fda0001f01670 */
[----:B------:R-:W-:Y:S01]  /*13d10*/  LDGSTS.E.BYPASS.LTC128B.128 [R0+0x3c00], desc[UR36][R2.64+0x80], !P0 ;  /* 0x03c0008002007fae */ /* 0x000fe2000c101d64 */
[----:B------:R-:W-:-:S13]  /*13d20*/  ISETP.LT.OR P0, PT, R5, 0x11, P1 ;  /* 0x000000110500780c */ /* 0x000fda0000f01670 */
[----:B------:R0:W-:Y:S02]  /*13d30*/  LDGSTS.E.BYPASS.LTC128B.128 [R0+0x6c00], desc[UR36][R2.64+0x100], !P0 ;  /* 0x06c0010002007fae */ /* 0x0001e4000c101d64 */
[----:B0-----:R-:W-:Y:S02]  /*13d40*/  IADD3 R2, P0, R14, R6, RZ ;  /* 0x000000060e027210 */ /* 0x001fe40007f1e0ff */
[----:B------:R-:W0:Y:S03]  /*13d50*/  SHFL.IDX PT, R14, R18, 0x3, 0x181f ;  /* 0x00781f00120e7f89 */ /* 0x000e2600000e0000 */
[----:B-1----:R-:W-:Y:S01]  /*13d60*/  IMAD.X R3, RZ, RZ, R7, P0 ;  /* 0x000000ffff037224 */ /* 0x002fe200000e0607 */
        /* <DEDUP_REMOVED lines=18> */
[----:B------:R2:W3:Y:S03]  /*13e90*/  SHFL.IDX PT, R14, R18, 0x5, 0x181f ;  /* 0x00b81f00120e7f89 */ /* 0x0004e600000e0000 */
[----:B-1----:R-:W-:Y:S01]  /*13ea0*/  IMAD.X R3, RZ, RZ, R7, P0 ;  /* 0x000000ffff037224 */ /* 0x002fe200000e0607 */
[----:B------:R-:W-:Y:S01]  /*13eb0*/  ISETP.LT.OR P0, PT, R5, 0x41, P4 ;  /* 0x000000410500780c */ /* 0x000fe20002701670 */
[----:B------:R2:W1:-:S12]  /*13ec0*/  SHFL.IDX PT, R7, R19, 0x5, 0x181f ;  /* 0x00b81f0013077f89 */ /* 0x00045800000e0000 */
[----:B------:R2:W-:Y:S01]  /*13ed0*/  LDGSTS.E.BYPASS.LTC128B.128 [R0+0x2400], desc[UR36][R2.64], !P0 ;  /* 0x0240000002007fae */ /* 0x0005e2000c101d64 */
[----:B------:R-:W-:-:S13]  /*13ee0*/  ISETP.LT.OR P0, PT, R5, 0x41, P3 ;  /* 0x000000410500780c */ /* 0x000fda0001f01670 */
[----:B------:R2:W-:Y:S01]  /*13ef0*/  LDGSTS.E.BYPASS.LTC128B.128 [R0+0x5400], desc[UR36][R2.64+0x80], !P0 ;  /* 0x0540008002007fae */ /* 0x0005e2000c101d64 */
[----:B------:R-:W-:-:S13]  /*13f00*/  ISETP.LT.OR P0, PT, R5, 0x41, P1 ;  /* 0x000000410500780c */ /* 0x000fda0000f01670 */
[----:B-1-3--:R2:W-:Y:S02]  /*13f10*/  LDGSTS.E.BYPASS.LTC128B.128 [R0+0x8400], desc[UR36][R2.64+0x100], !P0 ;  /* 0x0840010002007fae */ /* 0x00a5e4000c101d64 */
.L_x_1217:
[----:B0-2---:R-:W-:-:S05]  /*13f20*/  IADD3 R2, P0, R14, R6, RZ ;  /* 0x000000060e027210 */ /* 0x005fca0007f1e0ff */
        /* <DEDUP_REMOVED lines=12> */
.L_x_1118:
        /* <DEDUP_REMOVED lines=10> */
.L_x_1119:
[----:B------:R1:W-:Y:S01]  /*14090*/  SYNCS.ARRIVE.TRANS64.A1T0 RZ, [R4+URZ+0x30850], RZ ;  /* 0x030850ff04ff79a7 */ /* 0x0003e2000810003f */
[----:B------:R-:W-:-:S05]  /*140a0*/  VIADD R23, R23, 0x1 ;  /* 0x0000000117177836 */ /* 0x000fca0000000000 */
[----:B------:R-:W-:-:S04]  /*140b0*/  ISETP.NE.AND P0, PT, R23, 0x2, PT ;  /* 0x000000021700780c */ /* 0x000fc80003f05270 */
[----:B0-----:R-:W-:Y:S02]  /*140c0*/  SEL R3, RZ, 0x1, P0 ;  /* 0x00000001ff037807 */ /* 0x001fe40000000000 */
[----:B------:R-:W-:Y:S02]  /*140d0*/  SEL R23, R23, RZ, P0 ;  /* 0x000000ff17177207 */ /* 0x000fe40000000000 */
[----:B-1----:R-:W-:-:S07]  /*140e0*/  LOP3.LUT R26, R26, R3, RZ, 0x3c, !PT ;  /* 0x000000031a1a7212 */ /* 0x002fce00078e3cff */
.L_x_1079:
[----:B------:R-:W-:Y:S05]  /*140f0*/  BSYNC B7 ;  /* 0x0000000000077941 */ /* 0x000fea0003800000 */
.L_x_1077:
[----:B------:R-:W-:-:S13]  /*14100*/  LOP3.LUT P0, RZ, R16, 0x1000, RZ, 0xc0, !PT ;  /* 0x0000100010ff7812 */ /* 0x000fda000780c0ff */
[----:B------:R-:W-:Y:S05]  /*14110*/  @!P0 BRA `(.L_x_1120) ;  /* 0x0000000000248947 */ /* 0x000fea0003800000 */
[----:B------:R-:W-:Y:S05]  /*14120*/  WARPSYNC.ALL ;  /* 0x0000000000007948 */ /* 0x000fea0003800000 */
[----:B------:R-:W0:Y:S08]  /*14130*/  S2UR UR5, SR_CgaCtaId ;  /* 0x00000000000579c3 */ /* 0x000e300000008800 */
[----:B------:R-:W-:Y:S06]  /*14140*/  BAR.SYNC.DEFER_BLOCKING 0x5, 0x180 ;  /* 0x0146000000007b1d */ /* 0x000fec0000010000 */
[----:B------:R-:W-:-:S02]  /*14150*/  UMOV UR4, 0x400 ;  /* 0x0000040000047882 */ /* 0x000fc40000000000 */
[----:B0-----:R-:W-:-:S06]  /*14160*/  ULEA UR4, UR5, UR4, 0x18 ;  /* 0x0000000405047291 */ /* 0x001fcc000f8ec03f */
[----:B------:R-:W-:-:S05]  /*14170*/  IMAD.U32 R17, RZ, RZ, UR4 ;  /* 0x00000004ff117e24 */ /* 0x000fca000f8e00ff */
[----:B------:R0:W1:Y:S01]  /*14180*/  LDS R34, [R17+0x308d0] ;  /* 0x0308d00011227984 */ /* 0x0000620000000800 */
[----:B------:R-:W-:Y:S06]  /*14190*/  BAR.ARV 0x4, 0x180 ;  /* 0x0106000000007b1d */ /* 0x000fec0000002000 */
[----:B------:R-:W-:Y:S05]  /*141a0*/  BRA `(.L_x_1121) ;  /* 0x00000000002c7947 */ /* 0x000fea0003800000 */
.L_x_1120:
[----:B------:R-:W-:-:S03]  /*141b0*/  UMOV UR4, 0xffffffff ;  /* 0xffffffff00047882 */ /* 0x000fc60000000000 */
[----:B------:R-:W-:Y:S05]  /*141c0*/  BRA.DIV UR4, `(.L_x_1122) ;  /* 0x0000003204f87947 */ /* 0x000fea000b800000 */
[----:B------:R0:W1:Y:S02]  /*141d0*/  SHFL.IDX PT, R14, R34, RZ, 0x1f ;  /* 0x00001fff220e7589 */ /* 0x00006400000e0000 */
.L_x_1220:
[----:B------:R-:W2:Y:S01]  /*141e0*/  @!P2 S2R R3, SR_CgaCtaId ;  /* 0x000000000003a919 */ /* 0x000ea20000008800 */
[----:B------:R-:W-:Y:S05]  /*141f0*/  WARPSYNC.ALL ;  /* 0x0000000000007948 */ /* 0x000fea0003800000 */
[----:B------:R-:W-:Y:S01]  /*14200*/  BAR.SYNC.DEFER_BLOCKING 0x4, 0x180 ;  /* 0x0106000000007b1d */ /* 0x000fe20000010000 */
[----:B------:R-:W-:-:S04]  /*14210*/  @!P2 MOV R0, 0x400 ;  /* 0x000004000000a802 */ /* 0x000fc80000000f00 */
[----:B--2---:R-:W-:-:S05]  /*14220*/  @!P2 LEA R17, R3, R0, 0x18 ;  /* 0x000000000311a211 */ /* 0x004fca00078ec0ff */
[----:B------:R0:W-:Y:S02]  /*14230*/  @!P2 STS [R17+0x308d0], R34 ;  /* 0x0308d0221100a388 */ /* 0x0001e40000000800 */
[----:B01----:R-:W-:Y:S01]  /*14240*/  IMAD.MOV.U32 R34, RZ, RZ, R14 ;  /* 0x000000ffff227224 */ /* 0x003fe200078e000e */
[----:B------:R-:W-:Y:S06]  /*14250*/  BAR.ARV 0x5, 0x180 ;  /* 0x0146000000007b1d */ /* 0x000fec0000002000 */
.L_x_1121:
[----:B------:R-:W-:Y:S02]  /*14260*/  ULDC UR4, c[0x0][0xc38] ;  /* 0x00030e0000047ab9 */ /* 0x000fe40000000800 */
[----:B-1----:R-:W-:-:S13]  /*14270*/  ISETP.GE.AND P0, PT, R34, UR4, PT ;  /* 0x0000000422007c0c */ /* 0x002fda000bf06270 */
[----:B------:R-:W-:Y:S05]  /*14280*/  @!P0 BRA `(.L_x_1123) ;  /* 0xffffffc000b48947 */ /* 0x000fea000383ffff */
.L_x_1068:
[----:B------:R-:W2:Y:S01]  /*14290*/  LDL.LU R0, [R1] ;  /* 0x0000000001007983 */ /* 0x000ea20000300800 */
[----:B------:R-:W-:Y:S01]  /*142a0*/  BSSY B0, `(.L_x_1124) ;  /* 0x000000b000007945 */ /* 0x000fe20003800000 */
[----:B------:R-:W1:Y:S01]  /*142b0*/  S2R R5, SR_CgaCtaId ;  /* 0x0000000000057919 */ /* 0x000e620000008800 */
[----:B--2---:R-:W-:-:S05]  /*142c0*/  VIADD R0, R0, 0x1 ;  /* 0x0000000100007836 */ /* 0x004fca0000000000 */
[----:B------:R-:W-:-:S04]  /*142d0*/  LEA.HI R2, R0, R0, RZ, 0x1 ;  /* 0x0000000000027211 */ /* 0x000fc800078f08ff */
[----:B------:R-:W-:Y:S02]  /*142e0*/  LOP3.LUT R3, R2, 0xfffffffe, RZ, 0xc0, !PT ;  /* 0xfffffffe02037812 */ /* 0x000fe400078ec0ff */
[----:B------:R-:W-:-:S03]  /*142f0*/  MOV R2, 0x400 ;  /* 0x0000040000027802 */ /* 0x000fc60000000f00 */
[----:B------:R-:W-:Y:S01]  /*14300*/  IMAD.IADD R0, R0, 0x1, -R3 ;  /* 0x0000000100007824 */ /* 0x000fe200078e0a03 */
[----:B-1----:R-:W-:-:S04]  /*14310*/  LEA R4, R5, R2, 0x18 ;  /* 0x0000000205047211 */ /* 0x002fc800078ec0ff */
[----:B------:R-:W-:-:S04]  /*14320*/  SHF.L.U32 R0, R0, 0x1f, RZ ;  /* 0x0000001f00007819 */ /* 0x000fc800000006ff */
[----:B------:R-:W1:Y:S02]  /*14330*/  SYNCS.PHASECHK.TRANS64.TRYWAIT P0, [R4+URZ+0x30820], R0 ;  /* 0x03082000040075a7 */ /* 0x000e64000800017f */
[----:B-1----:R-:W-:Y:S05]  /*14340*/  @!P0 BRA `(.L_x_1125) ;  /* 0x0000003000c08947 */ /* 0x002fea0003800000 */
.L_x_1221:
[----:B------:R-:W-:Y:S05]  /*14350*/  BSYNC B0 ;  /* 0x0000000000007941 */ /* 0x000fea0003800000 */
.L_x_1124:
[----:B------:R-:W-:-:S03]  /*14360*/  UMOV UR4, 0xffffffff ;  /* 0xffffffff00047882 */ /* 0x000fc60000000000 */
[----:B------:R-:W-:Y:S05]  /*14370*/  BRA.DIV UR4, `(.L_x_1126) ;  /* 0x0000003204c87947 */ /* 0x000fea000b800000 */
[----:B-1----:R-:W1:Y:S02]  /*14380*/  S2R R0, SR_TID.X ;  /* 0x0000000000007919 */ /* 0x002e640000002100 */
[----:B-1----:R-:W-:-:S04]  /*14390*/  SHF.R.U32.HI R0, RZ, 0x5, R0 ;  /* 0x00000005ff007819 */ /* 0x002fc80000011600 */
[----:B------:R-:W-:-:S05]  /*143a0*/  LOP3.LUT R0, R0, 0x3, RZ, 0xc0, !PT ;  /* 0x0000000300007812 */ /* 0x000fca00078ec0ff */
[----:B------:R1:W2:Y:S02]  /*143b0*/  SHFL.IDX PT, R14, R0, RZ, 0x1f ;  /* 0x00001fff000e7589 */ /* 0x0002a400000e0000 */
.L_x_1224:
[----:B--2---:R-:W-:Y:S01]  /*143c0*/  ISETP.NE.AND P0, PT, R14, RZ, PT ;  /* 0x000000ff0e00720c */ /* 0x004fe20003f05270 */
[----:B------:R-:W-:-:S12]  /*143d0*/  BSSY B0, `(.L_x_1127) ;  /* 0x0000026000007945 */ /* 0x000fd80003800000 */
[----:B------:R-:W-:Y:S05]  /*143e0*/  @P0 BRA `(.L_x_1128) ;  /* 0x0000000000900947 */ /* 0x000fea0003800000 */
[----:B------:R-:W-:-:S03]  /*143f0*/  UMOV UR4, 0xffffffff ;  /* 0xffffffff00047882 */ /* 0x000fc60000000000 */
[----:B------:R-:W-:Y:S05]  /*14400*/  BRA.DIV UR4, `(.L_x_1129) ;  /* 0x0000003204d87947 */ /* 0x000fea000b800000 */
[----:B------:R-:W-:-:S13]  /*14410*/  ELECT P6, URZ, PT ;  /* 0x00000000003f782f */ /* 0x000fda00038c0000 */
.L_x_1227:
[----:B------:R-:W-:Y:S05]  /*14420*/  @!P6 BRA `(.L_x_1128) ;  /* 0x000000000080e947 */ /* 0x000fea0003800000 */
[----:B-1----:R-:W2:Y:S02]  /*14430*/  LDL R0, [R1+0x4] ;  /* 0x0000040001007983 */ /* 0x002ea40000100800 */
[----:B--2---:R-:W-:-:S13]  /*14440*/  R2UR UR4, R0 ;  /* 0x00000000000472ca */ /* 0x004fda00000e0000 */
[----:B------:R-:W-:-:S06]  /*14450*/  ULOP3.LUT UR4, UR4, 0x2, URZ, 0xfc, !UPT ;  /* 0x0000000204047892 */ /* 0x000fcc000f8efc3f */
[----:B------:R-:W-:-:S05]  /*14460*/  IMAD.U32 R0, RZ, RZ, UR4 ;  /* 0x00000004ff007e24 */ /* 0x000fca000f8e00ff */
[----:B------:R-:W-:-:S13]  /*14470*/  ISETP.NE.AND P0, PT, R0, 0x3, PT ;  /* 0x000000030000780c */ /* 0x000fda0003f05270 */
[----:B------:R-:W-:Y:S05]  /*14480*/  @!P0 BRA `(.L_x_1130) ;  /* 0x0000000000048947 */ /* 0x000fea0003800000 */
[----:B------:R-:W-:Y:S01]  /*14490*/  BPT.TRAP 0x1 ;  /* 0x000000040000795c */ /* 0x000fe20000300000 */
.L_x_1130:
[C---:B------:R-:W-:Y:S01]  /*144a0*/  IMAD R5, R23.reuse, 0x8, R4 ;  /* 0x0000000817057824 */ /* 0x040fe200078e0204 */
[----:B------:R-:W-:Y:S01]  /*144b0*/  SHF.L.U32 R0, R26, 0x1f, RZ ;  /* 0x0000001f1a007819 */ /* 0x000fe200000006ff */
[----:B------:R-:W-:-:S03]  /*144c0*/  VIADD R23, R23, 0x1 ;  /* 0x0000000117177836 */ /* 0x000fc60000000000 */
[----:B------:R-:W1:Y:S02]  /*144d0*/  SYNCS.PHASECHK.TRANS64.TRYWAIT P1, [R5+URZ+0x30840], R0 ;  /* 0x03084000050075a7 */ /* 0x000e64000802017f */
[----:B------:R-:W-:-:S04]  /*144e0*/  ISETP.NE.AND P2, PT, R23, 0x2, PT ;  /* 0x000000021700780c */ /* 0x000fc80003f45270 */
[----:B------:R-:W-:Y:S01]  /*144f0*/  SEL R3, RZ, 0x1, P2 ;  /* 0x00000001ff037807 */ /* 0x000fe20001000000 */
[----:B-1----:R-:W-:Y:S08]  /*14500*/  @!P1 BRA `(.L_x_1131) ;  /* 0x0000003000b89947 */ /* 0x002ff00003800000 */
.L_x_1228:
[----:B------:R-:W-:Y:S02]  /*14510*/  SEL R23, R23, RZ, P2 ;  /* 0x000000ff17177207 */ /* 0x000fe40001000000 */
[----:B------:R-:W-:Y:S01]  /*14520*/  LOP3.LUT R2, R26, R3, RZ, 0x3c, !PT ;  /* 0x000000031a027212 */ /* 0x000fe200078e3cff */
[----:B------:R-:W-:Y:S06]  /*14530*/  @!P0 BRA `(.L_x_1132) ;  /* 0x0000000000048947 */ /* 0x000fec0003800000 */
[----:B------:R-:W-:Y:S01]  /*14540*/  BPT.TRAP 0x1 ;  /* 0x000000040000795c */ /* 0x000fe20000300000 */
.L_x_1132:
[----:B------:R-:W-:Y:S01]  /*14550*/  IMAD R23, R23, 0x8, R4 ;  /* 0x0000000817177824 */ /* 0x000fe200078e0204 */
[----:B------:R-:W-:-:S04]  /*14560*/  SHF.L.U32 R2, R2, 0x1f, RZ ;  /* 0x0000001f02027819 */ /* 0x000fc800000006ff */
[----:B------:R-:W2:Y:S02]  /*14570*/  SYNCS.PHASECHK.TRANS64.TRYWAIT P1, [R23+URZ+0x30840], R2 ;  /* 0x03084002170075a7 */ /* 0x000ea4000802017f */
[----:B--2---:R-:W-:Y:S05]  /*14580*/  @!P1 BRA `(.L_x_1133) ;  /* 0x0000003000ac9947 */ /* 0x004fea0003800000 */
.L_x_1229:
[----:B------:R-:W-:Y:S05]  /*14590*/  @!P0 BRA `(.L_x_1134) ;  /* 0x0000000000048947 */ /* 0x000fea0003800000 */
[----:B------:R-:W-:Y:S01]  /*145a0*/  BPT.TRAP 0x1 ;  /* 0x000000040000795c */ /* 0x000fe20000300000 */
.L_x_1134:
[----:B------:R-:W3:Y:S02]  /*145b0*/  SYNCS.PHASECHK.TRANS64.TRYWAIT P1, [R5+URZ+0x30860], R0 ;  /* 0x03086000050075a7 */ /* 0x000ee4000802017f */
[----:B---3--:R-:W-:Y:S05]  /*145c0*/  @!P1 BRA `(.L_x_1135) ;  /* 0x0000003000b09947 */ /* 0x008fea0003800000 */
.L_x_1230:
[----:B------:R-:W-:Y:S05]  /*145d0*/  @!P0 BRA `(.L_x_1136) ;  /* 0x0000000000048947 */ /* 0x000fea0003800000 */
[----:B------:R-:W-:Y:S01]  /*145e0*/  BPT.TRAP 0x1 ;  /* 0x000000040000795c */ /* 0x000fe20000300000 */
.L_x_1136:
[----:B----4-:R4:W0:Y:S02]  /*145f0*/  SYNCS.PHASECHK.TRANS64.TRYWAIT P0, [R23+URZ+0x30860], R2 ;  /* 0x03086002170075a7 */ /* 0x010824000800017f */
[----:B0-----:R-:W-:Y:S05]  /*14600*/  @!P0 NANOSLEEP.SYNCS 0x989680 ;  /* 0x009896800000895d */ /* 0x001fea0003900000 */
[----:B------:R-:W0:Y:S02]  /*14610*/  @!P0 SYNCS.PHASECHK.TRANS64 P0, [R23+URZ+0x30860], R2 ;  /* 0x03086002170085a7 */ /* 0x000e24000800007f */
[----:B0-----:R-:W-:Y:S05]  /*14620*/  @!P0 BRA `(.L_x_1136) ;  /* 0xfffffffc00f08947 */ /* 0x001fea000383ffff */
.L_x_1128:
[----:B------:R-:W-:Y:S05]  /*14630*/  BSYNC B0 ;  /* 0x0000000000007941 */ /* 0x000fea0003800000 */
.L_x_1127:
[----:B------:R-:W-:Y:S05]  /*14640*/  EXIT ;  /* 0x000000000000794d */ /* 0x000fea0003800000 */
.L_x_973:
[----:B0-----:R-:W-:-:S04]  /*14650*/  IMAD.U32 R3, RZ, RZ, UR40 ;  /* 0x00000028ff037e24 */ /* 0x001fc8000f8e00ff */
[----:B------:R0:W1:Y:S03]  /*14660*/  SYNCS.PHASECHK.TRANS64.TRYWAIT P1, [R3+URZ+0x30800], R0 ;  /* 0x03080000030075a7 */ /* 0x000066000802017f */
[----:B-1----:R-:W-:Y:S05]  /*14670*/  @!P1 NANOSLEEP.SYNCS 0x989680 ;  /* 0x009896800000995d */ /* 0x002fea0003900000 */
[----:B------:R-:W1:Y:S02]  /*14680*/  @!P1 SYNCS.PHASECHK.TRANS64 P1, [R3+URZ+0x30800], R0 ;  /* 0x03080000030095a7 */ /* 0x000e64000802007f */
[----:B-1----:R-:W-:Y:S05]  /*14690*/  @!P1 BRA `(.L_x_973) ;  /* 0xfffffffc00ec9947 */ /* 0x002fea000383ffff */
[----:B------:R-:W-:Y:S05]  /*146a0*/  BRA `(.L_x_1137) ;  /* 0xfffffed400287947 */ /* 0x000fea000383ffff */
.L_x_977:
[----:B-1----:R1:W2:Y:S02]  /*146b0*/  SYNCS.PHASECHK.TRANS64.TRYWAIT P1, [R3+URZ+0x30830], R0 ;  /* 0x03083000030075a7 */ /* 0x0022a4000802017f */
[----:B--2---:R-:W-:Y:S05]  /*146c0*/  @!P1 NANOSLEEP.SYNCS 0x989680 ;  /* 0x009896800000995d */ /* 0x004fea0003900000 */
[----:B------:R-:W2:Y:S02]  /*146d0*/  @!P1 SYNCS.PHASECHK.TRANS64 P1, [R3+URZ+0x30830], R0 ;  /* 0x03083000030095a7 */ /* 0x000ea4000802007f */
[----:B--2---:R-:W-:Y:S05]  /*146e0*/  @!P1 BRA `(.L_x_977) ;  /* 0xfffffffc00f09947 */ /* 0x004fea000383ffff */
[----:B------:R-:W-:Y:S05]  /*146f0*/  BRA `(.L_x_976) ;  /* 0xfffffed400447947 */ /* 0x000fea000383ffff */
.L_x_994:
[----:B-1----:R-:W-:-:S04]  /*14700*/  IMAD.U32 R4, RZ, RZ, UR6 ;  /* 0x00000006ff047e24 */ /* 0x002fc8000f8e00ff */
[----:B------:R1:W2:Y:S03]  /*14710*/  SYNCS.PHASECHK.TRANS64.TRYWAIT P1, [R4+URZ+0x30830], R3 ;  /* 0x03083003040075a7 */ /* 0x0002a6000802017f */
[----:B--2---:R-:W-:Y:S05]  /*14720*/  @!P1 NANOSLEEP.SYNCS 0x989680 ;  /* 0x009896800000995d */ /* 0x004fea0003900000 */
[----:B------:R-:W2:Y:S02]  /*14730*/  @!P1 SYNCS.PHASECHK.TRANS64 P1, [R4+URZ+0x30830], R3 ;  /* 0x03083003040095a7 */ /* 0x000ea4000802007f */
[----:B--2---:R-:W-:Y:S05]  /*14740*/  @!P1 BRA `(.L_x_994) ;  /* 0xfffffffc00ec9947 */ /* 0x004fea000383ffff */
[----:B------:R-:W-:Y:S05]  /*14750*/  BRA `(.L_x_993) ;  /* 0xffffff0000987947 */ /* 0x000fea000383ffff */
.L_x_998:
[----:B01----:R-:W-:-:S04]  /*14760*/  IMAD.U32 R3, RZ, RZ, UR5 ;  /* 0x00000005ff037e24 */ /* 0x003fc8000f8e00ff */
[----:B------:R0:W1:Y:S03]  /*14770*/  SYNCS.PHASECHK.TRANS64.TRYWAIT P1, [R3+URZ+0x30850], R0 ;  /* 0x03085000030075a7 */ /* 0x000066000802017f */
[----:B-1----:R-:W-:Y:S05]  /*14780*/  @!P1 NANOSLEEP.SYNCS 0x989680 ;  /* 0x009896800000995d */ /* 0x002fea0003900000 */
[----:B------:R-:W1:Y:S02]  /*14790*/  @!P1 SYNCS.PHASECHK.TRANS64 P1, [R3+URZ+0x30850], R0 ;  /* 0x03085000030095a7 */ /* 0x000e64000802007f */
[----:B-1----:R-:W-:Y:S05]  /*147a0*/  @!P1 BRA `(.L_x_998) ;  /* 0xfffffffc00ec9947 */ /* 0x002fea000383ffff */
[----:B------:R-:W-:Y:S05]  /*147b0*/  BRA `(.L_x_997) ;  /* 0xffffff0c00407947 */ /* 0x000fea000383ffff */
.L_x_1017:
[----:B-1----:R-:W-:-:S04]  /*147c0*/  IMAD.U32 R4, RZ, RZ, UR6 ;  /* 0x00000006ff047e24 */ /* 0x002fc8000f8e00ff */
[----:B------:R1:W2:Y:S03]  /*147d0*/  SYNCS.PHASECHK.TRANS64.TRYWAIT P1, [R4+URZ+0x30830], R3 ;  /* 0x03083003040075a7 */ /* 0x0002a6000802017f */
[----:B--2---:R-:W-:Y:S05]  /*147e0*/  @!P1 NANOSLEEP.SYNCS 0x989680 ;  /* 0x009896800000995d */ /* 0x004fea0003900000 */
[----:B------:R-:W2:Y:S02]  /*147f0*/  @!P1 SYNCS.PHASECHK.TRANS64 P1, [R4+URZ+0x30830], R3 ;  /* 0x03083003040095a7 */ /* 0x000ea4000802007f */
[----:B--2---:R-:W-:Y:S05]  /*14800*/  @!P1 BRA `(.L_x_1017) ;  /* 0xfffffffc00ec9947 */ /* 0x004fea000383ffff */
[----:B------:R-:W-:Y:S05]  /*14810*/  BRA `(.L_x_1016) ;  /* 0xffffff3400407947 */ /* 0x000fea000383ffff */
.L_x_1021:
[----:B01----:R-:W-:-:S04]  /*14820*/  IMAD.U32 R3, RZ, RZ, UR5 ;  /* 0x00000005ff037e24 */ /* 0x003fc8000f8e00ff */
[----:B------:R0:W1:Y:S03]  /*14830*/  SYNCS.PHASECHK.TRANS64.TRYWAIT P1, [R3+URZ+0x30850], R0 ;  /* 0x03085000030075a7 */ /* 0x000066000802017f */
[----:B-1----:R-:W-:Y:S05]  /*14840*/  @!P1 NANOSLEEP.SYNCS 0x989680 ;  /* 0x009896800000995d */ /* 0x002fea0003900000 */
[----:B------:R-:W1:Y:S02]  /*14850*/  @!P1 SYNCS.PHASECHK.TRANS64 P1, [R3+URZ+0x30850], R0 ;  /* 0x03085000030095a7 */ /* 0x000e64000802007f */
[----:B-1----:R-:W-:Y:S05]  /*14860*/  @!P1 BRA `(.L_x_1021) ;  /* 0xfffffffc00ec9947 */ /* 0x002fea000383ffff */
[----:B------:R-:W-:Y:S05]  /*14870*/  BRA `(.L_x_1020) ;  /* 0xffffff3c00e87947 */ /* 0x000fea000383ffff */
.L_x_1029:
[----:B-1----:R-:W-:-:S04]  /*14880*/  IMAD.U32 R4, RZ, RZ, UR5 ;  /* 0x00000005ff047e24 */ /* 0x002fc8000f8e00ff */
[----:B------:R1:W2:Y:S03]  /*14890*/  SYNCS.PHASECHK.TRANS64.TRYWAIT P1, [R4+URZ+0x30830], R3 ;  /* 0x03083003040075a7 */ /* 0x0002a6000802017f */
[----:B--2---:R-:W-:Y:S05]  /*148a0*/  @!P1 NANOSLEEP.SYNCS 0x989680 ;  /* 0x009896800000995d */ /* 0x004fea0003900000 */
[----:B------:R-:W2:Y:S02]  /*148b0*/  @!P1 SYNCS.PHASECHK.TRANS64 P1, [R4+URZ+0x30830], R3 ;  /* 0x03083003040095a7 */ /* 0x000ea4000802007f */
[----:B--2---:R-:W-:Y:S05]  /*148c0*/  @!P1 BRA `(.L_x_1029) ;  /* 0xfffffffc00ec9947 */ /* 0x004fea000383ffff */
[----:B------:R-:W-:Y:S05]  /*148d0*/  BRA `(.L_x_1028) ;  /* 0xffffff5000b47947 */ /* 0x000fea000383ffff */
.L_x_1033:
[----:B01----:R-:W-:-:S04]  /*148e0*/  IMAD.U32 R3, RZ, RZ, UR5 ;  /* 0x00000005ff037e24 */ /* 0x003fc8000f8e00ff */
[----:B------:R0:W1:Y:S03]  /*148f0*/  SYNCS.PHASECHK.TRANS64.TRYWAIT P1, [R3+URZ+0x30850], R0 ;  /* 0x03085000030075a7 */ /* 0x000066000802017f */
[----:B-1----:R-:W-:Y:S05]  /*14900*/  @!P1 NANOSLEEP.SYNCS 0x989680 ;  /* 0x009896800000995d */ /* 0x002fea0003900000 */
[----:B------:R-:W1:Y:S02]  /*14910*/  @!P1 SYNCS.PHASECHK.TRANS64 P1, [R3+URZ+0x30850], R0 ;  /* 0x03085000030095a7 */ /* 0x000e64000802007f */
[----:B-1----:R-:W-:Y:S05]  /*14920*/  @!P1 BRA `(.L_x_1033) ;  /* 0xfffffffc00ec9947 */ /* 0x002fea000383ffff */
[----:B------:R-:W-:Y:S05]  /*14930*/  BRA `(.L_x_1032) ;  /* 0xffffff5c005c7947 */ /* 0x000fea000383ffff */
.L_x_1048:
[----:B-1----:R-:W-:-:S04]  /*14940*/  IMAD.U32 R7, RZ, RZ, UR5 ;  /* 0x00000005ff077e24 */ /* 0x002fc8000f8e00ff */
[----:B------:R1:W2:Y:S03]  /*14950*/  SYNCS.PHASECHK.TRANS64.TRYWAIT P1, [R7+URZ+0x30850], R0 ;  /* 0x03085000070075a7 */ /* 0x0002a6000802017f */
[----:B--2---:R-:W-:Y:S05]  /*14960*/  @!P1 NANOSLEEP.SYNCS 0x989680 ;  /* 0x009896800000995d */ /* 0x004fea0003900000 */
[----:B------:R-:W2:Y:S02]  /*14970*/  @!P1 SYNCS.PHASECHK.TRANS64 P1, [R7+URZ+0x30850], R0 ;  /* 0x03085000070095a7 */ /* 0x000ea4000802007f */
[----:B--2---:R-:W-:Y:S05]  /*14980*/  @!P1 BRA `(.L_x_1048) ;  /* 0xfffffffc00ec9947 */ /* 0x004fea000383ffff */
[----:B------:R-:W-:Y:S05]  /*14990*/  BRA `(.L_x_1047) ;  /* 0xffffff8800107947 */ /* 0x000fea000383ffff */
.L_x_1085:
[----:B------:R-:W2:Y:S01]  /*149a0*/  S2R R18, SR_TID.X ;  /* 0x0000000000127919 */ /* 0x000ea20000002100 */
[----:B------:R-:W-:Y:S02]  /*149b0*/  IMAD.MOV.U32 R12, RZ, RZ, RZ ;  /* 0x000000ffff0c7224 */ /* 0x000fe400078e00ff */
[----:B------:R-:W-:Y:S02]  /*149c0*/  IMAD.MOV.U32 R11, RZ, RZ, 0x1f ;  /* 0x0000001fff0b7424 */ /* 0x000fe400078e00ff */
[----:B------:R-:W-:Y:S01]  /*149d0*/  IMAD.MOV.U32 R15, RZ, RZ, -0x1 ;  /* 0xffffffffff0f7424 */ /* 0x000fe200078e00ff */
[----:B--2---:R-:W-:-:S04]  /*149e0*/  SHF.R.U32.HI R18, RZ, 0x5, R18 ;  /* 0x00000005ff127819 */ /* 0x004fc80000011612 */
[----:B------:R-:W-:-:S05]  /*149f0*/  LOP3.LUT R18, R18, 0x3, RZ, 0xc0, !PT ;  /* 0x0000000312127812 */ /* 0x000fca00078ec0ff */
[----:B------:R-:W-:-:S07]  /*14a00*/  IMAD.MOV.U32 R13, RZ, RZ, R18 ;  /* 0x000000ffff0d7224 */ /* 0x000fce00078e0012 */
[----:B01---5:R-:W-:Y:S05]  /*14a10*/  WARPSYNC.COLLECTIVE R15, `(.L_x_1138) ;  /* 0x000000000f087348 */ /* 0x023fea0003c00000 */
[----:B------:R2:W3:Y:S02]  /*14a20*/  SHFL.IDX P6, R14, R13, R12, R11 ;  /* 0x0000000c0d0e7389 */ /* 0x0004e400000c000b */
[----:B0123-5:R-:W-:Y:S01]  /*14a30*/  ENDCOLLECTIVE ;  /* 0x000000000000791b */ /* 0x02ffe20003800000 */
.L_x_1138:
[----:B------:R-:W-:Y:S05]  /*14a40*/  BRA `(.L_x_1139) ;  /* 0xffffffc800287947 */ /* 0x000fea000383ffff */
.L_x_1088:
[----:B0-----:R0:W1:Y:S02]  /*14a50*/  SYNCS.PHASECHK.TRANS64.TRYWAIT P0, [R0+URZ+0x30840], R3 ;  /* 0x03084003000075a7 */ /* 0x001064000800017f */
[----:B-1----:R-:W-:Y:S05]  /*14a60*/  @!P0 NANOSLEEP.SYNCS 0x989680 ;  /* 0x009896800000895d */ /* 0x002fea0003900000 */
[----:B------:R-:W1:Y:S02]  /*14a70*/  @!P0 SYNCS.PHASECHK.TRANS64 P0, [R0+URZ+0x30840], R3 ;  /* 0x03084003000085a7 */ /* 0x000e64000800007f */
[----:B-1----:R-:W-:Y:S05]  /*14a80*/  @!P0 BRA `(.L_x_1088) ;  /* 0xfffffffc00f08947 */ /* 0x002fea000383ffff */
[----:B------:R-:W-:Y:S05]  /*14a90*/  BRA `(.L_x_1140) ;  /* 0xffffffcc002c7947 */ /* 0x000fea000383ffff */
.L_x_1089:
        /* <DEDUP_REMOVED lines=8> */
.L_x_1142:
[----:B------:R-:W-:Y:S05]  /*14b20*/  BSYNC B0 ;  /* 0x0000000000007941 */ /* 0x000fea0003800000 */
.L_x_1141:
[----:B------:R-:W-:Y:S02]  /*14b30*/  IMAD.MOV.U32 R13, RZ, RZ, R4 ;  /* 0x000000ffff0d7224 */ /* 0x000fe400078e0004 */
[----:B------:R-:W-:Y:S02]  /*14b40*/  IMAD.MOV.U32 R12, RZ, RZ, RZ ;  /* 0x000000ffff0c7224 */ /* 0x000fe400078e00ff */
[----:B------:R-:W-:Y:S02]  /*14b50*/  IMAD.MOV.U32 R11, RZ, RZ, 0x181f ;  /* 0x0000181fff0b7424 */ /* 0x000fe400078e00ff */
[----:B------:R-:W-:Y:S02]  /*14b60*/  IMAD.MOV.U32 R15, RZ, RZ, -0x1 ;  /* 0xffffffffff0f7424 */ /* 0x000fe400078e00ff */
[----:B------:R-:W-:Y:S02]  /*14b70*/  IMAD.MOV.U32 R2, RZ, RZ, R14 ;  /* 0x000000ffff027224 */ /* 0x000fe400078e000e */
[----:B------:R-:W-:-:S07]  /*14b80*/  @P0 IMAD R9, R5, 0x2, R17 ;  /* 0x0000000205090824 */ /* 0x000fce00078e0211 */
[----:B------:R-:W-:Y:S05]  /*14b90*/  WARPSYNC.COLLECTIVE R15, `(.L_x_1143) ;  /* 0x000000000f087348 */ /* 0x000fea0003c00000 */
[----:B------:R0:W1:Y:S02]  /*14ba0*/  SHFL.IDX P6, R14, R13, R12, R11 ;  /* 0x0000000c0d0e7389 */ /* 0x00006400000c000b */
[----:B01----:R-:W-:Y:S01]  /*14bb0*/  ENDCOLLECTIVE ;  /* 0x000000000000791b */ /* 0x003fe20003800000 */
.L_x_1143:
[----:B------:R-:W-:Y:S02]  /*14bc0*/  IMAD.MOV.U32 R13, RZ, RZ, R6 ;  /* 0x000000ffff0d7224 */ /* 0x000fe400078e0006 */
[----:B------:R-:W-:Y:S01]  /*14bd0*/  IMAD.MOV.U32 R12, RZ, RZ, 0x1 ;  /* 0x00000001ff0c7424 */ /* 0x000fe200078e00ff */
[----:B------:R-:W-:-:S05]  /*14be0*/  @P0 LEA R14, P1, R37, R14, 0x1 ;  /* 0x0000000e250e0211 */ /* 0x000fca00078208ff */
[----:B------:R-:W-:Y:S02]  /*14bf0*/  @P0 IMAD.X R3, RZ, RZ, R2, P1 ;  /* 0x000000ffff030224 */ /* 0x000fe400008e0602 */
[----:B------:R-:W-:-:S07]  /*14c00*/  @P0 IMAD.MOV.U32 R2, RZ, RZ, R14 ;  /* 0x000000ffff020224 */ /* 0x000fce00078e000e */
[----:B------:R-:W-:Y:S05]  /*14c10*/  WARPSYNC.COLLECTIVE R15, `(.L_x_1144) ;  /* 0x000000000f087348 */ /* 0x000fea0003c00000 */
[----:B------:R0:W1:Y:S02]  /*14c20*/  SHFL.IDX P6, R14, R13, R12, R11 ;  /* 0x0000000c0d0e7389 */ /* 0x00006400000c000b */
[----:B01----:R-:W-:Y:S01]  /*14c30*/  ENDCOLLECTIVE ;  /* 0x000000000000791b */ /* 0x003fe20003800000 */
.L_x_1144:
        /* <DEDUP_REMOVED lines=12> */
.L_x_1145:
[----:B------:R-:W-:Y:S02]  /*14d00*/  @P0 IMAD R25, R5, 0x2, R17 ;  /* 0x0000000205190824 */ /* 0x000fe400078e0211 */
[----:B------:R-:W-:Y:S02]  /*14d10*/  IMAD.MOV.U32 R13, RZ, RZ, R6 ;  /* 0x000000ffff0d7224 */ /* 0x000fe400078e0006 */
[----:B------:R-:W-:Y:S01]  /*14d20*/  IMAD.MOV.U32 R12, RZ, RZ, 0x2 ;  /* 0x00000002ff0c7424 */ /* 0x000fe200078e00ff */
[----:B------:R-:W-:-:S05]  /*14d30*/  @P0 LEA R14, P1, R37, R14, 0x1 ;  /* 0x0000000e250e0211 */ /* 0x000fca00078208ff */
[----:B------:R-:W-:-:S08]  /*14d40*/  @P0 IMAD.MOV.U32 R2, RZ, RZ, R14 ;  /* 0x000000ffff020224 */ /* 0x000fd000078e000e */
[----:B------:R-:W-:Y:S05]  /*14d50*/  WARPSYNC.COLLECTIVE R15, `(.L_x_1146) ;  /* 0x000000000f087348 */ /* 0x000fea0003c00000 */
[----:B------:R0:W1:Y:S02]  /*14d60*/  SHFL.IDX P6, R14, R13, R12, R11 ;  /* 0x0000000c0d0e7389 */ /* 0x00006400000c000b */
[----:B01----:R-:W-:Y:S01]  /*14d70*/  ENDCOLLECTIVE ;  /* 0x000000000000791b */ /* 0x003fe20003800000 */
.L_x_1146:
        /* <DEDUP_REMOVED lines=9> */
[----:B------:R-:W-:Y:S01]  /*14e10*/  ISETP.GE.AND P0, PT, R7, 0x21, PT ;  /* 0x000000210700780c */ /* 0x000fe20003f06270 */
[----:B------:R-:W-:-:S12]  /*14e20*/  IMAD.MOV.U32 R8, RZ, RZ, R14 ;  /* 0x000000ffff087224 */ /* 0x000fd800078e000e */
[----:B0-----:R-:W-:Y:S05]  /*14e30*/  WARPSYNC.COLLECTIVE R15, `(.L_x_1147) ;  /* 0x000000000f087348 */ /* 0x001fea0003c00000 */
[----:B------:R1:W2:Y:S02]  /*14e40*/  SHFL.IDX P6, R14, R13, R12, R11 ;  /* 0x0000000c0d0e7389 */ /* 0x0002a400000c000b */
[----:B012---:R-:W-:Y:S01]  /*14e50*/  ENDCOLLECTIVE ;  /* 0x000000000000791b */ /* 0x007fe20003800000 */
.L_x_1147:
        /* <DEDUP_REMOVED lines=8> */
.L_x_1148:
        /* <DEDUP_REMOVED lines=14> */
.L_x_1149:
        /* <DEDUP_REMOVED lines=8> */
.L_x_1150:
        /* <DEDUP_REMOVED lines=14> */
.L_x_1151:
        /* <DEDUP_REMOVED lines=8> */
.L_x_1152:
        /* <DEDUP_REMOVED lines=13> */
.L_x_1153:
[----:B------:R-:W-:Y:S05]  /*15270*/  BRA `(.L_x_1154) ;  /* 0xffffffc800847947 */ /* 0x000fea000383ffff */
.L_x_1094:
[----:B------:R-:W-:Y:S02]  /*15280*/  IMAD.MOV.U32 R13, RZ, RZ, R5 ;  /* 0x000000ffff0d7224 */ /* 0x000fe400078e0005 */
[----:B------:R-:W-:Y:S02]  /*15290*/  IMAD.MOV.U32 R12, RZ, RZ, RZ ;  /* 0x000000ffff0c7224 */ /* 0x000fe400078e00ff */
[----:B------:R-:W-:Y:S02]  /*152a0*/  IMAD.MOV.U32 R11, RZ, RZ, 0x181f ;  /* 0x0000181fff0b7424 */ /* 0x000fe400078e00ff */
[----:B------:R-:W-:Y:S02]  /*152b0*/  IMAD.MOV.U32 R15, RZ, RZ, -0x1 ;  /* 0xffffffffff0f7424 */ /* 0x000fe400078e00ff */
[----:B------:R-:W-:-:S07]  /*152c0*/  VIADD R4, R36, UR44 ;  /* 0x0000002c24047c36 */ /* 0x000fce0008000000 */
[----:B------:R-:W-:Y:S05]  /*152d0*/  WARPSYNC.COLLECTIVE R15, `(.L_x_1155) ;  /* 0x000000000f087348 */ /* 0x000fea0003c00000 */
[----:B------:R0:W1:Y:S02]  /*152e0*/  SHFL.IDX P6, R14, R13, R12, R11 ;  /* 0x0000000c0d0e7389 */ /* 0x00006400000c000b */
[----:B01----:R-:W-:Y:S01]  /*152f0*/  ENDCOLLECTIVE ;  /* 0x000000000000791b */ /* 0x003fe20003800000 */
.L_x_1155:
[C---:B------:R-:W-:Y:S01]  /*15300*/  VIADD R6, R4.reuse, 0x10 ;  /* 0x0000001004067836 */ /* 0x040fe20000000000 */
[----:B------:R-:W-:Y:S01]  /*15310*/  ISETP.GE.AND P0, PT, R4, UR39, PT ;  /* 0x0000002704007c0c */ /* 0x000fe2000bf06270 */
[----:B------:R-:W-:Y:S02]  /*15320*/  IMAD.MOV.U32 R13, RZ, RZ, R0 ;  /* 0x000000ffff0d7224 */ /* 0x000fe400078e0000 */
[----:B------:R-:W-:-:S10]  /*15330*/  IMAD.MOV.U32 R2, RZ, RZ, R14 ;  /* 0x000000ffff027224 */ /* 0x000fd400078e000e */
[----:B------:R-:W-:Y:S05]  /*15340*/  WARPSYNC.COLLECTIVE R15, `(.L_x_1156) ;  /* 0x000000000f087348 */ /* 0x000fea0003c00000 */
[----:B------:R0:W1:Y:S02]  /*15350*/  SHFL.IDX P6, R14, R13, R12, R11 ;  /* 0x0000000c0d0e7389 */ /* 0x00006400000c000b */
[----:B01----:R-:W-:Y:S01]  /*15360*/  ENDCOLLECTIVE ;  /* 0x000000000000791b */ /* 0x003fe20003800000 */
.L_x_1156:
        /* <DEDUP_REMOVED lines=8> */
.L_x_1157:
[----:B------:R-:W-:Y:S01]  /*153f0*/  @!PT LDS RZ, [RZ] ;  /* 0x00000000fffff984 */ /* 0x000fe20000000800 */
[----:B------:R-:W-:Y:S01]  /*15400*/  @!PT LDS RZ, [RZ] ;  /* 0x00000000fffff984 */ /* 0x000fe20000000800 */
[----:B------:R-:W-:Y:S01]  /*15410*/  @!PT LDS RZ, [RZ] ;  /* 0x00000000fffff984 */ /* 0x000fe20000000800 */
[----:B------:R0:W-:Y:S04]  /*15420*/  @!P0 LDGSTS.E.BYPASS.LTC128B.128 [R31+0x12400], desc[UR36][R2.64], !P3 ;  /* 0x12400000021f8fae */ /* 0x0001e8000d901d64 */
[----:B------:R0:W-:Y:S04]  /*15430*/  @!P0 LDGSTS.E.BYPASS.LTC128B.128 [R31+0x16400], desc[UR36][R2.64+0x80], !P4 ;  /* 0x16400080021f8fae */ /* 0x0001e8000e101d64 */
[----:B------:R0:W-:Y:S01]  /*15440*/  @!P0 LDGSTS.E.BYPASS.LTC128B.128 [R31+0x1a400], desc[UR36][R2.64+0x100], !P5 ;  /* 0x1a400100021f8fae */ /* 0x0001e2000e901d64 */
[----:B------:R-:W-:Y:S01]  /*15450*/  ISETP.GE.AND P0, PT, R6, UR39, PT ;  /* 0x0000002706007c0c */ /* 0x000fe2000bf06270 */
[----:B------:R-:W-:-:S02]  /*15460*/  IMAD.MOV.U32 R13, RZ, RZ, R0 ;  /* 0x000000ffff0d7224 */ /* 0x000fc400078e0000 */
[----:B------:R-:W-:-:S10]  /*15470*/  IMAD.MOV.U32 R6, RZ, RZ, R14 ;  /* 0x000000ffff067224 */ /* 0x000fd400078e000e */
[----:B0-----:R-:W-:Y:S05]  /*15480*/  WARPSYNC.COLLECTIVE R15, `(.L_x_1158) ;  /* 0x000000000f087348 */ /* 0x001fea0003c00000 */
[----:B------:R1:W2:Y:S02]  /*15490*/  SHFL.IDX P6, R14, R13, R12, R11 ;  /* 0x0000000c0d0e7389 */ /* 0x0002a400000c000b */
[----:B012---:R-:W-:Y:S01]  /*154a0*/  ENDCOLLECTIVE ;  /* 0x000000000000791b */ /* 0x007fe20003800000 */
.L_x_1158:
[----:B------:R-:W-:Y:S02]  /*154b0*/  IMAD.MOV.U32 R13, RZ, RZ, R5 ;  /* 0x000000ffff0d7224 */ /* 0x000fe400078e0005 */
[----:B------:R-:W-:Y:S01]  /*154c0*/  IMAD.MOV.U32 R12, RZ, RZ, 0x2 ;  /* 0x00000002ff0c7424 */ /* 0x000fe200078e00ff */
[----:B------:R-:W-:-:S05]  /*154d0*/  @!P0 LEA R14, P1, R37, R14, 0x1 ;  /* 0x0000000e250e8211 */ /* 0x000fca00078208ff */
[----:B------:R-:W-:-:S08]  /*154e0*/  @!P0 IMAD.MOV.U32 R2, RZ, RZ, R14 ;  /* 0x000000ffff028224 */ /* 0x000fd000078e000e */
[----:B------:R-:W-:Y:S05]  /*154f0*/  WARPSYNC.COLLECTIVE R15, `(.L_x_1159) ;  /* 0x000000000f087348 */ /* 0x000fea0003c00000 */
[----:B------:R0:W1:Y:S02]  /*15500*/  SHFL.IDX P6, R14, R13, R12, R11 ;  /* 0x0000000c0d0e7389 */ /* 0x00006400000c000b */
[----:B01----:R-:W-:Y:S01]  /*15510*/  ENDCOLLECTIVE ;  /* 0x000000000000791b */ /* 0x003fe20003800000 */
.L_x_1159:
[----:B------:R-:W-:Y:S02]  /*15520*/  @!P0 IMAD.X R7, RZ, RZ, R6, P1 ;  /* 0x000000ffff078224 */ /* 0x000fe400008e0606 */
[----:B------:R-:W-:Y:S02]  /*15530*/  VIADD R6, R4, 0x20 ;  /* 0x0000002004067836 */ /* 0x000fe40000000000 */
[----:B------:R-:W-:-:S05]  /*15540*/  @!P0 IMAD.MOV.U32 R3, RZ, RZ, R7 ;  /* 0x000000ffff038224 */ /* 0x000fca00078e0007 */
[----:B------:R-:W-:Y:S01]  /*15550*/  @!PT LDS RZ, [RZ] ;  /* 0x00000000fffff984 */ /* 0x000fe20000000800 */
[----:B------:R-:W-:Y:S01]  /*15560*/  @!PT LDS RZ, [RZ] ;  /* 0x00000000fffff984 */ /* 0x000fe20000000800 */
[----:B------:R-:W-:Y:S01]  /*15570*/  @!PT LDS RZ, [RZ] ;  /* 0x00000000fffff984 */ /* 0x000fe20000000800 */
[----:B------:R0:W-:Y:S01]  /*15580*/  @!P0 LDGSTS.E.BYPASS.LTC128B.128 [R31+0x12c00], desc[UR36][R2.64], !P3 ;  /* 0x12c00000021f8fae */ /* 0x0001e2000d901d64 */
[----:B------:R-:W-:-:S03]  /*15590*/  IMAD.MOV.U32 R13, RZ, RZ, R0 ;  /* 0x000000ffff0d7224 */ /* 0x000fc600078e0000 */
[----:B------:R0:W-:Y:S04]  /*155a0*/  @!P0 LDGSTS.E.BYPASS.LTC128B.128 [R31+0x16c00], desc[UR36][R2.64+0x80], !P4 ;  /* 0x16c00080021f8fae */ /* 0x0001e8000e101d64 */
[----:B------:R0:W-:Y:S01]  /*155b0*/  @!P0 LDGSTS.E.BYPASS.LTC128B.128 [R31+0x1ac00], desc[UR36][R2.64+0x100], !P5 ;  /* 0x1ac00100021f8fae */ /* 0x0001e2000e901d64 */
[----:B------:R-:W-:Y:S01]  /*155c0*/  ISETP.GE.AND P0, PT, R6, UR39, PT ;  /* 0x0000002706007c0c */ /* 0x000fe2000bf06270 */
[----:B------:R-:W-:-:S12]  /*155d0*/  IMAD.MOV.U32 R6, RZ, RZ, R14 ;  /* 0x000000ffff067224 */ /* 0x000fd800078e000e */
[----:B0-----:R-:W-:Y:S05]  /*155e0*/  WARPSYNC.COLLECTIVE R15, `(.L_x_1160) ;  /* 0x000000000f087348 */ /* 0x001fea0003c00000 */
[----:B------:R1:W2:Y:S02]  /*155f0*/  SHFL.IDX P6, R14, R13, R12, R11 ;  /* 0x0000000c0d0e7389 */ /* 0x0002a400000c000b */
[----:B012---:R-:W-:Y:S01]  /*15600*/  ENDCOLLECTIVE ;  /* 0x000000000000791b */ /* 0x007fe20003800000 */
.L_x_1160:
[----:B------:R-:W-:Y:S02]  /*15610*/  IMAD.MOV.U32 R13, RZ, RZ, R5 ;  /* 0x000000ffff0d7224 */ /* 0x000fe400078e0005 */
[----:B------:R-:W-:Y:S01]  /*15620*/  IMAD.MOV.U32 R12, RZ, RZ, 0x3 ;  /* 0x00000003ff0c7424 */ /* 0x000fe200078e00ff */
[----:B------:R-:W-:-:S05]  /*15630*/  @!P0 LEA R14, P1, R37, R14, 0x1 ;  /* 0x0000000e250e8211 */ /* 0x000fca00078208ff */
[----:B------:R-:W-:-:S08]  /*15640*/  @!P0 IMAD.MOV.U32 R2, RZ, RZ, R14 ;  /* 0x000000ffff028224 */ /* 0x000fd000078e000e */
[----:B------:R-:W-:Y:S05]  /*15650*/  WARPSYNC.COLLECTIVE R15, `(.L_x_1161) ;  /* 0x000000000f087348 */ /* 0x000fea0003c00000 */
[----:B------:R0:W1:Y:S02]  /*15660*/  SHFL.IDX P6, R14, R13, R12, R11 ;  /* 0x0000000c0d0e7389 */ /* 0x00006400000c000b */
[----:B01----:R-:W-:Y:S01]  /*15670*/  ENDCOLLECTIVE ;  /* 0x000000000000791b */ /* 0x003fe20003800000 */
.L_x_1161:
        /* <DEDUP_REMOVED lines=15> */
.L_x_1162:
[----:B------:R-:W-:Y:S02]  /*15770*/  IMAD.MOV.U32 R13, RZ, RZ, R5 ;  /* 0x000000ffff0d7224 */ /* 0x000fe400078e0005 */
[----:B------:R-:W-:Y:S01]  /*15780*/  IMAD.MOV.U32 R12, RZ, RZ, 0x4 ;  /* 0x00000004ff0c7424 */ /* 0x000fe200078e00ff */
[----:B------:R-:W-:-:S05]  /*15790*/  @!P0 LEA R14, P1, R37, R14, 0x1 ;  /* 0x0000000e250e8211 */ /* 0x000fca00078208ff */
[----:B------:R-:W-:-:S08]  /*157a0*/  @!P0 IMAD.MOV.U32 R2, RZ, RZ, R14 ;  /* 0x000000ffff028224 */ /* 0x000fd000078e000e */
[----:B------:R-:W-:Y:S05]  /*157b0*/  WARPSYNC.COLLECTIVE R15, `(.L_x_1163) ;  /* 0x000000000f087348 */ /* 0x000fea0003c00000 */
[----:B------:R0:W1:Y:S02]  /*157c0*/  SHFL.IDX P6, R14, R13, R12, R11 ;  /* 0x0000000c0d0e7389 */ /* 0x00006400000c000b */
[----:B01----:R-:W-:Y:S01]  /*157d0*/  ENDCOLLECTIVE ;  /* 0x000000000000791b */ /* 0x003fe20003800000 */
.L_x_1163:
        /* <DEDUP_REMOVED lines=15> */
.L_x_1164:
[----:B------:R-:W-:Y:S02]  /*158d0*/  IMAD.MOV.U32 R13, RZ, RZ, R5 ;  /* 0x000000ffff0d7224 */ /* 0x000fe400078e0005 */
[----:B------:R-:W-:Y:S01]  /*158e0*/  IMAD.MOV.U32 R12, RZ, RZ, 0x5 ;  /* 0x00000005ff0c7424 */ /* 0x000fe200078e00ff */
[----:B------:R-:W-:-:S05]  /*158f0*/  @!P0 LEA R14, P1, R37, R14, 0x1 ;  /* 0x0000000e250e8211 */ /* 0x000fca00078208ff */
[----:B------:R-:W-:-:S08]  /*15900*/  @!P0 IMAD.MOV.U32 R2, RZ, RZ, R14 ;  /* 0x000000ffff028224 */ /* 0x000fd000078e000e */
[----:B------:R-:W-:Y:S05]  /*15910*/  WARPSYNC.COLLECTIVE R15, `(.L_x_1165) ;  /* 0x000000000f087348 */ /* 0x000fea0003c00000 */
[----:B------:R0:W1:Y:S02]  /*15920*/  SHFL.IDX P6, R14, R13, R12, R11 ;  /* 0x0000000c0d0e7389 */ /* 0x00006400000c000b */
[----:B01----:R-:W-:Y:S01]  /*15930*/  ENDCOLLECTIVE ;  /* 0x000000000000791b */ /* 0x003fe20003800000 */
.L_x_1165:
        /* <DEDUP_REMOVED lines=15> */
.L_x_1166:
[----:B------:R-:W-:Y:S02]  /*15a30*/  IMAD.MOV.U32 R13, RZ, RZ, R5 ;  /* 0x000000ffff0d7224 */ /* 0x000fe400078e0005 */
[----:B------:R-:W-:Y:S01]  /*15a40*/  IMAD.MOV.U32 R12, RZ, RZ, 0x6 ;  /* 0x00000006ff0c7424 */ /* 0x000fe200078e00ff */
[----:B------:R-:W-:-:S05]  /*15a50*/  @!P0 LEA R14, P1, R37, R14, 0x1 ;  /* 0x0000000e250e8211 */ /* 0x000fca00078208ff */
[----:B------:R-:W-:-:S08]  /*15a60*/  @!P0 IMAD.MOV.U32 R2, RZ, RZ, R14 ;  /* 0x000000ffff028224 */ /* 0x000fd000078e000e */
[----:B------:R-:W-:Y:S05]  /*15a70*/  WARPSYNC.COLLECTIVE R15, `(.L_x_1167) ;  /* 0x000000000f087348 */ /* 0x000fea0003c00000 */
[----:B------:R0:W1:Y:S02]  /*15a80*/  SHFL.IDX P6, R14, R13, R12, R11 ;  /* 0x0000000c0d0e7389 */ /* 0x00006400000c000b */
[----:B01----:R-:W-:Y:S01]  /*15a90*/  ENDCOLLECTIVE ;  /* 0x000000000000791b */ /* 0x003fe20003800000 */
.L_x_1167:
        /* <DEDUP_REMOVED lines=15> */
.L_x_1168:
[----:B------:R-:W-:Y:S02]  /*15b90*/  IMAD.MOV.U32 R13, RZ, RZ, R5 ;  /* 0x000000ffff0d7224 */ /* 0x000fe400078e0005 */
[----:B------:R-:W-:Y:S01]  /*15ba0*/  IMAD.MOV.U32 R12, RZ, RZ, 0x7 ;  /* 0x00000007ff0c7424 */ /* 0x000fe200078e00ff */
[----:B------:R-:W-:-:S05]  /*15bb0*/  @!P0 LEA R14, P1, R37, R14, 0x1 ;  /* 0x0000000e250e8211 */ /* 0x000fca00078208ff */
[----:B------:R-:W-:-:S08]  /*15bc0*/  @!P0 IMAD.MOV.U32 R2, RZ, RZ, R14 ;  /* 0x000000ffff028224 */ /* 0x000fd000078e000e */
[----:B------:R-:W-:Y:S05]  /*15bd0*/  WARPSYNC.COLLECTIVE R15, `(.L_x_1169) ;  /* 0x000000000f087348 */ /* 0x000fea0003c00000 */
[----:B------:R0:W1:Y:S02]  /*15be0*/  SHFL.IDX P6, R14, R13, R12, R11 ;  /* 0x0000000c0d0e7389 */ /* 0x00006400000c000b */
[----:B01----:R-:W-:Y:S01]  /*15bf0*/  ENDCOLLECTIVE ;  /* 0x000000000000791b */ /* 0x003fe20003800000 */
.L_x_1169:
[----:B------:R-:W-:-:S04]  /*15c00*/  @!P0 IMAD.X R7, RZ, RZ, R6, P1 ;  /* 0x000000ffff078224 */ /* 0x000fc800008e0606 */
        /* <DEDUP_REMOVED lines=8> */
[----:B------:R-:W-:-:S07]  /*15c90*/  IMAD.MOV.U32 R6, RZ, RZ, R14 ;  /* 0x000000ffff067224 */ /* 0x000fce00078e000e */
[----:B0-----:R-:W-:Y:S05]  /*15ca0*/  WARPSYNC.COLLECTIVE R15, `(.L_x_1170) ;  /* 0x000000000f087348 */ /* 0x001fea0003c00000 */
[----:B------:R1:W2:Y:S02]  /*15cb0*/  SHFL.IDX P6, R14, R13, R12, R11 ;  /* 0x0000000c0d0e7389 */ /* 0x0002a400000c000b */
[----:B012---:R-:W-:Y:S01]  /*15cc0*/  ENDCOLLECTIVE ;  /* 0x000000000000791b */ /* 0x007fe20003800000 */
.L_x_1170:
[----:B------:R-:W-:Y:S05]  /*15cd0*/  BRA `(.L_x_1171) ;  /* 0xffffffc800a47947 */ /* 0x000fea000383ffff */
.L_x_1097:
[----:B0-----:R0:W1:Y:S02]  /*15ce0*/  SYNCS.PHASECHK.TRANS64.TRYWAIT P0, [R17+URZ+0x30820], R0 ;  /* 0x03082000110075a7 */ /* 0x001064000800017f */
[----:B-1----:R-:W-:Y:S05]  /*15cf0*/  @!P0 NANOSLEEP.SYNCS 0x989680 ;  /* 0x009896800000895d */ /* 0x002fea0003900000 */
[----:B------:R-:W1:Y:S02]  /*15d00*/  @!P0 SYNCS.PHASECHK.TRANS64 P0, [R17+URZ+0x30820], R0 ;  /* 0x03082000110085a7 */ /* 0x000e64000800007f */
[----:B-1----:R-:W-:Y:S05]  /*15d10*/  @!P0 BRA `(.L_x_1097) ;  /* 0xfffffffc00f08947 */ /* 0x002fea000383ffff */
[----:B------:R-:W-:Y:S05]  /*15d20*/  BRA `(.L_x_1172) ;  /* 0xffffffcc00087947 */ /* 0x000fea000383ffff */
.L_x_1101:
[----:B0-----:R0:W1:Y:S02]  /*15d30*/  SYNCS.PHASECHK.TRANS64.TRYWAIT P0, [R6+URZ+0x30840], R3 ;  /* 0x03084003060075a7 */ /* 0x001064000800017f */
[----:B-1----:R-:W-:Y:S05]  /*15d40*/  @!P0 NANOSLEEP.SYNCS 0x989680 ;  /* 0x009896800000895d */ /* 0x002fea0003900000 */
[----:B------:R-:W1:Y:S02]  /*15d50*/  @!P0 SYNCS.PHASECHK.TRANS64 P0, [R6+URZ+0x30840], R3 ;  /* 0x03084003060085a7 */ /* 0x000e64000800007f */
[----:B-1----:R-:W-:Y:S05]  /*15d60*/  @!P0 BRA `(.L_x_1101) ;  /* 0xfffffffc00f08947 */ /* 0x002fea000383ffff */
[----:B------:R-:W-:Y:S05]  /*15d70*/  BRA `(.L_x_1173) ;  /* 0xffffffcc00c87947 */ /* 0x000fea000383ffff */
.L_x_1102:
        /* <DEDUP_REMOVED lines=8> */
.L_x_1175:
[----:B------:R-:W-:Y:S05]  /*15e00*/  BSYNC B1 ;  /* 0x0000000000017941 */ /* 0x000fea0003800000 */
.L_x_1174:
[----:B------:R-:W-:Y:S02]  /*15e10*/  IMAD.MOV.U32 R13, RZ, RZ, R7 ;  /* 0x000000ffff0d7224 */ /* 0x000fe400078e0007 */
[----:B------:R-:W-:Y:S02]  /*15e20*/  IMAD.MOV.U32 R12, RZ, RZ, RZ ;  /* 0x000000ffff0c7224 */ /* 0x000fe400078e00ff */
[----:B------:R-:W-:Y:S02]  /*15e30*/  IMAD.MOV.U32 R11, RZ, RZ, 0x181f ;  /* 0x0000181fff0b7424 */ /* 0x000fe400078e00ff */
[----:B------:R-:W-:Y:S02]  /*15e40*/  IMAD.MOV.U32 R15, RZ, RZ, -0x1 ;  /* 0xffffffffff0f7424 */ /* 0x000fe400078e00ff */
[----:B------:R-:W-:Y:S02]  /*15e50*/  IMAD.MOV.U32 R3, RZ, RZ, R14 ;  /* 0x000000ffff037224 */ /* 0x000fe400078e000e */
[----:B------:R-:W-:-:S07]  /*15e60*/  IMAD.SHL.U32 R4, R37, 0x2, RZ ;  /* 0x0000000225047824 */ /* 0x000fce00078e00ff */
[----:B------:R-:W-:Y:S05]  /*15e70*/  WARPSYNC.COLLECTIVE R15, `(.L_x_1176) ;  /* 0x000000000f087348 */ /* 0x000fea0003c00000 */
[----:B------:R0:W1:Y:S02]  /*15e80*/  SHFL.IDX P6, R14, R13, R12, R11 ;  /* 0x0000000c0d0e7389 */ /* 0x00006400000c000b */
[----:B01----:R-:W-:Y:S01]  /*15e90*/  ENDCOLLECTIVE ;  /* 0x000000000000791b */ /* 0x003fe20003800000 */
.L_x_1176:
[----:B------:R-:W-:Y:S02]  /*15ea0*/  IMAD R8, R8, 0x2, R17 ;  /* 0x0000000208087824 */ /* 0x000fe400078e0211 */
[----:B------:R-:W-:Y:S02]  /*15eb0*/  IMAD.MOV.U32 R13, RZ, RZ, R10 ;  /* 0x000000ffff0d7224 */ /* 0x000fe400078e000a */
[----:B------:R-:W-:Y:S01]  /*15ec0*/  IMAD.MOV.U32 R12, RZ, RZ, 0x1 ;  /* 0x00000001ff0c7424 */ /* 0x000fe200078e00ff */
[----:B------:R-:W-:-:S13]  /*15ed0*/  IADD3 R2, P0, R14, R4, RZ ;  /* 0x000000040e027210 */ /* 0x000fda0007f1e0ff */
[----:B------:R-:W-:Y:S05]  /*15ee0*/  WARPSYNC.COLLECTIVE R15, `(.L_x_1177) ;  /* 0x000000000f087348 */ /* 0x000fea0003c00000 */
[----:B------:R0:W1:Y:S02]  /*15ef0*/  SHFL.IDX P6, R14, R13, R12, R11 ;  /* 0x0000000c0d0e7389 */ /* 0x00006400000c000b */
[----:B01----:R-:W-:Y:S01]  /*15f00*/  ENDCOLLECTIVE ;  /* 0x000000000000791b */ /* 0x003fe20003800000 */
.L_x_1177:
[----:B------:R-:W-:-:S05]  /*15f10*/  IMAD.X R3, RZ, RZ, R3, P0 ;  /* 0x000000ffff037224 */ /* 0x000fca00000e0603 */
[----:B------:R-:W-:Y:S01]  /*15f20*/  @!PT LDS RZ, [RZ] ;  /* 0x00000000fffff984 */ /* 0x000fe20000000800 */
[----:B------:R-:W-:Y:S01]  /*15f30*/  @!PT LDS RZ, [RZ] ;  /* 0x00000000fffff984 */ /* 0x000fe20000000800 */
[----:B------:R-:W-:Y:S01]  /*15f40*/  @!PT LDS RZ, [RZ] ;  /* 0x00000000fffff984 */ /* 0x000fe20000000800 */
[----:B------:R-:W-:Y:S04]  /*15f50*/  LDGSTS.E.BYPASS.LTC128B.128 [R8+0x1e400], desc[UR36][R2.64], !P3 ;  /* 0x1e40000002087fae */ /* 0x000fe8000d901d64 */
[----:B------:R-:W-:Y:S01]  /*15f60*/  LDGSTS.E.BYPASS.LTC128B.128 [R8+0x21400], desc[UR36][R2.64+0x80], !P2 ;  /* 0x2140008002087fae */ /* 0x000fe2000d101d64 */
[----:B------:R-:W-:-:S03]  /*15f70*/  IMAD.MOV.U32 R13, RZ, RZ, R7 ;  /* 0x000000ffff0d7224 */ /* 0x000fc600078e0007 */
[----:B------:R0:W-:Y:S02]  /*15f80*/  LDGSTS.E.BYPASS.LTC128B.128 [R8+0x24400], desc[UR36][R2.64+0x100], !P1 ;  /* 0x2440010002087fae */ /* 0x0001e4000c901d64 */
[----:B0-----:R-:W-:-:S07]  /*15f90*/  IMAD.MOV.U32 R3, RZ, RZ, R14 ;  /* 0x000000ffff037224 */ /* 0x001fce00078e000e */
[----:B------:R-:W-:Y:S05]  /*15fa0*/  WARPSYNC.COLLECTIVE R15, `(.L_x_1178) ;  /* 0x000000000f087348 */ /* 0x000fea0003c00000 */
[----:B------:R0:W1:Y:S02]  /*15fb0*/  SHFL.IDX P6, R14, R13, R12, R11 ;  /* 0x0000000c0d0e7389 */ /* 0x00006400000c000b */
[----:B01----:R-:W-:Y:S01]  /*15fc0*/  ENDCOLLECTIVE ;  /* 0x000000000000791b */ /* 0x003fe20003800000 */
.L_x_1178:
[----:B------:R-:W-:Y:S02]  /*15fd0*/  IMAD.MOV.U32 R13, RZ, RZ, R10 ;  /* 0x000000ffff0d7224 */ /* 0x000fe400078e000a */
[----:B------:R-:W-:Y:S01]  /*15fe0*/  IMAD.MOV.U32 R12, RZ, RZ, 0x2 ;  /* 0x00000002ff0c7424 */ /* 0x000fe200078e00ff */
[----:B------:R-:W-:-:S13]  /*15ff0*/  IADD3 R2, P0, R14, R4, RZ ;  /* 0x000000040e027210 */ /* 0x000fda0007f1e0ff */
[----:B------:R-:W-:Y:S05]  /*16000*/  WARPSYNC.COLLECTIVE R15, `(.L_x_1179) ;  /* 0x000000000f087348 */ /* 0x000fea0003c00000 */
[----:B------:R0:W1:Y:S02]  /*16010*/  SHFL.IDX P6, R14, R13, R12, R11 ;  /* 0x0000000c0d0e7389 */ /* 0x00006400000c000b */
[----:B01----:R-:W-:Y:S01]  /*16020*/  ENDCOLLECTIVE ;  /* 0x000000000000791b */ /* 0x003fe20003800000 */
.L_x_1179:
        /* <DEDUP_REMOVED lines=12> */
.L_x_1180:
[----:B------:R-:W-:Y:S02]  /*160f0*/  IMAD.MOV.U32 R13, RZ, RZ, R10 ;  /* 0x000000ffff0d7224 */ /* 0x000fe400078e000a */
[----:B------:R-:W-:Y:S01]  /*16100*/  IMAD.MOV.U32 R12, RZ, RZ, 0x3 ;  /* 0x00000003ff0c7424 */ /* 0x000fe200078e00ff */
[----:B------:R-:W-:-:S13]  /*16110*/  IADD3 R2, P0, R14, R4, RZ ;  /* 0x000000040e027210 */ /* 0x000fda0007f1e0ff */
[----:B------:R-:W-:Y:S05]  /*16120*/  WARPSYNC.COLLECTIVE R15, `(.L_x_1181) ;  /* 0x000000000f087348 */ /* 0x000fea0003c00000 */
[----:B------:R0:W1:Y:S02]  /*16130*/  SHFL.IDX P6, R14, R13, R12, R11 ;  /* 0x0000000c0d0e7389 */ /* 0x00006400000c000b */
[----:B01----:R-:W-:Y:S01]  /*16140*/  ENDCOLLECTIVE ;  /* 0x000000000000791b */ /* 0x003fe20003800000 */
.L_x_1181:
        /* <DEDUP_REMOVED lines=12> */
.L_x_1182:
[----:B------:R-:W-:Y:S02]  /*16210*/  IMAD.MOV.U32 R13, RZ, RZ, R10 ;  /* 0x000000ffff0d7224 */ /* 0x000fe400078e000a */
[----:B------:R-:W-:Y:S01]  /*16220*/  IMAD.MOV.U32 R12, RZ, RZ, 0x4 ;  /* 0x00000004ff0c7424 */ /* 0x000fe200078e00ff */
[----:B------:R-:W-:-:S13]  /*16230*/  IADD3 R2, P0, R14, R4, RZ ;  /* 0x000000040e027210 */ /* 0x000fda0007f1e0ff */
[----:B------:R-:W-:Y:S05]  /*16240*/  WARPSYNC.COLLECTIVE R15, `(.L_x_1183) ;  /* 0x000000000f087348 */ /* 0x000fea0003c00000 */
[----:B------:R0:W1:Y:S02]  /*16250*/  SHFL.IDX P6, R14, R13, R12, R11 ;  /* 0x0000000c0d0e7389 */ /* 0x00006400000c000b */
[----:B01----:R-:W-:Y:S01]  /*16260*/  ENDCOLLECTIVE ;  /* 0x000000000000791b */ /* 0x003fe20003800000 */
.L_x_1183:
        /* <DEDUP_REMOVED lines=12> */
.L_x_1184:
[----:B------:R-:W-:Y:S02]  /*16330*/  IMAD.MOV.U32 R13, RZ, RZ, R10 ;  /* 0x000000ffff0d7224 */ /* 0x000fe400078e000a */
[----:B------:R-:W-:Y:S01]  /*16340*/  IMAD.MOV.U32 R12, RZ, RZ, 0x5 ;  /* 0x00000005ff0c7424 */ /* 0x000fe200078e00ff */
[----:B------:R-:W-:-:S13]  /*16350*/  IADD3 R2, P0, R14, R4, RZ ;  /* 0x000000040e027210 */ /* 0x000fda0007f1e0ff */
[----:B------:R-:W-:Y:S05]  /*16360*/  WARPSYNC.COLLECTIVE R15, `(.L_x_1185) ;  /* 0x000000000f087348 */ /* 0x000fea0003c00000 */
[----:B------:R0:W1:Y:S02]  /*16370*/  SHFL.IDX P6, R14, R13, R12, R11 ;  /* 0x0000000c0d0e7389 */ /* 0x00006400000c000b */
[----:B01----:R-:W-:Y:S01]  /*16380*/  ENDCOLLECTIVE ;  /* 0x000000000000791b */ /* 0x003fe20003800000 */
.L_x_1185:
        /* <DEDUP_REMOVED lines=12> */
.L_x_1186:
[----:B------:R-:W-:Y:S05]  /*16450*/  BRA `(.L_x_1187) ;  /* 0xffffffcc00187947 */ /* 0x000fea000383ffff */
.L_x_1107:
[----:B0-----:R0:W1:Y:S02]  /*16460*/  SYNCS.PHASECHK.TRANS64.TRYWAIT P0, [R6+URZ+0x30860], R3 ;  /* 0x03086003060075a7 */ /* 0x001064000800017f */
[----:B-1----:R-:W-:Y:S05]  /*16470*/  @!P0 NANOSLEEP.SYNCS 0x989680 ;  /* 0x009896800000895d */ /* 0x002fea0003900000 */
[----:B------:R-:W1:Y:S02]  /*16480*/  @!P0 SYNCS.PHASECHK.TRANS64 P0, [R6+URZ+0x30860], R3 ;  /* 0x03086003060085a7 */ /* 0x000e64000800007f */
[----:B-1----:R-:W-:Y:S05]  /*16490*/  @!P0 BRA `(.L_x_1107) ;  /* 0xfffffffc00f08947 */ /* 0x002fea000383ffff */
[----:B------:R-:W-:Y:S05]  /*164a0*/  BRA `(.L_x_1188) ;  /* 0xffffffcc00747947 */ /* 0x000fea000383ffff */
.L_x_1108:
        /* <DEDUP_REMOVED lines=8> */
.L_x_1190:
[----:B------:R-:W-:Y:S05]  /*16530*/  BSYNC B1 ;  /* 0x0000000000017941 */ /* 0x000fea0003800000 */
.L_x_1189:
[----:B------:R-:W-:Y:S02]  /*16540*/  IMAD.MOV.U32 R13, RZ, RZ, R18 ;  /* 0x000000ffff0d7224 */ /* 0x000fe400078e0012 */
[----:B------:R-:W-:Y:S02]  /*16550*/  IMAD.MOV.U32 R12, RZ, RZ, RZ ;  /* 0x000000ffff0c7224 */ /* 0x000fe400078e00ff */
[----:B------:R-:W-:Y:S02]  /*16560*/  IMAD.MOV.U32 R11, RZ, RZ, 0x181f ;  /* 0x0000181fff0b7424 */ /* 0x000fe400078e00ff */
[----:B------:R-:W-:Y:S02]  /*16570*/  IMAD.MOV.U32 R15, RZ, RZ, -0x1 ;  /* 0xffffffffff0f7424 */ /* 0x000fe400078e00ff */
[----:B------:R-:W-:Y:S02]  /*16580*/  IMAD.MOV.U32 R3, RZ, RZ, R14 ;  /* 0x000000ffff037224 */ /* 0x000fe400078e000e */
[----:B------:R-:W-:-:S07]  /*16590*/  IMAD R7, R7, 0x2, R17 ;  /* 0x0000000207077824 */ /* 0x000fce00078e0211 */
[----:B------:R-:W-:Y:S05]  /*165a0*/  WARPSYNC.COLLECTIVE R15, `(.L_x_1191) ;  /* 0x000000000f087348 */ /* 0x000fea0003c00000 */
[----:B------:R0:W1:Y:S02]  /*165b0*/  SHFL.IDX P6, R14, R13, R12, R11 ;  /* 0x0000000c0d0e7389 */ /* 0x00006400000c000b */
[----:B01----:R-:W-:Y:S01]  /*165c0*/  ENDCOLLECTIVE ;  /* 0x000000000000791b */ /* 0x003fe20003800000 */
.L_x_1191:
[----:B------:R-:W-:Y:S02]  /*165d0*/  IMAD.MOV.U32 R13, RZ, RZ, R19 ;  /* 0x000000ffff0d7224 */ /* 0x000fe400078e0013 */
[----:B------:R-:W-:Y:S01]  /*165e0*/  IMAD.MOV.U32 R12, RZ, RZ, 0x1 ;  /* 0x00000001ff0c7424 */ /* 0x000fe200078e00ff */
[----:B------:R-:W-:-:S13]  /*165f0*/  IADD3 R2, P0, R14, R4, RZ ;  /* 0x000000040e027210 */ /* 0x000fda0007f1e0ff */
[----:B------:R-:W-:Y:S05]  /*16600*/  WARPSYNC.COLLECTIVE R15, `(.L_x_1192) ;  /* 0x000000000f087348 */ /* 0x000fea0003c00000 */
[----:B------:R0:W1:Y:S02]  /*16610*/  SHFL.IDX P6, R14, R13, R12, R11 ;  /* 0x0000000c0d0e7389 */ /* 0x00006400000c000b */
[----:B01----:R-:W-:Y:S01]  /*16620*/  ENDCOLLECTIVE ;  /* 0x000000000000791b */ /* 0x003fe20003800000 */
.L_x_1192:
        /* <DEDUP_REMOVED lines=15> */
.L_x_1193:
[----:B------:R-:W-:Y:S02]  /*16720*/  IMAD.MOV.U32 R13, RZ, RZ, R19 ;  /* 0x000000ffff0d7224 */ /* 0x000fe400078e0013 */
[----:B------:R-:W-:Y:S01]  /*16730*/  IMAD.MOV.U32 R12, RZ, RZ, 0x2 ;  /* 0x00000002ff0c7424 */ /* 0x000fe200078e00ff */
[----:B------:R-:W-:-:S13]  /*16740*/  IADD3 R2, P0, R14, R4, RZ ;  /* 0x000000040e027210 */ /* 0x000fda0007f1e0ff */
[----:B------:R-:W-:Y:S05]  /*16750*/  WARPSYNC.COLLECTIVE R15, `(.L_x_1194) ;  /* 0x000000000f087348 */ /* 0x000fea0003c00000 */
[----:B------:R0:W1:Y:S02]  /*16760*/  SHFL.IDX P6, R14, R13, R12, R11 ;  /* 0x0000000c0d0e7389 */ /* 0x00006400000c000b */
[----:B01----:R-:W-:Y:S01]  /*16770*/  ENDCOLLECTIVE ;  /* 0x000000000000791b */ /* 0x003fe20003800000 */
.L_x_1194:
        /* <DEDUP_REMOVED lines=15> */
.L_x_1195:
[----:B------:R-:W-:Y:S02]  /*16870*/  IMAD.MOV.U32 R13, RZ, RZ, R19 ;  /* 0x000000ffff0d7224 */ /* 0x000fe400078e0013 */
[----:B------:R-:W-:Y:S01]  /*16880*/  IMAD.MOV.U32 R12, RZ, RZ, 0x3 ;  /* 0x00000003ff0c7424 */ /* 0x000fe200078e00ff */
[----:B------:R-:W-:-:S13]  /*16890*/  IADD3 R2, P0, R14, R4, RZ ;  /* 0x000000040e027210 */ /* 0x000fda0007f1e0ff */
[----:B------:R-:W-:Y:S05]  /*168a0*/  WARPSYNC.COLLECTIVE R15, `(.L_x_1196) ;  /* 0x000000000f087348 */ /* 0x000fea0003c00000 */
[----:B------:R0:W1:Y:S02]  /*168b0*/  SHFL.IDX P6, R14, R13, R12, R11 ;  /* 0x0000000c0d0e7389 */ /* 0x00006400000c000b */
[----:B01----:R-:W-:Y:S01]  /*168c0*/  ENDCOLLECTIVE ;  /* 0x000000000000791b */ /* 0x003fe20003800000 */
.L_x_1196:
        /* <DEDUP_REMOVED lines=15> */
.L_x_1197:
[----:B------:R-:W-:Y:S02]  /*169c0*/  IMAD.MOV.U32 R13, RZ, RZ, R19 ;  /* 0x000000ffff0d7224 */ /* 0x000fe400078e0013 */
[----:B------:R-:W-:Y:S01]  /*169d0*/  IMAD.MOV.U32 R12, RZ, RZ, 0x4 ;  /* 0x00000004ff0c7424 */ /* 0x000fe200078e00ff */
[----:B------:R-:W-:-:S13]  /*169e0*/  IADD3 R2, P0, R14, R4, RZ ;  /* 0x000000040e027210 */ /* 0x000fda0007f1e0ff */
[----:B------:R-:W-:Y:S05]  /*169f0*/  WARPSYNC.COLLECTIVE R15, `(.L_x_1198) ;  /* 0x000000000f087348 */ /* 0x000fea0003c00000 */
[----:B------:R0:W1:Y:S02]  /*16a00*/  SHFL.IDX P6, R14, R13, R12, R11 ;  /* 0x0000000c0d0e7389 */ /* 0x00006400000c000b */
[----:B01----:R-:W-:Y:S01]  /*16a10*/  ENDCOLLECTIVE ;  /* 0x000000000000791b */ /* 0x003fe20003800000 */
.L_x_1198:
        /* <DEDUP_REMOVED lines=15> */
.L_x_1199:
[----:B------:R-:W-:Y:S02]  /*16b10*/  IMAD.MOV.U32 R13, RZ, RZ, R19 ;  /* 0x000000ffff0d7224 */ /* 0x000fe400078e0013 */
[----:B------:R-:W-:Y:S01]  /*16b20*/  IMAD.MOV.U32 R12, RZ, RZ, 0x5 ;  /* 0x00000005ff0c7424 */ /* 0x000fe200078e00ff */
[----:B------:R-:W-:-:S13]  /*16b30*/  IADD3 R2, P0, R14, R4, RZ ;  /* 0x000000040e027210 */ /* 0x000fda0007f1e0ff */
[----:B------:R-:W-:Y:S05]  /*16b40*/  WARPSYNC.COLLECTIVE R15, `(.L_x_1200) ;  /* 0x000000000f087348 */ /* 0x000fea0003c00000 */
[----:B------:R0:W1:Y:S02]  /*16b50*/  SHFL.IDX P6, R14, R13, R12, R11 ;  /* 0x0000000c0d0e7389 */ /* 0x00006400000c000b */
[----:B01----:R-:W-:Y:S01]  /*16b60*/  ENDCOLLECTIVE ;  /* 0x000000000000791b */ /* 0x003fe20003800000 */
.L_x_1200:
        /* <DEDUP_REMOVED lines=12> */
.L_x_1201:
[----:B------:R-:W-:Y:S01]  /*16c30*/  @!PT LDS RZ, [RZ] ;  /* 0x00000000fffff984 */ /* 0x000fe20000000800 */
[----:B------:R-:W-:Y:S01]  /*16c40*/  @!PT LDS RZ, [RZ] ;  /* 0x00000000fffff984 */ /* 0x000fe20000000800 */
[----:B------:R-:W-:Y:S01]  /*16c50*/  @!PT LDS RZ, [RZ] ;  /* 0x00000000fffff984 */ /* 0x000fe20000000800 */
[----:B------:R0:W-:Y:S01]  /*16c60*/  LDGSTS.E.BYPASS.LTC128B.128 [R7+0x5400], desc[UR36][R2.64+0x80], !P0 ;  /* 0x0540008002077fae */ /* 0x0001e2000c101d64 */
[----:B------:R-:W-:-:S13]  /*16c70*/  ISETP.LT.OR P0, PT, R8, 0x41, P1 ;  /* 0x000000410800780c */ /* 0x000fda0000f01670 */
[----:B------:R0:W-:Y:S01]  /*16c80*/  LDGSTS.E.BYPASS.LTC128B.128 [R7+0x8400], desc[UR36][R2.64+0x100], !P0 ;  /* 0x0840010002077fae */ /* 0x0001e2000c101d64 */
[----:B------:R-:W-:Y:S05]  /*16c90*/  BRA `(.L_x_1202) ;  /* 0xffffffc800747947 */ /* 0x000fea000383ffff */
.L_x_1116:
[----:B0-----:R0:W1:Y:S02]  /*16ca0*/  SYNCS.PHASECHK.TRANS64.TRYWAIT P0, [R4+URZ+0x30860], R3 ;  /* 0x03086003040075a7 */ /* 0x001064000800017f */
[----:B-1----:R-:W-:Y:S05]  /*16cb0*/  @!P0 NANOSLEEP.SYNCS 0x989680 ;  /* 0x009896800000895d */ /* 0x002fea0003900000 */
[----:B------:R-:W1:Y:S02]  /*16cc0*/  @!P0 SYNCS.PHASECHK.TRANS64 P0, [R4+URZ+0x30860], R3 ;  /* 0x03086003040085a7 */ /* 0x000e64000800007f */
[----:B-1----:R-:W-:Y:S05]  /*16cd0*/  @!P0 BRA `(.L_x_1116) ;  /* 0xfffffffc00f08947 */ /* 0x002fea000383ffff */
[----:B------:R-:W-:Y:S05]  /*16ce0*/  BRA `(.L_x_1203) ;  /* 0xffffffcc00947947 */ /* 0x000fea000383ffff */
.L_x_1117:
[----:B------:R-:W-:Y:S01]  /*16cf0*/  BSSY B0, `(.L_x_1204) ;  /* 0x0000008000007945 */ /* 0x000fe20003800000 */
[----:B------:R-:W-:Y:S02]  /*16d00*/  IMAD.MOV.U32 R13, RZ, RZ, R19 ;  /* 0x000000ffff0d7224 */ /* 0x000fe400078e0013 */
[----:B------:R-:W-:Y:S02]  /*16d10*/  IMAD.MOV.U32 R12, RZ, RZ, RZ ;  /* 0x000000ffff0c7224 */ /* 0x000fe400078e00ff */
[----:B------:R-:W-:Y:S02]  /*16d20*/  IMAD.MOV.U32 R11, RZ, RZ, 0x181f ;  /* 0x0000181fff0b7424 */ /* 0x000fe400078e00ff */
[----:B------:R-:W-:-:S07]  /*16d30*/  IMAD.MOV.U32 R15, RZ, RZ, -0x1 ;  /* 0xffffffffff0f7424 */ /* 0x000fce00078e00ff */
[----:B0-----:R-:W-:Y:S05]  /*16d40*/  WARPSYNC.COLLECTIVE R15, `(.L_x_1205) ;  /* 0x000000000f087348 */ /* 0x001fea0003c00000 */
[----:B------:R1:W2:Y:S02]  /*16d50*/  SHFL.IDX P6, R14, R13, R12, R11 ;  /* 0x0000000c0d0e7389 */ /* 0x0002a400000c000b */
[----:B012---:R-:W-:Y:S01]  /*16d60*/  ENDCOLLECTIVE ;  /* 0x000000000000791b */ /* 0x007fe20003800000 */
.L_x_1205:
[----:B------:R-:W-:Y:S05]  /*16d70*/  BSYNC B0 ;  /* 0x0000000000007941 */ /* 0x000fea0003800000 */
.L_x_1204:
        /* <DEDUP_REMOVED lines=9> */
.L_x_1206:
[----:B------:R-:W-:Y:S02]  /*16e10*/  IMAD.MOV.U32 R13, RZ, RZ, R19 ;  /* 0x000000ffff0d7224 */ /* 0x000fe400078e0013 */
[----:B------:R-:W-:Y:S01]  /*16e20*/  IMAD.MOV.U32 R12, RZ, RZ, 0x1 ;  /* 0x00000001ff0c7424 */ /* 0x000fe200078e00ff */
[----:B------:R-:W-:-:S13]  /*16e30*/  IADD3 R2, P0, R14, R6, RZ ;  /* 0x000000060e027210 */ /* 0x000fda0007f1e0ff */
[----:B------:R-:W-:Y:S05]  /*16e40*/  WARPSYNC.COLLECTIVE R15, `(.L_x_1207) ;  /* 0x000000000f087348 */ /* 0x000fea0003c00000 */
[----:B------:R0:W1:Y:S02]  /*16e50*/  SHFL.IDX P6, R14, R13, R12, R11 ;  /* 0x0000000c0d0e7389 */ /* 0x00006400000c000b */
[----:B01----:R-:W-:Y:S01]  /*16e60*/  ENDCOLLECTIVE ;  /* 0x000000000000791b */ /* 0x003fe20003800000 */
.L_x_1207:
[----:B------:R-:W-:Y:S01]  /*16e70*/  IMAD.X R3, RZ, RZ, R0, P0 ;  /* 0x000000ffff037224 */ /* 0x000fe200000e0600 */
[----:B------:R-:W-:Y:S01]  /*16e80*/  ISETP.LT.OR P0, PT, R5, 0x1, P4 ;  /* 0x000000010500780c */ /* 0x000fe20002701670 */
[----:B------:R-:W-:Y:S02]  /*16e90*/  IMAD R0, R8, 0x2, R17 ;  /* 0x0000000208007824 */ /* 0x000fe400078e0211 */
[----:B------:R-:W-:-:S10]  /*16ea0*/  IMAD.MOV.U32 R13, RZ, RZ, R18 ;  /* 0x000000ffff0d7224 */ /* 0x000fd400078e0012 */
        /* <DEDUP_REMOVED lines=9> */
.L_x_1208:
        /* <DEDUP_REMOVED lines=12> */
.L_x_1209:
        /* <DEDUP_REMOVED lines=12> */
.L_x_1210:
        /* <DEDUP_REMOVED lines=12> */
.L_x_1211:
        /* <DEDUP_REMOVED lines=12> */
.L_x_1212:
        /* <DEDUP_REMOVED lines=12> */
.L_x_1213:
        /* <DEDUP_REMOVED lines=12> */
.L_x_1214:
        /* <DEDUP_REMOVED lines=12> */
.L_x_1215:
        /* <DEDUP_REMOVED lines=12> */
.L_x_1216:
[----:B------:R-:W-:Y:S01]  /*17540*/  @!PT LDS RZ, [RZ] ;  /* 0x00000000fffff984 */ /* 0x000fe20000000800 */
[----:B------:R-:W-:Y:S01]  /*17550*/  @!PT LDS RZ, [RZ] ;  /* 0x00000000fffff984 */ /* 0x000fe20000000800 */
[----:B------:R-:W-:Y:S01]  /*17560*/  @!PT LDS RZ, [RZ] ;  /* 0x00000000fffff984 */ /* 0x000fe20000000800 */
[----:B------:R0:W-:Y:S01]  /*17570*/  LDGSTS.E.BYPASS.LTC128B.128 [R0+0x5400], desc[UR36][R2.64+0x80], !P0 ;  /* 0x0540008002007fae */ /* 0x0001e2000c101d64 */
[----:B------:R-:W-:-:S13]  /*17580*/  ISETP.LT.OR P0, PT, R5, 0x41, P1 ;  /* 0x000000410500780c */ /* 0x000fda0000f01670 */
[----:B------:R0:W-:Y:S01]  /*17590*/  LDGSTS.E.BYPASS.LTC128B.128 [R0+0x8400], desc[UR36][R2.64+0x100], !P0 ;  /* 0x0840010002007fae */ /* 0x0001e2000c101d64 */
[----:B------:R-:W-:Y:S05]  /*175a0*/  BRA `(.L_x_1217) ;  /* 0xffffffc8005c7947 */ /* 0x000fea000383ffff */
.L_x_1122:
[----:B------:R-:W-:Y:S01]  /*175b0*/  BSSY B0, `(.L_x_1218) ;  /* 0x0000008000007945 */ /* 0x000fe20003800000 */
[----:B------:R-:W-:Y:S02]  /*175c0*/  IMAD.MOV.U32 R13, RZ, RZ, R34 ;  /* 0x000000ffff0d7224 */ /* 0x000fe400078e0022 */
[----:B------:R-:W-:Y:S02]  /*175d0*/  IMAD.MOV.U32 R12, RZ, RZ, RZ ;  /* 0x000000ffff0c7224 */ /* 0x000fe400078e00ff */
[----:B------:R-:W-:Y:S02]  /*175e0*/  IMAD.MOV.U32 R11, RZ, RZ, 0x1f ;  /* 0x0000001fff0b7424 */ /* 0x000fe400078e00ff */
[----:B------:R-:W-:-:S07]  /*175f0*/  IMAD.MOV.U32 R15, RZ, RZ, -0x1 ;  /* 0xffffffffff0f7424 */ /* 0x000fce00078e00ff */
[----:B-----5:R-:W-:Y:S05]  /*17600*/  WARPSYNC.COLLECTIVE R15, `(.L_x_1219) ;  /* 0x000000000f087348 */ /* 0x020fea0003c00000 */
[----:B------:R0:W1:Y:S02]  /*17610*/  SHFL.IDX P6, R14, R13, R12, R11 ;  /* 0x0000000c0d0e7389 */ /* 0x00006400000c000b */
[----:B01---5:R-:W-:Y:S01]  /*17620*/  ENDCOLLECTIVE ;  /* 0x000000000000791b */ /* 0x023fe20003800000 */
.L_x_1219:
[----:B------:R-:W-:Y:S05]  /*17630*/  BSYNC B0 ;  /* 0x0000000000007941 */ /* 0x000fea0003800000 */
.L_x_1218:
[----:B------:R-:W-:Y:S05]  /*17640*/  BRA `(.L_x_1220) ;  /* 0xffffffc800e47947 */ /* 0x000fea000383ffff */
.L_x_1125:
[----:B-1----:R1:W2:Y:S02]  /*17650*/  SYNCS.PHASECHK.TRANS64.TRYWAIT P0, [R4+URZ+0x30820], R0 ;  /* 0x03082000040075a7 */ /* 0x0022a4000800017f */
[----:B--2---:R-:W-:Y:S05]  /*17660*/  @!P0 NANOSLEEP.SYNCS 0x989680 ;  /* 0x009896800000895d */ /* 0x004fea0003900000 */
[----:B------:R-:W2:Y:S02]  /*17670*/  @!P0 SYNCS.PHASECHK.TRANS64 P0, [R4+URZ+0x30820], R0 ;  /* 0x03082000040085a7 */ /* 0x000ea4000800007f */
[----:B--2---:R-:W-:Y:S05]  /*17680*/  @!P0 BRA `(.L_x_1125) ;  /* 0xfffffffc00f08947 */ /* 0x004fea000383ffff */
[----:B------:R-:W-:Y:S05]  /*17690*/  BRA `(.L_x_1221) ;  /* 0xffffffcc002c7947 */ /* 0x000fea000383ffff */
.L_x_1126:
[----:B------:R-:W2:Y:S01]  /*176a0*/  S2R R2, SR_TID.X ;  /* 0x0000000000027919 */ /* 0x000ea20000002100 */
[----:B------:R-:W-:Y:S01]  /*176b0*/  BSSY B0, `(.L_x_1222) ;  /* 0x000000a000007945 */ /* 0x000fe20003800000 */
        /* <DEDUP_REMOVED lines=9> */
.L_x_1223:
[----:B------:R-:W-:Y:S05]  /*17750*/  BSYNC B0 ;  /* 0x0000000000007941 */ /* 0x000fea0003800000 */
.L_x_1222:
[----:B------:R-:W-:Y:S05]  /*17760*/  BRA `(.L_x_1224) ;  /* 0xffffffcc00147947 */ /* 0x000fea000383ffff */
.L_x_1129:
[----:B------:R-:W-:Y:S01]  /*17770*/  BSSY B1, `(.L_x_1225) ;  /* 0x0000006000017945 */ /* 0x000fe20003800000 */
[----:B------:R-:W-:-:S07]  /*17780*/  IMAD.MOV.U32 R15, RZ, RZ, -0x1 ;  /* 0xffffffffff0f7424 */ /* 0x000fce00078e00ff */
[----:B01---5:R-:W-:Y:S05]  /*17790*/  WARPSYNC.COLLECTIVE R15, `(.L_x_1226) ;  /* 0x000000000f0c7348 */ /* 0x023fea0003c00000 */
[----:B------:R-:W-:Y:S02]  /*177a0*/  ELECT P6, UR62, PT ;  /* 0x00000000003e782f */ /* 0x000fe400038c0000 */
[----:B------:R-:W-:Y:S01]  /*177b0*/  MOV R14, UR62 ;  /* 0x0000003e000e7c02 */ /* 0x000fe20008000f00 */
[----:B01---5:R-:W-:Y:S10]  /*177c0*/  ENDCOLLECTIVE ;  /* 0x000000000000791b */ /* 0x023ff40003800000 */
.L_x_1226:
[----:B------:R-:W-:Y:S05]  /*177d0*/  BSYNC B1 ;  /* 0x0000000000017941 */ /* 0x000fea0003800000 */
.L_x_1225:
[----:B------:R-:W-:Y:S05]  /*177e0*/  BRA `(.L_x_1227) ;  /* 0xffffffcc000c7947 */ /* 0x000fea000383ffff */
.L_x_1131:
[----:B-1----:R1:W2:Y:S02]  /*177f0*/  SYNCS.PHASECHK.TRANS64.TRYWAIT P1, [R5+URZ+0x30840], R0 ;  /* 0x03084000050075a7 */ /* 0x0022a4000802017f */
[----:B--2---:R-:W-:Y:S05]  /*17800*/  @!P1 NANOSLEEP.SYNCS 0x989680 ;  /* 0x009896800000995d */ /* 0x004fea0003900000 */
[----:B------:R-:W2:Y:S02]  /*17810*/  @!P1 SYNCS.PHASECHK.TRANS64 P1, [R5+URZ+0x30840], R0 ;  /* 0x03084000050095a7 */ /* 0x000ea4000802007f */
[----:B--2---:R-:W-:Y:S05]  /*17820*/  @!P1 BRA `(.L_x_1131) ;  /* 0xfffffffc00f09947 */ /* 0x004fea000383ffff */
[----:B------:R-:W-:Y:S05]  /*17830*/  BRA `(.L_x_1228) ;  /* 0xffffffcc00347947 */ /* 0x000fea000383ffff */
.L_x_1133:
[----:B--2---:R2:W3:Y:S02]  /*17840*/  SYNCS.PHASECHK.TRANS64.TRYWAIT P1, [R23+URZ+0x30840], R2 ;  /* 0x03084002170075a7 */ /* 0x0044e4000802017f */
[----:B---3--:R-:W-:Y:S05]  /*17850*/  @!P1 NANOSLEEP.SYNCS 0x989680 ;  /* 0x009896800000995d */ /* 0x008fea0003900000 */
[----:B------:R-:W3:Y:S02]  /*17860*/  @!P1 SYNCS.PHASECHK.TRANS64 P1, [R23+URZ+0x30840], R2 ;  /* 0x03084002170095a7 */ /* 0x000ee4000802007f */
[----:B---3--:R-:W-:Y:S05]  /*17870*/  @!P1 BRA `(.L_x_1133) ;  /* 0xfffffffc00f09947 */ /* 0x008fea000383ffff */
[----:B------:R-:W-:Y:S05]  /*17880*/  BRA `(.L_x_1229) ;  /* 0xffffffcc00407947 */ /* 0x000fea000383ffff */
.L_x_1135:
[----:B---3--:R3:W4:Y:S02]  /*17890*/  SYNCS.PHASECHK.TRANS64.TRYWAIT P1, [R5+URZ+0x30860], R0 ;  /* 0x03086000050075a7 */ /* 0x008724000802017f */
[----:B----4-:R-:W-:Y:S05]  /*178a0*/  @!P1 NANOSLEEP.SYNCS 0x989680 ;  /* 0x009896800000995d */ /* 0x010fea0003900000 */
[----:B------:R-:W4:Y:S02]  /*178b0*/  @!P1 SYNCS.PHASECHK.TRANS64 P1, [R5+URZ+0x30860], R0 ;  /* 0x03086000050095a7 */ /* 0x000f24000802007f */
[----:B----4-:R-:W-:Y:S05]  /*178c0*/  @!P1 BRA `(.L_x_1135) ;  /* 0xfffffffc00f09947 */ /* 0x010fea000383ffff */
[----:B------:R-:W-:Y:S05]  /*178d0*/  BRA `(.L_x_1230) ;  /* 0xffffffcc003c7947 */ /* 0x000fea000383ffff */
.L_x_1231:
        /* <DEDUP_REMOVED lines=10> */
.L_x_3235:


//--------------------- .text._ZN7cutlass13device_kernelIN5flash11enable_sm90INS1_16FlashAttnFwdSm90INS1_25CollectiveMainloopFwdSm90ILi2EN4cute5tupleIJNS5_1CILi1EEES8_S8_EEENS6_IJNS7_ILi128EEENS7_ILi96EEENS7_ILi192EEEEEELi192ENS_6half_tEfNS_4arch4Sm90ELb0ELb1ELb0ELb1ELb1ELb0ELb0ELb1ELb1ELb1ELb0ELb0EEENS1_21CollectiveEpilogueFwdINS6_IJSA_SC_SB_EEES9_SE_SG_Li256ELb1ELb1ELb0ELb0EEENS1_36VarlenDynamicPersistentTileSchedulerILi128ELi96ELi256ELi128ELb0ELb1ELb1ELb1ELb0ELb1EEEEEEEEEvNT_6ParamsE --------------------------
	.section	.text._ZN7cutlass13device_kernelIN5flash11enable_sm90INS1_16FlashAttnFwdSm90INS1_25CollectiveMainloopFwdSm90ILi2EN4cute5tupleIJNS5_1CILi1EEES8_S8_EEENS6_IJNS7_ILi128EEENS7_ILi96EEENS7_ILi192EEEEEELi192ENS_6half_tEfNS_4arch4Sm90ELb0ELb1ELb0ELb1ELb1ELb0ELb0ELb1ELb1ELb1ELb0ELb0EEENS1_21CollectiveEpilogueFwdINS6_IJSA_SC_SB_EEES9_SE_SG_Li256ELb1ELb1ELb0ELb0EEENS1_36VarlenDynamicPersistentTileSchedulerILi128ELi96ELi256ELi128ELb0ELb1ELb1ELb1ELb0ELb1EEEEEEEEEvNT_6ParamsE,"ax",@progbits
	.align	128
.text._ZN7cutlass13device_kernelIN5flash11enable_sm90INS1_16FlashAttnFwdSm90INS1_25CollectiveMainloopFwdSm90ILi2EN4cute5tupleIJNS5_1CILi1EEES8_S8_EEENS6_IJNS7_ILi128EEENS7_ILi96EEENS7_ILi192EEEEEELi192ENS_6half_tEfNS_4arch4Sm90ELb0ELb1ELb0ELb1ELb1ELb0ELb0ELb1ELb1ELb1ELb0ELb0EEENS1_21CollectiveEpilogueFwdINS6_IJSA_SC_SB_EEES9_SE_SG_Li256ELb1ELb1ELb0ELb0EEENS1_36VarlenDynamicPersistentTileSchedulerILi128ELi96ELi256ELi128ELb0ELb1ELb1ELb1ELb0ELb1EEEEEEEEEvNT_6ParamsE:
        .type           _ZN7cutlass13device_kernelIN5flash11enable_sm90INS1_16FlashAttnFwdSm90INS1_25CollectiveMainloopFwdSm90ILi2EN4cute5tupleIJNS5_1CILi1EEES8_S8_EEENS6_IJNS7_ILi128EEENS7_ILi96EEENS7_ILi192EEEEEELi192ENS_6half_tEfNS_4arch4Sm90ELb0ELb1ELb0ELb1ELb1ELb0ELb0ELb1ELb1ELb1ELb0ELb0EEENS1_21CollectiveEpilogueFwdINS6_IJSA_SC_SB_EEES9_SE_SG_Li256ELb1ELb1ELb0ELb0EEENS1_36VarlenDynamicPersistentTileSchedulerILi128ELi96ELi256ELi128ELb0ELb1ELb1ELb1ELb0ELb1EEEEEEEEEvNT_6ParamsE,@function
        .size           _ZN7cutlass13device_kernelIN5flash11enable_sm90INS1_16FlashAttnFwdSm90INS1_25CollectiveMainloopFwdSm90ILi2EN4cute5tupleIJNS5_1CILi1EEES8_S8_EEENS6_IJNS7_ILi128EEENS7_ILi96EEENS7_ILi192EEEEEELi192ENS_6half_tEfNS_4arch4Sm90ELb0ELb1ELb0ELb1ELb1ELb0ELb0ELb1ELb1ELb1ELb0ELb0EEENS1_21CollectiveEpilogueFwdINS6_IJSA_SC_SB_EEES9_SE_SG_Li256ELb1ELb1ELb0ELb0EEENS1_36VarlenDynamicPersistentTileSchedulerILi128ELi96ELi256ELi128ELb0ELb1ELb1ELb1ELb0ELb1EEEEEEEEEvNT_6ParamsE,(.L_x_3236 - _ZN7cutlass13device_kernelIN5flash11enable_sm90INS1_16FlashAttnFwdSm90INS1_25CollectiveMainloopFwdSm90ILi2EN4cute5tupleIJNS5_1CILi1EEES8_S8_EEENS6_IJNS7_ILi128EEENS7_ILi96EEENS7_ILi192EEEEEELi192ENS_6half_tEfNS_4arch4Sm90ELb0ELb1ELb0ELb1ELb1ELb0ELb0ELb1ELb1ELb1ELb0ELb0EEENS1_21CollectiveEpilogueFwdINS6_IJSA_SC_SB_EEES9_SE_SG_Li256ELb1ELb1ELb0ELb0EEENS1_36VarlenDynamicPersistentTileSchedulerILi128ELi96ELi256ELi128ELb0ELb1ELb1ELb1ELb0ELb1EEEEEEEEEvNT_6ParamsE)
        .other          _ZN7cutlass13device_kernelIN5flash11enable_sm90INS1_16FlashAttnFwdSm90INS1_25CollectiveMainloopFwdSm90ILi2EN4cute5tupleIJNS5_1CILi1EEES8_S8_EEENS6_IJNS7_ILi128EEENS7_ILi96EEENS7_ILi192EEEEEELi192ENS_6half_tEfNS_4arch4Sm90ELb0ELb1ELb0ELb1ELb1ELb0ELb0ELb1ELb1ELb1ELb0ELb0EEENS1_21CollectiveEpilogueFwdINS6_IJSA_SC_SB_EEES9_SE_SG_Li256ELb1ELb1ELb0ELb0EEENS1_36VarlenDynamicPersistentTileSchedulerILi128ELi96ELi256ELi128ELb0ELb1ELb1ELb1ELb0ELb1EEEEEEEEEvNT_6ParamsE,@"STO_CUDA_ENTRY STV_DEFAULT"
_ZN7cutlass13device_kernelIN5flash11enable_sm90INS1_16FlashAttnFwdSm90INS1_25CollectiveMainloopFwdSm90ILi2EN4cute5tupleIJNS5_1CILi1EEES8_S8_EEENS6_IJNS7_ILi128EEENS7_ILi96EEENS7_ILi192EEEEEELi192ENS_6half_tEfNS_4arch4Sm90ELb0ELb1ELb0ELb1ELb1ELb0ELb0ELb1ELb1ELb1ELb0ELb0EEENS1_21CollectiveEpilogueFwdINS6_IJSA_SC_SB_EEES9_SE_SG_Li256ELb1ELb1ELb0ELb0EEENS1_36VarlenDynamicPersistentTileSchedulerILi128ELi96ELi256ELi128ELb0ELb1ELb1ELb1ELb0ELb1EEEEEEEEEvNT_6ParamsE:
        /* <DEDUP_REMOVED lines=45> */
.L_x_1232:
        /* <DEDUP_REMOVED lines=22> */
.L_x_1233:
        /* <DEDUP_REMOVED lines=18> */
.L_x_1234:
        /* <DEDUP_REMOVED lines=22> */
.L_x_1235:
        /* <DEDUP_REMOVED lines=22> */
.L_x_1236:
[----:B------:R-:W-:Y:S01]  /*0810*/  ISETP.NE.AND P0, PT, R3, RZ, PT ;  /* 0x000000ff0300720c */ /* 0x000fe20003f05270 */
[----:B------:R-:W-:Y:S01]  /*0820*/  IMAD.MOV.U32 R3, RZ, RZ, 0x1 ;  /* 0x00000001ff037424 */ /* 0x000fe200078e00ff */
[----:B------:R-:W-:Y:S01]  /*0830*/  NOP ;  /* 0x0000000000007918 */ /* 0x000fe20000000000 */
[----:B------:R-:W-:-:S03]  /*0840*/  ULDC.64 UR36, c[0x0][0x208] ;  /* 0x0000820000247ab9 */ /* 0x000fc60000000a00 */
[----:B------:R-:W-:-:S05]  /*0850*/  SEL R3, R3, 0x2, !P0 ;  /* 0x0000000203037807 */ /* 0x000fca0004000000 */
[----:B------:R0:W-:Y:S02]  /*0860*/  STL [R1+0x10], R3 ;  /* 0x0000100301007387 */ /* 0x0001e40000100800 */
[----:B01234-:R-:W-:Y:S06]  /*0870*/  BAR.SYNC.DEFER_BLOCKING 0x0 ;  /* 0x0000000000007b1d */ /* 0x01ffec0000010000 */
[----:B------:R-:W-:Y:S05]  /*0880*/  @!P0 BRA `(.L_x_1237) ;  /* 0x000000f800108947 */ /* 0x000fea0003800000 */
.L_x_1238:
[----:B------:R-:W-:-:S08]  /*0890*/  NOP ;  /* 0x0000000000007918 */ /* 0x000fd00000000000 */
[----:B------:R-:W0:Y:S02]  /*08a0*/  USETMAXREG.TRY_ALLOC.CTAPOOL UP0, 0xe8 ;  /* 0x000000e8000079c8 */ /* 0x000e240008000600 */
[----:B0-----:R-:W-:-:S13]  /*08b0*/  PLOP3.LUT P0, PT, PT, PT, UP0, 0x80, 0x0 ;  /* 0x000000000000781c */ /* 0x001fda0003f0f008 */
[----:B------:R-:W-:Y:S05]  /*08c0*/  @!P0 BRA `(.L_x_1238) ;  /* 0xfffffffc00f08947 */ /* 0x000fea000383ffff */
[----:B------:R-:W0:Y:S08]  /*08d0*/  S2UR UR5, SR_CgaCtaId ;  /* 0x00000000000579c3 */ /* 0x000e300000008800 */
[----:B------:R-:W-:Y:S06]  /*08e0*/  BAR.ARV 0x8, 0x180 ;  /* 0x0206000000007b1d */ /* 0x000fec0000002000 */
[----:B------:R-:W-:-:S02]  /*08f0*/  UMOV UR4, 0x400 ;  /* 0x0000040000047882 */ /* 0x000fc40000000000 */
[----:B------:R-:W-:Y:S01]  /*0900*/  BAR.SYNC.DEFER_BLOCKING 0x5, 0x180 ;  /* 0x0146000000007b1d */ /* 0x000fe20000010000 */
[----:B0-----:R-:W-:-:S09]  /*0910*/  ULEA UR4, UR5, UR4, 0x18 ;  /* 0x0000000405047291 */ /* 0x001fd2000f8ec03f */
[----:B------:R-:W0:Y:S01]  /*0920*/  LDS.128 R40, [UR4+0x308d0] ;  /* 0x0308d004ff287984 */ /* 0x000e220008000c00 */
[----:B------:R-:W-:Y:S01]  /*0930*/  ULDC UR4, c[0x0][0xc3c] ;  /* 0x00030f0000047ab9 */ /* 0x000fe20000000800 */
[----:B------:R-:W-:Y:S06]  /*0940*/  BAR.ARV 0x4, 0x180 ;  /* 0x0106000000007b1d */ /* 0x000fec0000002000 */
[----:B0-----:R-:W-:-:S13]  /*0950*/  ISETP.GE.AND P0, PT, R43, UR4, PT ;  /* 0x000000042b007c0c */ /* 0x001fda000bf06270 */
[----:B------:R-:W-:Y:S05]  /*0960*/  @P0 EXIT ;  /* 0x000000000000094d */ /* 0x000fea0003800000 */
[----:B------:R-:W2:Y:S01]  /*0970*/  LDL.LU R10, [R1+0x10] ;  /* 0x00001000010a7983 */ /* 0x000ea20000300800 */
[----:B------:R-:W-:Y:S01]  /*0980*/  VIADD R210, R0, 0xffffff80 ;  /* 0xffffff8000d27836 */ /* 0x000fe20000000000 */
[----:B------:R-:W-:Y:S01]  /*0990*/  UMOV UR38, URZ ;  /* 0x0000003f00267c82 */ /* 0x000fe20008000000 */
[----:B------:R-:W-:Y:S01]  /*09a0*/  IMAD.MOV.U32 R201, RZ, RZ, RZ ;  /* 0x000000ffffc97224 */ /* 0x000fe200078e00ff */
[----:B------:R-:W-:Y:S02]  /*09b0*/  UMOV UR39, URZ ;  /* 0x0000003f00277c82 */ /* 0x000fe40008000000 */
[----:B------:R-:W-:-:S04]  /*09c0*/  SHF.R.S32.HI R3, RZ, 0x1f, R210 ;  /* 0x0000001fff037819 */ /* 0x000fc800000114d2 */
[CC--:B------:R-:W-:Y:S02]  /*09d0*/  LEA.HI R5, R3.reuse, R210.reuse, RZ, 0x7 ;  /* 0x000000d203057211 */ /* 0x0c0fe400078f38ff */
[-C--:B------:R-:W-:Y:S02]  /*09e0*/  LEA.HI R0, R3, R210.reuse, RZ, 0x4 ;  /* 0x000000d203007211 */ /* 0x080fe400078f20ff */
[----:B------:R-:W-:Y:S02]  /*09f0*/  LOP3.LUT R7, R5, 0xffffff80, RZ, 0xc0, !PT ;  /* 0xffffff8005077812 */ /* 0x000fe400078ec0ff */
[----:B------:R-:W-:Y:S02]  /*0a00*/  SHF.R.S32.HI R9, RZ, 0x4, R0 ;  /* 0x00000004ff097819 */ /* 0x000fe40000011400 */
[----:B------:R-:W-:Y:S01]  /*0a10*/  LEA.HI R2, R3, R210, RZ, 0x5 ;  /* 0x000000d203027211 */ /* 0x000fe200078f28ff */
[----:B------:R-:W-:Y:S01]  /*0a20*/  IMAD.IADD R202, R210, 0x1, -R7 ;  /* 0x00000001d2ca7824 */ /* 0x000fe200078e0a07 */
[----:B------:R-:W-:-:S02]  /*0a30*/  LOP3.LUT R7, R0, 0x3fffff0, RZ, 0xc0, !PT ;  /* 0x03fffff000077812 */ /* 0x000fc400078ec0ff */
[----:B------:R-:W-:Y:S01]  /*0a40*/  LEA.HI R0, R0, R9, RZ, 0x1 ;  /* 0x0000000900007211 */ /* 0x000fe200078f08ff */
[----:B------:R-:W-:Y:S01]  /*0a50*/  IMAD.SHL.U32 R2, R2, 0x20, RZ ;  /* 0x0000002002027824 */ /* 0x000fe200078e00ff */
[----:B------:R-:W-:Y:S01]  /*0a60*/  SHF.R.S32.HI R11, RZ, 0x1f, R202 ;  /* 0x0000001fff0b7819 */ /* 0x000fe200000114ca */
[----:B------:R-:W-:Y:S01]  /*0a70*/  IMAD.IADD R7, R210, 0x1, -R7 ;  /* 0x00000001d2077824 */ /* 0x000fe200078e0a07 */
[----:B------:R-:W-:Y:S02]  /*0a80*/  LOP3.LUT R0, R0, 0x1ffffffe, RZ, 0xc0, !PT ;  /* 0x1ffffffe00007812 */ /* 0x000fe400078ec0ff */
[----:B------:R-:W-:Y:S02]  /*0a90*/  LEA.HI R4, R11, R202, RZ, 0x2 ;  /* 0x000000ca0b047211 */ /* 0x000fe400078f10ff */
[----:B------:R-:W-:Y:S01]  /*0aa0*/  LEA.HI R8, R3, R210, RZ, 0x2 ;  /* 0x000000d203087211 */ /* 0x000fe200078f10ff */
[----:B------:R-:W-:Y:S01]  /*0ab0*/  IMAD.IADD R0, R9, 0x1, -R0 ;  /* 0x0000000109007824 */ /* 0x000fe200078e0a00 */
[----:B------:R-:W-:-:S02]  /*0ac0*/  SHF.R.S32.HI R6, RZ, 0x2, R4 ;  /* 0x00000002ff067819 */ /* 0x000fc40000011404 */
[----:B------:R-:W-:Y:S02]  /*0ad0*/  SHF.R.S32.HI R13, RZ, 0x1f, R4 ;  /* 0x0000001fff0d7819 */ /* 0x000fe40000011404 */
[----:B------:R-:W-:Y:S02]  /*0ae0*/  LOP3.LUT R9, R8, 0xfffffffc, RZ, 0xc0, !PT ;  /* 0xfffffffc08097812 */ /* 0x000fe400078ec0ff */
[----:B------:R-:W-:Y:S02]  /*0af0*/  LEA.HI R3, R3, R210, RZ, 0x3 ;  /* 0x000000d203037211 */ /* 0x000fe400078f18ff */
[----:B------:R-:W-:Y:S01]  /*0b00*/  LEA.HI R13, R13, R6, RZ, 0x3 ;  /* 0x000000060d0d7211 */ /* 0x000fe200078f18ff */
[----:B------:R-:W-:Y:S01]  /*0b10*/  IMAD.IADD R9, R210, 0x1, -R9 ;  /* 0x00000001d2097824 */ /* 0x000fe200078e0a09 */
[----:B------:R-:W-:Y:S02]  /*0b20*/  SHF.R.S32.HI R204, RZ, 0x7, R5 ;  /* 0x00000007ffcc7819 */ /* 0x000fe40000011405 */
[----:B------:R-:W-:-:S02]  /*0b30*/  LOP3.LUT R2, R2, 0xfffffc00, RZ, 0xc0, !PT ;  /* 0xfffffc0002027812 */ /* 0x000fc400078ec0ff */
[----:B------:R-:W-:Y:S02]  /*0b40*/  LOP3.LUT R197, R3, 0xfffffff8, RZ, 0xc0, !PT ;  /* 0xfffffff803c57812 */ /* 0x000fe400078ec0ff */
[----:B------:R-:W-:Y:S01]  /*0b50*/  LOP3.LUT R13, R13, 0xfffffff8, RZ, 0xc0, !PT ;  /* 0xfffffff80d0d7812 */ /* 0x000fe200078ec0ff */
[----:B------:R-:W-:Y:S01]  /*0b60*/  IMAD R7, R7, 0x40, R2 ;  /* 0x0000004007077824 */ /* 0x000fe200078e0202 */
[----:B------:R-:W-:Y:S01]  /*0b70*/  LEA.HI R11, R11, R202, RZ, 0x5 ;  /* 0x000000ca0b0b7211 */ /* 0x000fe200078f28ff */
[----:B------:R-:W-:Y:S01]  /*0b80*/  IMAD.IADD R197, R210, 0x1, -R197 ;  /* 0x00000001d2c57824 */ /* 0x000fe200078e0ac5 */
[----:B------:R-:W-:Y:S01]  /*0b90*/  LEA.HI R5, R5, R204, RZ, 0x1 ;  /* 0x000000cc05057211 */ /* 0x000fe200078f08ff */
[----:B------:R-:W-:Y:S01]  /*0ba0*/  IMAD.IADD R6, R6, 0x1, -R13 ;  /* 0x0000000106067824 */ /* 0x000fe200078e0a0d */
[----:B------:R-:W-:Y:S01]  /*0bb0*/  SHF.R.S32.HI R11, RZ, 0x5, R11 ;  /* 0x00000005ff0b7819 */ /* 0x000fe2000001140b */
[----:B------:R-:W-:Y:S01]  /*0bc0*/  IMAD.SHL.U32 R193, R197, 0x8, RZ ;  /* 0x00000008c5c17824 */ /* 0x000fe200078e00ff */
[----:B------:R-:W-:Y:S01]  /*0bd0*/  LEA.HI R2, R9, R9, RZ, 0x1 ;  /* 0x0000000909027211 */ /* 0x000fe200078f08ff */
[----:B------:R-:W-:Y:S01]  /*0be0*/  IMAD R206, R0, 0x8, R7 ;  /* 0x0000000800ce7824 */ /* 0x000fe200078e0207 */
[----:B------:R-:W-:Y:S01]  /*0bf0*/  LOP3.LUT R5, R5, 0x3fffffe, RZ, 0xc0, !PT ;  /* 0x03fffffe05057812 */ /* 0x000fe200078ec0ff */
[----:B------:R-:W-:Y:S01]  /*0c00*/  IMAD R6, R11, 0x10, R6 ;  /* 0x000000100b067824 */ /* 0x000fe200078e0206 */
[----:B------:R-:W-:Y:S01]  /*0c10*/  LOP3.LUT R2, R2, 0x1ffffffe, RZ, 0xc0, !PT ;  /* 0x1ffffffe02027812 */ /* 0x000fe200078ec0ff */
[C---:B------:R-:W-:Y:S01]  /*0c20*/  VIADD R195, R193.reuse, 0x40 ;  /* 0x00000040c1c37836 */ /* 0x040fe20000000000 */
[----:B------:R-:W-:Y:S01]  /*0c30*/  LOP3.LUT R23, R4, 0x7ffffffc, RZ, 0xc0, !PT ;  /* 0x7ffffffc04177812 */ /* 0x000fe200078ec0ff */
[----:B------:R-:W-:Y:S01]  /*0c40*/  IMAD.IADD R5, R204, 0x1, -R5 ;  /* 0x00000001cc057824 */ /* 0x000fe200078e0a05 */
[----:B------:R-:W-:Y:S01]  /*0c50*/  SHF.R.S32.HI R200, RZ, 0x3, R3 ;  /* 0x00000003ffc87819 */ /* 0x000fe20000011403 */
[----:B------:R-:W-:Y:S01]  /*0c60*/  VIADD R196, R193, 0x80 ;  /* 0x00000080c1c47836 */ /* 0x000fe20000000000 */
[----:B------:R-:W-:Y:S01]  /*0c70*/  SHF.R.S32.HI R209, RZ, 0x1f, R193 ;  /* 0x0000001fffd17819 */ /* 0x000fe200000114c1 */
[----:B------:R-:W-:Y:S01]  /*0c80*/  IMAD.IADD R2, R9, 0x1, -R2 ;  /* 0x0000000109027824 */ /* 0x000fe200078e0a02 */
[----:B------:R-:W-:Y:S01]  /*0c90*/  SHF.R.S32.HI R208, RZ, 0x1f, R195 ;  /* 0x0000001fffd07819 */ /* 0x000fe200000114c3 */
[----:B------:R-:W-:Y:S01]  /*0ca0*/  IMAD R205, R5, 0x40, R6 ;  /* 0x0000004005cd7824 */ /* 0x000fe200078e0206 */
[----:B------:R-:W-:Y:S01]  /*0cb0*/  SHF.R.S32.HI R207, RZ, 0x1f, R196 ;  /* 0x0000001fffcf7819 */ /* 0x000fe200000114c4 */
[----:B------:R-:W-:-:S02]  /*0cc0*/  IMAD.IADD R23, R202, 0x1, -R23 ;  /* 0x00000001ca177824 */ /* 0x000fc400078e0a17 */
[----:B------:R-:W-:Y:S01]  /*0cd0*/  IMAD R192, R2, 0x8, R205 ;  /* 0x0000000802c07824 */ /* 0x000fe200078e02cd */
[----:B--2---:R-:W-:-:S07]  /*0ce0*/  LOP3.LUT R19, R10, 0x1, RZ, 0xfc, !PT ;  /* 0x000000010a137812 */ /* 0x004fce00078efcff */
.L_x_1346:
[----:B0---4-:R-:W0:Y:S01]  /*0cf0*/  LDC.64 R2, c[0x0][0xa28] ;  /* 0x00028a00ff027b82 */ /* 0x011e220000000a00 */
[----:B------:R-:W-:Y:S01]  /*0d00*/  IMAD.MOV.U32 R0, RZ, RZ, RZ ;  /* 0x000000ffff007224 */ /* 0x000fe200078e00ff */
[----:B------:R-:W-:Y:S01]  /*0d10*/  ULDC.64 UR4, c[0x0][0x418] ;  /* 0x0001060000047ab9 */ /* 0x000fe20000000a00 */
[----:B------:R-:W-:-:S05]  /*0d20*/  ULDC.64 UR6, c[0x0][0xa20] ;  /* 0x0002880000067ab9 */ /* 0x000fca0000000a00 */
[----:B--23--:R-:W1:Y:S01]  /*0d30*/  LDC.64 R4, c[0x0][0xa18] ;  /* 0x00028600ff047b82 */ /* 0x00ce620000000a00 */
[----:B0-----:R-:W-:-:S04]  /*0d40*/  ISETP.NE.U32.AND P0, PT, R2, RZ, PT ;  /* 0x000000ff0200720c */ /* 0x001fc80003f05070 */
[----:B------:R-:W-:Y:S02]  /*0d50*/  ISETP.NE.AND.EX P0, PT, R3, RZ, PT, P0 ;  /* 0x000000ff0300720c */ /* 0x000fe40003f05300 */
[----:B-1----:R-:W-:-:S04]  /*0d60*/  ISETP.NE.U32.AND P1, PT, R4, RZ, PT ;  /* 0x000000ff0400720c */ /* 0x002fc80003f25070 */
[----:B------:R-:W-:-:S07]  /*0d70*/  ISETP.NE.AND.EX P1, PT, R5, RZ, PT, P1 ;  /* 0x000000ff0500720c */ /* 0x000fce0003f25310 */
[----:B------:R-:W0:Y:S08]  /*0d80*/  @P0 LDC.64 R2, c[0x0][0xa28] ;  /* 0x00028a00ff020b82 */ /* 0x000e300000000a00 */
[----:B------:R-:W1:Y:S01]  /*0d90*/  @P1 LDC.64 R4, c[0x0][0xa18] ;  /* 0x00028600ff041b82 */ /* 0x000e620000000a00 */
[----:B0-----:R-:W-:-:S05]  /*0da0*/  @P0 IMAD.WIDE R2, R43, 0x4, R2 ;  /* 0x000000042b020825 */ /* 0x001fca00078e0202 */
[----:B------:R0:W5:Y:S01]  /*0db0*/  @P0 LDG.E R0, desc[UR36][R2.64] ;  /* 0x0000002402000981 */ /* 0x000162000c1e1900 */
[----:B-1----:R-:W-:-:S05]  /*0dc0*/  @P1 IMAD.WIDE R4, R43, 0x4, R4 ;  /* 0x000000042b041825 */ /* 0x002fca00078e0204 */
[----:B------:R0:W5:Y:S01]  /*0dd0*/  @P1 LDG.E R18, desc[UR36][R4.64] ;  /* 0x0000002404121981 */ /* 0x000162000c1e1900 */
[----:B------:R-:W-:Y:S01]  /*0de0*/  UISETP.NE.U32.AND UP0, UPT, UR4, URZ, UPT ;  /* 0x0000003f0400728c */ /* 0x000fe2000bf05070 */
[----:B------:R-:W-:Y:S01]  /*0df0*/  ISETP.NE.U32.AND P2, PT, RZ, UR6, PT ;  /* 0x00000006ff007c0c */ /* 0x000fe2000bf45070 */
[----:B------:R-:W-:Y:S01]  /*0e00*/  IMAD.MOV.U32 R198, RZ, RZ, R42 ;  /* 0x000000ffffc67224 */ /* 0x000fe200078e002a */
[----:B------:R-:W-:Y:S01]  /*0e10*/  ULDC UR4, c[0x0][0x424] ;  /* 0x0001090000047ab9 */ /* 0x000fe20000000800 */
[----:B------:R-:W-:Y:S01]  /*0e20*/  UISETP.NE.AND.EX UP0, UPT, UR5, URZ, UPT, UP0 ;  /* 0x0000003f0500728c */ /* 0x000fe2000bf05300 */
[----:B------:R-:W-:Y:S02]  /*0e30*/  ISETP.NE.AND.EX P2, PT, RZ, UR7, PT, P2 ;  /* 0x00000007ff007c0c */ /* 0x000fe4000bf45320 */
[----:B------:R-:W-:Y:S01]  /*0e40*/  ULDC UR5, c[0x0][0x2f0] ;  /* 0x0000bc0000057ab9 */ /* 0x000fe20000000800 */
[----:B------:R-:W-:-:S04]  /*0e50*/  USEL UR4, UR4, 0x1, UP0 ;  /* 0x0000000104047887 */ /* 0x000fc80008000000 */
[----:B------:R-:W-:Y:S01]  /*0e60*/  UIMAD UR4, UR4, UR5, URZ ;  /* 0x00000005040472a4 */ /* 0x000fe2000f8e023f */
[----:B0-----:R-:W-:Y:S11]  /*0e70*/  @P1 BRA `(.L_x_1239) ;  /* 0x0000000000281947 */ /* 0x001ff60003800000 */
[----:B------:R-:W-:Y:S01]  /*0e80*/  ULDC.64 UR6, c[0x0][0xa00] ;  /* 0x0002800000067ab9 */ /* 0x000fe20000000a00 */
[----:B-----5:R-:W0:Y:S01]  /*0e90*/  LDC R18, c[0x0][0x288] ;  /* 0x0000a200ff127b82 */ /* 0x020e220000000800 */
[----:B------:R-:W-:-:S04]  /*0ea0*/  ISETP.NE.U32.AND P0, PT, RZ, UR6, PT ;  /* 0x00000006ff007c0c */ /* 0x000fc8000bf05070 */
[----:B------:R-:W-:-:S13]  /*0eb0*/  ISETP.NE.AND.EX P0, PT, RZ, UR7, PT, P0 ;  /* 0x00000007ff007c0c */ /* 0x000fda000bf05300 */
[----:B------:R-:W-:Y:S05]  /*0ec0*/  @!P0 BRA `(.L_x_1239) ;  /* 0x0000000000148947 */ /* 0x000fea0003800000 */
[----:B------:R-:W1:Y:S02]  /*0ed0*/  LDC.64 R2, c[0x0][0xa00] ;  /* 0x00028000ff027b82 */ /* 0x000e640000000a00 */
[----:B-1----:R-:W-:-:S05]  /*0ee0*/  IMAD.WIDE R2, R43, 0x4, R2 ;  /* 0x000000042b027825 */ /* 0x002fca00078e0202 */
[----:B0-----:R-:W2:Y:S04]  /*0ef0*/  LDG.E R18, desc[UR36][R2.64] ;  /* 0x0000002402127981 */ /* 0x001ea8000c1e1900 */
[----:B------:R-:W2:Y:S02]  /*0f00*/  LDG.E R5, desc[UR36][R2.64+0x4] ;  /* 0x0000042402057981 */ /* 0x000ea4000c1e1900 */
[----:B--2---:R-:W-:-:S07]  /*0f10*/  IMAD.IADD R18, R5, 0x1, -R18 ;  /* 0x0000000105127824 */ /* 0x004fce00078e0a12 */
.L_x_1239:
[----:B------:R-:W-:Y:S02]  /*0f20*/  IMAD.U32 R17, RZ, RZ, UR4 ;  /* 0x00000004ff117e24 */ /* 0x000fe4000f8e00ff */
[----:B------:R-:W-:Y:S01]  /*0f30*/  IMAD.MOV.U32 R199, RZ, RZ, R43 ;  /* 0x000000ffffc77224 */ /* 0x000fe200078e002b */
[----:B------:R-:W-:Y:S06]  /*0f40*/  @!P2 BRA `(.L_x_1240) ;  /* 0x000000000010a947 */ /* 0x000fec0003800000 */
[----:B------:R-:W1:Y:S02]  /*0f50*/  LDC.64 R2, c[0x0][0xa20] ;  /* 0x00028800ff027b82 */ /* 0x000e640000000a00 */
[----:B-1----:R-:W-:-:S05]  /*0f60*/  IMAD.WIDE R2, R43, 0x4, R2 ;  /* 0x000000042b027825 */ /* 0x002fca00078e0202 */
[----:B------:R1:W5:Y:S01]  /*0f70*/  LDG.E R17, desc[UR36][R2.64] ;  /* 0x0000002402117981 */ /* 0x000362000c1e1900 */
[----:B------:R-:W-:Y:S05]  /*0f80*/  BRA `(.L_x_1241) ;  /* 0x0000000000247947 */ /* 0x000fea0003800000 */
.L_x_1240:
[----:B------:R-:W-:Y:S02]  /*0f90*/  ULDC.64 UR4, c[0x0][0xa08] ;  /* 0x0002820000047ab9 */ /* 0x000fe40000000a00 */
[----:B------:R-:W-:-:S04]  /*0fa0*/  ISETP.NE.U32.AND P0, PT, RZ, UR4, PT ;  /* 0x00000004ff007c0c */ /* 0x000fc8000bf05070 */
[----:B------:R-:W-:-:S13]  /*0fb0*/  ISETP.NE.AND.EX P0, PT, RZ, UR5, PT, P0 ;  /* 0x00000005ff007c0c */ /* 0x000fda000bf05300 */
[----:B------:R-:W-:Y:S05]  /*0fc0*/  @!P0 BRA `(.L_x_1241) ;  /* 0x0000000000148947 */ /* 0x000fea0003800000 */
[----:B------:R-:W1:Y:S02]  /*0fd0*/  LDC.64 R2, c[0x0][0xa08] ;  /* 0x00028200ff027b82 */ /* 0x000e640000000a00 */
[----:B-1----:R-:W-:-:S05]  /*0fe0*/  IMAD.WIDE R2, R43, 0x4, R2 ;  /* 0x000000042b027825 */ /* 0x002fca00078e0202 */
[----:B------:R-:W2:Y:S04]  /*0ff0*/  LDG.E R17, desc[UR36][R2.64] ;  /* 0x0000002402117981 */ /* 0x000ea8000c1e1900 */
[----:B------:R-:W2:Y:S02]  /*1000*/  LDG.E R4, desc[UR36][R2.64+0x4] ;  /* 0x0000042402047981 */ /* 0x000ea4000c1e1900 */
[----:B--2---:R-:W-:-:S07]  /*1010*/  IMAD.IADD R17, R4, 0x1, -R17 ;  /* 0x0000000104117824 */ /* 0x004fce00078e0a11 */
.L_x_1241:
[----:B------:R-:W2:Y:S01]  /*1020*/  LDC R203, c[0x0][0x448] ;  /* 0x00011200ffcb7b82 */ /* 0x000ea20000000800 */
[----:B------:R-:W-:Y:S01]  /*1030*/  IMAD.SHL.U32 R22, R41, 0x80, RZ ;  /* 0x0000008029167824 */ /* 0x000fe200078e00ff */
[----:B------:R-:W-:Y:S01]  /*1040*/  LOP3.LUT R16, R16, 0xffefffff, RZ, 0xc0, !PT ;  /* 0xffefffff10107812 */ /* 0x000fe200078ec0ff */
[----:B-----5:R-:W-:Y:S02]  /*1050*/  IMAD.IADD R17, R17, 0x1, -R0 ;  /* 0x0000000111117824 */ /* 0x020fe400078e0a00 */
[----:B-1----:R-:W-:-:S03]  /*1060*/  VIADD R2, R22, 0x7f ;  /* 0x0000007f16027836 */ /* 0x002fc60000000000 */
[----:B------:R-:W1:Y:S01]  /*1070*/  LDC.64 R8, c[0x0][0x9e0] ;  /* 0x00027800ff087b82 */ /* 0x000e620000000a00 */
[----:B--2---:R-:W-:Y:S02]  /*1080*/  ISETP.NE.AND P2, PT, R203, 0x1, PT ;  /* 0x00000001cb00780c */ /* 0x004fe40003f45270 */
[----:B-1----:R-:W-:-:S11]  /*1090*/  ISETP.GE.AND P1, PT, R9, 0x1, PT ;  /* 0x000000010900780c */ /* 0x002fd60003f26270 */
[----:B------:R-:W1:Y:S01]  /*10a0*/  @P2 LDC R3, c[0x0][0x44c] ;  /* 0x00011300ff032b82 */ /* 0x000e620000000800 */
[----:B------:R-:W-:-:S04]  /*10b0*/  @P2 LOP3.LUT R16, R16, 0x100000, RZ, 0xfc, !PT ;  /* 0x0010000010102812 */ /* 0x000fc800078efcff */
[----:B------:R-:W-:-:S03]  /*10c0*/  LOP3.LUT R16, R16, 0xfff7ffff, RZ, 0xc0, !PT ;  /* 0xfff7ffff10107812 */ /* 0x000fc600078ec0ff */
[----:B------:R-:W2:Y:S01]  /*10d0*/  @P2 LDC R5, c[0x0][0x450] ;  /* 0x00011400ff052b82 */ /* 0x000ea20000000800 */
[----:B------:R-:W-:Y:S01]  /*10e0*/  @P1 LOP3.LUT R16, R16, 0x80000, RZ, 0xfc, !PT ;  /* 0x0008000010101812 */ /* 0x000fe200078efcff */
[----:B-1----:R-:W-:Y:S01]  /*10f0*/  @P2 IMAD.HI.U32 R0, R2, R3, RZ ;  /* 0x0000000302002227 */ /* 0x002fe200078e00ff */
[----:B0-----:R-:W-:-:S04]  /*1100*/  IADD3 R3, R17, 0x1, -R18 ;  /* 0x0000000111037810 */ /* 0x001fc80007ffe812 */
        /* <DEDUP_REMOVED lines=14> */
.L_x_1243:
[----:B------:R-:W-:-:S13]  /*11f0*/  ISETP.NE.AND P0, PT, R9, 0x1, PT ;  /* 0x000000010900780c */ /* 0x000fda0003f05270 */
[----:B------:R-:W0:Y:S02]  /*1200*/  @P0 LDC.64 R4, c[0x0][0x9e8] ;  /* 0x00027a00ff040b82 */ /* 0x000e240000000a00 */
[----:B0-----:R-:W-:-:S05]  /*1210*/  @P0 IMAD.HI.U32 R4, R2, R4, RZ ;  /* 0x0000000402040227 */ /* 0x001fca00078e00ff */
[----:B------:R-:W-:-:S07]  /*1220*/  @P0 SHF.R.U32.HI R2, RZ, R5, R4 ;  /* 0x00000005ff020219 */ /* 0x000fce0000011604 */
.L_x_1244:
[----:B------:R-:W-:-:S05]  /*1230*/  IMAD R3, R2, R9, R9 ;  /* 0x0000000902037224 */ /* 0x000fca00078e0209 */
[----:B------:R-:W-:-:S07]  /*1240*/  VIMNMX R0, R0, R3, PT ;  /* 0x0000000300007248 */ /* 0x000fce0003fe0100 */
.L_x_1242:
[----:B------:R-:W0:Y:S01]  /*1250*/  @P2 LDC R3, c[0x0][0x44c] ;  /* 0x00011300ff032b82 */ /* 0x000e220000000800 */
[----:B------:R-:W-:Y:S01]  /*1260*/  VIADD R2, R0, 0x5f ;  /* 0x0000005f00027836 */ /* 0x000fe20000000000 */
[----:B------:R-:W-:Y:S01]  /*1270*/  ULDC UR4, c[0x0][0x9dc] ;  /* 0x0002770000047ab9 */ /* 0x000fe20000000800 */
[----:B------:R-:W-:Y:S02]  /*1280*/  VIADD R0, R17, 0x5f ;  /* 0x0000005f11007836 */ /* 0x000fe40000000000 */
[----:B------:R-:W-:Y:S02]  /*1290*/  IMAD.MOV.U32 R7, RZ, RZ, R22 ;  /* 0x000000ffff077224 */ /* 0x000fe400078e0016 */
[----:B------:R-:W-:Y:S01]  /*12a0*/  IMAD.HI R0, R0, 0x2aaaaaab, RZ ;  /* 0x2aaaaaab00007827 */ /* 0x000fe200078e02ff */
[----:B------:R-:W1:Y:S03]  /*12b0*/  @P2 LDC R4, c[0x0][0x450] ;  /* 0x00011400ff042b82 */ /* 0x000e660000000800 */
[----:B------:R-:W-:-:S04]  /*12c0*/  IMAD.HI R2, R2, 0x2aaaaaab, RZ ;  /* 0x2aaaaaab02027827 */ /* 0x000fc800078e02ff */
[----:B------:R-:W-:Y:S01]  /*12d0*/  IMAD.IADD R74, R17, 0x1, -R18 ;  /* 0x00000001114a7824 */ /* 0x000fe200078e0a12 */
[----:B------:R-:W-:-:S04]  /*12e0*/  SHF.R.U32.HI R5, RZ, 0x1f, R2 ;  /* 0x0000001fff057819 */ /* 0x000fc80000011602 */
[----:B------:R-:W-:Y:S01]  /*12f0*/  LEA.HI.SX32 R72, R2, R5, 0x1c ;  /* 0x0000000502487211 */ /* 0x000fe200078fe2ff */
[----:B0-----:R-:W-:-:S05]  /*1300*/  @P2 IMAD.HI.U32 R3, R22, R3, RZ ;  /* 0x0000000316032227 */ /* 0x001fca00078e00ff */
[----:B-1----:R-:W-:Y:S02]  /*1310*/  @P2 SHF.R.U32.HI R7, RZ, R4, R3 ;  /* 0x00000004ff072219 */ /* 0x002fe40000011603 */
[----:B------:R-:W-:-:S04]  /*1320*/  SHF.R.U32.HI R3, RZ, 0x1f, R0 ;  /* 0x0000001fff037819 */ /* 0x000fc80000011600 */
[----:B------:R-:W-:Y:S01]  /*1330*/  LEA.HI.SX32 R3, R0, R3, 0x1c ;  /* 0x0000000300037211 */ /* 0x000fe200078fe2ff */
[----:B------:R-:W-:-:S03]  /*1340*/  IMAD.IADD R0, R74, 0x1, R7 ;  /* 0x000000014a007824 */ /* 0x000fc600078e0207 */
[----:B------:R-:W-:Y:S01]  /*1350*/  VIMNMX R72, R3, R72, PT ;  /* 0x0000004803487248 */ /* 0x000fe20003fe0100 */
[----:B------:R-:W-:Y:S01]  /*1360*/  VIADD R2, R0, -UR4 ;  /* 0x8000000400027c36 */ /* 0x000fe20008000000 */
[----:B------:R-:W-:Y:S06]  /*1370*/  @!P1 BRA `(.L_x_1245) ;  /* 0x00000000003c9947 */ /* 0x000fec0003800000 */
        /* <DEDUP_REMOVED lines=9> */
.L_x_1246:
[----:B------:R-:W-:-:S13]  /*1410*/  ISETP.NE.AND P0, PT, R9, 0x1, PT ;  /* 0x000000010900780c */ /* 0x000fda0003f05270 */
[----:B------:R-:W0:Y:S02]  /*1420*/  @P0 LDC.64 R4, c[0x0][0x9e8] ;  /* 0x00027a00ff040b82 */ /* 0x000e240000000a00 */
[----:B0-----:R-:W-:-:S05]  /*1430*/  @P0 IMAD.HI.U32 R4, R0, R4, RZ ;  /* 0x0000000400040227 */ /* 0x001fca00078e00ff */
[----:B------:R-:W-:-:S07]  /*1440*/  @P0 SHF.R.U32.HI R0, RZ, R5, R4 ;  /* 0x00000005ff000219 */ /* 0x000fce0000011604 */
.L_x_1247:
[----:B------:R-:W-:-:S05]  /*1450*/  IMAD R3, R0, R9, RZ ;  /* 0x0000000900037224 */ /* 0x000fca00078e02ff */
[----:B------:R-:W-:-:S07]  /*1460*/  VIMNMX R2, R2, R3, !PT ;  /* 0x0000000302027248 */ /* 0x000fce0007fe0100 */
.L_x_1245:
[----:B------:R-:W-:Y:S01]  /*1470*/  IMAD.HI R2, R2, 0x2aaaaaab, RZ ;  /* 0x2aaaaaab02027827 */ /* 0x000fe200078e02ff */
[----:B------:R-:W-:Y:S02]  /*1480*/  PLOP3.LUT P0, PT, PT, PT, PT, 0x80, 0x0 ;  /* 0x000000000000781c */ /* 0x000fe40003f0f070 */
[----:B------:R-:W-:Y:S02]  /*1490*/  CS2R R118, SRZ ;  /* 0x0000000000767805 */ /* 0x000fe4000001ff00 */
[----:B------:R-:W-:Y:S02]  /*14a0*/  CS2R R116, SRZ ;  /* 0x0000000000747805 */ /* 0x000fe4000001ff00 */
[----:B------:R-:W-:Y:S02]  /*14b0*/  CS2R R114, SRZ ;  /* 0x0000000000727805 */ /* 0x000fe4000001ff00 */
[----:B------:R-:W-:Y:S02]  /*14c0*/  SHF.R.U32.HI R5, RZ, 0x1f, R2 ;  /* 0x0000001fff057819 */ /* 0x000fe40000011602 */
[----:B------:R-:W-:-:S02]  /*14d0*/  CS2R R112, SRZ ;  /* 0x0000000000707805 */ /* 0x000fc4000001ff00 */
[----:B------:R-:W-:Y:S02]  /*14e0*/  CS2R R110, SRZ ;  /* 0x00000000006e7805 */ /* 0x000fe4000001ff00 */
[----:B------:R-:W-:Y:S02]  /*14f0*/  CS2R R108, SRZ ;  /* 0x00000000006c7805 */ /* 0x000fe4000001ff00 */
[----:B------:R-:W-:Y:S02]  /*1500*/  LEA.HI.SX32 R5, R2, R5, 0x1c ;  /* 0x0000000502057211 */ /* 0x000fe400078fe2ff */
[----:B------:R-:W-:Y:S02]  /*1510*/  CS2R R2, SRZ ;  /* 0x0000000000027805 */ /* 0x000fe4000001ff00 */
[----:B------:R-:W-:Y:S02]  /*1520*/  CS2R R106, SRZ ;  /* 0x00000000006a7805 */ /* 0x000fe4000001ff00 */
[----:B------:R-:W-:-:S02]  /*1530*/  CS2R R104, SRZ ;  /* 0x0000000000687805 */ /* 0x000fc4000001ff00 */
[----:B------:R-:W-:Y:S02]  /*1540*/  VIMNMX R194, RZ, R5, !PT ;  /* 0x00000005ffc27248 */ /* 0x000fe40007fe0100 */
[----:B------:R-:W-:Y:S02]  /*1550*/  CS2R R56, SRZ ;  /* 0x0000000000387805 */ /* 0x000fe4000001ff00 */
[----:B------:R-:W-:Y:S02]  /*1560*/  CS2R R98, SRZ ;  /* 0x0000000000627805 */ /* 0x000fe4000001ff00 */
[----:B------:R-:W-:Y:S02]  /*1570*/  CS2R R100, SRZ ;  /* 0x0000000000647805 */ /* 0x000fe4000001ff00 */
[----:B------:R-:W-:Y:S02]  /*1580*/  ISETP.GT.AND P1, PT, R72, R194, PT ;  /* 0x000000c24800720c */ /* 0x000fe40003f24270 */
        /* <DEDUP_REMOVED lines=11> */
[----:B------:R-:W-:Y:S01]  /*1640*/  CS2R R76, SRZ ;  /* 0x00000000004c7805 */ /* 0x000fe2000001ff00 */
[----:B------:R-:W-:Y:S01]  /*1650*/  IMAD.MOV.U32 R75, RZ, RZ, RZ ;  /* 0x000000ffff4b7224 */ /* 0x000fe200078e00ff */
        /* <DEDUP_REMOVED lines=25> */
[----:B------:R-:W-:-:S02]  /*17f0*/  IMAD.MOV.U32 R28, RZ, RZ, RZ ;  /* 0x000000ffff1c7224 */ /* 0x000fc400078e00ff */
        /* <DEDUP_REMOVED lines=33> */
.L_x_1249:
[----:B------:R-:W-:Y:S02]  /*1a10*/  LEA.HI R0, R201, R201, RZ, 0x1 ;  /* 0x000000c9c9007211 */ /* 0x000fe400078f08ff */
[----:B------:R-:W-:Y:S02]  /*1a20*/  ISETP.NE.AND P0, PT, R19, 0x3, PT ;  /* 0x000000031300780c */ /* 0x000fe40003f05270 */
[----:B------:R-:W-:-:S05]  /*1a30*/  LOP3.LUT R0, R0, 0xfffffffe, RZ, 0xc0, !PT ;  /* 0xfffffffe00007812 */ /* 0x000fca00078ec0ff */
[----:B------:R-:W-:-:S05]  /*1a40*/  IMAD.IADD R0, R201, 0x1, -R0 ;  /* 0x00000001c9007824 */ /* 0x000fca00078e0a00 */
[----:B------:R-:W-:-:S04]  /*1a50*/  SHF.L.U32 R0, R0, 0x1f, RZ ;  /* 0x0000001f00007819 */ /* 0x000fc800000006ff */
[----:B------:R-:W0:Y:S02]  /*1a60*/  SYNCS.PHASECHK.TRANS64.TRYWAIT P1, [UR40+0x30800], R0 ;  /* 0x03080000ff0075a7 */ /* 0x000e240008020168 */
[----:B0-----:R-:W-:Y:S05]  /*1a70*/  @!P1 BRA `(.L_x_1250) ;  /* 0x0000014000a89947 */ /* 0x001fea0003800000 */
.L_x_1441:
[----:B------:R-:W-:Y:S05]  /*1a80*/  @!P0 BRA `(.L_x_1251) ;  /* 0x0000000000048947 */ /* 0x000fea0003800000 */
[----:B------:R-:W-:Y:S01]  /*1a90*/  BPT.TRAP 0x1 ;  /* 0x000000040000795c */ /* 0x000fe20000300000 */
.L_x_1251:
[----:B0-----:R-:W-:Y:S02]  /*1aa0*/  IMAD.U32 R3, RZ, RZ, UR39 ;  /* 0x00000027ff037e24 */ /* 0x001fe4000f8e00ff */
[----:B------:R-:W-:-:S03]  /*1ab0*/  IMAD.U32 R0, RZ, RZ, UR38 ;  /* 0x00000026ff007e24 */ /* 0x000fc6000f8e00ff */
[----:B------:R-:W-:Y:S02]  /*1ac0*/  LEA R3, R3, UR40, 0x3 ;  /* 0x0000002803037c11 */ /* 0x000fe4000f8e18ff */
[----:B------:R-:W-:-:S04]  /*1ad0*/  SHF.L.U32 R0, R0, 0x1f, RZ ;  /* 0x0000001f00007819 */ /* 0x000fc800000006ff */
[----:B------:R0:W1:Y:S01]  /*1ae0*/  SYNCS.PHASECHK.TRANS64.TRYWAIT P1, [R3+URZ+0x30830], R0 ;  /* 0x03083000030075a7 */ /* 0x000062000802017f */
[----:B------:R-:W-:Y:S05]  /*1af0*/  @!P0 BRA `(.L_x_1252) ;  /* 0x0000000000048947 */ /* 0x000fea0003800000 */
[----:B------:R-:W-:Y:S01]  /*1b00*/  BPT.TRAP 0x1 ;  /* 0x000000040000795c */ /* 0x000fe20000300000 */
.L_x_1252:
[----:B-1----:R-:W-:Y:S05]  /*1b10*/  @P1 BRA `(.L_x_1253) ;  /* 0x0000000000081947 */ /* 0x002fea0003800000 */
[----:B------:R-:W1:Y:S02]  /*1b20*/  SYNCS.PHASECHK.TRANS64.TRYWAIT P1, [R3+URZ+0x30830], R0 ;  /* 0x03083000030075a7 */ /* 0x000e64000802017f */
[----:B-1----:R-:W-:Y:S05]  /*1b30*/  @!P1 BRA `(.L_x_1254) ;  /* 0x0000014000909947 */ /* 0x002fea0003800000 */
.L_x_1253:
        /* <DEDUP_REMOVED lines=99> */
.L_x_1255:
[----:B------:R-:W-:Y:S01]  /*2170*/  ISETP.NE.AND P2, PT, R203, 0x1, PT ;  /* 0x00000001cb00780c */ /* 0x000fe20003f45270 */
[----:B01----:R-:W-:Y:S01]  /*2180*/  IMAD.IADD R0, R192, 0x1, R22 ;  /* 0x00000001c0007824 */ /* 0x003fe200078e0216 */
[----:B------:R-:W-:Y:S01]  /*2190*/  R2UR UR4, R3 ;  /* 0x00000000030472ca */ /* 0x000fe200000e0000 */
[----:B------:R-:W-:Y:S01]  /*21a0*/  ULDC UR43, c[0x0][0x9dc] ;  /* 0x00027700002b7ab9 */ /* 0x000fe20000000800 */
[----:B------:R-:W-:Y:S01]  /*21b0*/  LOP3.LUT P1, RZ, R16, 0x80000, RZ, 0xc0, !PT ;  /* 0x0008000010ff7812 */ /* 0x000fe2000782c0ff */
[----:B------:R-:W-:Y:S01]  /*21c0*/  IMAD.MOV.U32 R2, RZ, RZ, R0 ;  /* 0x000000ffff027224 */ /* 0x000fe200078e0000 */
[----:B------:R-:W-:-:S07]  /*21d0*/  ULDC UR5, c[0x0][0x9e0] ;  /* 0x0002780000057ab9 */ /* 0x000fce0000000800 */
[----:B------:R-:W0:Y:S02]  /*21e0*/  @P2 LDC R5, c[0x0][0x44c] ;  /* 0x00011300ff052b82 */ /* 0x000e240000000800 */
[----:B------:R-:W-:-:S04]  /*21f0*/  UIADD3 UR4, UR4, 0x30840, URZ ;  /* 0x0003084004047890 */ /* 0x000fc8000fffe03f */
[----:B------:R-:W-:Y:S02]  /*2200*/  UPRMT UR4, UR60, 0x654, UR4 ;  /* 0x000006543c047896 */ /* 0x000fe40008000004 */
[----:B------:R-:W1:Y:S07]  /*2210*/  @P2 LDC R4, c[0x0][0x450] ;  /* 0x00011400ff042b82 */ /* 0x000e6e0000000800 */
[----:B------:R-:W-:Y:S01]  /*2220*/  SYNCS.ARRIVE.TRANS64.RED.A1T0 RZ, [UR4], RZ ;  /* 0x000000ffffff79a7 */ /* 0x000fe20008100404 */
[----:B------:R-:W-:Y:S01]  /*2230*/  ULOP3.LUT UR4, URZ, UR43, URZ, 0x33, !UPT ;  /* 0x0000002b3f047292 */ /* 0x000fe2000f8e333f */
[----:B0-----:R-:W-:-:S04]  /*2240*/  @P2 IMAD.HI.U32 R3, R0, R5, RZ ;  /* 0x0000000500032227 */ /* 0x001fc800078e00ff */
[----:B------:R-:W-:Y:S01]  /*2250*/  IMAD R0, R72, -0x60, R17 ;  /* 0xffffffa048007824 */ /* 0x000fe200078e0211 */
[----:B-1----:R-:W-:Y:S01]  /*2260*/  @P2 SHF.R.U32.HI R2, RZ, R4, R3 ;  /* 0x00000004ff022219 */ /* 0x002fe20000011603 */
[----:B------:R-:W-:Y:S02]  /*2270*/  IMAD.MOV.U32 R3, RZ, RZ, -0x60 ;  /* 0xffffffa0ff037424 */ /* 0x000fe400078e00ff */
[----:B------:R-:W-:Y:S02]  /*2280*/  VIADD R0, R0, 0x60 ;  /* 0x0000006000007836 */ /* 0x000fe40000000000 */
[----:B------:R-:W0:Y:S01]  /*2290*/  SHFL.IDX PT, R15, R2, RZ, 0x1c1f ;  /* 0x001c1fff020f7589 */ /* 0x000e2200000e0000 */
[----:B------:R-:W-:Y:S02]  /*22a0*/  IMAD R4, R72, R3, 0x61 ;  /* 0x0000006148047424 */ /* 0x000fe400078e0203 */
[C---:B------:R-:W-:Y:S02]  /*22b0*/  IMAD R10, R23.reuse, -0x2, R0 ;  /* 0xfffffffe170a7824 */ /* 0x040fe400078e0200 */
[----:B------:R-:W-:-:S02]  /*22c0*/  IMAD R3, R23, -0x2, R4 ;  /* 0xfffffffe17037824 */ /* 0x000fc400078e0204 */
[----:B------:R-:W-:Y:S02]  /*22d0*/  VIADD R13, R4, 0xffffffff ;  /* 0xffffffff040d7836 */ /* 0x000fe40000000000 */
[----:B------:R-:W-:Y:S01]  /*22e0*/  VIADD R14, R3, 0xffffffff ;  /* 0xffffffff030e7836 */ /* 0x000fe20000000000 */
[----:B------:R-:W-:-:S05]  /*22f0*/  IADD3 R5, -R18, R3, R17 ;  /* 0x0000000312057210 */ /* 0x000fca0007ffe111 */
[C---:B------:R-:W-:Y:S02]  /*2300*/  VIADD R11, R5.reuse, UR5 ;  /* 0x00000005050b7c36 */ /* 0x040fe40008000000 */
[----:B------:R-:W-:-:S03]  /*2310*/  VIADD R12, R5, UR4 ;  /* 0x00000004050c7c36 */ /* 0x000fc60008000000 */
[----:B0-----:R-:W-:Y:S01]  /*2320*/  VIADDMNMX R0, R15, R11, R10, PT ;  /* 0x0000000b0f007246 */ /* 0x001fe2000380010a */
[----:B------:R-:W-:Y:S01]  /*2330*/  IMAD.IADD R3, R12, 0x1, R15 ;  /* 0x000000010c037824 */ /* 0x000fe200078e020f */
[----:B------:R-:W-:Y:S06]  /*2340*/  @!P1 BRA `(.L_x_1256) ;  /* 0x00000000005c9947 */ /* 0x000fec0003800000 */
[----:B------:R-:W-:Y:S01]  /*2350*/  IADD3 R5, -R18, R17, R15 ;  /* 0x0000001112057210 */ /* 0x000fe20007ffe10f */
        /* <DEDUP_REMOVED lines=12> */
.L_x_1258:
[----:B------:R-:W-:Y:S02]  /*2420*/  ULDC UR4, c[0x0][0x9e4] ;  /* 0x0002790000047ab9 */ /* 0x000fe40000000800 */
[----:B------:R-:W-:-:S05]  /*2430*/  IMAD.U32 R15, RZ, RZ, UR4 ;  /* 0x00000004ff0f7e24 */ /* 0x000fca000f8e00ff */
[----:B------:R-:W-:-:S13]  /*2440*/  ISETP.NE.AND P1, PT, R15, 0x1, PT ;  /* 0x000000010f00780c */ /* 0x000fda0003f25270 */
[----:B------:R-:W0:Y:S02]  /*2450*/  @P1 LDC.64 R20, c[0x0][0x9e8] ;  /* 0x00027a00ff141b82 */ /* 0x000e240000000a00 */
[----:B0-----:R-:W-:-:S05]  /*2460*/  @P1 IMAD.HI.U32 R4, R5, R20, RZ ;  /* 0x0000001405041227 */ /* 0x001fca00078e00ff */
[----:B------:R-:W-:-:S07]  /*2470*/  @P1 SHF.R.U32.HI R5, RZ, R21, R4 ;  /* 0x00000015ff051219 */ /* 0x000fce0000011604 */
.L_x_1259:
[----:B------:R-:W-:Y:S05]  /*2480*/  BSYNC B0 ;  /* 0x0000000000007941 */ /* 0x000fea0003800000 */
.L_x_1257:
[----:B------:R-:W-:-:S05]  /*2490*/  IMAD R5, R5, R15, R14 ;  /* 0x0000000f05057224 */ /* 0x000fca00078e020e */
[----:B------:R-:W-:Y:S02]  /*24a0*/  VIADDMNMX R0, R5, R15, R0, PT ;  /* 0x0000000f05007246 */ /* 0x000fe40003800100 */
[----:B------:R-:W-:-:S07]  /*24b0*/  VIMNMX R3, R3, R5, !PT ;  /* 0x0000000503037248 */ /* 0x000fce0007fe0100 */
.L_x_1256:
[C---:B------:R-:W-:Y:S02]  /*24c0*/  ISETP.GE.AND P6, PT, R13.reuse, 0x9, PT ;  /* 0x000000090d00780c */ /* 0x040fe40003fc6270 */
        /* <DEDUP_REMOVED lines=29> */
[C---:B------:R-:W-:Y:S02]  /*26a0*/  ISETP.LT.OR P2, PT, R0.reuse, 0x1a, P2 ;  /* 0x0000001a0000780c */ /* 0x040fe40001741670 */
        /* <DEDUP_REMOVED lines=81> */
[----:B------:R-:W-:Y:S02]  /*2bc0*/  ISETP.GT.AND P5, PT, R3, 0x59, !P5 ;  /* 0x000000590300780c */ /* 0x000fe40006fa4270 */
[----:B------:R-:W0:Y:S02]  /*2bd0*/  SHFL.IDX PT, R3, R2, 0x1, 0x1c1f ;  /* 0x003c1f0002037f89 */ /* 0x000e2400000e0000 */
[----:B------:R-:W-:-:S04]  /*2be0*/  ISETP.LT.OR P5, PT, R0, 0x5a, P5 ;  /* 0x0000005a0000780c */ /* 0x000fc80002fa1670 */
[----:B------:R-:W-:Y:S02]  /*2bf0*/  FSEL R69, R69, -INF , !P5 ;  /* 0xff80000045457808 */ /* 0x000fe40006800000 */
[----:B------:R-:W-:Y:S02]  /*2c00*/  LOP3.LUT P5, RZ, R16, 0x80000, RZ, 0xc0, !PT ;  /* 0x0008000010ff7812 */ /* 0x000fe400078ac0ff */
[----:B0-----:R-:W-:Y:S01]  /*2c10*/  VIADDMNMX R4, R3, R11, R10, PT ;  /* 0x0000000b03047246 */ /* 0x001fe2000380010a */
[----:B------:R-:W-:-:S10]  /*2c20*/  IMAD.IADD R10, R12, 0x1, R3 ;  /* 0x000000010c0a7824 */ /* 0x000fd400078e0203 */
[----:B------:R-:W-:Y:S05]  /*2c30*/  @!P5 BRA `(.L_x_1260) ;  /* 0x00000000005cd947 */ /* 0x000fea0003800000 */
        /* <DEDUP_REMOVED lines=13> */
.L_x_1262:
[----:B------:R-:W-:Y:S02]  /*2d10*/  ULDC UR4, c[0x0][0x9e4] ;  /* 0x0002790000047ab9 */ /* 0x000fe40000000800 */
[----:B------:R-:W-:-:S05]  /*2d20*/  IMAD.U32 R2, RZ, RZ, UR4 ;  /* 0x00000004ff027e24 */ /* 0x000fca000f8e00ff */
[----:B------:R-:W-:-:S13]  /*2d30*/  ISETP.NE.AND P5, PT, R2, 0x1, PT ;  /* 0x000000010200780c */ /* 0x000fda0003fa5270 */
[----:B------:R-:W0:Y:S02]  /*2d40*/  @P5 LDC.64 R12, c[0x0][0x9e8] ;  /* 0x00027a00ff0c5b82 */ /* 0x000e240000000a00 */
[----:B0-----:R-:W-:-:S05]  /*2d50*/  @P5 IMAD.HI.U32 R0, R3, R12, RZ ;  /* 0x0000000c03005227 */ /* 0x001fca00078e00ff */
[----:B------:R-:W-:-:S07]  /*2d60*/  @P5 SHF.R.U32.HI R3, RZ, R13, R0 ;  /* 0x0000000dff035219 */ /* 0x000fce0000011600 */
.L_x_1263:
[----:B------:R-:W-:Y:S05]  /*2d70*/  BSYNC B0 ;  /* 0x0000000000007941 */ /* 0x000fea0003800000 */
.L_x_1261:
[----:B------:R-:W-:-:S05]  /*2d80*/  IMAD R3, R3, R2, R14 ;  /* 0x0000000203037224 */ /* 0x000fca00078e020e */
[----:B------:R-:W-:Y:S02]  /*2d90*/  VIADDMNMX R4, R3, R2, R4, PT ;  /* 0x0000000203047246 */ /* 0x000fe40003800104 */
[----:B------:R-:W-:-:S07]  /*2da0*/  VIMNMX R10, R10, R3, !PT ;  /* 0x000000030a0a7248 */ /* 0x000fce0007fe0100 */
.L_x_1260:
[----:B------:R-:W-:Y:S01]  /*2db0*/  ISETP.GT.AND P1, PT, R10, 0x1, !P1 ;  /* 0x000000010a00780c */ /* 0x000fe20004f24270 */
[----:B------:R-:W-:Y:S01]  /*2dc0*/  ULDC UR4, c[0x0][0x988] ;  /* 0x0002620000047ab9 */ /* 0x000fe20000000800 */
[----:B------:R-:W-:Y:S02]  /*2dd0*/  FMNMX.FTZ R0, R85, R87, !PT ;  /* 0x0000005755007209 */ /* 0x000fe40007810000 */
[----:B------:R-:W-:Y:S02]  /*2de0*/  ISETP.LT.OR P1, PT, R4, 0x2, P1 ;  /* 0x000000020400780c */ /* 0x000fe40000f21670 */
[----:B------:R-:W-:Y:S02]  /*2df0*/  ISETP.GT.AND P6, PT, R10, 0x8, !P6 ;  /* 0x000000080a00780c */ /* 0x000fe400077c4270 */
[----:B------:R-:W-:Y:S02]  /*2e00*/  FSEL R73, R27, -INF , !P1 ;  /* 0xff8000001b497808 */ /* 0x000fe40004800000 */
[----:B------:R-:W-:-:S02]  /*2e10*/  ISETP.NE.AND P1, PT, R5, RZ, PT ;  /* 0x000000ff0500720c */ /* 0x000fc40003f25270 */
[----:B------:R-:W-:Y:S02]  /*2e20*/  FMNMX.FTZ R0, R89, R0, !PT ;  /* 0x0000000059007209 */ /* 0x000fe40007810000 */
[----:B------:R-:W-:Y:S02]  /*2e30*/  ISETP.GT.AND P1, PT, R10, 0x9, !P1 ;  /* 0x000000090a00780c */ /* 0x000fe40004f24270 */
[C---:B------:R-:W-:Y:S02]  /*2e40*/  ISETP.LT.OR P6, PT, R4.reuse, 0x9, P6 ;  /* 0x000000090400780c */ /* 0x040fe400037c1670 */
[----:B------:R-:W-:Y:S02]  /*2e50*/  ISETP.LT.OR P1, PT, R4, 0xa, P1 ;  /* 0x0000000a0400780c */ /* 0x000fe40000f21670 */
[----:B------:R-:W-:Y:S02]  /*2e60*/  FMNMX.FTZ R0, R91, R0, !PT ;  /* 0x000000005b007209 */ /* 0x000fe40007810000 */
[----:B------:R-:W-:-:S02]  /*2e70*/  FSEL R31, R31, -INF , !P1 ;  /* 0xff8000001f1f7808 */ /* 0x000fc40004800000 */
[----:B------:R-:W-:Y:S02]  /*2e80*/  ISETP.NE.AND P1, PT, R15, RZ, PT ;  /* 0x000000ff0f00720c */ /* 0x000fe40003f25270 */
[----:B------:R-:W-:Y:S02]  /*2e90*/  FSEL R75, R30, -INF , !P6 ;  /* 0xff8000001e4b7808 */ /* 0x000fe40007000000 */
[----:B------:R-:W-:Y:S02]  /*2ea0*/  ISETP.GT.AND P1, PT, R10, 0x10, !P1 ;  /* 0x000000100a00780c */ /* 0x000fe40004f24270 */
[----:B------:R-:W-:Y:S02]  /*2eb0*/  ISETP.NE.AND P6, PT, R28, RZ, PT ;  /* 0x000000ff1c00720c */ /* 0x000fe40003fc5270 */
[----:B------:R-:W-:Y:S02]  /*2ec0*/  ISETP.LT.OR P1, PT, R4, 0x11, P1 ;  /* 0x000000110400780c */ /* 0x000fe40000f21670 */
[----:B------:R-:W-:-:S02]  /*2ed0*/  FMNMX.FTZ R0, R93, R0, !PT ;  /* 0x000000005d007209 */ /* 0x000fc40007810000 */
[----:B------:R-:W-:Y:S02]  /*2ee0*/  FSEL R77, R34, -INF , !P1 ;  /* 0xff800000224d7808 */ /* 0x000fe40004800000 */
[----:B------:R-:W-:Y:S02]  /*2ef0*/  ISETP.NE.AND P1, PT, R20, RZ, PT ;  /* 0x000000ff1400720c */ /* 0x000fe40003f25270 */
[----:B------:R-:W-:Y:S02]  /*2f00*/  FMNMX.FTZ R0, R95, R0, !PT ;  /* 0x000000005f007209 */ /* 0x000fe40007810000 */
[----:B------:R-:W-:Y:S02]  /*2f10*/  ISETP.GT.AND P1, PT, R10, 0x11, !P1 ;  /* 0x000000110a00780c */ /* 0x000fe40004f24270 */
[----:B------:R-:W-:Y:S02]  /*2f20*/  ISETP.NE.AND P5, PT, R32, RZ, PT ;  /* 0x000000ff2000720c */ /* 0x000fe40003fa5270 */
        /* <DEDUP_REMOVED lines=41> */
[----:B------:R-:W-:Y:S02]  /*31c0*/  FMNMX.FTZ R0, R21, R0, !PT ;  /* 0x0000000015007209 */ /* 0x000fe40007810000 */
[----:B------:R-:W-:-:S02]  /*31d0*/  ISETP.NE.AND P1, PT, R78, RZ, PT ;  /* 0x000000ff4e00720c */ /* 0x000fc40003f25270 */
[----:B------:R-:W-:Y:S01]  /*31e0*/  FMNMX.FTZ R2, R69, R0, !PT ;  /* 0x0000000045027209 */ /* 0x000fe20007810000 */
[----:B------:R-:W-:Y:S01]  /*31f0*/  IMAD.U32 R0, RZ, RZ, UR4 ;  /* 0x00000004ff007e24 */ /* 0x000fe2000f8e00ff */
[C---:B------:R-:W-:Y:S02]  /*3200*/  ISETP.GT.AND P1, PT, R10.reuse, 0x30, !P1 ;  /* 0x000000300a00780c */ /* 0x040fe40004f24270 */
[----:B------:R-:W-:Y:S01]  /*3210*/  ISETP.GT.AND P4, PT, R10, RZ, !P4 ;  /* 0x000000ff0a00720c */ /* 0x000fe20006784270 */
[----:B------:R-:W0:Y:S01]  /*3220*/  SHFL.BFLY PT, R5, R2, 0x2, 0x1f ;  /* 0x0c401f0002057f89 */ /* 0x000e2200000e0000 */
[C---:B------:R-:W-:Y:S02]  /*3230*/  ISETP.LT.OR P1, PT, R4.reuse, 0x31, P1 ;  /* 0x000000310400780c */ /* 0x040fe40000f21670 */
[----:B------:R-:W-:Y:S02]  /*3240*/  ISETP.LT.OR P4, PT, R4, 0x1, P4 ;  /* 0x000000010400780c */ /* 0x000fe40002781670 */
[----:B------:R-:W-:-:S02]  /*3250*/  FSEL R83, R50, -INF , !P1 ;  /* 0xff80000032537808 */ /* 0x000fc40004800000 */
[----:B------:R-:W-:Y:S02]  /*3260*/  ISETP.NE.AND P1, PT, R48, RZ, PT ;  /* 0x000000ff3000720c */ /* 0x000fe40003f25270 */
[----:B------:R-:W-:Y:S02]  /*3270*/  FSEL R26, R26, -INF , !P4 ;  /* 0xff8000001a1a7808 */ /* 0x000fe40006000000 */
[----:B------:R-:W-:Y:S02]  /*3280*/  ISETP.GT.AND P1, PT, R10, 0x31, !P1 ;  /* 0x000000310a00780c */ /* 0x000fe40004f24270 */
[----:B------:R-:W-:Y:S02]  /*3290*/  ISETP.NE.AND P6, PT, R56, RZ, PT ;  /* 0x000000ff3800720c */ /* 0x000fe40003fc5270 */
[----:B------:R-:W-:Y:S02]  /*32a0*/  ISETP.LT.OR P1, PT, R4, 0x32, P1 ;  /* 0x000000320400780c */ /* 0x000fe40000f21670 */
[----:B------:R-:W-:-:S02]  /*32b0*/  ISETP.GT.AND P2, PT, R10, 0x51, !P2 ;  /* 0x000000510a00780c */ /* 0x000fc40005744270 */
[----:B------:R-:W-:Y:S02]  /*32c0*/  FSEL R51, R51, -INF , !P1 ;  /* 0xff80000033337808 */ /* 0x000fe40004800000 */
[----:B------:R-:W-:Y:S02]  /*32d0*/  ISETP.NE.AND P1, PT, R80, RZ, PT ;  /* 0x000000ff5000720c */ /* 0x000fe40003f25270 */
[C---:B------:R-:W-:Y:S02]  /*32e0*/  ISETP.GT.AND P3, PT, R10.reuse, 0x58, !P3 ;  /* 0x000000580a00780c */ /* 0x040fe40005f64270 */
[----:B------:R-:W-:Y:S02]  /*32f0*/  ISETP.GT.AND P1, PT, R10, 0x38, !P1 ;  /* 0x000000380a00780c */ /* 0x000fe40004f24270 */
[----:B0-----:R-:W-:Y:S02]  /*3300*/  FMNMX.FTZ R12, R2, R5, !PT ;  /* 0x00000005020c7209 */ /* 0x001fe40007810000 */
[----:B------:R-:W-:-:S02]  /*3310*/  FMNMX.FTZ R2, R26, R73, !PT ;  /* 0x000000491a027209 */ /* 0x000fc40007810000 */
[----:B------:R-:W-:Y:S01]  /*3320*/  ISETP.LT.OR P1, PT, R4, 0x39, P1 ;  /* 0x000000390400780c */ /* 0x000fe20000f21670 */
[----:B------:R-:W0:Y:S01]  /*3330*/  SHFL.BFLY PT, R5, R12, 0x1, 0x1f ;  /* 0x0c201f000c057f89 */ /* 0x000e2200000e0000 */
        /* <DEDUP_REMOVED lines=12> */
[----:B------:R-:W-:Y:S02]  /*3400*/  FMNMX.FTZ R2, R39, R2, !PT ;  /* 0x0000000227027209 */ /* 0x000fe40007810000 */
[----:B------:R-:W-:Y:S02]  /*3410*/  ISETP.LT.OR P1, PT, R4, 0x41, P1 ;  /* 0x000000410400780c */ /* 0x000fe40000f21670 */
[----:B------:R-:W-:Y:S02]  /*3420*/  FMNMX.FTZ R2, R79, R2, !PT ;  /* 0x000000024f027209 */ /* 0x000fe40007810000 */
[----:B------:R-:W-:Y:S02]  /*3430*/  FSEL R11, R58, -INF , !P1 ;  /* 0xff8000003a0b7808 */ /* 0x000fe40004800000 */
[----:B------:R-:W-:-:S02]  /*3440*/  ISETP.GT.AND P1, PT, R10, 0x41, !P6 ;  /* 0x000000410a00780c */ /* 0x000fc40007724270 */
[----:B------:R-:W-:Y:S02]  /*3450*/  FMNMX.FTZ R2, R43, R2, !PT ;  /* 0x000000022b027209 */ /* 0x000fe40007810000 */
[----:B------:R-:W-:Y:S02]  /*3460*/  ISETP.LT.OR P1, PT, R4, 0x42, P1 ;  /* 0x000000420400780c */ /* 0x000fe40000f21670 */
[----:B------:R-:W-:Y:S02]  /*3470*/  FMNMX.FTZ R2, R81, R2, !PT ;  /* 0x0000000251027209 */ /* 0x000fe40007810000 */
[----:B------:R-:W-:Y:S02]  /*3480*/  FSEL R59, R59, -INF , !P1 ;  /* 0xff8000003b3b7808 */ /* 0x000fe40004800000 */
[----:B------:R-:W-:Y:S02]  /*3490*/  FMNMX.FTZ R2, R47, R2, !PT ;  /* 0x000000022f027209 */ /* 0x000fe40007810000 */
[----:B------:R-:W-:-:S02]  /*34a0*/  ISETP.GT.AND P1, PT, R10, 0x48, !P5 ;  /* 0x000000480a00780c */ /* 0x000fc40006f24270 */
[----:B0-----:R-:W-:Y:S02]  /*34b0*/  FMNMX.FTZ R5, R12, R5, !PT ;  /* 0x000000050c057209 */ /* 0x001fe40007810000 */
[----:B------:R-:W-:Y:S02]  /*34c0*/  FMNMX.FTZ R2, R83, R2, !PT ;  /* 0x0000000253027209 */ /* 0x000fe40007810000 */
[----:B------:R-:W-:Y:S01]  /*34d0*/  ISETP.LT.OR P1, PT, R4, 0x49, P1 ;  /* 0x000000490400780c */ /* 0x000fe20000f21670 */
[----:B------:R-:W-:Y:S01]  /*34e0*/  FMUL.FTZ R13, R5, R0 ;  /* 0x00000000050d7220 */ /* 0x000fe20000410000 */
[----:B------:R-:W-:Y:S02]  /*34f0*/  FMNMX.FTZ R2, R51, R2, !PT ;  /* 0x0000000233027209 */ /* 0x000fe40007810000 */
[----:B------:R-:W-:Y:S02]  /*3500*/  FSEL R3, R62, -INF , !P1 ;  /* 0xff8000003e037808 */ /* 0x000fe40004800000 */
[----:B------:R-:W-:-:S02]  /*3510*/  FSETP.NEU.FTZ.AND P1, PT, R5, -INF , PT ;  /* 0xff8000000500780b */ /* 0x000fc40003f3d000 */
[----:B------:R-:W-:Y:S02]  /*3520*/  ISETP.NE.AND P5, PT, R60, RZ, PT ;  /* 0x000000ff3c00720c */ /* 0x000fe40003fa5270 */
[----:B------:R-:W-:Y:S02]  /*3530*/  FMNMX.FTZ R2, R15, R2, !PT ;  /* 0x000000020f027209 */ /* 0x000fe40007810000 */
[----:B------:R-:W-:Y:S02]  /*3540*/  FSEL R14, R13, RZ, P1 ;  /* 0x000000ff0d0e7208 */ /* 0x000fe40000800000 */
[----:B------:R-:W-:Y:S02]  /*3550*/  ISETP.GT.AND P1, PT, R10, 0x49, !P5 ;  /* 0x000000490a00780c */ /* 0x000fe40006f24270 */
[----:B------:R-:W-:Y:S01]  /*3560*/  FMNMX.FTZ R2, R55, R2, !PT ;  /* 0x0000000237027209 */ /* 0x000fe20007810000 */
[-CC-:B------:R-:W-:Y:S01]  /*3570*/  FFMA.FTZ R188, R85, R0.reuse, -R14.reuse ;  /* 0x0000000055bc7223 */ /* 0x180fe2000001080e */
[----:B------:R-:W-:Y:S01]  /*3580*/  ISETP.LT.OR P1, PT, R4, 0x4a, P1 ;  /* 0x0000004a0400780c */ /* 0x000fe20000f21670 */
[-CC-:B------:R-:W-:Y:S01]  /*3590*/  FFMA.FTZ R13, R87, R0.reuse, -R14.reuse ;  /* 0x00000000570d7223 */ /* 0x180fe2000001080e */
[----:B------:R-:W-:Y:S01]  /*35a0*/  ISETP.NE.AND P6, PT, R84, RZ, PT ;  /* 0x000000ff5400720c */ /* 0x000fe20003fc5270 */
[--C-:B------:R-:W-:Y:S01]  /*35b0*/  FFMA.FTZ R12, R91, R0, -R14.reuse ;  /* 0x000000005b0c7223 */ /* 0x100fe2000001080e */
[----:B------:R-:W-:Y:S01]  /*35c0*/  FMNMX.FTZ R2, R11, R2, !PT ;  /* 0x000000020b027209 */ /* 0x000fe20007810000 */
[-CC-:B------:R-:W-:Y:S01]  /*35d0*/  FFMA.FTZ R190, R89, R0.reuse, -R14.reuse ;  /* 0x0000000059be7223 */ /* 0x180fe2000001080e */
[----:B------:R-:W-:Y:S01]  /*35e0*/  FSEL R63, R63, -INF , !P1 ;  /* 0xff8000003f3f7808 */ /* 0x000fe20004800000 */
[----:B------:R-:W-:Y:S01]  /*35f0*/  MUFU.EX2 R188, R188 ;  /* 0x000000bc00bc7308 */ /* 0x000fe20000000800 */
[----:B------:R-:W-:Y:S01]  /*3600*/  ISETP.GT.AND P1, PT, R10, 0x50, !P6 ;  /* 0x000000500a00780c */ /* 0x000fe20007724270 */
[--C-:B------:R-:W-:Y:S01]  /*3610*/  FFMA.FTZ R20, R93, R0, -R14.reuse ;  /* 0x000000005d147223 */ /* 0x100fe2000001080e */
[----:B------:R-:W-:Y:S01]  /*3620*/  FMNMX.FTZ R2, R59, R2, !PT ;  /* 0x000000023b027209 */ /* 0x000fe20007810000 */
[-CC-:B------:R-:W-:Y:S01]  /*3630*/  FFMA.FTZ R28, R97, R0.reuse, -R14.reuse ;  /* 0x00000000611c7223 */ /* 0x180fe2000001080e */
[----:B------:R-:W-:Y:S01]  /*3640*/  ISETP.LT.OR P1, PT, R4, 0x51, P1 ;  /* 0x000000510400780c */ /* 0x000fe20000f21670 */
[--C-:B------:R-:W-:Y:S01]  /*3650*/  FFMA.FTZ R41, R41, R0, -R14.reuse ;  /* 0x0000000029297223 */ /* 0x100fe2000001080e */
[----:B------:R-:W-:Y:S01]  /*3660*/  FMNMX.FTZ R2, R3, R2, !PT ;  /* 0x0000000203027209 */ /* 0x000fe20007810000 */
[----:B------:R-:W-:Y:S01]  /*3670*/  MUFU.EX2 R13, R13 ;  /* 0x0000000d000d7308 */ /* 0x000fe20000000800 */
[----:B------:R-:W-:Y:S01]  /*3680*/  ISETP.NE.AND P5, PT, R24, RZ, PT ;  /* 0x000000ff1800720c */ /* 0x000fe20003fa5270 */
[-CC-:B------:R-:W-:Y:S01]  /*3690*/  FFMA.FTZ R24, R95, R0.reuse, -R14.reuse ;  /* 0x000000005f187223 */ /* 0x180fe2000001080e */
[----:B------:R-:W-:Y:S01]  /*36a0*/  ISETP.LT.OR P2, PT, R4, 0x52, P2 ;  /* 0x000000520400780c */ /* 0x000fe20001741670 */
[-CC-:B------:R-:W-:Y:S01]  /*36b0*/  FFMA.FTZ R49, R49, R0.reuse, -R14.reuse ;  /* 0x0000000031317223 */ /* 0x180fe2000001080e */
[----:B------:R-:W-:Y:S01]  /*36c0*/  FSEL R85, R66, -INF , !P1 ;  /* 0xff80000042557808 */ /* 0x000fe20004800000 */
[--C-:B------:R-:W-:Y:S01]  /*36d0*/  FFMA.FTZ R37, R37, R0, -R14.reuse ;  /* 0x0000000025257223 */ /* 0x100fe2000001080e */
[----:B------:R-:W-:Y:S01]  /*36e0*/  FMNMX.FTZ R2, R63, R2, !PT ;  /* 0x000000023f027209 */ /* 0x000fe20007810000 */
[----:B------:R0:W-:Y:S01]  /*36f0*/  MUFU.EX2 R91, R24 ;  /* 0x00000018005b7308 */ /* 0x0001e20000000800 */
[----:B------:R-:W-:Y:S01]  /*3700*/  ISETP.GT.AND P4, PT, R10, 0x59, !P5 ;  /* 0x000000590a00780c */ /* 0x000fe20006f84270 */
[-CC-:B------:R-:W-:Y:S01]  /*3710*/  FFMA.FTZ R10, R101, R0.reuse, -R14.reuse ;  /* 0x00000000650a7223 */ /* 0x180fe2000001080e */
[C---:B------:R-:W-:Y:S01]  /*3720*/  ISETP.LT.OR P3, PT, R4.reuse, 0x59, P3 ;  /* 0x000000590400780c */ /* 0x040fe20001f61670 */
[-CC-:B------:R-:W-:Y:S01]  /*3730*/  FFMA.FTZ R53, R53, R0.reuse, -R14.reuse ;  /* 0x0000000035357223 */ /* 0x180fe2000001080e */
[----:B------:R-:W-:Y:S01]  /*3740*/  FSEL R67, R67, -INF , !P2 ;  /* 0xff80000043437808 */ /* 0x000fe20005000000 */
[--C-:B------:R-:W-:Y:S01]  /*3750*/  FFMA.FTZ R33, R33, R0, -R14.reuse ;  /* 0x0000000021217223 */ /* 0x100fe2000001080e */
[----:B------:R-:W-:Y:S01]  /*3760*/  FMNMX.FTZ R2, R85, R2, !PT ;  /* 0x0000000255027209 */ /* 0x000fe20007810000 */
[----:B------:R-:W-:Y:S01]  /*3770*/  MUFU.EX2 R190, R190 ;  /* 0x000000be00be7308 */ /* 0x000fe20000000800 */
[----:B------:R-:W-:Y:S01]  /*3780*/  ISETP.LT.OR P4, PT, R4, 0x5a, P4 ;  /* 0x0000005a0400780c */ /* 0x000fe20002781670 */
[-CC-:B0-----:R-:W-:Y:S01]  /*3790*/  FFMA.FTZ R24, R45, R0.reuse, -R14.reuse ;  /* 0x000000002d187223 */ /* 0x181fe2000001080e */
[----:B------:R-:W-:Y:S01]  /*37a0*/  FSEL R87, R70, -INF , !P3 ;  /* 0xff80000046577808 */ /* 0x000fe20005800000 */
[--C-:B------:R-:W-:Y:S01]  /*37b0*/  FFMA.FTZ R4, R105, R0, -R14.reuse ;  /* 0x0000000069047223 */ /* 0x100fe2000001080e */
[----:B------:R-:W-:Y:S01]  /*37c0*/  FMNMX.FTZ R2, R67, R2, !PT ;  /* 0x0000000243027209 */ /* 0x000fe20007810000 */
[--C-:B------:R-:W-:Y:S01]  /*37d0*/  FFMA.FTZ R57, R57, R0, -R14.reuse ;  /* 0x0000000039397223 */ /* 0x100fe2000001080e */
[----:B------:R-:W-:Y:S01]  /*37e0*/  FSEL R71, R71, -INF , !P4 ;  /* 0xff80000047477808 */ /* 0x000fe20006000000 */
[----:B------:R-:W-:Y:S01]  /*37f0*/  MUFU.EX2 R182, R4 ;  /* 0x0000000400b67308 */ /* 0x000fe20000000800 */
[----:B------:R-:W-:Y:S01]  /*3800*/  FMNMX.FTZ R2, R87, R2, !PT ;  /* 0x0000000257027209 */ /* 0x000fe20007810000 */
[-CC-:B------:R-:W-:Y:S01]  /*3810*/  FFMA.FTZ R29, R29, R0.reuse, -R14.reuse ;  /* 0x000000001d1d7223 */ /* 0x180fe2000001080e */
[----:B------:R-:W-:Y:S01]  /*3820*/  ISETP.NE.AND P5, PT, R203, 0x1, PT ;  /* 0x00000001cb00780c */ /* 0x000fe20003fa5270 */
[--C-:B------:R-:W-:Y:S01]  /*3830*/  FFMA.FTZ R61, R61, R0, -R14.reuse ;  /* 0x000000003d3d7223 */ /* 0x100fe2000001080e */
[----:B------:R-:W-:Y:S01]  /*3840*/  FMNMX.FTZ R2, R71, R2, !PT ;  /* 0x0000000247027209 */ /* 0x000fe20007810000 */
[-CC-:B------:R-:W-:Y:S01]  /*3850*/  FFMA.FTZ R25, R25, R0.reuse, -R14.reuse ;  /* 0x0000000019197223 */ /* 0x180fe2000001080e */
[-CC-:B------:R-:W-:Y:S01]  /*3860*/  FFMA.FTZ R65, R65, R0.reuse, -R14.reuse ;  /* 0x0000000041417223 */ /* 0x180fe2000001080e */
[----:B------:R0:W-:Y:S01]  /*3870*/  MUFU.EX2 R89, R12 ;  /* 0x0000000c00597308 */ /* 0x0001e20000000800 */
[-CC-:B------:R-:W-:Y:S01]  /*3880*/  FFMA.FTZ R21, R21, R0.reuse, -R14.reuse ;  /* 0x0000000015157223 */ /* 0x180fe2000001080e */
[----:B------:R-:W1:Y:S06]  /*3890*/  SHFL.BFLY PT, R45, R2, 0x2, 0x1f ;  /* 0x0c401f00022d7f89 */ /* 0x000e6c00000e0000 */
[----:B------:R-:W2:Y:S01]  /*38a0*/  MUFU.EX2 R20, R20 ;  /* 0x0000001400147308 */ /* 0x000ea20000000800 */
[-CC-:B0-----:R-:W-:Y:S01]  /*38b0*/  FFMA.FTZ R12, R99, R0.reuse, -R14.reuse ;  /* 0x00000000630c7223 */ /* 0x181fe2000001080e */
[----:B------:R-:W0:Y:S06]  /*38c0*/  @P5 LDC R46, c[0x0][0x450] ;  /* 0x00011400ff2e5b82 */ /* 0x000e2c0000000800 */
[----:B------:R3:W-:Y:S08]  /*38d0*/  MUFU.EX2 R93, R12 ;  /* 0x0000000c005d7308 */ /* 0x0007f00000000800 */
[----:B------:R-:W4:Y:S01]  /*38e0*/  MUFU.EX2 R28, R28 ;  /* 0x0000001c001c7308 */ /* 0x000f220000000800 */
[-CC-:B---3--:R-:W-:Y:S01]  /*38f0*/  FFMA.FTZ R12, R103, R0.reuse, -R14.reuse ;  /* 0x00000000670c7223 */ /* 0x188fe2000001080e */
[----:B-1----:R-:W-:Y:S01]  /*3900*/  FMNMX.FTZ R45, R2, R45, !PT ;  /* 0x0000002d022d7209 */ /* 0x002fe20007810000 */
[----:B------:R-:W-:Y:S01]  /*3910*/  FFMA.FTZ R14, R69, R0, -R14 ;  /* 0x00000000450e7223 */ /* 0x000fe2000001080e */
[----:B--2---:R-:W-:-:S03]  /*3920*/  F2FP.F16.F32.PACK_AB R184, R91, R20 ;  /* 0x000000145bb8723e */ /* 0x004fc600000000ff */
[----:B------:R-:W1:Y:S01]  /*3930*/  SHFL.BFLY PT, R4, R45, 0x1, 0x1f ;  /* 0x0c201f002d047f89 */ /* 0x000e6200000e0000 */
[----:B------:R-:W-:Y:S08]  /*3940*/  MUFU.EX2 R95, R12 ;  /* 0x0000000c005f7308 */ /* 0x000ff00000000800 */
[----:B------:R-:W2:Y:S01]  /*3950*/  MUFU.EX2 R10, R10 ;  /* 0x0000000a000a7308 */ /* 0x000ea20000000800 */
[----:B----4-:R-:W-:-:S07]  /*3960*/  F2FP.F16.F32.PACK_AB R186, R93, R28 ;  /* 0x0000001c5dba723e */ /* 0x010fce00000000ff */
[----:B------:R-:W-:Y:S01]  /*3970*/  MUFU.EX2 R97, R24 ;  /* 0x0000001800617308 */ /* 0x000fe20000000800 */
[----:B-1----:R-:W-:-:S07]  /*3980*/  FMNMX.FTZ R4, R45, R4, !PT ;  /* 0x000000042d047209 */ /* 0x002fce0007810000 */
[----:B------:R-:W-:Y:S01]  /*3990*/  MUFU.EX2 R41, R41 ;  /* 0x0000002900297308 */ /* 0x000fe20000000800 */
[----:B--2---:R-:W-:Y:S02]  /*39a0*/  F2FP.F16.F32.PACK_AB R180, R95, R10 ;  /* 0x0000000a5fb4723e */ /* 0x004fe400000000ff */
[C---:B------:R-:W-:Y:S01]  /*39b0*/  FSETP.NEU.FTZ.AND P1, PT, R4.reuse, -INF , PT ;  /* 0xff8000000400780b */ /* 0x040fe20003f3d000 */
[----:B------:R-:W-:-:S04]  /*39c0*/  FMUL.FTZ R2, R4, R0 ;  /* 0x0000000004027220 */ /* 0x000fc80000410000 */
[----:B------:R-:W-:Y:S01]  /*39d0*/  MUFU.EX2 R176, R49 ;  /* 0x0000003100b07308 */ /* 0x000fe20000000800 */
[----:B------:R-:W-:-:S05]  /*39e0*/  FSEL R2, R2, RZ, P1 ;  /* 0x000000ff02027208 */ /* 0x000fca0000800000 */
        /* <DEDUP_REMOVED lines=14> */
[----:B------:R-:W1:Y:S01]  /*3ad0*/  MUFU.EX2 R73, R73 ;  /* 0x0000004900497308 */ /* 0x000e620000000800 */
[-CC-:B------:R-:W-:Y:S01]  /*3ae0*/  FFMA.FTZ R11, R11, R0.reuse, -R2.reuse ;  /* 0x000000000b0b7223 */ /* 0x180fe20000010802 */
[-CC-:B------:R-:W-:Y:S01]  /*3af0*/  FFMA.FTZ R51, R51, R0.reuse, -R2.reuse ;  /* 0x0000000033337223 */ /* 0x180fe20000010802 */
[-CC-:B------:R-:W-:Y:S01]  /*3b00*/  FFMA.FTZ R15, R15, R0.reuse, -R2.reuse ;  /* 0x000000000f0f7223 */ /* 0x180fe20000010802 */
[-CC-:B------:R-:W-:Y:S01]  /*3b10*/  FFMA.FTZ R55, R55, R0.reuse, -R2.reuse ;  /* 0x0000000037377223 */ /* 0x180fe20000010802 */
[-CC-:B------:R-:W-:Y:S01]  /*3b20*/  FFMA.FTZ R59, R59, R0.reuse, -R2.reuse ;  /* 0x000000003b3b7223 */ /* 0x180fe20000010802 */
[-CC-:B------:R-:W-:Y:S01]  /*3b30*/  FFMA.FTZ R3, R3, R0.reuse, -R2.reuse ;  /* 0x0000000003037223 */ /* 0x180fe20000010802 */
[-CC-:B------:R-:W-:Y:S01]  /*3b40*/  FFMA.FTZ R63, R63, R0.reuse, -R2.reuse ;  /* 0x000000003f3f7223 */ /* 0x180fe20000010802 */
[----:B------:R2:W-:Y:S01]  /*3b50*/  MUFU.EX2 R12, R31 ;  /* 0x0000001f000c7308 */ /* 0x0005e20000000800 */
[-CC-:B------:R-:W-:Y:S01]  /*3b60*/  FFMA.FTZ R85, R85, R0.reuse, -R2.reuse ;  /* 0x0000000055557223 */ /* 0x180fe20000010802 */
[-CC-:B------:R-:W-:Y:S01]  /*3b70*/  FFMA.FTZ R67, R67, R0.reuse, -R2.reuse ;  /* 0x0000000043437223 */ /* 0x180fe20000010802 */
[-CC-:B------:R-:W-:Y:S01]  /*3b80*/  FFMA.FTZ R87, R87, R0.reuse, -R2.reuse ;  /* 0x0000000057577223 */ /* 0x180fe20000010802 */
[----:B------:R-:W-:-:S04]  /*3b90*/  FFMA.FTZ R71, R71, R0, -R2 ;  /* 0x0000000047477223 */ /* 0x000fc80000010802 */
[----:B------:R-:W3:Y:S01]  /*3ba0*/  MUFU.EX2 R75, R75 ;  /* 0x0000004b004b7308 */ /* 0x000ee20000000800 */
[----:B--2---:R-:W-:Y:S01]  /*3bb0*/  FADD.FTZ R31, R188, R13 ;  /* 0x0000000dbc1f7221 */ /* 0x004fe20000010000 */
[----:B------:R-:W-:Y:S02]  /*3bc0*/  F2FP.F16.F32.PACK_AB R188, R13, R188 ;  /* 0x000000bc0dbc723e */ /* 0x000fe400000000ff */
[----:B-1----:R-:W-:Y:S01]  /*3bd0*/  F2FP.F16.F32.PACK_AB R189, R73, R26 ;  /* 0x0000001a49bd723e */ /* 0x002fe200000000ff */
[----:B------:R-:W-:Y:S01]  /*3be0*/  FADD.FTZ R38, R190, R31 ;  /* 0x0000001fbe267221 */ /* 0x000fe20000010000 */
[C---:B------:R-:W-:Y:S02]  /*3bf0*/  F2FP.F16.F32.PACK_AB R190, R89.reuse, R190 ;  /* 0x000000be59be723e */ /* 0x040fe400000000ff */
[----:B------:R-:W1:Y:S01]  /*3c00*/  MUFU.EX2 R77, R77 ;  /* 0x0000004d004d7308 */ /* 0x000e620000000800 */
[----:B------:R-:W-:Y:S01]  /*3c10*/  FADD.FTZ R31, R89, R38 ;  /* 0x00000026591f7221 */ /* 0x000fe20000010000 */
[----:B------:R-:W-:-:S03]  /*3c20*/  FADD.FTZ R38, R26, R73 ;  /* 0x000000491a267221 */ /* 0x000fc60000010000 */
[----:B------:R-:W-:-:S03]  /*3c30*/  FADD.FTZ R40, R20, R31 ;  /* 0x0000001f14287221 */ /* 0x000fc60000010000 */
[----:B------:R2:W4:Y:S01]  /*3c40*/  MUFU.EX2 R24, R35 ;  /* 0x0000002300187308 */ /* 0x0005220000000800 */
[----:B---3--:R-:W-:Y:S01]  /*3c50*/  FADD.FTZ R31, R75, R38 ;  /* 0x000000264b1f7221 */ /* 0x008fe20000010000 */
[----:B------:R-:W-:-:S06]  /*3c60*/  F2FP.F16.F32.PACK_AB R191, R12, R75 ;  /* 0x0000004b0cbf723e */ /* 0x000fcc00000000ff */
[----:B------:R-:W3:Y:S01]  /*3c70*/  MUFU.EX2 R27, R27 ;  /* 0x0000001b001b7308 */ /* 0x000ee20000000800 */
[----:B--2---:R-:W-:Y:S01]  /*3c80*/  FADD.FTZ R35, R91, R40 ;  /* 0x000000285b237221 */ /* 0x004fe20000010000 */
[----:B------:R-:W-:-:S03]  /*3c90*/  FADD.FTZ R40, R12, R31 ;  /* 0x0000001f0c287221 */ /* 0x000fc60000010000 */
[----:B------:R-:W-:Y:S01]  /*3ca0*/  FADD.FTZ R42, R28, R35 ;  /* 0x000000231c2a7221 */ /* 0x000fe20000010000 */
[----:B-1----:R-:W-:Y:S02]  /*3cb0*/  FADD.FTZ R31, R77, R40 ;  /* 0x000000284d1f7221 */ /* 0x002fe40000010000 */
[----:B------:R1:W2:Y:S01]  /*3cc0*/  MUFU.EX2 R30, R39 ;  /* 0x00000027001e7308 */ /* 0x0002a20000000800 */
[----:B------:R-:W-:Y:S01]  /*3cd0*/  FADD.FTZ R35, R93, R42 ;  /* 0x0000002a5d237221 */ /* 0x000fe20000010000 */
[C---:B----4-:R-:W-:Y:S01]  /*3ce0*/  FADD.FTZ R40, R24.reuse, R31 ;  /* 0x0000001f18287221 */ /* 0x050fe20000010000 */
[----:B------:R-:W-:Y:S02]  /*3cf0*/  F2FP.F16.F32.PACK_AB R185, R24, R77 ;  /* 0x0000004d18b9723e */ /* 0x000fe400000000ff */
[----:B------:R-:W-:-:S03]  /*3d00*/  FADD.FTZ R42, R10, R35 ;  /* 0x000000230a2a7221 */ /* 0x000fc60000010000 */
[----:B------:R-:W-:Y:S01]  /*3d10*/  MUFU.EX2 R79, R79 ;  /* 0x0000004f004f7308 */ /* 0x000fe20000000800 */
[----:B------:R-:W-:Y:S01]  /*3d20*/  FADD.FTZ R35, R95, R42 ;  /* 0x0000002a5f237221 */ /* 0x000fe20000010000 */
[----:B---3--:R-:W-:Y:S01]  /*3d30*/  FADD.FTZ R31, R27, R40 ;  /* 0x000000281b1f7221 */ /* 0x008fe20000010000 */
[----:B-1----:R-:W-:Y:S02]  /*3d40*/  IMAD.MOV.U32 R39, RZ, RZ, R22 ;  /* 0x000000ffff277224 */ /* 0x002fe400078e0016 */
[----:B------:R-:W-:Y:S01]  /*3d50*/  FADD.FTZ R44, R182, R35 ;  /* 0x00000023b62c7221 */ /* 0x000fe20000010000 */
[C---:B------:R-:W-:Y:S02]  /*3d60*/  F2FP.F16.F32.PACK_AB R182, R97.reuse, R182 ;  /* 0x000000b661b6723e */ /* 0x040fe400000000ff */
[----:B------:R1:W3:Y:S01]  /*3d70*/  MUFU.EX2 R32, R43 ;  /* 0x0000002b00207308 */ /* 0x0002e20000000800 */
[C---:B--2---:R-:W-:Y:S01]  /*3d80*/  FADD.FTZ R42, R30.reuse, R31 ;  /* 0x0000001f1e2a7221 */ /* 0x044fe20000010000 */
[----:B------:R-:W-:Y:S01]  /*3d90*/  FADD.FTZ R44, R97, R44 ;  /* 0x0000002c612c7221 */ /* 0x000fe20000010000 */
[----:B------:R-:W-:-:S03]  /*3da0*/  F2FP.F16.F32.PACK_AB R187, R30, R27 ;  /* 0x0000001b1ebb723e */ /* 0x000fc600000000ff */
[----:B------:R-:W-:Y:S02]  /*3db0*/  FADD.FTZ R31, R41, R44 ;  /* 0x0000002c291f7221 */ /* 0x000fe40000010000 */
[----:B------:R-:W-:Y:S01]  /*3dc0*/  MUFU.EX2 R81, R81 ;  /* 0x0000005100517308 */ /* 0x000fe20000000800 */
[----:B-1----:R-:W1:Y:S01]  /*3dd0*/  @P5 LDC R43, c[0x0][0x44c] ;  /* 0x00011300ff2b5b82 */ /* 0x002e620000000800 */
[C---:B------:R-:W-:Y:S01]  /*3de0*/  FADD.FTZ R44, R176.reuse, R31 ;  /* 0x0000001fb02c7221 */ /* 0x040fe20000010000 */
[----:B------:R-:W-:-:S05]  /*3df0*/  F2FP.F16.F32.PACK_AB R176, R176, R41 ;  /* 0x00000029b0b0723e */ /* 0x000fca00000000ff */
[----:B------:R-:W2:Y:S01]  /*3e00*/  MUFU.EX2 R37, R37 ;  /* 0x0000002500257308 */ /* 0x000ea20000000800 */
[----:B---3--:R-:W-:-:S07]  /*3e10*/  F2FP.F16.F32.PACK_AB R181, R32, R79 ;  /* 0x0000004f20b5723e */ /* 0x008fce00000000ff */
[----:B------:R-:W3:Y:S08]  /*3e20*/  MUFU.EX2 R34, R47 ;  /* 0x0000002f00227308 */ /* 0x000ef00000000800 */
[----:B------:R-:W4:Y:S01]  /*3e30*/  MUFU.EX2 R178, R53 ;  /* 0x0000003500b27308 */ /* 0x000f220000000800 */
[----:B--2---:R-:W-:Y:S01]  /*3e40*/  FADD.FTZ R31, R37, R44 ;  /* 0x0000002c251f7221 */ /* 0x004fe20000010000 */
[----:B-1----:R-:W-:-:S05]  /*3e50*/  @P5 IMAD.HI.U32 R43, R22, R43, RZ ;  /* 0x0000002b162b5227 */ /* 0x002fca00078e00ff */
[----:B0-----:R-:W-:Y:S01]  /*3e60*/  @P5 SHF.R.U32.HI R39, RZ, R46, R43 ;  /* 0x0000002eff275219 */ /* 0x001fe2000001162b */
[----:B------:R-:W0:Y:S01]  /*3e70*/  MUFU.EX2 R83, R83 ;  /* 0x0000005300537308 */ /* 0x000e220000000800 */
[----:B------:R-:W-:Y:S02]  /*3e80*/  LOP3.LUT P5, RZ, R16, 0x80000, RZ, 0xc0, !PT ;  /* 0x0008000010ff7812 */ /* 0x000fe400078ac0ff */
[----:B---3--:R-:W-:Y:S01]  /*3e90*/  F2FP.F16.F32.PACK_AB R183, R34, R81 ;  /* 0x0000005122b7723e */ /* 0x008fe200000000ff */
[----:B------:R-:W-:-:S04]  /*3ea0*/  IMAD.IADD R74, R74, 0x1, R39 ;  /* 0x000000014a4a7824 */ /* 0x000fc800078e0227 */
[----:B------:R1:W-:Y:S01]  /*3eb0*/  MUFU.EX2 R173, R11 ;  /* 0x0000000b00ad7308 */ /* 0x0003e20000000800 */
[C---:B----4-:R-:W-:Y:S01]  /*3ec0*/  FADD.FTZ R44, R178.reuse, R31 ;  /* 0x0000001fb22c7221 */ /* 0x050fe20000010000 */
[----:B------:R-:W-:-:S06]  /*3ed0*/  F2FP.F16.F32.PACK_AB R178, R178, R37 ;  /* 0x00000025b2b2723e */ /* 0x000fcc00000000ff */
[----:B------:R-:W2:Y:S01]  /*3ee0*/  MUFU.EX2 R33, R33 ;  /* 0x0000002100217308 */ /* 0x000ea20000000800 */
[----:B-1----:R-:W-:-:S04]  /*3ef0*/  FADD.FTZ R11, R79, R42 ;  /* 0x0000002a4f0b7221 */ /* 0x002fc80000010000 */
[----:B------:R-:W-:-:S03]  /*3f00*/  FADD.FTZ R42, R32, R11 ;  /* 0x0000000b202a7221 */ /* 0x000fc60000010000 */
[----:B------:R-:W1:Y:S01]  /*3f10*/  MUFU.EX2 R36, R51 ;  /* 0x0000003300247308 */ /* 0x000e620000000800 */
[----:B------:R-:W-:-:S04]  /*3f20*/  FADD.FTZ R11, R81, R42 ;  /* 0x0000002a510b7221 */ /* 0x000fc80000010000 */
[----:B------:R-:W-:-:S03]  /*3f30*/  FADD.FTZ R42, R34, R11 ;  /* 0x0000000b222a7221 */ /* 0x000fc60000010000 */
[----:B------:R-:W3:Y:S01]  /*3f40*/  MUFU.EX2 R172, R57 ;  /* 0x0000003900ac7308 */ /* 0x000ee20000000800 */
[----:B0-----:R-:W-:Y:S01]  /*3f50*/  FADD.FTZ R11, R83, R42 ;  /* 0x0000002a530b7221 */ /* 0x001fe20000010000 */
[----:B--2---:R-:W-:-:S06]  /*3f60*/  FADD.FTZ R13, R33, R44 ;  /* 0x0000002c210d7221 */ /* 0x004fcc0000010000 */
[----:B------:R-:W0:Y:S01]  /*3f70*/  MUFU.EX2 R15, R15 ;  /* 0x0000000f000f7308 */ /* 0x000e220000000800 */
[C---:B-1----:R-:W-:Y:S01]  /*3f80*/  FADD.FTZ R42, R36.reuse, R11 ;  /* 0x0000000b242a7221 */ /* 0x042fe20000010000 */
[----:B------:R-:W-:-:S06]  /*3f90*/  F2FP.F16.F32.PACK_AB R177, R36, R83 ;  /* 0x0000005324b1723e */ /* 0x000fcc00000000ff */
[----:B------:R-:W1:Y:S01]  /*3fa0*/  MUFU.EX2 R29, R29 ;  /* 0x0000001d001d7308 */ /* 0x000e620000000800 */
[C---:B---3--:R-:W-:Y:S01]  /*3fb0*/  FADD.FTZ R44, R172.reuse, R13 ;  /* 0x0000000dac2c7221 */ /* 0x048fe20000010000 */
[----:B------:R-:W-:-:S06]  /*3fc0*/  F2FP.F16.F32.PACK_AB R172, R172, R33 ;  /* 0x00000021acac723e */ /* 0x000fcc00000000ff */
[----:B------:R-:W2:Y:S01]  /*3fd0*/  MUFU.EX2 R38, R55 ;  /* 0x0000003700267308 */ /* 0x000ea20000000800 */
[----:B0-----:R-:W-:-:S07]  /*3fe0*/  FADD.FTZ R11, R15, R42 ;  /* 0x0000002a0f0b7221 */ /* 0x001fce0000010000 */
[----:B------:R-:W0:Y:S01]  /*3ff0*/  MUFU.EX2 R174, R61 ;  /* 0x0000003d00ae7308 */ /* 0x000e220000000800 */
[----:B-1----:R-:W-:-:S07]  /*4000*/  FADD.FTZ R13, R29, R44 ;  /* 0x0000002c1d0d7221 */ /* 0x002fce0000010000 */
[----:B------:R-:W1:Y:S01]  /*4010*/  MUFU.EX2 R25, R25 ;  /* 0x0000001900197308 */ /* 0x000e620000000800 */
[C---:B--2---:R-:W-:Y:S01]  /*4020*/  FADD.FTZ R20, R38.reuse, R11 ;  /* 0x0000000b26147221 */ /* 0x044fe20000010000 */
[----:B------:R-:W-:Y:S01]  /*4030*/  F2FP.F16.F32.PACK_AB R179, R38, R15 ;  /* 0x0000000f26b3723e */ /* 0x000fe200000000ff */
[----:B------:R-:W-:Y:S02]  /*4040*/  VIADD R15, R72, 0xfffffffe ;  /* 0xfffffffe480f7836 */ /* 0x000fe40000000000 */
[----:B------:R-:W-:-:S03]  /*4050*/  FADD.FTZ R11, R173, R20 ;  /* 0x00000014ad0b7221 */ /* 0x000fc60000010000 */
        /* <DEDUP_REMOVED lines=11> */
[----:B------:R-:W0:Y:S01]  /*4110*/  MUFU.EX2 R2, R63 ;  /* 0x0000003f00027308 */ /* 0x000e220000000800 */
[----:B-1----:R-:W-:-:S07]  /*4120*/  FADD.FTZ R11, R3, R20 ;  /* 0x00000014030b7221 */ /* 0x002fce0000010000 */
[----:B------:R-:W1:Y:S01]  /*4130*/  MUFU.EX2 R14, R14 ;  /* 0x0000000e000e7308 */ /* 0x000e620000000800 */
[----:B--2---:R-:W-:-:S07]  /*4140*/  FADD.FTZ R13, R21, R28 ;  /* 0x0000001c150d7221 */ /* 0x004fce0000010000 */
[----:B------:R-:W2:Y:S01]  /*4150*/  MUFU.EX2 R85, R85 ;  /* 0x0000005500557308 */ /* 0x000ea20000000800 */
[C---:B0-----:R-:W-:Y:S01]  /*4160*/  FADD.FTZ R28, R2.reuse, R11 ;  /* 0x0000000b021c7221 */ /* 0x041fe20000010000 */
[----:B------:R-:W-:Y:S01]  /*4170*/  F2FP.F16.F32.PACK_AB R175, R2, R3 ;  /* 0x0000000302af723e */ /* 0x000fe200000000ff */
[----:B------:R-:W-:-:S05]  /*4180*/  VIADD R2, R74, UR5 ;  /* 0x000000054a027c36 */ /* 0x000fca0008000000 */
[----:B------:R-:W0:Y:S01]  /*4190*/  MUFU.EX2 R10, R67 ;  /* 0x00000043000a7308 */ /* 0x000e220000000800 */
[C---:B-1----:R-:W-:Y:S01]  /*41a0*/  FADD.FTZ R11, R14.reuse, R13 ;  /* 0x0000000d0e0b7221 */ /* 0x042fe20000010000 */
[----:B------:R-:W-:-:S06]  /*41b0*/  F2FP.F16.F32.PACK_AB R170, R14, R21 ;  /* 0x000000150eaa723e */ /* 0x000fcc00000000ff */
[----:B------:R-:W1:Y:S01]  /*41c0*/  MUFU.EX2 R87, R87 ;  /* 0x0000005700577308 */ /* 0x000e620000000800 */
[----:B--2---:R-:W-:-:S07]  /*41d0*/  FADD.FTZ R13, R85, R28 ;  /* 0x0000001c550d7221 */ /* 0x004fce0000010000 */
[----:B------:R-:W2:Y:S01]  /*41e0*/  MUFU.EX2 R20, R71 ;  /* 0x0000004700147308 */ /* 0x000ea20000000800 */
[C---:B0-----:R-:W-:Y:S01]  /*41f0*/  FADD.FTZ R12, R10.reuse, R13 ;  /* 0x0000000d0a0c7221 */ /* 0x041fe20000010000 */
[----:B------:R-:W-:-:S03]  /*4200*/  F2FP.F16.F32.PACK_AB R169, R10, R85 ;  /* 0x000000550aa9723e */ /* 0x000fc600000000ff */
[----:B-1----:R-:W-:-:S04]  /*4210*/  FADD.FTZ R13, R87, R12 ;  /* 0x0000000c570d7221 */ /* 0x002fc80000010000 */
[C---:B--2---:R-:W-:Y:S01]  /*4220*/  FADD.FTZ R10, R20.reuse, R13 ;  /* 0x0000000d140a7221 */ /* 0x044fe20000010000 */
[----:B------:R-:W-:Y:S01]  /*4230*/  F2FP.F16.F32.PACK_AB R171, R20, R87 ;  /* 0x0000005714ab723e */ /* 0x000fe200000000ff */
[----:B------:R-:W-:Y:S06]  /*4240*/  @!P5 BRA `(.L_x_1264) ;  /* 0x000000000048d947 */ /* 0x000fec0003800000 */
[C---:B------:R-:W-:Y:S01]  /*4250*/  ISETP.GT.AND P1, PT, R74.reuse, RZ, PT ;  /* 0x000000ff4a00720c */ /* 0x040fe20003f24270 */
[----:B------:R-:W-:-:S12]  /*4260*/  VIADD R3, R74, 0xffffffff ;  /* 0xffffffff4a037836 */ /* 0x000fd80000000000 */
[----:B------:R-:W-:Y:S05]  /*4270*/  @P1 BRA `(.L_x_1265) ;  /* 0x0000000000201947 */ /* 0x000fea0003800000 */
[----:B------:R-:W0:Y:S01]  /*4280*/  LDC R14, c[0x0][0x9e4] ;  /* 0x00027900ff0e7b82 */ /* 0x000e220000000800 */
[----:B------:R-:W-:Y:S01]  /*4290*/  IMAD.MOV R3, RZ, RZ, -R74 ;  /* 0x000000ffff037224 */ /* 0x000fe200078e0a4a */
[----:B0-----:R-:W-:-:S13]  /*42a0*/  ISETP.NE.AND P1, PT, R14, 0x1, PT ;  /* 0x000000010e00780c */ /* 0x001fda0003f25270 */
[----:B------:R-:W0:Y:S02]  /*42b0*/  @P1 LDC.64 R12, c[0x0][0x9e8] ;  /* 0x00027a00ff0c1b82 */ /* 0x000e240000000a00 */
[----:B0-----:R-:W-:-:S05]  /*42c0*/  @P1 IMAD.HI.U32 R12, R3, R12, RZ ;  /* 0x0000000c030c1227 */ /* 0x001fca00078e00ff */
[----:B------:R-:W-:-:S04]  /*42d0*/  @P1 SHF.R.U32.HI R3, RZ, R13, R12 ;  /* 0x0000000dff031219 */ /* 0x000fc8000001160c */
[----:B------:R-:W-:Y:S01]  /*42e0*/  LOP3.LUT R3, RZ, R3, RZ, 0x33, !PT ;  /* 0x00000003ff037212 */ /* 0x000fe200078e33ff */
[----:B------:R-:W-:Y:S06]  /*42f0*/  BRA `(.L_x_1266) ;  /* 0x0000000000147947 */ /* 0x000fec0003800000 */
.L_x_1265:
[----:B------:R-:W0:Y:S02]  /*4300*/  LDC R14, c[0x0][0x9e4] ;  /* 0x00027900ff0e7b82 */ /* 0x000e240000000800 */
[----:B0-----:R-:W-:-:S13]  /*4310*/  ISETP.NE.AND P1, PT, R14, 0x1, PT ;  /* 0x000000010e00780c */ /* 0x001fda0003f25270 */
[----:B------:R-:W0:Y:S02]  /*4320*/  @P1 LDC.64 R12, c[0x0][0x9e8] ;  /* 0x00027a00ff0c1b82 */ /* 0x000e240000000a00 */
[----:B0-----:R-:W-:-:S05]  /*4330*/  @P1 IMAD.HI.U32 R12, R3, R12, RZ ;  /* 0x0000000c030c1227 */ /* 0x001fca00078e00ff */
[----:B------:R-:W-:-:S07]  /*4340*/  @P1 SHF.R.U32.HI R3, RZ, R13, R12 ;  /* 0x0000000dff031219 */ /* 0x000fce000001160c */
.L_x_1266:
[----:B------:R-:W-:-:S05]  /*4350*/  IMAD R3, R3, R14, R14 ;  /* 0x0000000e03037224 */ /* 0x000fca00078e020e */
[----:B------:R-:W-:-:S07]  /*4360*/  VIMNMX R2, R2, R3, PT ;  /* 0x0000000302027248 */ /* 0x000fce0003fe0100 */
.L_x_1264:
[----:B------:R-:W-:Y:S01]  /*4370*/  IMAD.HI R12, R2, 0x2aaaaaab, RZ ;  /* 0x2aaaaaab020c7827 */ /* 0x000fe200078e02ff */
[----:B------:R-:W-:Y:S02]  /*4380*/  CS2R R118, SRZ ;  /* 0x0000000000767805 */ /* 0x000fe4000001ff00 */
[----:B------:R-:W-:Y:S02]  /*4390*/  CS2R R116, SRZ ;  /* 0x0000000000747805 */ /* 0x000fe4000001ff00 */
[----:B------:R-:W-:Y:S01]  /*43a0*/  CS2R R114, SRZ ;  /* 0x0000000000727805 */ /* 0x000fe2000001ff00 */
[----:B------:R-:W-:Y:S01]  /*43b0*/  IMAD.MOV.U32 R3, RZ, RZ, 0x3f800000 ;  /* 0x3f800000ff037424 */ /* 0x000fe200078e00ff */
[----:B------:R-:W-:Y:S01]  /*43c0*/  SHF.R.U32.HI R13, RZ, 0x1f, R12 ;  /* 0x0000001fff0d7819 */ /* 0x000fe2000001160c */
[----:B------:R-:W-:Y:S01]  /*43d0*/  IMAD.MOV.U32 R2, RZ, RZ, 0x3f800000 ;  /* 0x3f800000ff027424 */ /* 0x000fe200078e00ff */
[----:B------:R-:W-:Y:S02]  /*43e0*/  CS2R R112, SRZ ;  /* 0x0000000000707805 */ /* 0x000fe4000001ff00 */
[----:B------:R-:W-:-:S02]  /*43f0*/  CS2R R110, SRZ ;  /* 0x00000000006e7805 */ /* 0x000fc4000001ff00 */
[----:B------:R-:W-:Y:S02]  /*4400*/  LEA.HI.SX32 R13, R12, R13, 0x1c ;  /* 0x0000000d0c0d7211 */ /* 0x000fe400078fe2ff */
[----:B------:R-:W-:Y:S02]  /*4410*/  CS2R R108, SRZ ;  /* 0x00000000006c7805 */ /* 0x000fe4000001ff00 */
[----:B------:R-:W-:Y:S02]  /*4420*/  CS2R R106, SRZ ;  /* 0x00000000006a7805 */ /* 0x000fe4000001ff00 */
[----:B------:R-:W-:Y:S02]  /*4430*/  CS2R R104, SRZ ;  /* 0x0000000000687805 */ /* 0x000fe4000001ff00 */
[----:B------:R-:W-:Y:S02]  /*4440*/  VIMNMX R14, R194, R13, !PT ;  /* 0x0000000dc20e7248 */ /* 0x000fe40007fe0100 */
[----:B------:R-:W-:-:S02]  /*4450*/  CS2R R102, SRZ ;  /* 0x0000000000667805 */ /* 0x000fc4000001ff00 */
[----:B------:R-:W-:Y:S02]  /*4460*/  CS2R R100, SRZ ;  /* 0x0000000000647805 */ /* 0x000fe4000001ff00 */
[----:B------:R-:W-:Y:S02]  /*4470*/  CS2R R98, SRZ ;  /* 0x0000000000627805 */ /* 0x000fe4000001ff00 */
[----:B------:R-:W-:Y:S02]  /*4480*/  ISETP.GE.AND P1, PT, R15, R14, PT ;  /* 0x0000000e0f00720c */ /* 0x000fe40003f26270 */
        /* <DEDUP_REMOVED lines=46> */
[----:B------:R-:W-:-:S05]  /*4770*/  ULDC UR54, c[0x0][0x9e0] ;  /* 0x0002780000367ab9 */ /* 0x000fca0000000800 */
.L_x_1286:
[----:B------:R-:W-:-:S04]  /*4780*/  UISETP.NE.AND UP0, UPT, UR4, 0x1, UPT ;  /* 0x000000010400788c */ /* 0x000fc8000bf05270 */
[----:B------:R-:W-:-:S04]  /*4790*/  USEL UR38, URZ, 0x1, UP0 ;  /* 0x000000013f267887 */ /* 0x000fc80008000000 */
[----:B------:R-:W-:Y:S01]  /*47a0*/  ULOP3.LUT UR38, UR7, UR38, URZ, 0x3c, !UPT ;  /* 0x0000002607267292 */ /* 0x000fe2000f8e3c3f */
[----:B------:R-:W-:Y:S11]  /*47b0*/  @!P0 BRA `(.L_x_1268) ;  /* 0x0000000000048947 */ /* 0x000ff60003800000 */
[----:B------:R-:W-:Y:S01]  /*47c0*/  BPT.TRAP 0x1 ;  /* 0x000000040000795c */ /* 0x000fe20000300000 */
.L_x_1268:
        /* <DEDUP_REMOVED lines=9> */
.L_x_1269:
[----:B-1----:R-:W-:Y:S05]  /*4860*/  @P1 BRA `(.L_x_1270) ;  /* 0x0000000000081947 */ /* 0x002fea0003800000 */
[----:B------:R-:W1:Y:S02]  /*4870*/  SYNCS.PHASECHK.TRANS64.TRYWAIT P1, [UR6+0x30830], R0 ;  /* 0x03083000ff0075a7 */ /* 0x000e640008020146 */
[----:B-1----:R-:W-:Y:S05]  /*4880*/  @!P1 BRA `(.L_x_1271) ;  /* 0x0000011400509947 */ /* 0x002fea0003800000 */
.L_x_1270:
        /* <DEDUP_REMOVED lines=167> */
.L_x_1272:
[----:B------:R-:W-:Y:S01]  /*5300*/  ULEA UR5, UR4, UR40, 0x3 ;  /* 0x0000002804057291 */ /* 0x000fe2000f8e183f */
[----:B01----:R-:W-:-:S05]  /*5310*/  IMAD.U32 R0, RZ, RZ, UR7 ;  /* 0x00000007ff007e24 */ /* 0x003fca000f8e00ff */
[----:B------:R-:W-:-:S04]  /*5320*/  SHF.L.U32 R0, R0, 0x1f, RZ ;  /* 0x0000001f00007819 */ /* 0x000fc800000006ff */
[----:B------:R0:W1:Y:S01]  /*5330*/  SYNCS.PHASECHK.TRANS64.TRYWAIT P1, [UR5+0x30850], R0 ;  /* 0x03085000ff0075a7 */ /* 0x0000620008020145 */
[----:B------:R-:W-:Y:S05]  /*5340*/  @!P0 BRA `(.L_x_1273) ;  /* 0x0000000000048947 */ /* 0x000fea0003800000 */
[----:B------:R-:W-:Y:S01]  /*5350*/  BPT.TRAP 0x1 ;  /* 0x000000040000795c */ /* 0x000fe20000300000 */
.L_x_1273:
[----:B-1----:R-:W-:Y:S05]  /*5360*/  @P1 BRA `(.L_x_1274) ;  /* 0x0000000000081947 */ /* 0x002fea0003800000 */
[----:B------:R-:W1:Y:S02]  /*5370*/  SYNCS.PHASECHK.TRANS64.TRYWAIT P1, [UR5+0x30850], R0 ;  /* 0x03085000ff0075a7 */ /* 0x000e640008020145 */
[----:B-1----:R-:W-:Y:S05]  /*5380*/  @!P1 BRA `(.L_x_1275) ;  /* 0x0000010800a89947 */ /* 0x002fea0003800000 */
.L_x_1274:
        /* <DEDUP_REMOVED lines=36> */
[----:B------:R-:W-:Y:S05]  /*55d0*/  @!P0 BRA `(.L_x_1276) ;  /* 0x0000000000048947 */ /* 0x000fea0003800000 */
[----:B------:R-:W-:Y:S01]  /*55e0*/  BPT.TRAP 0x1 ;  /* 0x000000040000795c */ /* 0x000fe20000300000 */
.L_x_1276:
[----:B------:R-:W-:Y:S01]  /*55f0*/  ISETP.NE.AND P2, PT, R203, 0x1, PT ;  /* 0x00000001cb00780c */ /* 0x000fe20003f45270 */
[----:B------:R-:W-:Y:S01]  /*5600*/  IMAD.IADD R5, R192, 0x1, R22 ;  /* 0x00000001c0057824 */ /* 0x000fe200078e0216 */
[----:B------:R-:W-:Y:S01]  /*5610*/  UIADD3 UR6, UR6, 0x30840, URZ ;  /* 0x0003084006067890 */ /* 0x000fe2000fffe03f */
[----:B------:R-:W-:Y:S01]  /*5620*/  IMAD R168, R15, -0x60, RZ ;  /* 0xffffffa00fa87824 */ /* 0x000fe200078e02ff */
[----:B------:R-:W-:Y:S01]  /*5630*/  LOP3.LUT P1, RZ, R16, 0x80000, RZ, 0xc0, !PT ;  /* 0x0008000010ff7812 */ /* 0x000fe2000782c0ff */
[----:B------:R-:W-:Y:S02]  /*5640*/  ULOP3.LUT UR4, URZ, UR43, URZ, 0x33, !UPT ;  /* 0x0000002b3f047292 */ /* 0x000fe4000f8e333f */
[----:B------:R-:W-:-:S06]  /*5650*/  UPRMT UR6, UR60, 0x654, UR6 ;  /* 0x000006543c067896 */ /* 0x000fcc0008000006 */
[----:B01----:R-:W0:Y:S08]  /*5660*/  @P2 LDC R0, c[0x0][0x44c] ;  /* 0x00011300ff002b82 */ /* 0x003e300000000800 */
[----:B------:R-:W1:Y:S01]  /*5670*/  @P2 LDC R3, c[0x0][0x450] ;  /* 0x00011400ff032b82 */ /* 0x000e620000000800 */
[----:B------:R-:W-:Y:S01]  /*5680*/  SYNCS.ARRIVE.TRANS64.RED.A1T0 RZ, [UR6], RZ ;  /* 0x000000ffffff79a7 */ /* 0x000fe20008100406 */
[----:B0-----:R-:W-:-:S05]  /*5690*/  @P2 IMAD.HI.U32 R0, R5, R0, RZ ;  /* 0x0000000005002227 */ /* 0x001fca00078e00ff */
[----:B-1----:R-:W-:Y:S01]  /*56a0*/  @P2 SHF.R.U32.HI R5, RZ, R3, R0 ;  /* 0x00000003ff052219 */ /* 0x002fe20000011600 */
[----:B------:R-:W-:-:S04]  /*56b0*/  VIADD R0, R168, 0x1 ;  /* 0x00000001a8007836 */ /* 0x000fc80000000000 */
[----:B------:R-:W0:Y:S01]  /*56c0*/  SHFL.IDX PT, R21, R5, RZ, 0x1c1f ;  /* 0x001c1fff05157589 */ /* 0x000e2200000e0000 */
[----:B------:R-:W-:-:S05]  /*56d0*/  IMAD R0, R23, -0x2, R0 ;  /* 0xfffffffe17007824 */ /* 0x000fca00078e0200 */
[----:B------:R-:W-:Y:S01]  /*56e0*/  IADD3 R2, -R18, R0, R17 ;  /* 0x0000000012027210 */ /* 0x000fe20007ffe111 */
[----:B------:R-:W-:-:S04]  /*56f0*/  VIADD R0, R0, 0xffffffff ;  /* 0xffffffff00007836 */ /* 0x000fc80000000000 */
[C---:B------:R-:W-:Y:S02]  /*5700*/  VIADD R170, R2.reuse, UR54 ;  /* 0x0000003602aa7c36 */ /* 0x040fe40008000000 */
[----:B------:R-:W-:Y:S02]  /*5710*/  VIADD R172, R2, UR4 ;  /* 0x0000000402ac7c36 */ /* 0x000fe40008000000 */
[--C-:B0-----:R-:W-:Y:S02]  /*5720*/  IMAD.IADD R4, R170, 0x1, R21.reuse ;  /* 0x00000001aa047824 */ /* 0x101fe400078e0215 */
[----:B------:R-:W-:Y:S01]  /*5730*/  IMAD.IADD R20, R172, 0x1, R21 ;  /* 0x00000001ac147824 */ /* 0x000fe200078e0215 */
[----:B------:R-:W-:Y:S06]  /*5740*/  @!P1 BRA `(.L_x_1277) ;  /* 0x0000000000549947 */ /* 0x000fec0003800000 */
[----:B------:R-:W-:Y:S01]  /*5750*/  IADD3 R21, -R18, R17, R21 ;  /* 0x0000001112157210 */ /* 0x000fe20007ffe115 */
        /* <DEDUP_REMOVED lines=11> */
.L_x_1279:
[----:B------:R-:W-:-:S05]  /*5810*/  IMAD.U32 R169, RZ, RZ, UR42 ;  /* 0x0000002affa97e24 */ /* 0x000fca000f8e00ff */
[----:B------:R-:W-:-:S13]  /*5820*/  ISETP.NE.AND P1, PT, R169, 0x1, PT ;  /* 0x00000001a900780c */ /* 0x000fda0003f25270 */
[----:B------:R-:W0:Y:S02]  /*5830*/  @P1 LDC.64 R2, c[0x0][0x9e8] ;  /* 0x00027a00ff021b82 */ /* 0x000e240000000a00 */
[----:B0-----:R-:W-:-:S05]  /*5840*/  @P1 IMAD.HI.U32 R2, R21, R2, RZ ;  /* 0x0000000215021227 */ /* 0x001fca00078e00ff */
[----:B------:R-:W-:-:S07]  /*5850*/  @P1 SHF.R.U32.HI R21, RZ, R3, R2 ;  /* 0x00000003ff151219 */ /* 0x000fce0000011602 */
.L_x_1280:
[----:B------:R-:W-:Y:S05]  /*5860*/  BSYNC B0 ;  /* 0x0000000000007941 */ /* 0x000fea0003800000 */
.L_x_1278:
[----:B------:R-:W-:-:S05]  /*5870*/  IMAD R21, R21, R169, R0 ;  /* 0x000000a915157224 */ /* 0x000fca00078e0200 */
[----:B------:R-:W-:Y:S02]  /*5880*/  VIADDMNMX R4, R21, R169, R4, PT ;  /* 0x000000a915047246 */ /* 0x000fe40003800104 */
[----:B------:R-:W-:-:S07]  /*5890*/  VIMNMX R20, R20, R21, !PT ;  /* 0x0000001514147248 */ /* 0x000fce0007fe0100 */
.L_x_1277:
        /* <DEDUP_REMOVED lines=151> */
.L_x_1283:
[----:B------:R-:W-:-:S05]  /*6210*/  IMAD.U32 R120, RZ, RZ, UR42 ;  /* 0x0000002aff787e24 */ /* 0x000fca000f8e00ff */
[----:B------:R-:W-:-:S13]  /*6220*/  ISETP.NE.AND P6, PT, R120, 0x1, PT ;  /* 0x000000017800780c */ /* 0x000fda0003fc5270 */
[----:B------:R-:W0:Y:S02]  /*6230*/  @P6 LDC.64 R2, c[0x0][0x9e8] ;  /* 0x00027a00ff026b82 */ /* 0x000e240000000a00 */
[----:B0-----:R-:W-:-:S05]  /*6240*/  @P6 IMAD.HI.U32 R2, R5, R2, RZ ;  /* 0x0000000205026227 */ /* 0x001fca00078e00ff */
[----:B------:R-:W-:-:S07]  /*6250*/  @P6 SHF.R.U32.HI R5, RZ, R3, R2 ;  /* 0x00000003ff056219 */ /* 0x000fce0000011602 */
.L_x_1284:
[----:B------:R-:W-:Y:S05]  /*6260*/  BSYNC B0 ;  /* 0x0000000000007941 */ /* 0x000fea0003800000 */
.L_x_1282:
[----:B------:R-:W-:-:S05]  /*6270*/  IMAD R5, R5, R120, R0 ;  /* 0x0000007805057224 */ /* 0x000fca00078e0200 */
[----:B------:R-:W-:Y:S02]  /*6280*/  VIADDMNMX R4, R5, R120, R4, PT ;  /* 0x0000007805047246 */ /* 0x000fe40003800104 */
[----:B------:R-:W-:-:S07]  /*6290*/  VIMNMX R20, R20, R5, !PT ;  /* 0x0000000514147248 */ /* 0x000fce0007fe0100 */
.L_x_1281:
[C---:B------:R-:W-:Y:S02]  /*62a0*/  ISETP.GT.AND P1, PT, R20.reuse, 0x1, !P1 ;  /* 0x000000011400780c */ /* 0x040fe40004f24270 */
        /* <DEDUP_REMOVED lines=63> */
[C---:B------:R-:W-:Y:S02]  /*66a0*/  LOP3.LUT P1, RZ, R16.reuse, 0x1000, RZ, 0xc0, !PT ;  /* 0x0000100010ff7812 */ /* 0x040fe4000782c0ff */
[----:B------:R-:W-:-:S02]  /*66b0*/  LOP3.LUT P2, RZ, R16, 0x40, RZ, 0xc0, !PT ;  /* 0x0000004010ff7812 */ /* 0x000fc4000784c0ff */
[----:B------:R-:W-:Y:S02]  /*66c0*/  ISETP.GT.AND P1, PT, R20, 0x30, !P1 ;  /* 0x000000301400780c */ /* 0x000fe40004f24270 */
[----:B------:R-:W-:Y:S02]  /*66d0*/  FMNMX.FTZ R0, R187, R0, !PT ;  /* 0x00000000bb007209 */ /* 0x000fe40007810000 */
[----:B------:R-:W-:Y:S02]  /*66e0*/  ISETP.LT.OR P1, PT, R4, 0x31, P1 ;  /* 0x000000310400780c */ /* 0x000fe40000f21670 */
[----:B------:R-:W-:Y:S02]  /*66f0*/  FMNMX.FTZ R120, R165, R0, !PT ;  /* 0x00000000a5787209 */ /* 0x000fe40007810000 */
[----:B------:R-:W-:Y:S01]  /*6700*/  FSEL R215, R146, -INF , !P1 ;  /* 0xff80000092d77808 */ /* 0x000fe20004800000 */
[----:B------:R-:W0:Y:S01]  /*6710*/  LDC R0, c[0x0][0x988] ;  /* 0x00026200ff007b82 */ /* 0x000e220000000800 */
[C---:B------:R-:W-:Y:S01]  /*6720*/  LOP3.LUT P1, RZ, R16.reuse, 0x800, RZ, 0xc0, !PT ;  /* 0x0000080010ff7812 */ /* 0x040fe2000782c0ff */
[----:B------:R-:W1:Y:S01]  /*6730*/  SHFL.BFLY PT, R5, R120, 0x2, 0x1f ;  /* 0x0c401f0078057f89 */ /* 0x000e6200000e0000 */
        /* <DEDUP_REMOVED lines=14> */
[----:B-1----:R-:W-:Y:S02]  /*6820*/  FMNMX.FTZ R124, R120, R5, !PT ;  /* 0x00000005787c7209 */ /* 0x002fe40007810000 */
[----:B------:R-:W-:Y:S02]  /*6830*/  ISETP.GT.AND P1, PT, R20, 0x39, !P1 ;  /* 0x000000391400780c */ /* 0x000fe40004f24270 */
[C---:B------:R-:W-:Y:S01]  /*6840*/  ISETP.LT.OR P4, PT, R4.reuse, 0x52, P4 ;  /* 0x000000520400780c */ /* 0x040fe20002781670 */
[----:B------:R-:W1:Y:S01]  /*6850*/  SHFL.BFLY PT, R5, R124, 0x1, 0x1f ;  /* 0x0c201f007c057f89 */ /* 0x000e6200000e0000 */
[C---:B------:R-:W-:Y:S02]  /*6860*/  ISETP.LT.OR P1, PT, R4.reuse, 0x3a, P1 ;  /* 0x0000003a0400780c */ /* 0x040fe40000f21670 */
[----:B------:R-:W-:-:S02]  /*6870*/  ISETP.LT.OR P5, PT, R4, 0x59, P5 ;  /* 0x000000590400780c */ /* 0x000fc40002fa1670 */
[----:B------:R-:W-:Y:S02]  /*6880*/  FSEL R151, R151, -INF , !P1 ;  /* 0xff80000097977808 */ /* 0x000fe40004800000 */
[----:B------:R-:W-:Y:S02]  /*6890*/  LOP3.LUT P1, RZ, R16, 0x100, RZ, 0xc0, !PT ;  /* 0x0000010010ff7812 */ /* 0x000fe4000782c0ff */
[----:B------:R-:W-:Y:S02]  /*68a0*/  FSEL R163, R163, -INF , !P4 ;  /* 0xff800000a3a37808 */ /* 0x000fe40006000000 */
[----:B------:R-:W-:-:S04]  /*68b0*/  ISETP.GT.AND P1, PT, R20, 0x40, !P1 ;  /* 0x000000401400780c */ /* 0x000fc80004f24270 */
[----:B------:R-:W-:-:S04]  /*68c0*/  ISETP.LT.OR P1, PT, R4, 0x41, P1 ;  /* 0x000000410400780c */ /* 0x000fc80000f21670 */
[----:B------:R-:W-:Y:S02]  /*68d0*/  FSEL R219, R154, -INF , !P1 ;  /* 0xff8000009adb7808 */ /* 0x000fe40004800000 */
[----:B------:R-:W-:Y:S02]  /*68e0*/  LOP3.LUT P1, RZ, R16, 0x80, RZ, 0xc0, !PT ;  /* 0x0000008010ff7812 */ /* 0x000fe4000782c0ff */
[----:B-1----:R-:W-:Y:S02]  /*68f0*/  FMNMX.FTZ R5, R124, R5, !PT ;  /* 0x000000057c057209 */ /* 0x002fe40007810000 */
[----:B------:R-:W-:-:S03]  /*6900*/  ISETP.GT.AND P1, PT, R20, 0x41, !P1 ;  /* 0x000000411400780c */ /* 0x000fc60004f24270 */
[----:B0-----:R-:W-:Y:S01]  /*6910*/  FMUL.FTZ R2, R5, R0 ;  /* 0x0000000005027220 */ /* 0x001fe20000410000 */
        /* <DEDUP_REMOVED lines=14> */
[----:B------:R-:W-:Y:S02]  /*6a00*/  FSETP.NEU.FTZ.AND P1, PT, R5, -INF , PT ;  /* 0xff8000000500780b */ /* 0x000fe40003f3d000 */
[----:B------:R-:W-:Y:S02]  /*6a10*/  FMNMX.FTZ R120, R122, R13, !PT ;  /* 0x0000000d7a787209 */ /* 0x000fe40007810000 */
[----:B------:R-:W-:Y:S02]  /*6a20*/  FSEL R2, R2, RZ, P1 ;  /* 0x000000ff02027208 */ /* 0x000fe40000800000 */
[----:B------:R-:W-:Y:S02]  /*6a30*/  FMNMX.FTZ R120, R123, R120, !PT ;  /* 0x000000787b787209 */ /* 0x000fe40007810000 */
[----:B------:R-:W-:Y:S01]  /*6a40*/  ISETP.LT.OR P2, PT, R4, 0x5a, P2 ;  /* 0x0000005a0400780c */ /* 0x000fe20001741670 */
[--C-:B------:R-:W-:Y:S01]  /*6a50*/  FFMA.FTZ R184, R169, R0, -R2.reuse ;  /* 0x00000000a9b87223 */ /* 0x100fe20000010802 */
[----:B------:R-:W-:Y:S01]  /*6a60*/  FMNMX.FTZ R120, R3, R120, !PT ;  /* 0x0000007803787209 */ /* 0x000fe20007810000 */
[-CC-:B------:R-:W-:Y:S01]  /*6a70*/  FFMA.FTZ R180, R121, R0.reuse, -R2.reuse ;  /* 0x0000000079b47223 */ /* 0x180fe20000010802 */
[----:B------:R-:W-:Y:S01]  /*6a80*/  FSEL R169, R166, -INF , !P5 ;  /* 0xff800000a6a97808 */ /* 0x000fe20006800000 */
[--C-:B------:R-:W-:Y:S01]  /*6a90*/  FFMA.FTZ R121, R137, R0, -R2.reuse ;  /* 0x0000000089797223 */ /* 0x100fe20000010802 */
[----:B------:R-:W-:Y:S01]  /*6aa0*/  FMNMX.FTZ R120, R127, R120, !PT ;  /* 0x000000787f787209 */ /* 0x000fe20007810000 */
[-CC-:B------:R-:W-:Y:S01]  /*6ab0*/  FFMA.FTZ R137, R141, R0.reuse, -R2.reuse ;  /* 0x000000008d897223 */ /* 0x180fe20000010802 */
[----:B------:R-:W-:Y:S01]  /*6ac0*/  FSEL R167, R167, -INF , !P2 ;  /* 0xff800000a7a77808 */ /* 0x000fe20005000000 */
[--C-:B------:R-:W-:Y:S01]  /*6ad0*/  FFMA.FTZ R182, R21, R0, -R2.reuse ;  /* 0x0000000015b67223 */ /* 0x100fe20000010802 */
[----:B------:R-:W-:Y:S01]  /*6ae0*/  FMNMX.FTZ R120, R189, R120, !PT ;  /* 0x00000078bd787209 */ /* 0x000fe20007810000 */
[-CC-:B------:R-:W-:Y:S01]  /*6af0*/  FFMA.FTZ R21, R149, R0.reuse, -R2.reuse ;  /* 0x0000000095157223 */ /* 0x180fe20000010802 */
[-CC-:B------:R-:W-:Y:S01]  /*6b00*/  FFMA.FTZ R149, R153, R0.reuse, -R2.reuse ;  /* 0x0000000099957223 */ /* 0x180fe20000010802 */
[--C-:B------:R-:W-:Y:S01]  /*6b10*/  FFMA.FTZ R186, R125, R0, -R2.reuse ;  /* 0x000000007dba7223 */ /* 0x100fe20000010802 */
[----:B------:R-:W-:Y:S01]  /*6b20*/  FMNMX.FTZ R120, R131, R120, !PT ;  /* 0x0000007883787209 */ /* 0x000fe20007810000 */
[-CC-:B------:R-:W-:Y:S01]  /*6b30*/  FFMA.FTZ R125, R133, R0.reuse, -R2.reuse ;  /* 0x00000000857d7223 */ /* 0x180fe20000010802 */
[-CC-:B------:R-:W-:Y:S01]  /*6b40*/  FFMA.FTZ R133, R145, R0.reuse, -R2.reuse ;  /* 0x0000000091857223 */ /* 0x180fe20000010802 */
[--C-:B------:R-:W-:Y:S01]  /*6b50*/  FFMA.FTZ R145, R157, R0, -R2.reuse ;  /* 0x000000009d917223 */ /* 0x100fe20000010802 */
[----:B------:R-:W-:Y:S01]  /*6b60*/  FMNMX.FTZ R120, R191, R120, !PT ;  /* 0x00000078bf787209 */ /* 0x000fe20007810000 */
[-CC-:B------:R-:W-:Y:S01]  /*6b70*/  FFMA.FTZ R225, R225, R0.reuse, -R2.reuse ;  /* 0x00000000e1e17223 */ /* 0x180fe20000010802 */
[----:B------:R-:W-:Y:S01]  /*6b80*/  FSEL R157, R5, RZ, P1 ;  /* 0x000000ff059d7208 */ /* 0x000fe20000800000 */
[--C-:B------:R-:W-:Y:S01]  /*6b90*/  FFMA.FTZ R188, R175, R0, -R2.reuse ;  /* 0x00000000afbc7223 */ /* 0x100fe20000010802 */
[----:B------:R-:W-:Y:S01]  /*6ba0*/  FMNMX.FTZ R120, R135, R120, !PT ;  /* 0x0000007887787209 */ /* 0x000fe20007810000 */
[-CC-:B------:R-:W-:Y:S01]  /*6bb0*/  FFMA.FTZ R190, R173, R0.reuse, -R2.reuse ;  /* 0x00000000adbe7223 */ /* 0x180fe20000010802 */
[----:B------:R-:W-:Y:S01]  /*6bc0*/  FFMA.FTZ R171, R171, R0, -R2 ;  /* 0x00000000abab7223 */ /* 0x000fe20000010802 */
[----:B------:R-:W-:Y:S01]  /*6bd0*/  FADD.FTZ R157, -R157, R12 ;  /* 0x0000000c9d9d7221 */ /* 0x000fe20000010100 */
[----:B------:R-:W-:Y:S01]  /*6be0*/  FMNMX.FTZ R120, R211, R120, !PT ;  /* 0x00000078d3787209 */ /* 0x000fe20007810000 */
[-CC-:B------:R-:W-:Y:S01]  /*6bf0*/  FFMA.FTZ R129, R129, R0.reuse, -R2.reuse ;  /* 0x0000000081817223 */ /* 0x180fe20000010802 */
[-CC-:B------:R-:W-:Y:S01]  /*6c00*/  FFMA.FTZ R176, R177, R0.reuse, -R2.reuse ;  /* 0x00000000b1b07223 */ /* 0x180fe20000010802 */
[----:B------:R-:W-:Y:S01]  /*6c10*/  FMUL.FTZ R157, R157, R0 ;  /* 0x000000009d9d7220 */ /* 0x000fe20000410000 */
[----:B------:R-:W-:Y:S01]  /*6c20*/  FMNMX.FTZ R120, R139, R120, !PT ;  /* 0x000000788b787209 */ /* 0x000fe20007810000 */
[-CC-:B------:R-:W-:Y:S01]  /*6c30*/  FFMA.FTZ R178, R179, R0.reuse, -R2.reuse ;  /* 0x00000000b3b27223 */ /* 0x180fe20000010802 */
[-CC-:B------:R-:W-:Y:S01]  /*6c40*/  FFMA.FTZ R172, R181, R0.reuse, -R2.reuse ;  /* 0x00000000b5ac7223 */ /* 0x180fe20000010802 */
[--C-:B------:R-:W-:Y:S01]  /*6c50*/  FFMA.FTZ R174, R183, R0, -R2.reuse ;  /* 0x00000000b7ae7223 */ /* 0x100fe20000010802 */
[----:B------:R-:W-:Y:S01]  /*6c60*/  FMNMX.FTZ R120, R213, R120, !PT ;  /* 0x00000078d5787209 */ /* 0x000fe20007810000 */
[-CC-:B------:R-:W-:Y:S01]  /*6c70*/  FFMA.FTZ R168, R185, R0.reuse, -R2.reuse ;  /* 0x00000000b9a87223 */ /* 0x180fe20000010802 */
[----:B------:R-:W-:Y:S01]  /*6c80*/  FFMA.FTZ R170, R187, R0, -R2 ;  /* 0x00000000bbaa7223 */ /* 0x000fe20000010802 */
        /* <DEDUP_REMOVED lines=19> */
[----:B------:R-:W-:-:S05]  /*6dc0*/  FMNMX.FTZ R120, R167, R120, !PT ;  /* 0x00000078a7787209 */ /* 0x000fca0007810000 */
[----:B------:R-:W0:Y:S02]  /*6dd0*/  SHFL.BFLY PT, R141, R120, 0x2, 0x1f ;  /* 0x0c401f00788d7f89 */ /* 0x000e2400000e0000 */
[----:B------:R-:W-:Y:S08]  /*6de0*/  MUFU.EX2 R125, R125 ;  /* 0x0000007d007d7308 */ /* 0x000ff00000000800 */
[----:B------:R-:W-:Y:S08]  /*6df0*/  MUFU.EX2 R180, R180 ;  /* 0x000000b400b47308 */ /* 0x000ff00000000800 */
[----:B------:R-:W-:Y:S01]  /*6e00*/  MUFU.EX2 R121, R121 ;  /* 0x0000007900797308 */ /* 0x000fe20000000800 */
[----:B0-----:R-:W-:Y:S01]  /*6e10*/  FMNMX.FTZ R4, R120, R141, !PT ;  /* 0x0000008d78047209 */ /* 0x001fe20007810000 */
[----:B------:R-:W-:-:S06]  /*6e20*/  FFMA.FTZ R141, R161, R0, -R2 ;  /* 0x00000000a18d7223 */ /* 0x000fcc0000010802 */
[----:B------:R-:W-:Y:S01]  /*6e30*/  MUFU.EX2 R182, R182 ;  /* 0x000000b600b67308 */ /* 0x000fe20000000800 */
[----:B------:R-:W0:Y:S07]  /*6e40*/  SHFL.BFLY PT, R153, R4, 0x1, 0x1f ;  /* 0x0c201f0004997f89 */ /* 0x000e2e00000e0000 */
[----:B------:R-:W-:Y:S08]  /*6e50*/  MUFU.EX2 R137, R137 ;  /* 0x0000008900897308 */ /* 0x000ff00000000800 */
[----:B------:R-:W-:Y:S08]  /*6e60*/  MUFU.EX2 R176, R176 ;  /* 0x000000b000b07308 */ /* 0x000ff00000000800 */
[----:B------:R-:W-:Y:S01]  /*6e70*/  MUFU.EX2 R133, R133 ;  /* 0x0000008500857308 */ /* 0x000fe20000000800 */
[----:B0-----:R-:W-:Y:S01]  /*6e80*/  FMNMX.FTZ R4, R4, R153, !PT ;  /* 0x0000009904047209 */ /* 0x001fe20007810000 */
[----:B------:R-:W-:-:S03]  /*6e90*/  FFMA.FTZ R153, R165, R0, -R2 ;  /* 0x00000000a5997223 */ /* 0x000fc60000010802 */
[C---:B------:R-:W-:Y:S01]  /*6ea0*/  FSETP.NEU.FTZ.AND P1, PT, R4.reuse, -INF , PT ;  /* 0xff8000000400780b */ /* 0x040fe20003f3d000 */
[C---:B------:R-:W-:Y:S02]  /*6eb0*/  FMUL.FTZ R12, R4.reuse, R0 ;  /* 0x00000000040c7220 */ /* 0x040fe40000410000 */
[----:B------:R-:W0:Y:S01]  /*6ec0*/  MUFU.EX2 R2, R157 ;  /* 0x0000009d00027308 */ /* 0x000e220000000800 */
[----:B------:R-:W-:Y:S02]  /*6ed0*/  FSEL R128, R4, RZ, P1 ;  /* 0x000000ff04807208 */ /* 0x000fe40000800000 */
[----:B------:R-:W-:-:S05]  /*6ee0*/  FSEL R12, R12, RZ, P1 ;  /* 0x000000ff0c0c7208 */ /* 0x000fca0000800000 */
[----:B------:R-:W-:Y:S01]  /*6ef0*/  MUFU.EX2 R178, R178 ;  /* 0x000000b200b27308 */ /* 0x000fe20000000800 */
[-CC-:B------:R-:W-:Y:S01]  /*6f00*/  FFMA.FTZ R120, R3, R0.reuse, -R12.reuse ;  /* 0x0000000003787223 */ /* 0x180fe2000001080c */
[----:B------:R-:W-:Y:S01]  /*6f10*/  FADD.FTZ R3, -R128, R13 ;  /* 0x0000000d80037221 */ /* 0x000fe20000010100 */
[-CC-:B------:R-:W-:Y:S01]  /*6f20*/  FFMA.FTZ R20, R122, R0.reuse, -R12.reuse ;  /* 0x000000007a147223 */ /* 0x180fe2000001080c */
[-CC-:B------:R-:W-:Y:S01]  /*6f30*/  FFMA.FTZ R123, R123, R0.reuse, -R12.reuse ;  /* 0x000000007b7b7223 */ /* 0x180fe2000001080c */
[-CC-:B------:R-:W-:Y:S01]  /*6f40*/  FFMA.FTZ R127, R127, R0.reuse, -R12.reuse ;  /* 0x000000007f7f7223 */ /* 0x180fe2000001080c */
[-C--:B------:R-:W-:Y:S01]  /*6f50*/  FMUL.FTZ R3, R3, R0.reuse ;  /* 0x0000000003037220 */ /* 0x080fe20000410000 */
[-CC-:B------:R-:W-:Y:S01]  /*6f60*/  FFMA.FTZ R185, R189, R0.reuse, -R12.reuse ;  /* 0x00000000bdb97223 */ /* 0x180fe2000001080c */
[----:B------:R-:W-:Y:S01]  /*6f70*/  MUFU.EX2 R120, R120 ;  /* 0x0000007800787308 */ /* 0x000fe20000000800 */
[-CC-:B------:R-:W-:Y:S01]  /*6f80*/  FFMA.FTZ R122, R131, R0.reuse, -R12.reuse ;  /* 0x00000000837a7223 */ /* 0x180fe2000001080c */
[----:B0-----:R-:W-:Y:S01]  /*6f90*/  FFMA.FTZ R11, R2, R11, R225 ;  /* 0x0000000b020b7223 */ /* 0x001fe200000100e1 */
[-CC-:B------:R-:W-:Y:S01]  /*6fa0*/  FFMA.FTZ R187, R191, R0.reuse, -R12.reuse ;  /* 0x00000000bfbb7223 */ /* 0x180fe2000001080c */
[-CC-:B------:R-:W-:Y:S01]  /*6fb0*/  FFMA.FTZ R124, R135, R0.reuse, -R12.reuse ;  /* 0x00000000877c7223 */ /* 0x180fe2000001080c */
[-CC-:B------:R-:W-:Y:S01]  /*6fc0*/  FFMA.FTZ R181, R211, R0.reuse, -R12.reuse ;  /* 0x00000000d3b57223 */ /* 0x180fe2000001080c */
[----:B------:R-:W-:Y:S01]  /*6fd0*/  FADD.FTZ R11, R188, R11 ;  /* 0x0000000bbc0b7221 */ /* 0x000fe20000010000 */
        /* <DEDUP_REMOVED lines=9> */
[----:B------:R-:W0:Y:S01]  /*7070*/  MUFU.EX2 R3, R3 ;  /* 0x0000000300037308 */ /* 0x000e220000000800 */
[-CC-:B------:R-:W-:Y:S01]  /*7080*/  FFMA.FTZ R175, R221, R0.reuse, -R12.reuse ;  /* 0x00000000ddaf7223 */ /* 0x180fe2000001080c */
[-CC-:B------:R-:W-:Y:S01]  /*7090*/  FFMA.FTZ R163, R163, R0.reuse, -R12.reuse ;  /* 0x00000000a3a37223 */ /* 0x180fe2000001080c */
[----:B------:R-:W-:-:S05]  /*70a0*/  FFMA.FTZ R169, R169, R0, -R12 ;  /* 0x00000000a9a97223 */ /* 0x000fca000001080c */
[----:B------:R-:W1:Y:S08]  /*70b0*/  MUFU.EX2 R123, R123 ;  /* 0x0000007b007b7308 */ /* 0x000e700000000800 */
[----:B------:R-:W2:Y:S01]  /*70c0*/  MUFU.EX2 R127, R127 ;  /* 0x0000007f007f7308 */ /* 0x000ea20000000800 */
[----:B0-----:R-:W-:-:S07]  /*70d0*/  FFMA.FTZ R10, R3, R10, R20 ;  /* 0x0000000a030a7223 */ /* 0x001fce0000010014 */
[----:B------:R-:W0:Y:S01]  /*70e0*/  MUFU.EX2 R185, R185 ;  /* 0x000000b900b97308 */ /* 0x000e220000000800 */
[----:B-1----:R-:W-:Y:S01]  /*70f0*/  FADD.FTZ R13, R123, R10 ;  /* 0x0000000a7b0d7221 */ /* 0x002fe20000010000 */
[----:B------:R-:W-:-:S03]  /*7100*/  FADD.FTZ R10, R190, R11 ;  /* 0x0000000bbe0a7221 */ /* 0x000fc60000010000 */
        /* <DEDUP_REMOVED lines=9> */
[----:B------:R-:W-:-:S03]  /*71a0*/  FFMA.FTZ R134, R155, R0, -R12 ;  /* 0x000000009b867223 */ /* 0x000fc6000001080c */
[----:B------:R-:W-:Y:S02]  /*71b0*/  FADD.FTZ R13, R125, R136 ;  /* 0x000000887d0d7221 */ /* 0x000fe40000010000 */
[----:B------:R-:W0:Y:S01]  /*71c0*/  MUFU.EX2 R124, R124 ;  /* 0x0000007c007c7308 */ /* 0x000e220000000800 */
[----:B-1----:R-:W-:Y:S01]  /*71d0*/  FADD.FTZ R10, R122, R11 ;  /* 0x0000000b7a0a7221 */ /* 0x002fe20000010000 */
[----:B------:R-:W-:-:S04]  /*71e0*/  FADD.FTZ R136, R180, R13 ;  /* 0x0000000db4887221 */ /* 0x000fc80000010000 */
[----:B------:R-:W-:Y:S01]  /*71f0*/  FADD.FTZ R13, R121, R136 ;  /* 0x00000088790d7221 */ /* 0x000fe20000010000 */
[-C--:B------:R-:W-:Y:S01]  /*7200*/  FFMA.FTZ R136, R159, R0.reuse, -R12 ;  /* 0x000000009f887223 */ /* 0x080fe2000001080c */
[----:B------:R-:W1:Y:S01]  /*7210*/  MUFU.EX2 R181, R181 ;  /* 0x000000b500b57308 */ /* 0x000e620000000800 */
[----:B--2---:R-:W-:Y:S01]  /*7220*/  FADD.FTZ R11, R187, R10 ;  /* 0x0000000abb0b7221 */ /* 0x004fe20000010000 */
[----:B------:R-:W-:Y:S01]  /*7230*/  FADD.FTZ R138, R182, R13 ;  /* 0x0000000db68a7221 */ /* 0x000fe20000010000 */
[-CC-:B------:R-:W-:Y:S01]  /*7240*/  FFMA.FTZ R13, R223, R0.reuse, -R12.reuse ;  /* 0x00000000df0d7223 */ /* 0x180fe2000001080c */
[----:B------:R-:W-:Y:S02]  /*7250*/  FFMA.FTZ R12, R167, R0, -R12 ;  /* 0x00000000a70c7223 */ /* 0x000fe4000001080c */
[----:B------:R-:W-:Y:S02]  /*7260*/  FADD.FTZ R131, R137, R138 ;  /* 0x0000008a89837221 */ /* 0x000fe40000010000 */
[----:B------:R-:W2:Y:S01]  /*7270*/  MUFU.EX2 R126, R126 ;  /* 0x0000007e007e7308 */ /* 0x000ea20000000800 */
[----:B0-----:R-:W-:Y:S01]  /*7280*/  FADD.FTZ R10, R124, R11 ;  /* 0x0000000b7c0a7221 */ /* 0x001fe20000010000 */
[----:B------:R-:W-:-:S04]  /*7290*/  FADD.FTZ R138, R176, R131 ;  /* 0x00000083b08a7221 */ /* 0x000fc80000010000 */
[----:B------:R-:W-:Y:S02]  /*72a0*/  FADD.FTZ R131, R133, R138 ;  /* 0x0000008a85837221 */ /* 0x000fe40000010000 */
[----:B------:R-:W0:Y:S01]  /*72b0*/  MUFU.EX2 R183, R183 ;  /* 0x000000b700b77308 */ /* 0x000e220000000800 */
[----:B-1----:R-:W-:Y:S01]  /*72c0*/  FADD.FTZ R11, R181, R10 ;  /* 0x0000000ab50b7221 */ /* 0x002fe20000010000 */
[----:B------:R-:W-:-:S06]  /*72d0*/  FADD.FTZ R138, R178, R131 ;  /* 0x00000083b28a7221 */ /* 0x000fcc0000010000 */
        /* <DEDUP_REMOVED lines=48> */
.L_x_1285:
[----:B------:R-:W-:Y:S01]  /*75e0*/  UIADD3 UR5, UR5, 0x30860, URZ ;  /* 0x0003086005057890 */ /* 0x000fe2000fffe03f */
[----:B------:R-:W-:Y:S01]  /*75f0*/  ISETP.GT.AND P1, PT, R15, R14, PT ;  /* 0x0000000e0f00720c */ /* 0x000fe20003f24270 */
        /* <DEDUP_REMOVED lines=32> */
.L_x_1267:
[----:B------:R-:W-:Y:S01]  /*7800*/  ISETP.NE.AND P2, PT, R203, 0x1, PT ;  /* 0x00000001cb00780c */ /* 0x000fe20003f45270 */
[----:B------:R-:W-:Y:S01]  /*7810*/  VIADD R12, R22, 0x7f ;  /* 0x0000007f160c7836 */ /* 0x000fe20000000000 */
[----:B------:R-:W-:Y:S02]  /*7820*/  LOP3.LUT P1, RZ, R16, 0x80000, RZ, 0xc0, !PT ;  /* 0x0008000010ff7812 */ /* 0x000fe4000782c0ff */
[----:B------:R-:W-:-:S09]  /*7830*/  IADD3 R21, R17, 0x1, -R18 ;  /* 0x0000000111157810 */ /* 0x000fd20007ffe812 */
[----:B------:R-:W0:Y:S08]  /*7840*/  @P2 LDC R13, c[0x0][0x44c] ;  /* 0x00011300ff0d2b82 */ /* 0x000e300000000800 */
[----:B------:R-:W1:Y:S01]  /*7850*/  @P2 LDC R14, c[0x0][0x450] ;  /* 0x00011400ff0e2b82 */ /* 0x000e620000000800 */
[----:B0-----:R-:W-:-:S05]  /*7860*/  @P2 IMAD.HI.U32 R13, R12, R13, RZ ;  /* 0x0000000d0c0d2227 */ /* 0x001fca00078e00ff */
[----:B-1----:R-:W-:-:S05]  /*7870*/  @P2 SHF.R.U32.HI R12, RZ, R14, R13 ;  /* 0x0000000eff0c2219 */ /* 0x002fca000001160d */
[----:B------:R-:W-:-:S04]  /*7880*/  IMAD.IADD R12, R21, 0x1, R12 ;  /* 0x00000001150c7824 */ /* 0x000fc800078e020c */
[----:B------:R-:W-:Y:S01]  /*7890*/  VIADD R13, R12, -UR43 ;  /* 0x8000002b0c0d7c36 */ /* 0x000fe20008000000 */
[----:B------:R-:W-:Y:S06]  /*78a0*/  @!P1 BRA `(.L_x_1287) ;  /* 0x0000000000449947 */ /* 0x000fec0003800000 */
[----:B------:R-:W-:-:S13]  /*78b0*/  ISETP.GT.AND P1, PT, R12, -0x1, PT ;  /* 0xffffffff0c00780c */ /* 0x000fda0003f24270 */
[----:B------:R-:W-:Y:S05]  /*78c0*/  @P1 BRA `(.L_x_1288) ;  /* 0x0000000000201947 */ /* 0x000fea0003800000 */
[----:B------:R-:W0:Y:S01]  /*78d0*/  LDC R121, c[0x0][0x9e4] ;  /* 0x00027900ff797b82 */ /* 0x000e220000000800 */
[----:B------:R-:W-:Y:S02]  /*78e0*/  LOP3.LUT R21, RZ, R12, RZ, 0x33, !PT ;  /* 0x0000000cff157212 */ /* 0x000fe400078e33ff */
[----:B0-----:R-:W-:-:S13]  /*78f0*/  ISETP.NE.AND P1, PT, R121, 0x1, PT ;  /* 0x000000017900780c */ /* 0x001fda0003f25270 */
[----:B------:R-:W0:Y:S02]  /*7900*/  @P1 LDC.64 R122, c[0x0][0x9e8] ;  /* 0x00027a00ff7a1b82 */ /* 0x000e240000000a00 */
[----:B0-----:R-:W-:-:S05]  /*7910*/  @P1 IMAD.HI.U32 R12, R21, R122, RZ ;  /* 0x0000007a150c1227 */ /* 0x001fca00078e00ff */
[----:B------:R-:W-:-:S04]  /*7920*/  @P1 SHF.R.U32.HI R21, RZ, R123, R12 ;  /* 0x0000007bff151219 */ /* 0x000fc8000001160c */
[----:B------:R-:W-:Y:S01]  /*7930*/  LOP3.LUT R12, RZ, R21, RZ, 0x33, !PT ;  /* 0x00000015ff0c7212 */ /* 0x000fe200078e33ff */
[----:B------:R-:W-:Y:S06]  /*7940*/  BRA `(.L_x_1289) ;  /* 0x0000000000147947 */ /* 0x000fec0003800000 */
.L_x_1288:
[----:B------:R-:W0:Y:S02]  /*7950*/  LDC R121, c[0x0][0x9e4] ;  /* 0x00027900ff797b82 */ /* 0x000e240000000800 */
[----:B0-----:R-:W-:-:S13]  /*7960*/  ISETP.NE.AND P1, PT, R121, 0x1, PT ;  /* 0x000000017900780c */ /* 0x001fda0003f25270 */
[----:B------:R-:W0:Y:S02]  /*7970*/  @P1 LDC.64 R20, c[0x0][0x9e8] ;  /* 0x00027a00ff141b82 */ /* 0x000e240000000a00 */
[----:B0-----:R-:W-:-:S05]  /*7980*/  @P1 IMAD.HI.U32 R14, R12, R20, RZ ;  /* 0x000000140c0e1227 */ /* 0x001fca00078e00ff */
[----:B------:R-:W-:-:S07]  /*7990*/  @P1 SHF.R.U32.HI R12, RZ, R21, R14 ;  /* 0x00000015ff0c1219 */ /* 0x000fce000001160e */
.L_x_1289:
[----:B------:R-:W-:-:S05]  /*79a0*/  IMAD R12, R12, R121, RZ ;  /* 0x000000790c0c7224 */ /* 0x000fca00078e02ff */
[----:B------:R-:W-:-:S07]  /*79b0*/  VIMNMX R13, R13, R12, !PT ;  /* 0x0000000c0d0d7248 */ /* 0x000fce0007fe0100 */
.L_x_1287:
[----:B------:R-:W-:-:S04]  /*79c0*/  VIADD R13, R13, 0x5f ;  /* 0x0000005f0d0d7836 */ /* 0x000fc80000000000 */
[----:B------:R-:W-:-:S05]  /*79d0*/  IMAD.HI R13, R13, 0x2aaaaaab, RZ ;  /* 0x2aaaaaab0d0d7827 */ /* 0x000fca00078e02ff */
[----:B------:R-:W-:-:S04]  /*79e0*/  SHF.R.U32.HI R12, RZ, 0x1f, R13 ;  /* 0x0000001fff0c7819 */ /* 0x000fc8000001160d */
[----:B------:R-:W-:-:S04]  /*79f0*/  LEA.HI.SX32 R13, R13, R12, 0x1c ;  /* 0x0000000c0d0d7211 */ /* 0x000fc800078fe2ff */
[----:B------:R-:W-:-:S04]  /*7a00*/  VIMNMX R12, R194, R13, !PT ;  /* 0x0000000dc20c7248 */ /* 0x000fc80007fe0100 */
[----:B------:R-:W-:-:S13]  /*7a10*/  ISETP.GE.AND P1, PT, R15, R12, PT ;  /* 0x0000000c0f00720c */ /* 0x000fda0003f26270 */
[----:B------:R-:W-:Y:S05]  /*7a20*/  @!P1 BRA `(.L_x_1290) ;  /* 0x0000001c008c9947 */ /* 0x000fea0003800000 */
[----:B------:R-:W-:Y:S01]  /*7a30*/  IMAD.MOV.U32 R21, RZ, RZ, R4 ;  /* 0x000000ffff157224 */ /* 0x000fe200078e0004 */
[----:B------:R-:W-:Y:S01]  /*7a40*/  UMOV UR7, UR38 ;  /* 0x0000002600077c82 */ /* 0x000fe20008000000 */
[----:B------:R-:W-:Y:S01]  /*7a50*/  IMAD.MOV.U32 R13, RZ, RZ, R5 ;  /* 0x000000ffff0d7224 */ /* 0x000fe200078e0005 */
[----:B------:R-:W-:-:S06]  /*7a60*/  UMOV UR4, UR39 ;  /* 0x0000002700047c82 */ /* 0x000fcc0008000000 */
.L_x_1301:
[----:B------:R-:W-:-:S04]  /*7a70*/  UISETP.NE.AND UP0, UPT, UR4, 0x1, UPT ;  /* 0x000000010400788c */ /* 0x000fc8000bf05270 */
[----:B------:R-:W-:-:S04]  /*7a80*/  USEL UR38, URZ, 0x1, UP0 ;  /* 0x000000013f267887 */ /* 0x000fc80008000000 */
[----:B------:R-:W-:Y:S01]  /*7a90*/  ULOP3.LUT UR38, UR7, UR38, URZ, 0x3c, !UPT ;  /* 0x0000002607267292 */ /* 0x000fe2000f8e3c3f */
[----:B------:R-:W-:Y:S11]  /*7aa0*/  @!P0 BRA `(.L_x_1291) ;  /* 0x0000000000048947 */ /* 0x000ff60003800000 */
[----:B------:R-:W-:Y:S01]  /*7ab0*/  BPT.TRAP 0x1 ;  /* 0x000000040000795c */ /* 0x000fe20000300000 */
.L_x_1291:
        /* <DEDUP_REMOVED lines=9> */
.L_x_1292:
[----:B-1----:R-:W-:Y:S05]  /*7b50*/  @P1 BRA `(.L_x_1293) ;  /* 0x0000000000081947 */ /* 0x002fea0003800000 */
[----:B------:R-:W1:Y:S02]  /*7b60*/  SYNCS.PHASECHK.TRANS64.TRYWAIT P1, [UR6+0x30830], R0 ;  /* 0x03083000ff0075a7 */ /* 0x000e640008020146 */
[----:B-1----:R-:W-:Y:S05]  /*7b70*/  @!P1 BRA `(.L_x_1294) ;  /* 0x000000e000c49947 */ /* 0x002fea0003800000 */
.L_x_1293:
        /* <DEDUP_REMOVED lines=167> */
.L_x_1295:
[----:B------:R-:W-:Y:S01]  /*85f0*/  ULEA UR5, UR4, UR40, 0x3 ;  /* 0x0000002804057291 */ /* 0x000fe2000f8e183f */
[----:B01----:R-:W-:-:S05]  /*8600*/  IMAD.U32 R0, RZ, RZ, UR7 ;  /* 0x00000007ff007e24 */ /* 0x003fca000f8e00ff */
[----:B------:R-:W-:-:S04]  /*8610*/  SHF.L.U32 R0, R0, 0x1f, RZ ;  /* 0x0000001f00007819 */ /* 0x000fc800000006ff */
[----:B------:R0:W1:Y:S01]  /*8620*/  SYNCS.PHASECHK.TRANS64.TRYWAIT P1, [UR5+0x30850], R0 ;  /* 0x03085000ff0075a7 */ /* 0x0000620008020145 */
[----:B------:R-:W-:Y:S05]  /*8630*/  @!P0 BRA `(.L_x_1296) ;  /* 0x0000000000048947 */ /* 0x000fea0003800000 */
[----:B------:R-:W-:Y:S01]  /*8640*/  BPT.TRAP 0x1 ;  /* 0x000000040000795c */ /* 0x000fe20000300000 */
.L_x_1296:
[----:B-1----:R-:W-:Y:S05]  /*8650*/  @P1 BRA `(.L_x_1297) ;  /* 0x0000000000081947 */ /* 0x002fea0003800000 */
[----:B------:R-:W1:Y:S02]  /*8660*/  SYNCS.PHASECHK.TRANS64.TRYWAIT P1, [UR5+0x30850], R0 ;  /* 0x03085000ff0075a7 */ /* 0x000e640008020145 */
[----:B-1----:R-:W-:Y:S05]  /*8670*/  @!P1 BRA `(.L_x_1298) ;  /* 0x000000d8001c9947 */ /* 0x002fea0003800000 */
.L_x_1297:
        /* <DEDUP_REMOVED lines=38> */
.L_x_1299:
        /* <DEDUP_REMOVED lines=60> */
[C---:B0-----:R-:W-:Y:S01]  /*8ca0*/  FMUL.FTZ R169, R5.reuse, R0 ;  /* 0x0000000005a97220 */ /* 0x041fe20000410000 */
[----:B------:R-:W-:-:S03]  /*8cb0*/  FADD.FTZ R13, -R5, R13 ;  /* 0x0000000d050d7221 */ /* 0x000fc60000010100 */
[-CC-:B------:R-:W-:Y:S01]  /*8cc0*/  FFMA.FTZ R188, R121, R0.reuse, -R169.reuse ;  /* 0x0000000079bc7223 */ /* 0x180fe200000108a9 */
[-CC-:B------:R-:W-:Y:S01]  /*8cd0*/  FFMA.FTZ R121, R129, R0.reuse, -R169.reuse ;  /* 0x0000000081797223 */ /* 0x180fe200000108a9 */
[-CC-:B------:R-:W-:Y:S01]  /*8ce0*/  FFMA.FTZ R129, R137, R0.reuse, -R169.reuse ;  /* 0x0000000089817223 */ /* 0x180fe200000108a9 */
[-CC-:B------:R-:W-:Y:S01]  /*8cf0*/  FFMA.FTZ R137, R145, R0.reuse, -R169.reuse ;  /* 0x0000000091897223 */ /* 0x180fe200000108a9 */
[-CC-:B------:R-:W-:Y:S01]  /*8d00*/  FFMA.FTZ R145, R153, R0.reuse, -R169.reuse ;  /* 0x0000000099917223 */ /* 0x180fe200000108a9 */
[-C--:B------:R-:W-:Y:S01]  /*8d10*/  FFMA.FTZ R153, R161, R0.reuse, -R169 ;  /* 0x00000000a1997223 */ /* 0x080fe200000108a9 */
[C---:B------:R-:W-:Y:S01]  /*8d20*/  FADD.FTZ R3, -R4.reuse, R21 ;  /* 0x0000001504037221 */ /* 0x040fe20000010100 */
[-C--:B------:R-:W-:Y:S01]  /*8d30*/  FMUL.FTZ R161, R4, R0.reuse ;  /* 0x0000000004a17220 */ /* 0x080fe20000410000 */
[-C--:B------:R-:W-:Y:S01]  /*8d40*/  FMUL.FTZ R168, R13, R0.reuse ;  /* 0x000000000da87220 */ /* 0x080fe20000410000 */
[-C--:B------:R-:W-:Y:S01]  /*8d50*/  FFMA.FTZ R13, R120, R0.reuse, -R169 ;  /* 0x00000000780d7223 */ /* 0x080fe200000108a9 */
[-C--:B------:R-:W-:Y:S01]  /*8d60*/  FMUL.FTZ R3, R3, R0.reuse ;  /* 0x0000000003037220 */ /* 0x080fe20000410000 */
[-CC-:B------:R-:W-:Y:S01]  /*8d70*/  FFMA.FTZ R14, R122, R0.reuse, -R161.reuse ;  /* 0x000000007a0e7223 */ /* 0x180fe200000108a1 */
[-C--:B------:R-:W-:Y:S01]  /*8d80*/  FFMA.FTZ R189, R123, R0.reuse, -R161 ;  /* 0x000000007bbd7223 */ /* 0x080fe200000108a1 */
[----:B------:R-:W-:Y:S01]  /*8d90*/  MUFU.EX2 R2, R168 ;  /* 0x000000a800027308 */ /* 0x000fe20000000800 */
[-C--:B------:R-:W-:Y:S01]  /*8da0*/  FFMA.FTZ R190, R124, R0.reuse, -R169 ;  /* 0x000000007cbe7223 */ /* 0x080fe200000108a9 */
[-C--:B------:R-:W-:Y:S01]  /*8db0*/  FFMA.FTZ R191, R126, R0.reuse, -R161 ;  /* 0x000000007ebf7223 */ /* 0x080fe200000108a1 */
[-C--:B------:R-:W-:Y:S01]  /*8dc0*/  FFMA.FTZ R21, R125, R0.reuse, -R169 ;  /* 0x000000007d157223 */ /* 0x080fe200000108a9 */
[-C--:B------:R-:W-:Y:S01]  /*8dd0*/  FFMA.FTZ R20, R127, R0.reuse, -R161 ;  /* 0x000000007f147223 */ /* 0x080fe200000108a1 */
[-C--:B------:R-:W-:Y:S01]  /*8de0*/  FFMA.FTZ R184, R128, R0.reuse, -R169 ;  /* 0x0000000080b87223 */ /* 0x080fe200000108a9 */
[-CC-:B------:R-:W-:Y:S01]  /*8df0*/  FFMA.FTZ R185, R130, R0.reuse, -R161.reuse ;  /* 0x0000000082b97223 */ /* 0x180fe200000108a1 */
[-C--:B------:R-:W-:Y:S01]  /*8e00*/  FFMA.FTZ R120, R131, R0.reuse, -R161 ;  /* 0x0000000083787223 */ /* 0x080fe200000108a1 */
[----:B------:R-:W0:Y:S01]  /*8e10*/  MUFU.EX2 R13, R13 ;  /* 0x0000000d000d7308 */ /* 0x000e220000000800 */
[-C--:B------:R-:W-:Y:S01]  /*8e20*/  FFMA.FTZ R186, R132, R0.reuse, -R169 ;  /* 0x0000000084ba7223 */ /* 0x080fe200000108a9 */
[-C--:B------:R-:W-:Y:S01]  /*8e30*/  FFMA.FTZ R187, R134, R0.reuse, -R161 ;  /* 0x0000000086bb7223 */ /* 0x080fe200000108a1 */
[-C--:B------:R-:W-:Y:S01]  /*8e40*/  FFMA.FTZ R125, R133, R0.reuse, -R169 ;  /* 0x00000000857d7223 */ /* 0x080fe200000108a9 */
[-C--:B------:R-:W-:Y:S01]  /*8e50*/  FFMA.FTZ R122, R135, R0.reuse, -R161 ;  /* 0x00000000877a7223 */ /* 0x080fe200000108a1 */
[-C--:B------:R-:W-:Y:S01]  /*8e60*/  FFMA.FTZ R180, R136, R0.reuse, -R169 ;  /* 0x0000000088b47223 */ /* 0x080fe200000108a9 */
        /* <DEDUP_REMOVED lines=21> */
[-CC-:B------:R-:W-:Y:S01]  /*8fc0*/  FFMA.FTZ R149, R157, R0.reuse, -R169.reuse ;  /* 0x000000009d957223 */ /* 0x180fe200000108a9 */
[-CC-:B------:R-:W-:Y:S01]  /*8fd0*/  FFMA.FTZ R168, R160, R0.reuse, -R169.reuse ;  /* 0x00000000a0a87223 */ /* 0x180fe200000108a9 */
[-CC-:B------:R-:W-:Y:S01]  /*8fe0*/  FFMA.FTZ R170, R164, R0.reuse, -R169.reuse ;  /* 0x00000000a4aa7223 */ /* 0x180fe200000108a9 */
[-C--:B------:R-:W-:Y:S01]  /*8ff0*/  FFMA.FTZ R157, R165, R0.reuse, -R169 ;  /* 0x00000000a59d7223 */ /* 0x080fe200000108a9 */
[--C-:B------:R-:W-:Y:S01]  /*9000*/  FFMA.FTZ R169, R162, R0, -R161.reuse ;  /* 0x00000000a2a97223 */ /* 0x100fe200000108a1 */
[----:B------:R-:W2:Y:S01]  /*9010*/  MUFU.EX2 R189, R189 ;  /* 0x000000bd00bd7308 */ /* 0x000ea20000000800 */
[----:B-1----:R-:W-:Y:S01]  /*9020*/  FFMA.FTZ R10, R3, R10, R14 ;  /* 0x0000000a030a7223 */ /* 0x002fe2000001000e */
[-CC-:B------:R-:W-:Y:S01]  /*9030*/  FFMA.FTZ R163, R163, R0.reuse, -R161.reuse ;  /* 0x00000000a3a37223 */ /* 0x180fe200000108a1 */
[----:B------:R-:W-:-:S05]  /*9040*/  FFMA.FTZ R166, R166, R0, -R161 ;  /* 0x00000000a6a67223 */ /* 0x000fca00000108a1 */
[----:B------:R-:W1:Y:S01]  /*9050*/  MUFU.EX2 R190, R190 ;  /* 0x000000be00be7308 */ /* 0x000e620000000800 */
[----:B0-----:R-:W-:-:S07]  /*9060*/  FADD.FTZ R11, R188, R11 ;  /* 0x0000000bbc0b7221 */ /* 0x001fce0000010000 */
[----:B------:R-:W0:Y:S01]  /*9070*/  MUFU.EX2 R191, R191 ;  /* 0x000000bf00bf7308 */ /* 0x000e220000000800 */
[----:B--2---:R-:W-:-:S07]  /*9080*/  FADD.FTZ R10, R189, R10 ;  /* 0x0000000abd0a7221 */ /* 0x004fce0000010000 */
[----:B------:R-:W2:Y:S01]  /*9090*/  MUFU.EX2 R21, R21 ;  /* 0x0000001500157308 */ /* 0x000ea20000000800 */
[----:B-1----:R-:W-:-:S07]  /*90a0*/  FADD.FTZ R132, R190, R11 ;  /* 0x0000000bbe847221 */ /* 0x002fce0000010000 */
        /* <DEDUP_REMOVED lines=11> */
[----:B-1----:R-:W-:Y:S01]  /*9160*/  FADD.FTZ R123, R121, R132 ;  /* 0x00000084797b7221 */ /* 0x002fe20000010000 */
[----:B------:R-:W-:-:S06]  /*9170*/  FFMA.FTZ R132, R155, R0, -R161 ;  /* 0x000000009b847223 */ /* 0x000fcc00000108a1 */
        /* <DEDUP_REMOVED lines=15> */
[----:B--2---:R-:W-:Y:S01]  /*9270*/  FADD.FTZ R123, R129, R134 ;  /* 0x00000086817b7221 */ /* 0x004fe20000010000 */
[-CC-:B------:R-:W-:Y:S01]  /*9280*/  FFMA.FTZ R134, R159, R0.reuse, -R161.reuse ;  /* 0x000000009f867223 */ /* 0x180fe200000108a1 */
[----:B------:R-:W-:-:S05]  /*9290*/  FFMA.FTZ R161, R167, R0, -R161 ;  /* 0x00000000a7a17223 */ /* 0x000fca00000108a1 */
        /* <DEDUP_REMOVED lines=54> */
[----:B-1----:R-:W-:-:S03]  /*9600*/  FADD.FTZ R11, R157, R136 ;  /* 0x000000889d0b7221 */ /* 0x002fc60000010000 */
[----:B0-----:R-:W-:Y:S01]  /*9610*/  FADD.FTZ R10, R161, R10 ;  /* 0x0000000aa10a7221 */ /* 0x001fe20000010000 */
[----:B------:R-:W-:Y:S06]  /*9620*/  @!P0 BRA `(.L_x_1300) ;  /* 0x0000000000048947 */ /* 0x000fec0003800000 */
[----:B------:R-:W-:Y:S01]  /*9630*/  BPT.TRAP 0x1 ;  /* 0x000000040000795c */ /* 0x000fe20000300000 */
.L_x_1300:
[----:B------:R-:W-:Y:S01]  /*9640*/  UIADD3 UR5, UR5, 0x30860, URZ ;  /* 0x0003086005057890 */ /* 0x000fe2000fffe03f */
[C---:B------:R-:W-:Y:S01]  /*9650*/  ISETP.GT.AND P1, PT, R15.reuse, R12, PT ;  /* 0x0000000c0f00720c */ /* 0x040fe20003f24270 */
        /* <DEDUP_REMOVED lines=32> */
.L_x_1290:
[----:B------:R-:W-:-:S13]  /*9860*/  ISETP.GE.AND P1, PT, R15, R194, PT ;  /* 0x000000c20f00720c */ /* 0x000fda0003f26270 */
[----:B------:R-:W-:Y:S05]  /*9870*/  @!P1 BRA `(.L_x_1302) ;  /* 0x0000003000509947 */ /* 0x000fea0003800000 */
[----:B------:R-:W-:Y:S01]  /*9880*/  IMAD.MOV.U32 R13, RZ, RZ, R4 ;  /* 0x000000ffff0d7224 */ /* 0x000fe200078e0004 */
[----:B------:R-:W-:Y:S01]  /*9890*/  UMOV UR6, UR38 ;  /* 0x0000002600067c82 */ /* 0x000fe20008000000 */
[----:B------:R-:W-:Y:S01]  /*98a0*/  IMAD.MOV.U32 R12, RZ, RZ, R5 ;  /* 0x000000ffff0c7224 */ /* 0x000fe200078e0005 */
[----:B------:R-:W-:Y:S01]  /*98b0*/  UMOV UR4, UR39 ;  /* 0x0000002700047c82 */ /* 0x000fe20008000000 */
[----:B------:R-:W-:Y:S01]  /*98c0*/  ULDC UR42, c[0x0][0x9e4] ;  /* 0x00027900002a7ab9 */ /* 0x000fe20000000800 */
[----:B------:R-:W-:Y:S01]  /*98d0*/  ULDC UR43, c[0x0][0x9dc] ;  /* 0x00027700002b7ab9 */ /* 0x000fe20000000800 */
[----:B------:R-:W-:-:S05]  /*98e0*/  ULDC UR54, c[0x0][0x9e0] ;  /* 0x0002780000367ab9 */ /* 0x000fca0000000800 */
.L_x_1321:
        /* <DEDUP_REMOVED lines=8> */
.L_x_1303:
[----:B------:R-:W-:Y:S01]  /*9970*/  ULEA UR5, UR39, UR40, 0x3 ;  /* 0x0000002827057291 */ /* 0x000fe2000f8e183f */
[----:B------:R-:W-:-:S05]  /*9980*/  IMAD.U32 R0, RZ, RZ, UR38 ;  /* 0x00000026ff007e24 */ /* 0x000fca000f8e00ff */
[----:B------:R-:W-:-:S04]  /*9990*/  SHF.L.U32 R0, R0, 0x1f, RZ ;  /* 0x0000001f00007819 */ /* 0x000fc800000006ff */
[----:B------:R0:W1:Y:S01]  /*99a0*/  SYNCS.PHASECHK.TRANS64.TRYWAIT P1, [UR5+0x30830], R0 ;  /* 0x03083000ff0075a7 */ /* 0x0000620008020145 */
[----:B------:R-:W-:Y:S05]  /*99b0*/  @!P0 BRA `(.L_x_1304) ;  /* 0x0000000000048947 */ /* 0x000fea0003800000 */
[----:B------:R-:W-:Y:S01]  /*99c0*/  BPT.TRAP 0x1 ;  /* 0x000000040000795c */ /* 0x000fe20000300000 */
.L_x_1304:
[----:B-1----:R-:W-:Y:S05]  /*99d0*/  @P1 BRA `(.L_x_1305) ;  /* 0x0000000000081947 */ /* 0x002fea0003800000 */
[----:B------:R-:W1:Y:S02]  /*99e0*/  SYNCS.PHASECHK.TRANS64.TRYWAIT P1, [UR5+0x30830], R0 ;  /* 0x03083000ff0075a7 */ /* 0x000e640008020145 */
[----:B-1----:R-:W-:Y:S05]  /*99f0*/  @!P1 BRA `(.L_x_1306) ;  /* 0x000000c400549947 */ /* 0x002fea0003800000 */
.L_x_1305:
        /* <DEDUP_REMOVED lines=167> */
.L_x_1307:
[----:B------:R-:W-:Y:S01]  /*a470*/  ULEA UR5, UR4, UR40, 0x3 ;  /* 0x0000002804057291 */ /* 0x000fe2000f8e183f */
[----:B01----:R-:W-:-:S05]  /*a480*/  IMAD.U32 R0, RZ, RZ, UR6 ;  /* 0x00000006ff007e24 */ /* 0x003fca000f8e00ff */
[----:B------:R-:W-:-:S04]  /*a490*/  SHF.L.U32 R0, R0, 0x1f, RZ ;  /* 0x0000001f00007819 */ /* 0x000fc800000006ff */
[----:B------:R0:W1:Y:S01]  /*a4a0*/  SYNCS.PHASECHK.TRANS64.TRYWAIT P1, [UR5+0x30850], R0 ;  /* 0x03085000ff0075a7 */ /* 0x0000620008020145 */
[----:B------:R-:W-:Y:S05]  /*a4b0*/  @!P0 BRA `(.L_x_1308) ;  /* 0x0000000000048947 */ /* 0x000fea0003800000 */
[----:B------:R-:W-:Y:S01]  /*a4c0*/  BPT.TRAP 0x1 ;  /* 0x000000040000795c */ /* 0x000fe20000300000 */
.L_x_1308:
[----:B-1----:R-:W-:Y:S05]  /*a4d0*/  @P1 BRA `(.L_x_1309) ;  /* 0x0000000000081947 */ /* 0x002fea0003800000 */
[----:B------:R-:W1:Y:S02]  /*a4e0*/  SYNCS.PHASECHK.TRANS64.TRYWAIT P1, [UR5+0x30850], R0 ;  /* 0x03085000ff0075a7 */ /* 0x000e640008020145 */
[----:B-1----:R-:W-:Y:S05]  /*a4f0*/  @!P1 BRA `(.L_x_1310) ;  /* 0x000000b800ac9947 */ /* 0x002fea0003800000 */
.L_x_1309:
[----:B------:R-:W-:Y:S01]  /*a500*/  UIADD3 UR6, UR40, 0x400, URZ ;  /* 0x0000040028067890 */ /* 0x000fe2000fffe03f */
[----:B------:R-:W-:Y:S01]  /*a510*/  WARPGROUP.ARRIVE ;  /* 0x00000000000079c5 */ /* 0x000fe20000000000 */
[----:B------:R-:W-:Y:S02]  /*a520*/  UMOV UR11, 0x40000040 ;  /* 0x40000040000b7882 */ /* 0x000fe40000000000 */
[----:B------:R-:W-:-:S04]  /*a530*/  USHF.R.U32.HI UR6, URZ, 0x4, UR6 ;  /* 0x000000043f067899 */ /* 0x000fc80008011606 */
        /* <DEDUP_REMOVED lines=9> */
[----:B------:R-:W-:Y:S02]  /*a5d0*/  WARPGROUP.DEPBAR.LE gsb0, 0x0 ;  /* 0x00008000000079c5 */ /* 0x000fe40000010000 */
[----:B------:R-:W-:-:S14]  /*a5e0*/  WARPGROUP.ARRIVE ;  /* 0x00000000000079c5 */ /* 0x000fdc0000000000 */
        /* <DEDUP_REMOVED lines=27> */
.L_x_1311:
[----:B------:R-:W-:Y:S01]  /*a7a0*/  ISETP.NE.AND P2, PT, R203, 0x1, PT ;  /* 0x00000001cb00780c */ /* 0x000fe20003f45270 */
[----:B------:R-:W-:Y:S01]  /*a7b0*/  IMAD.IADD R5, R192, 0x1, R22 ;  /* 0x00000001c0057824 */ /* 0x000fe200078e0216 */
[----:B------:R-:W-:Y:S01]  /*a7c0*/  ULEA UR4, UR7, UR40, 0x3 ;  /* 0x0000002807047291 */ /* 0x000fe2000f8e183f */
[----:B------:R-:W-:Y:S01]  /*a7d0*/  IMAD R20, R15, -0x60, RZ ;  /* 0xffffffa00f147824 */ /* 0x000fe200078e02ff */
[----:B------:R-:W-:Y:S02]  /*a7e0*/  LOP3.LUT P1, RZ, R16, 0x80000, RZ, 0xc0, !PT ;  /* 0x0008000010ff7812 */ /* 0x000fe4000782c0ff */
[----:B------:R-:W-:-:S04]  /*a7f0*/  UIADD3 UR4, UR4, 0x30840, URZ ;  /* 0x0003084004047890 */ /* 0x000fc8000fffe03f */
[----:B------:R-:W-:-:S03]  /*a800*/  UPRMT UR4, UR60, 0x654, UR4 ;  /* 0x000006543c047896 */ /* 0x000fc60008000004 */
[----:B01----:R-:W0:Y:S08]  /*a810*/  @P2 LDC R0, c[0x0][0x44c] ;  /* 0x00011300ff002b82 */ /* 0x003e300000000800 */
[----:B------:R-:W1:Y:S01]  /*a820*/  @P2 LDC R3, c[0x0][0x450] ;  /* 0x00011400ff032b82 */ /* 0x000e620000000800 */
[----:B------:R-:W-:Y:S01]  /*a830*/  SYNCS.ARRIVE.TRANS64.RED.A1T0 RZ, [UR4], RZ ;  /* 0x000000ffffff79a7 */ /* 0x000fe20008100404 */
[----:B------:R-:W-:Y:S01]  /*a840*/  ULOP3.LUT UR4, URZ, UR43, URZ, 0x33, !UPT ;  /* 0x0000002b3f047292 */ /* 0x000fe2000f8e333f */
        /* <DEDUP_REMOVED lines=24> */
.L_x_1314:
[----:B------:R-:W-:-:S05]  /*a9d0*/  IMAD.U32 R169, RZ, RZ, UR42 ;  /* 0x0000002affa97e24 */ /* 0x000fca000f8e00ff */
[----:B------:R-:W-:-:S13]  /*a9e0*/  ISETP.NE.AND P1, PT, R169, 0x1, PT ;  /* 0x00000001a900780c */ /* 0x000fda0003f25270 */
[----:B------:R-:W0:Y:S02]  /*a9f0*/  @P1 LDC.64 R2, c[0x0][0x9e8] ;  /* 0x00027a00ff021b82 */ /* 0x000e240000000a00 */
[----:B0-----:R-:W-:-:S05]  /*aa00*/  @P1 IMAD.HI.U32 R2, R21, R2, RZ ;  /* 0x0000000215021227 */ /* 0x001fca00078e00ff */
[----:B------:R-:W-:-:S07]  /*aa10*/  @P1 SHF.R.U32.HI R21, RZ, R3, R2 ;  /* 0x00000003ff151219 */ /* 0x000fce0000011602 */
.L_x_1315:
[----:B------:R-:W-:Y:S05]  /*aa20*/  BSYNC B0 ;  /* 0x0000000000007941 */ /* 0x000fea0003800000 */
.L_x_1313:
[----:B------:R-:W-:-:S05]  /*aa30*/  IMAD R21, R21, R169, R0 ;  /* 0x000000a915157224 */ /* 0x000fca00078e0200 */
[----:B------:R-:W-:Y:S02]  /*aa40*/  VIADDMNMX R4, R21, R169, R4, PT ;  /* 0x000000a915047246 */ /* 0x000fe40003800104 */
[----:B------:R-:W-:-:S07]  /*aa50*/  VIMNMX R14, R14, R21, !PT ;  /* 0x000000150e0e7248 */ /* 0x000fce0007fe0100 */
.L_x_1312:
        /* <DEDUP_REMOVED lines=151> */
.L_x_1318:
[----:B------:R-:W-:-:S05]  /*b3d0*/  IMAD.U32 R20, RZ, RZ, UR42 ;  /* 0x0000002aff147e24 */ /* 0x000fca000f8e00ff */
[----:B------:R-:W-:-:S13]  /*b3e0*/  ISETP.NE.AND P6, PT, R20, 0x1, PT ;  /* 0x000000011400780c */ /* 0x000fda0003fc5270 */
[----:B------:R-:W0:Y:S02]  /*b3f0*/  @P6 LDC.64 R2, c[0x0][0x9e8] ;  /* 0x00027a00ff026b82 */ /* 0x000e240000000a00 */
[----:B0-----:R-:W-:-:S05]  /*b400*/  @P6 IMAD.HI.U32 R2, R5, R2, RZ ;  /* 0x0000000205026227 */ /* 0x001fca00078e00ff */
[----:B------:R-:W-:-:S07]  /*b410*/  @P6 SHF.R.U32.HI R5, RZ, R3, R2 ;  /* 0x00000003ff056219 */ /* 0x000fce0000011602 */
.L_x_1319:
[----:B------:R-:W-:Y:S05]  /*b420*/  BSYNC B0 ;  /* 0x0000000000007941 */ /* 0x000fea0003800000 */
.L_x_1317:
[----:B------:R-:W-:-:S05]  /*b430*/  IMAD R5, R5, R20, R0 ;  /* 0x0000001405057224 */ /* 0x000fca00078e0200 */
[----:B------:R-:W-:Y:S02]  /*b440*/  VIADDMNMX R4, R5, R20, R4, PT ;  /* 0x0000001405047246 */ /* 0x000fe40003800104 */
[----:B------:R-:W-:-:S07]  /*b450*/  VIMNMX R14, R14, R5, !PT ;  /* 0x000000050e0e7248 */ /* 0x000fce0007fe0100 */
.L_x_1316:
        /* <DEDUP_REMOVED lines=308> */
.L_x_1320:
        /* <DEDUP_REMOVED lines=34> */
.L_x_1302:
        /* <DEDUP_REMOVED lines=99> */
.L_x_1322:
[----:B------:R-:W-:Y:S01]  /*cff0*/  ULEA UR5, UR39, UR40, 0x3 ;  /* 0x0000002827057291 */ /* 0x000fe2000f8e183f */
[----:B------:R-:W-:-:S05]  /*d000*/  IMAD.U32 R2, RZ, RZ, UR38 ;  /* 0x00000026ff027e24 */ /* 0x000fca000f8e00ff */
[----:B------:R-:W-:-:S04]  /*d010*/  SHF.L.U32 R2, R2, 0x1f, RZ ;  /* 0x0000001f02027819 */ /* 0x000fc800000006ff */
[----:B------:R0:W1:Y:S01]  /*d020*/  SYNCS.PHASECHK.TRANS64.TRYWAIT P1, [UR5+0x30850], R2 ;  /* 0x03085002ff0075a7 */ /* 0x0000620008020145 */
[----:B------:R-:W-:Y:S05]  /*d030*/  @!P0 BRA `(.L_x_1323) ;  /* 0x0000000000048947 */ /* 0x000fea0003800000 */
[----:B------:R-:W-:Y:S01]  /*d040*/  BPT.TRAP 0x1 ;  /* 0x000000040000795c */ /* 0x000fe20000300000 */
.L_x_1323:
[----:B-1----:R-:W-:Y:S05]  /*d050*/  @P1 BRA `(.L_x_1324) ;  /* 0x0000000000081947 */ /* 0x002fea0003800000 */
[----:B------:R-:W1:Y:S02]  /*d060*/  SYNCS.PHASECHK.TRANS64.TRYWAIT P1, [UR5+0x30850], R2 ;  /* 0x03085002ff0075a7 */ /* 0x000e640008020145 */
[----:B-1----:R-:W-:Y:S05]  /*d070*/  @!P1 BRA `(.L_x_1325) ;  /* 0x0000008c00e49947 */ /* 0x002fea0003800000 */
.L_x_1324:
[----:B------:R-:W-:Y:S01]  /*d080*/  UIADD3 UR40, UR40, 0x400, URZ ;  /* 0x0000040028287890 */ /* 0x000fe2000fffe03f */
[----:B------:R-:W-:Y:S01]  /*d090*/  WARPGROUP.ARRIVE ;  /* 0x00000000000079c5 */ /* 0x000fe20000000000 */
[----:B------:R-:W-:Y:S01]  /*d0a0*/  UMOV UR7, 0x40000040 ;  /* 0x4000004000077882 */ /* 0x000fe20000000000 */
[----:B01----:R-:W0:Y:S01]  /*d0b0*/  SHFL.BFLY PT, R2, R11, 0x2, 0x1f ;  /* 0x0c401f000b027f89 */ /* 0x003e2200000e0000 */
[----:B------:R-:W-:Y:S01]  /*d0c0*/  USHF.R.U32.HI UR40, URZ, 0x4, UR40 ;  /* 0x000000043f287899 */ /* 0x000fe20008011628 */
[----:B------:R-:W-:Y:S02]  /*d0d0*/  IMAD.MOV.U32 R17, RZ, RZ, RZ ;  /* 0x000000ffff117224 */ /* 0x000fe400078e00ff */
[----:B------:R-:W1:Y:S01]  /*d0e0*/  SHFL.BFLY PT, R3, R10, 0x2, 0x1f ;  /* 0x0c401f000a037f89 */ /* 0x000e6200000e0000 */
[----:B------:R-:W-:Y:S01]  /*d0f0*/  ULOP3.LUT UR40, UR40, 0x3fff, URZ, 0xc0, !UPT ;  /* 0x00003fff28287892 */ /* 0x000fe2000f8ec03f */
[----:B------:R-:W-:-:S03]  /*d100*/  IMAD.MOV.U32 R18, RZ, RZ, RZ ;  /* 0x000000ffff127224 */ /* 0x000fc600078e00ff */
[----:B------:R-:W-:-:S04]  /*d110*/  ULOP3.LUT UR4, UR40, 0x3000000, URZ, 0xfc, !UPT ;  /* 0x0300000028047892 */ /* 0x000fc8000f8efc3f */
[----:B------:R-:W-:-:S07]  /*d120*/  UIMAD UR4, UR39, 0x900, UR4 ;  /* 0x00000900270478a4 */ /* 0x000fce000f8e0204 */
[----:B------:R-:W-:Y:S02]  /*d130*/  UMOV UR6, UR4 ;  /* 0x0000000400067c82 */ /* 0x000fe40008000000 */
[----:B------:R-:W-:Y:S01]  /*d140*/  HGMMA.64x192x16.F32 R24, R188, gdesc[UR4].tnspB, R24, gsb0 ;  /* 0x42e00004bc187df0 */ /* 0x000fe20008000818 */
[----:B------:R-:W-:Y:S01]  /*d150*/  UIADD3 UR6, UR4, 0x80, URZ ;  /* 0x0000008004067890 */ /* 0x000fe2000fffe03f */
[----:B0-----:R-:W-:Y:S01]  /*d160*/  FADD.FTZ R2, R2, R11 ;  /* 0x0000000b02027221 */ /* 0x001fe20000010000 */
[----:B------:R-:W-:Y:S01]  /*d170*/  UMOV UR7, 0x40000040 ;  /* 0x4000004000077882 */ /* 0x000fe20000000000 */
[----:B-1----:R-:W-:-:S03]  /*d180*/  FADD.FTZ R6, R3, R10 ;  /* 0x0000000a03067221 */ /* 0x002fc60000010000 */
[----:B------:R-:W0:Y:S04]  /*d190*/  SHFL.BFLY PT, R3, R2, 0x1, 0x1f ;  /* 0x0c201f0002037f89 */ /* 0x000e2800000e0000 */
[----:B------:R-:W1:Y:S01]  /*d1a0*/  SHFL.BFLY PT, R7, R6, 0x1, 0x1f ;  /* 0x0c201f0006077f89 */ /* 0x000e6200000e0000 */
[----:B0-----:R-:W-:Y:S01]  /*d1b0*/  FADD.FTZ R12, R2, R3 ;  /* 0x00000003020c7221 */ /* 0x001fe20000010000 */
[----:B------:R-:W-:Y:S02]  /*d1c0*/  IMAD.MOV.U32 R2, RZ, RZ, -0x800000 ;  /* 0xff800000ff027424 */ /* 0x000fe400078e00ff */
[----:B------:R-:W-:Y:S02]  /*d1d0*/  IMAD.MOV.U32 R3, RZ, RZ, -0x800000 ;  /* 0xff800000ff037424 */ /* 0x000fe400078e00ff */
[----:B-1----:R-:W-:Y:S01]  /*d1e0*/  FADD.FTZ R13, R6, R7 ;  /* 0x00000007060d7221 */ /* 0x002fe20000010000 */
[----:B------:R-:W-:-:S04]  /*d1f0*/  FSETP.NE.FTZ.AND P1, PT, R12, RZ, PT ;  /* 0x000000ff0c00720b */ /* 0x000fc80003f35000 */
        /* <DEDUP_REMOVED lines=38> */
.L_x_1326:
[----:B------:R-:W-:Y:S01]  /*d460*/  UIADD3 UR4, UR5, 0x30860, URZ ;  /* 0x0003086005047890 */ /* 0x000fe2000fffe03f */
[-C--:B------:R-:W-:Y:S01]  /*d470*/  FMUL.FTZ R4, R24, R17.reuse ;  /* 0x0000001118047220 */ /* 0x080fe20000410000 */
[----:B------:R-:W-:Y:S01]  /*d480*/  UIADD3 UR39, UR39, 0x1, URZ ;  /* 0x0000000127277890 */ /* 0x000fe2000fffe03f */
[-C--:B------:R-:W-:Y:S01]  /*d490*/  FMUL.FTZ R129, R63, R18.reuse ;  /* 0x000000123f817220 */ /* 0x080fe20000410000 */
[----:B------:R-:W-:Y:S01]  /*d4a0*/  UPRMT UR4, UR60, 0x654, UR4 ;  /* 0x000006543c047896 */ /* 0x000fe20008000004 */
[-C--:B------:R-:W-:Y:S01]  /*d4b0*/  FMUL.FTZ R6, R28, R17.reuse ;  /* 0x000000111c067220 */ /* 0x080fe20000410000 */
[----:B------:R-:W-:Y:S01]  /*d4c0*/  UISETP.NE.AND UP0, UPT, UR39, 0x2, UPT ;  /* 0x000000022700788c */ /* 0x000fe2000bf05270 */
[-C--:B------:R-:W-:Y:S01]  /*d4d0*/  FMUL.FTZ R0, R32, R17.reuse ;  /* 0x0000001120007220 */ /* 0x080fe20000410000 */
[-C--:B------:R-:W-:Y:S01]  /*d4e0*/  FMUL.FTZ R14, R52, R17.reuse ;  /* 0x00000011340e7220 */ /* 0x080fe20000410000 */
[-C--:B------:R-:W-:Y:S01]  /*d4f0*/  FMUL.FTZ R24, R56, R17.reuse ;  /* 0x0000001138187220 */ /* 0x080fe20000410000 */
[-C--:B------:R-:W-:Y:S01]  /*d500*/  FMUL.FTZ R120, R62, R18.reuse ;  /* 0x000000123e787220 */ /* 0x080fe20000410000 */
[-C--:B------:R-:W-:Y:S01]  /*d510*/  FMUL.FTZ R63, R99, R18.reuse ;  /* 0x00000012633f7220 */ /* 0x080fe20000410000 */
[-C--:B------:R-:W-:Y:S01]  /*d520*/  FMUL.FTZ R25, R25, R17.reuse ;  /* 0x0000001119197220 */ /* 0x080fe20000410000 */
        /* <DEDUP_REMOVED lines=88> */
[-C--:B------:R-:W-:Y:S01]  /*dab0*/  FMUL.FTZ R118, R118, R18.reuse ;  /* 0x0000001276767220 */ /* 0x080fe20000410000 */
[----:B------:R-:W-:Y:S01]  /*dac0*/  FMUL.FTZ R119, R119, R18 ;  /* 0x0000001277777220 */ /* 0x000fe20000410000 */
[----:B------:R-:W-:Y:S01]  /*dad0*/  VIADD R201, R201, 0x1 ;  /* 0x00000001c9c97836 */ /* 0x000fe20000000000 */
[----:B------:R-:W-:-:S02]  /*dae0*/  USEL UR39, UR39, URZ, UP0 ;  /* 0x0000003f27277287 */ /* 0x000fc40008000000 */
[----:B------:R-:W-:-:S12]  /*daf0*/  ULOP3.LUT UR38, UR38, UR4, URZ, 0x3c, !UPT ;  /* 0x0000000426267292 */ /* 0x000fd8000f8e3c3f */
.L_x_1248:
[----:B------:R-:W0:Y:S01]  /*db00*/  S2R R18, SR_CgaCtaId ;  /* 0x0000000000127919 */ /* 0x000e220000008800 */
[----:B------:R-:W-:Y:S01]  /*db10*/  MOV R17, 0x400 ;  /* 0x0000040000117802 */ /* 0x000fe20000000f00 */
[----:B------:R-:W-:Y:S01]  /*db20*/  BSSY B0, `(.L_x_1327) ;  /* 0x0000256000007945 */ /* 0x000fe20003800000 */
[----:B------:R-:W-:Y:S02]  /*db30*/  BAR.SYNC.DEFER_BLOCKING 0x5, 0x180 ;  /* 0x0146000000007b1d */ /* 0x000fe40000010000 */
[----:B0-----:R-:W-:-:S05]  /*db40*/  LEA R17, R18, R17, 0x18 ;  /* 0x0000001112117211 */ /* 0x001fca00078ec0ff */
[----:B------:R0:W1:Y:S01]  /*db50*/  LDS.128 R40, [R17+0x308d0] ;  /* 0x0308d00011287984 */ /* 0x0000620000000c00 */
[----:B------:R-:W-:Y:S06]  /*db60*/  BAR.ARV 0x4, 0x180 ;  /* 0x0106000000007b1d */ /* 0x000fec0000002000 */
[----:B------:R-:W-:Y:S05]  /*db70*/  @P0 BRA `(.L_x_1328) ;  /* 0x0000001800500947 */ /* 0x000fea0003800000 */
[----:B------:R-:W2:Y:S01]  /*db80*/  S2R R18, SR_SWINHI ;  /* 0x0000000000127919 */ /* 0x000ea20000002f00 */
[----:B------:R-:W-:Y:S02]  /*db90*/  F2FP.F16.F32.PACK_AB R4, R25, R4 ;  /* 0x000000041904723e */ /* 0x000fe400000000ff */
[----:B------:R-:W-:Y:S01]  /*dba0*/  F2FP.F16.F32.PACK_AB R6, R7, R6 ;  /* 0x000000060706723e */ /* 0x000fe200000000ff */
[----:B------:R-:W-:Y:S01]  /*dbb0*/  BAR.SYNC.DEFER_BLOCKING 0x1, 0x100 ;  /* 0x0044000000007b1d */ /* 0x000fe20000010000 */
        /* <DEDUP_REMOVED lines=14> */
[----:B------:R-:W-:Y:S02]  /*dca0*/  MOV R20, R17 ;  /* 0x0000001100147202 */ /* 0x000fe40000000f00 */
[----:B--2---:R-:W-:-:S02]  /*dcb0*/  MOV R21, R18 ;  /* 0x0000001200157202 */ /* 0x004fc40000000f00 */
[----:B------:R-:W-:Y:S02]  /*dcc0*/  F2FP.F16.F32.PACK_AB R104, R105, R104 ;  /* 0x000000686968723e */ /* 0x000fe400000000ff */
[----:B------:R-:W-:Y:S01]  /*dcd0*/  F2FP.F16.F32.PACK_AB R98, R101, R100 ;  /* 0x000000646562723e */ /* 0x000fe200000000ff */
[----:B------:R-:W-:Y:S01]  /*dce0*/  IMAD.WIDE R58, R206, 0x2, R20 ;  /* 0x00000002ce3a7825 */ /* 0x000fe200078e0214 */
[----:B------:R-:W-:Y:S02]  /*dcf0*/  F2FP.F16.F32.PACK_AB R99, R56, R99 ;  /* 0x000000633863723e */ /* 0x000fe400000000ff */
[----:B------:R-:W-:Y:S02]  /*dd00*/  F2FP.F16.F32.PACK_AB R105, R107, R106 ;  /* 0x0000006a6b69723e */ /* 0x000fe400000000ff */
[C---:B------:R-:W-:Y:S02]  /*dd10*/  IADD3 R103, P2, R58.reuse, 0x20, RZ ;  /* 0x000000203a677810 */ /* 0x040fe40007f5e0ff */
[----:B------:R-:W-:-:S02]  /*dd20*/  IADD3 R147, P4, R58, 0x4040, RZ ;  /* 0x000040403a937810 */ /* 0x000fc40007f9e0ff */
[----:B------:R-:W-:Y:S01]  /*dd30*/  LOP3.LUT R18, R103, 0x380, RZ, 0xc0, !PT ;  /* 0x0000038067127812 */ /* 0x000fe200078ec0ff */
[--C-:B------:R-:W-:Y:S01]  /*dd40*/  IMAD.X R27, RZ, RZ, R59.reuse, P2 ;  /* 0x000000ffff1b7224 */ /* 0x100fe200010e063b */
[----:B------:R-:W-:Y:S01]  /*dd50*/  IADD3 R145, P0, R58, 0x4020, RZ ;  /* 0x000040203a917810 */ /* 0x000fe20007f1e0ff */
[--C-:B------:R-:W-:Y:S01]  /*dd60*/  IMAD.X R47, RZ, RZ, R59.reuse, P4 ;  /* 0x000000ffff2f7224 */ /* 0x100fe200020e063b */
[----:B------:R-:W-:Y:S02]  /*dd70*/  SHF.R.U64 R18, R18, 0x3, RZ ;  /* 0x0000000312127819 */ /* 0x000fe400000012ff */
[C---:B------:R-:W-:Y:S01]  /*dd80*/  IADD3 R143, P5, R58.reuse, 0x4000, RZ ;  /* 0x000040003a8f7810 */ /* 0x040fe20007fbe0ff */
[--C-:B------:R-:W-:Y:S01]  /*dd90*/  IMAD.X R45, RZ, RZ, R59.reuse, P0 ;  /* 0x000000ffff2d7224 */ /* 0x100fe200000e063b */
[C---:B------:R-:W-:Y:S02]  /*dda0*/  LOP3.LUT R29, R58.reuse, 0x380, RZ, 0xc0, !PT ;  /* 0x000003803a1d7812 */ /* 0x040fe400078ec0ff */
[C---:B------:R-:W-:Y:S01]  /*ddb0*/  IADD3 R139, P1, R58.reuse, 0x40, RZ ;  /* 0x000000403a8b7810 */ /* 0x040fe20007f3e0ff */
[----:B------:R-:W-:Y:S01]  /*ddc0*/  IMAD.X R39, RZ, RZ, R59, P5 ;  /* 0x000000ffff277224 */ /* 0x000fe200028e063b */
[----:B------:R-:W-:-:S02]  /*ddd0*/  IADD3 R141, P6, R58, 0x60, RZ ;  /* 0x000000603a8d7810 */ /* 0x000fc40007fde0ff */
[----:B-1----:R-:W-:Y:S01]  /*dde0*/  LOP3.LUT R40, R147, 0x380, RZ, 0xc0, !PT ;  /* 0x0000038093287812 */ /* 0x002fe200078ec0ff */
[--C-:B------:R-:W-:Y:S01]  /*ddf0*/  IMAD.X R31, RZ, RZ, R59.reuse, P1 ;  /* 0x000000ffff1f7224 */ /* 0x100fe200008e063b */
[----:B------:R-:W-:Y:S01]  /*de00*/  LOP3.LUT R26, R18, R103, RZ, 0x3c, !PT ;  /* 0x00000067121a7212 */ /* 0x000fe200078e3cff */
[----:B------:R-:W-:Y:S01]  /*de10*/  IMAD.X R35, RZ, RZ, R59, P6 ;  /* 0x000000ffff237224 */ /* 0x000fe200030e063b */
[----:B------:R-:W-:Y:S02]  /*de20*/  LOP3.LUT R18, R145, 0x380, RZ, 0xc0, !PT ;  /* 0x0000038091127812 */ /* 0x000fe400078ec0ff */
[----:B------:R-:W-:Y:S02]  /*de30*/  SHF.R.U64 R29, R29, 0x3, RZ ;  /* 0x000000031d1d7819 */ /* 0x000fe400000012ff */
[----:B------:R-:W-:Y:S02]  /*de40*/  SHF.R.U64 R40, R40, 0x3, RZ ;  /* 0x0000000328287819 */ /* 0x000fe400000012ff */
[----:B------:R-:W-:-:S02]  /*de50*/  IADD3 R155, P5, R58, 0x8060, RZ ;  /* 0x000080603a9b7810 */ /* 0x000fc40007fbe0ff */
[C---:B------:R-:W-:Y:S02]  /*de60*/  IADD3 R149, P3, R58.reuse, 0x4060, RZ ;  /* 0x000040603a957810 */ /* 0x040fe40007f7e0ff */
[C---:B------:R-:W-:Y:S02]  /*de70*/  IADD3 R151, P2, R58.reuse, 0x8000, RZ ;  /* 0x000080003a977810 */ /* 0x040fe40007f5e0ff */
[C---:B------:R-:W-:Y:S01]  /*de80*/  IADD3 R153, P1, R58.reuse, 0x8020, RZ ;  /* 0x000080203a997810 */ /* 0x040fe20007f3e0ff */
[--C-:B------:R-:W-:Y:S01]  /*de90*/  IMAD.X R49, RZ, RZ, R59.reuse, P3 ;  /* 0x000000ffff317224 */ /* 0x100fe200018e063b */
[----:B------:R-:W-:Y:S01]  /*dea0*/  IADD3 R54, P6, R58, 0x8040, RZ ;  /* 0x000080403a367810 */ /* 0x000fe20007fde0ff */
[--C-:B------:R-:W-:Y:S01]  /*deb0*/  IMAD.X R51, RZ, RZ, R59.reuse, P2 ;  /* 0x000000ffff337224 */ /* 0x100fe200010e063b */
[----:B------:R-:W-:Y:S01]  /*dec0*/  SHF.R.U64 R18, R18, 0x3, RZ ;  /* 0x0000000312127819 */ /* 0x000fe200000012ff */
[--C-:B------:R-:W-:Y:S01]  /*ded0*/  IMAD.X R53, RZ, RZ, R59.reuse, P1 ;  /* 0x000000ffff357224 */ /* 0x100fe200008e063b */
[----:B------:R-:W-:Y:S01]  /*dee0*/  LOP3.LUT R30, R139, 0x380, RZ, 0xc0, !PT ;  /* 0x000003808b1e7812 */ /* 0x000fe200078ec0ff */
[--C-:B------:R-:W-:Y:S01]  /*def0*/  IMAD.X R55, RZ, RZ, R59.reuse, P6 ;  /* 0x000000ffff377224 */ /* 0x100fe200030e063b */
[----:B------:R-:W-:Y:S01]  /*df00*/  LOP3.LUT R58, R29, R58, RZ, 0x3c, !PT ;  /* 0x0000003a1d3a7212 */ /* 0x000fe200078e3cff */
[----:B------:R-:W-:Y:S01]  /*df10*/  IMAD.X R29, RZ, RZ, R59, P5 ;  /* 0x000000ffff1d7224 */ /* 0x000fe200028e063b */
[----:B------:R-:W-:-:S02]  /*df20*/  LOP3.LUT R34, R141, 0x380, RZ, 0xc0, !PT ;  /* 0x000003808d227812 */ /* 0x000fc400078ec0ff */
[----:B------:R-:W-:Y:S02]  /*df30*/  LOP3.LUT R46, R40, R147, RZ, 0x3c, !PT ;  /* 0x00000093282e7212 */ /* 0x000fe400078e3cff */
[----:B------:R-:W-:Y:S02]  /*df40*/  LOP3.LUT R38, R143, 0x380, RZ, 0xc0, !PT ;  /* 0x000003808f267812 */ /* 0x000fe400078ec0ff */
[----:B------:R-:W-:Y:S02]  /*df50*/  LOP3.LUT R40, R155, 0x380, RZ, 0xc0, !PT ;  /* 0x000003809b287812 */ /* 0x000fe400078ec0ff */
[----:B------:R-:W-:Y:S02]  /*df60*/  LOP3.LUT R44, R18, R145, RZ, 0x3c, !PT ;  /* 0x00000091122c7212 */ /* 0x000fe400078e3cff */
[----:B------:R-:W-:Y:S02]  /*df70*/  SHF.R.U64 R30, R30, 0x3, RZ ;  /* 0x000000031e1e7819 */ /* 0x000fe400000012ff */
[----:B------:R-:W-:-:S02]  /*df80*/  LOP3.LUT R18, R153, 0x380, RZ, 0xc0, !PT ;  /* 0x0000038099127812 */ /* 0x000fc400078ec0ff */
[----:B------:R-:W-:Y:S02]  /*df90*/  SHF.R.U64 R34, R34, 0x3, RZ ;  /* 0x0000000322227819 */ /* 0x000fe400000012ff */
[----:B------:R-:W-:Y:S02]  /*dfa0*/  LOP3.LUT R48, R149, 0x380, RZ, 0xc0, !PT ;  /* 0x0000038095307812 */ /* 0x000fe400078ec0ff */
[----:B------:R-:W-:Y:S02]  /*dfb0*/  MOV R59, R58 ;  /* 0x0000003a003b7202 */ /* 0x000fe40000000f00 */
[----:B------:R-:W-:Y:S02]  /*dfc0*/  LOP3.LUT R25, R54, 0x380, RZ, 0xc0, !PT ;  /* 0x0000038036197812 */ /* 0x000fe400078ec0ff */
[----:B------:R-:W-:Y:S01]  /*dfd0*/  SHF.R.U64 R38, R38, 0x3, RZ ;  /* 0x0000000326267819 */ /* 0x000fe200000012ff */
[----:B------:R1:W-:Y:S01]  /*dfe0*/  STSM.16.M88.4 [R59], R4 ;  /* 0x000000043b007844 */ /* 0x0003e20000000200 */
[----:B------:R-:W-:-:S02]  /*dff0*/  SHF.R.U64 R40, R40, 0x3, RZ ;  /* 0x0000000328287819 */ /* 0x000fc400000012ff */
[----:B------:R-:W-:Y:S02]  /*e000*/  LOP3.LUT R30, R30, R139, RZ, 0x3c, !PT ;  /* 0x0000008b1e1e7212 */ /* 0x000fe400078e3cff */
[----:B------:R-:W-:Y:S02]  /*e010*/  SHF.R.U64 R18, R18, 0x3, RZ ;  /* 0x0000000312127819 */ /* 0x000fe400000012ff */
[----:B------:R-:W-:Y:S02]  /*e020*/  LOP3.LUT R34, R34, R141, RZ, 0x3c, !PT ;  /* 0x0000008d22227212 */ /* 0x000fe400078e3cff */
[----:B------:R-:W-:Y:S02]  /*e030*/  SHF.R.U64 R48, R48, 0x3, RZ ;  /* 0x0000000330307819 */ /* 0x000fe400000012ff */
[----:B------:R-:W-:Y:S02]  /*e040*/  SHF.R.U64 R25, R25, 0x3, RZ ;  /* 0x0000000319197819 */ /* 0x000fe400000012ff */
[----:B------:R-:W-:-:S02]  /*e050*/  LOP3.LUT R38, R38, R143, RZ, 0x3c, !PT ;  /* 0x0000008f26267212 */ /* 0x000fc400078e3cff */
[----:B------:R-:W-:Y:S02]  /*e060*/  LOP3.LUT R28, R40, R155, RZ, 0x3c, !PT ;  /* 0x0000009b281c7212 */ /* 0x000fe400078e3cff */
[----:B------:R-:W-:Y:S02]  /*e070*/  MOV R58, R26 ;  /* 0x0000001a003a7202 */ /* 0x000fe40000000f00 */
[----:B-1----:R-:W-:Y:S02]  /*e080*/  F2FP.F16.F32.PACK_AB R4, R33, R0 ;  /* 0x000000002104723e */ /* 0x002fe400000000ff */
[----:B------:R-:W-:Y:S02]  /*e090*/  F2FP.F16.F32.PACK_AB R5, R134, R127 ;  /* 0x0000007f8605723e */ /* 0x000fe400000000ff */
[----:B------:R-:W-:Y:S02]  /*e0a0*/  F2FP.F16.F32.PACK_AB R6, R37, R36 ;  /* 0x000000242506723e */ /* 0x000fe400000000ff */
[----:B------:R-:W-:Y:S01]  /*e0b0*/  F2FP.F16.F32.PACK_AB R7, R131, R126 ;  /* 0x0000007e8307723e */ /* 0x000fe200000000ff */
[----:B------:R-:W1:Y:S01]  /*e0c0*/  LDC.64 R36, c[0x0][0xc00] ;  /* 0x00030000ff247b82 */ /* 0x000e620000000a00 */
[----:B------:R-:W-:-:S02]  /*e0d0*/  LOP3.LUT R52, R18, R153, RZ, 0x3c, !PT ;  /* 0x0000009912347212 */ /* 0x000fc400078e3cff */
[----:B------:R-:W-:Y:S01]  /*e0e0*/  MOV R40, R30 ;  /* 0x0000001e00287202 */ /* 0x000fe20000000f00 */
[----:B------:R-:W-:Y:S01]  /*e0f0*/  STSM.16.M88.4 [R58], R4 ;  /* 0x000000043a007844 */ /* 0x000fe20000000200 */
[----:B------:R-:W-:Y:S02]  /*e100*/  LOP3.LUT R48, R48, R149, RZ, 0x3c, !PT ;  /* 0x0000009530307212 */ /* 0x000fe400078e3cff */
[----:B------:R-:W-:Y:S01]  /*e110*/  LOP3.LUT R54, R25, R54, RZ, 0x3c, !PT ;  /* 0x0000003619367212 */ /* 0x000fe200078e3cff */
[----:B------:R-:W-:Y:S01]  /*e120*/  STSM.16.M88.4 [R40], R8 ;  /* 0x0000000828007844 */ /* 0x000fe20000000200 */
[----:B------:R-:W-:Y:S02]  /*e130*/  MOV R18, R34 ;  /* 0x0000002200127202 */ /* 0x000fe40000000f00 */
[----:B------:R-:W-:Y:S02]  /*e140*/  MOV R38, R38 ;  /* 0x0000002600267202 */ /* 0x000fe40000000f00 */
[----:B------:R-:W-:Y:S01]  /*e150*/  F2FP.F16.F32.PACK_AB R25, R128, R121 ;  /* 0x000000798019723e */ /* 0x000fe200000000ff */
[----:B------:R2:W-:Y:S01]  /*e160*/  STSM.16.M88.4 [R18], R12 ;  /* 0x0000000c12007844 */ /* 0x0005e20000000200 */
[----:B------:R-:W-:-:S02]  /*e170*/  F2FP.F16.F32.PACK_AB R26, R61, R60 ;  /* 0x0000003c3d1a723e */ /* 0x000fc400000000ff */
[----:B------:R-:W-:Y:S02]  /*e180*/  F2FP.F16.F32.PACK_AB R27, R129, R120 ;  /* 0x00000078811b723e */ /* 0x000fe400000000ff */
[----:B------:R-:W-:Y:S02]  /*e190*/  MOV R0, R28 ;  /* 0x0000001c00007202 */ /* 0x000fe40000000f00 */
[----:B------:R-:W-:Y:S01]  /*e1a0*/  MOV R44, R44 ;  /* 0x0000002c002c7202 */ /* 0x000fe20000000f00 */
[----:B------:R-:W-:Y:S01]  /*e1b0*/  STSM.16.M88.4 [R38], R24 ;  /* 0x0000001826007844 */ /* 0x000fe20000000200 */
[----:B------:R-:W-:Y:S02]  /*e1c0*/  F2FP.F16.F32.PACK_AB R28, R65, R64 ;  /* 0x00000040411c723e */ /* 0x000fe400000000ff */
[----:B------:R-:W-:Y:S01]  /*e1d0*/  F2FP.F16.F32.PACK_AB R112, R113, R112 ;  /* 0x000000707170723e */ /* 0x000fe200000000ff */
[----:B------:R-:W-:Y:S01]  /*e1e0*/  ULDC UR4, c[0x0][0xa88] ;  /* 0x0002a20000047ab9 */ /* 0x000fe20000000800 */
[----:B------:R-:W-:Y:S01]  /*e1f0*/  F2FP.F16.F32.PACK_AB R29, R67, R66 ;  /* 0x00000042431d723e */ /* 0x000fe200000000ff */
[----:B------:R-:W-:Y:S01]  /*e200*/  IMAD.MOV.U32 R64, RZ, RZ, RZ ;  /* 0x000000ffff407224 */ /* 0x000fe200078e00ff */
[----:B------:R-:W-:Y:S01]  /*e210*/  F2FP.F16.F32.PACK_AB R30, R69, R68 ;  /* 0x00000044451e723e */ /* 0x000fe200000000ff */
[----:B--2---:R-:W2:Y:S01]  /*e220*/  LDC.64 R12, c[0x0][0xc00] ;  /* 0x00030000ff0c7b82 */ /* 0x004ea20000000a00 */
[----:B------:R-:W-:-:S02]  /*e230*/  F2FP.F16.F32.PACK_AB R31, R71, R70 ;  /* 0x00000046471f723e */ /* 0x000fc400000000ff */
[----:B------:R-:W-:Y:S02]  /*e240*/  MOV R46, R46 ;  /* 0x0000002e002e7202 */ /* 0x000fe40000000f00 */
[----:B------:R-:W-:Y:S01]  /*e250*/  F2FP.F16.F32.PACK_AB R33, R75, R62 ;  /* 0x0000003e4b21723e */ /* 0x000fe200000000ff */
[----:B------:R-:W-:Y:S01]  /*e260*/  STSM.16.M88.4 [R44], R28 ;  /* 0x0000001c2c007844 */ /* 0x000fe20000000200 */
[----:B------:R-:W-:Y:S01]  /*e270*/  F2FP.F16.F32.PACK_AB R34, R77, R76 ;  /* 0x0000004c4d22723e */ /* 0x000fe200000000ff */
[----:B------:R-:W3:Y:S01]  /*e280*/  LDC R67, c[0x0][0xbe8] ;  /* 0x0002fa00ff437b82 */ /* 0x000ee20000000800 */
[----:B------:R-:W-:Y:S02]  /*e290*/  F2FP.F16.F32.PACK_AB R35, R79, R78 ;  /* 0x0000004e4f23723e */ /* 0x000fe400000000ff */
[----:B------:R-:W-:Y:S02]  /*e2a0*/  MOV R48, R48 ;  /* 0x0000003000307202 */ /* 0x000fe40000000f00 */
[----:B------:R-:W-:Y:S01]  /*e2b0*/  F2FP.F16.F32.PACK_AB R4, R81, R80 ;  /* 0x000000505104723e */ /* 0x000fe200000000ff */
[----:B------:R-:W-:Y:S01]  /*e2c0*/  STSM.16.M88.4 [R46], R32 ;  /* 0x000000202e007844 */ /* 0x000fe20000000200 */
[----:B------:R-:W-:-:S02]  /*e2d0*/  F2FP.F16.F32.PACK_AB R5, R83, R82 ;  /* 0x000000525305723e */ /* 0x000fc400000000ff */
[----:B------:R-:W-:Y:S02]  /*e2e0*/  F2FP.F16.F32.PACK_AB R6, R85, R84 ;  /* 0x000000545506723e */ /* 0x000fe400000000ff */
[----:B------:R-:W-:Y:S02]  /*e2f0*/  F2FP.F16.F32.PACK_AB R7, R87, R86 ;  /* 0x000000565707723e */ /* 0x000fe400000000ff */
[----:B------:R-:W-:Y:S02]  /*e300*/  LOP3.LUT R50, R151, 0x380, RZ, 0xc0, !PT ;  /* 0x0000038097327812 */ /* 0x000fe400078ec0ff */
[----:B------:R-:W-:Y:S01]  /*e310*/  F2FP.F16.F32.PACK_AB R8, R89, R88 ;  /* 0x000000585908723e */ /* 0x000fe200000000ff */
[----:B------:R4:W-:Y:S01]  /*e320*/  STSM.16.M88.4 [R48], R4 ;  /* 0x0000000430007844 */ /* 0x0009e20000000200 */
[----:B------:R-:W-:Y:S01]  /*e330*/  SHF.R.U64 R50, R50, 0x3, RZ ;  /* 0x0000000332327819 */ /* 0x000fe200000012ff */
[----:B--2---:R-:W-:Y:S01]  /*e340*/  IMAD.WIDE R12, R199, 0x4, R12 ;  /* 0x00000004c70c7825 */ /* 0x004fe200078e020c */
[----:B------:R-:W-:-:S02]  /*e350*/  F2FP.F16.F32.PACK_AB R9, R91, R90 ;  /* 0x0000005a5b09723e */ /* 0x000fc400000000ff */
[----:B------:R-:W-:Y:S02]  /*e360*/  LOP3.LUT R50, R50, R151, RZ, 0x3c, !PT ;  /* 0x0000009732327212 */ /* 0x000fe400078e3cff */
[----:B------:R-:W-:Y:S02]  /*e370*/  F2FP.F16.F32.PACK_AB R10, R93, R92 ;  /* 0x0000005c5d0a723e */ /* 0x000fe400000000ff */
[----:B------:R-:W-:Y:S02]  /*e380*/  MOV R50, R50 ;  /* 0x0000003200327202 */ /* 0x000fe40000000f00 */
[----:B------:R-:W-:Y:S02]  /*e390*/  F2FP.F16.F32.PACK_AB R11, R95, R94 ;  /* 0x0000005e5f0b723e */ /* 0x000fe400000000ff */
[----:B------:R-:W-:Y:S02]  /*e3a0*/  MOV R52, R52 ;  /* 0x0000003400347202 */ /* 0x000fe40000000f00 */
[----:B------:R-:W-:Y:S01]  /*e3b0*/  MOV R54, R54 ;  /* 0x0000003600367202 */ /* 0x000fe20000000f00 */
[----:B----4-:R-:W2:Y:S01]  /*e3c0*/  LDC.64 R4, c[0x0][0xc08] ;  /* 0x00030200ff047b82 */ /* 0x010ea20000000a00 */
[----:B------:R-:W-:Y:S01]  /*e3d0*/  F2FP.F16.F32.PACK_AB R106, R109, R108 ;  /* 0x0000006c6d6a723e */ /* 0x000fe200000000ff */
[----:B------:R-:W-:Y:S01]  /*e3e0*/  STSM.16.M88.4 [R50], R8 ;  /* 0x0000000832007844 */ /* 0x000fe20000000200 */
[----:B------:R-:W-:-:S02]  /*e3f0*/  F2FP.F16.F32.PACK_AB R107, R111, R110 ;  /* 0x0000006e6f6b723e */ /* 0x000fc400000000ff */
[----:B------:R-:W-:Y:S01]  /*e400*/  F2FP.F16.F32.PACK_AB R113, R115, R114 ;  /* 0x000000727371723e */ /* 0x000fe200000000ff */
[----:B------:R-:W-:Y:S01]  /*e410*/  STSM.16.M88.4 [R52], R96 ;  /* 0x0000006034007844 */ /* 0x000fe20000000200 */
[----:B------:R-:W-:Y:S02]  /*e420*/  F2FP.F16.F32.PACK_AB R114, R117, R116 ;  /* 0x000000747572723e */ /* 0x000fe400000000ff */
[----:B------:R-:W-:Y:S01]  /*e430*/  F2FP.F16.F32.PACK_AB R115, R119, R118 ;  /* 0x000000767773723e */ /* 0x000fe200000000ff */
[----:B------:R-:W-:Y:S01]  /*e440*/  STSM.16.M88.4 [R54], R104 ;  /* 0x0000006836007844 */ /* 0x000fe20000000200 */
[----:B-1----:R-:W-:-:S03]  /*e450*/  ISETP.NE.U32.AND P0, PT, R36, RZ, PT ;  /* 0x000000ff2400720c */ /* 0x002fc60003f05070 */
[----:B------:R1:W-:Y:S01]  /*e460*/  STSM.16.M88.4 [R0], R112 ;  /* 0x0000007000007844 */ /* 0x0003e20000000200 */
[----:B------:R-:W-:Y:S01]  /*e470*/  BAR.SYNC.DEFER_BLOCKING 0x1, 0x100 ;  /* 0x0044000000007b1d */ /* 0x000fe20000010000 */
[----:B------:R-:W-:Y:S02]  /*e480*/  ISETP.NE.AND.EX P0, PT, R37, RZ, PT, P0 ;  /* 0x000000ff2500720c */ /* 0x000fe40003f05300 */
[----:B--2---:R-:W-:-:S04]  /*e490*/  ISETP.NE.U32.AND P2, PT, R4, RZ, PT ;  /* 0x000000ff0400720c */ /* 0x004fc80003f45070 */
[----:B------:R-:W-:-:S13]  /*e4a0*/  ISETP.NE.AND.EX P2, PT, R5, RZ, PT, P2 ;  /* 0x000000ff0500720c */ /* 0x000fda0003f45320 */
[----:B------:R-:W2:Y:S01]  /*e4b0*/  @P2 LDC.64 R4, c[0x0][0xc08] ;  /* 0x00030200ff042b82 */ /* 0x000ea20000000a00 */
[----:B-1----:R-:W-:Y:S01]  /*e4c0*/  IMAD.U32 R0, RZ, RZ, UR4 ;  /* 0x00000004ff007e24 */ /* 0x002fe2000f8e00ff */
[----:B------:R1:W5:Y:S01]  /*e4d0*/  @P0 LDG.E R64, desc[UR36][R12.64] ;  /* 0x000000240c400981 */ /* 0x000362000c1e1900 */
[----:B---3--:R-:W-:-:S13]  /*e4e0*/  ISETP.NE.AND P1, PT, R67, 0x1, PT ;  /* 0x000000014300780c */ /* 0x008fda0003f25270 */
[----:B------:R-:W3:Y:S01]  /*e4f0*/  @P1 LDC R6, c[0x0][0xbec] ;  /* 0x0002fb00ff061b82 */ /* 0x000ee20000000800 */
[----:B--2---:R-:W-:-:S07]  /*e500*/  @P2 IMAD.WIDE R4, R199, 0x4, R4 ;  /* 0x00000004c7042825 */ /* 0x004fce00078e0204 */
[----:B------:R-:W2:Y:S01]  /*e510*/  @P1 LDC R9, c[0x0][0xbf0] ;  /* 0x0002fc00ff091b82 */ /* 0x000ea20000000800 */
[----:B------:R1:W5:Y:S01]  /*e520*/  @P2 LDG.E R0, desc[UR36][R4.64] ;  /* 0x0000002404002981 */ /* 0x000362000c1e1900 */
[----:B------:R-:W-:Y:S05]  /*e530*/  @P2 BRA `(.L_x_1329) ;  /* 0x0000000000102947 */ /* 0x000fea0003800000 */
[----:B------:R-:W-:Y:S05]  /*e540*/  @!P0 BRA `(.L_x_1329) ;  /* 0x00000000000c8947 */ /* 0x000fea0003800000 */
[----:B-1----:R-:W4:Y:S04]  /*e550*/  LDG.E R5, desc[UR36][R12.64] ;  /* 0x000000240c057981 */ /* 0x002f28000c1e1900 */
[----:B-----5:R-:W4:Y:S02]  /*e560*/  LDG.E R0, desc[UR36][R12.64+0x4] ;  /* 0x000004240c007981 */ /* 0x020f24000c1e1900 */
[----:B----4-:R-:W-:-:S07]  /*e570*/  IMAD.IADD R0, R0, 0x1, -R5 ;  /* 0x0000000100007824 */ /* 0x010fce00078e0a05 */
.L_x_1329:
[----:B------:R-:W-:Y:S01]  /*e580*/  SHF.R.S32.HI R18, RZ, 0x1f, R198 ;  /* 0x0000001fff127819 */ /* 0x000fe200000114c6 */
[----:B-1----:R-:W-:Y:S01]  /*e590*/  IMAD.IADD R13, R192, 0x1, R22 ;  /* 0x00000001c00d7824 */ /* 0x002fe200078e0216 */
[----:B------:R-:W-:Y:S01]  /*e5a0*/  ULDC.64 UR4, c[0x0][0xb90] ;  /* 0x0002e40000047ab9 */ /* 0x000fe20000000a00 */
[----:B-----5:R-:W-:Y:S01]  /*e5b0*/  SHF.R.S32.HI R65, RZ, 0x1f, R64 ;  /* 0x0000001fff417819 */ /* 0x020fe20000011440 */
[----:B------:R-:W-:Y:S01]  /*e5c0*/  IMAD.IADD R14, R205, 0x1, R22 ;  /* 0x00000001cd0e7824 */ /* 0x000fe200078e0216 */
[----:B------:R-:W-:Y:S01]  /*e5d0*/  SHF.R.S32.HI R8, RZ, 0x1f, R199 ;  /* 0x0000001fff087819 */ /* 0x000fe200000114c7 */
[----:B---3--:R-:W-:Y:S01]  /*e5e0*/  @P1 IMAD.HI.U32 R6, R13, R6, RZ ;  /* 0x000000060d061227 */ /* 0x008fe200078e00ff */
[----:B------:R-:W-:Y:S01]  /*e5f0*/  SEL R69, R199, RZ, !P0 ;  /* 0x000000ffc7457207 */ /* 0x000fe20004000000 */
[----:B------:R-:W1:Y:S01]  /*e600*/  @P1 LDC R73, c[0x0][0xbec] ;  /* 0x0002fb00ff491b82 */ /* 0x000e620000000800 */
[----:B------:R-:W-:Y:S01]  /*e610*/  SEL R40, R8, RZ, !P0 ;  /* 0x000000ff08287207 */ /* 0x000fe20004000000 */
[----:B------:R-:W-:-:S02]  /*e620*/  IMAD R5, R18, UR4, RZ ;  /* 0x0000000412057c24 */ /* 0x000fc4000f8e02ff */
[----:B------:R-:W-:Y:S01]  /*e630*/  IMAD.MOV.U32 R7, RZ, RZ, R13 ;  /* 0x000000ffff077224 */ /* 0x000fe200078e000d */
[----:B--2---:R-:W-:Y:S01]  /*e640*/  @P1 SHF.R.U32.HI R7, RZ, R9, R6 ;  /* 0x00000009ff071219 */ /* 0x004fe20000011606 */
[C---:B------:R-:W-:Y:S02]  /*e650*/  IMAD R11, R198.reuse, UR5, R5 ;  /* 0x00000005c60b7c24 */ /* 0x040fe4000f8e0205 */
[----:B------:R-:W-:Y:S01]  /*e660*/  IMAD.WIDE.U32 R4, R198, UR4, R64 ;  /* 0x00000004c6047c25 */ /* 0x000fe2000f8e0040 */
[----:B------:R-:W-:Y:S01]  /*e670*/  ULDC.64 UR4, c[0x0][0xb98] ;  /* 0x0002e60000047ab9 */ /* 0x000fe20000000a00 */
[----:B------:R-:W2:Y:S02]  /*e680*/  @P1 LDC R75, c[0x0][0xbf0] ;  /* 0x0002fc00ff4b1b82 */ /* 0x000ea40000000800 */
[----:B------:R-:W-:Y:S02]  /*e690*/  IMAD R9, R200, 0x40, R193 ;  /* 0x00000040c8097824 */ /* 0x000fe400078e02c1 */
[----:B------:R-:W-:Y:S01]  /*e6a0*/  IMAD.IADD R5, R5, 0x1, R11 ;  /* 0x0000000105057824 */ /* 0x000fe200078e020b */
[--C-:B------:R-:W-:Y:S01]  /*e6b0*/  SHF.R.S32.HI R11, RZ, 0x1f, R7.reuse ;  /* 0x0000001fff0b7819 */ /* 0x100fe20000011407 */
[----:B------:R-:W-:-:S02]  /*e6c0*/  IMAD.MOV R8, RZ, RZ, -R7 ;  /* 0x000000ffff087224 */ /* 0x000fc400078e0a07 */
[----:B------:R-:W-:-:S04]  /*e6d0*/  IMAD.WIDE R20, R9, 0x2, R20 ;  /* 0x0000000209147825 */ /* 0x000fc800078e0214 */
[----:B------:R-:W-:Y:S01]  /*e6e0*/  IMAD R6, R40, UR4, RZ ;  /* 0x0000000428067c24 */ /* 0x000fe2000f8e02ff */
[C---:B------:R-:W-:Y:S01]  /*e6f0*/  IADD3 R25, P5, R20.reuse, 0x3000, RZ ;  /* 0x0000300014197810 */ /* 0x040fe20007fbe0ff */
[----:B------:R-:W-:Y:S01]  /*e700*/  IMAD.WIDE.U32 R4, R69, UR4, R4 ;  /* 0x0000000445047c25 */ /* 0x000fe2000f8e0004 */
[C---:B------:R-:W-:Y:S02]  /*e710*/  IADD3 R49, P4, R20.reuse, 0x4000, RZ ;  /* 0x0000400014317810 */ /* 0x040fe40007f9e0ff */
[C---:B------:R-:W-:Y:S01]  /*e720*/  IADD3 R29, P3, R20.reuse, 0x6000, RZ ;  /* 0x00006000141d7810 */ /* 0x040fe20007f7e0ff */
[----:B------:R-:W-:Y:S01]  /*e730*/  IMAD R9, R67, R8, R13 ;  /* 0x0000000843097224 */ /* 0x000fe200078e020d */
[----:B------:R-:W-:Y:S01]  /*e740*/  IADD3 R4, P0, R7, R4, RZ ;  /* 0x0000000407047210 */ /* 0x000fe20007f1e0ff */
[----:B------:R-:W-:Y:S01]  /*e750*/  IMAD R8, R69, UR5, R6 ;  /* 0x0000000545087c24 */ /* 0x000fe2000f8e0206 */
[----:B------:R-:W-:Y:S01]  /*e760*/  ULDC.64 UR4, c[0x0][0xb88] ;  /* 0x0002e20000047ab9 */ /* 0x000fe20000000a00 */
[----:B------:R-:W-:Y:S01]  /*e770*/  IADD3 R7, P2, R20, 0x1000, RZ ;  /* 0x0000100014077810 */ /* 0x000fe20007f5e0ff */
[----:B------:R-:W-:Y:S01]  /*e780*/  IMAD R71, R0, R67, RZ ;  /* 0x0000004300477224 */ /* 0x000fe200078e02ff */
[----:B------:R-:W-:-:S02]  /*e790*/  SHF.R.S32.HI R6, RZ, 0x1f, R9 ;  /* 0x0000001fff067819 */ /* 0x000fc40000011409 */
[----:B------:R-:W-:Y:S02]  /*e7a0*/  IADD3.X R5, R11, R5, R8, P0, !PT ;  /* 0x000000050b057210 */ /* 0x000fe400007fe408 */
[----:B------:R-:W-:Y:S01]  /*e7b0*/  IADD3 R13, P6, R20, 0x2000, RZ ;  /* 0x00002000140d7810 */ /* 0x000fe20007fde0ff */
[----:B------:R-:W-:Y:S01]  /*e7c0*/  IMAD R6, R6, UR4, RZ ;  /* 0x0000000406067c24 */ /* 0x000fe2000f8e02ff */
[----:B------:R-:W-:Y:S01]  /*e7d0*/  LOP3.LUT R24, R25, 0x380, RZ, 0xc0, !PT ;  /* 0x0000038019187812 */ /* 0x000fe200078ec0ff */
[----:B------:R-:W-:Y:S01]  /*e7e0*/  IMAD.WIDE.U32 R4, R9, UR4, R4 ;  /* 0x0000000409047c25 */ /* 0x000fe2000f8e0004 */
[----:B------:R-:W-:Y:S02]  /*e7f0*/  LOP3.LUT R12, R13, 0x380, RZ, 0xc0, !PT ;  /* 0x000003800d0c7812 */ /* 0x000fe400078ec0ff */
[----:B------:R-:W-:Y:S01]  /*e800*/  LOP3.LUT R48, R49, 0x380, RZ, 0xc0, !PT ;  /* 0x0000038031307812 */ /* 0x000fe200078ec0ff */
[----:B------:R-:W-:Y:S01]  /*e810*/  IMAD R11, R9, UR5, R6 ;  /* 0x00000005090b7c24 */ /* 0x000fe2000f8e0206 */
[----:B------:R-:W-:Y:S01]  /*e820*/  ULDC.64 UR4, c[0x0][0xb50] ;  /* 0x0002d40000047ab9 */ /* 0x000fe20000000a00 */
[----:B------:R-:W-:Y:S01]  /*e830*/  IMAD.X R9, RZ, RZ, R21, P2 ;  /* 0x000000ffff097224 */ /* 0x000fe200010e0615 */
[----:B------:R-:W-:Y:S01]  /*e840*/  LEA R6, P0, R4, UR4, 0x2 ;  /* 0x0000000404067c11 */ /* 0x000fe2000f8010ff */
[----:B------:R-:W-:Y:S01]  /*e850*/  IMAD.IADD R5, R5, 0x1, R11 ;  /* 0x0000000105057824 */ /* 0x000fe200078e020b */
[----:B------:R-:W-:-:S02]  /*e860*/  IADD3 R33, P2, R20, 0x7000, RZ ;  /* 0x0000700014217810 */ /* 0x000fc40007f5e0ff */
[----:B------:R-:W-:Y:S01]  /*e870*/  LOP3.LUT R28, R29, 0x380, RZ, 0xc0, !PT ;  /* 0x000003801d1c7812 */ /* 0x000fe200078ec0ff */
[----:B------:R-:W-:Y:S01]  /*e880*/  SHFL.IDX PT, R46, R6, RZ, 0x1c1f ;  /* 0x001c1fff062e7589 */ /* 0x000fe200000e0000 */
[----:B------:R-:W-:Y:S01]  /*e890*/  LEA.HI.X R10, R4, UR5, R5, 0x2, P0 ;  /* 0x00000005040a7c11 */ /* 0x000fe200080f1405 */
[----:B------:R-:W-:Y:S01]  /*e8a0*/  VIADD R4, R14, 0x8 ;  /* 0x000000080e047836 */ /* 0x000fe20000000000 */
[----:B------:R-:W-:Y:S01]  /*e8b0*/  IADD3 R37, P0, R20, 0x5000, RZ ;  /* 0x0000500014257810 */ /* 0x000fe20007f1e0ff */
[----:B------:R-:W-:Y:S01]  /*e8c0*/  SHFL.IDX PT, R54, R6, 0x1, 0x1c1f ;  /* 0x003c1f0006367f89 */ /* 0x000fe200000e0000 */
[----:B------:R-:W-:Y:S01]  /*e8d0*/  LOP3.LUT R32, R33, 0x380, RZ, 0xc0, !PT ;  /* 0x0000038021207812 */ /* 0x000fe200078ec0ff */
[----:B------:R-:W-:Y:S01]  /*e8e0*/  ULDC.64 UR4, c[0x0][0xaa0] ;  /* 0x0002a80000047ab9 */ /* 0x000fe20000000a00 */
[----:B------:R-:W-:Y:S01]  /*e8f0*/  LOP3.LUT R36, R37, 0x380, RZ, 0xc0, !PT ;  /* 0x0000038025247812 */ /* 0x000fe200078ec0ff */
[----:B------:R-:W3:Y:S01]  /*e900*/  SHFL.IDX PT, R47, R10, RZ, 0x1c1f ;  /* 0x001c1fff0a2f7589 */ /* 0x000ee200000e0000 */
[----:B------:R-:W-:-:S02]  /*e910*/  SHF.R.U64 R32, R32, 0x3, RZ ;  /* 0x0000000320207819 */ /* 0x000fc400000012ff */
[----:B------:R-:W-:Y:S01]  /*e920*/  SHF.R.U64 R36, R36, 0x3, RZ ;  /* 0x0000000324247819 */ /* 0x000fe200000012ff */
[----:B------:R-:W4:Y:S01]  /*e930*/  SHFL.IDX PT, R55, R10, 0x1, 0x1c1f ;  /* 0x003c1f000a377f89 */ /* 0x000f2200000e0000 */
[----:B------:R-:W-:Y:S02]  /*e940*/  LOP3.LUT R8, R7, 0x380, RZ, 0xc0, !PT ;  /* 0x0000038007087812 */ /* 0x000fe400078ec0ff */
[----:B------:R-:W-:Y:S01]  /*e950*/  LOP3.LUT R36, R36, R37, RZ, 0x3c, !PT ;  /* 0x0000002524247212 */ /* 0x000fe200078e3cff */
[--C-:B------:R-:W-:Y:S01]  /*e960*/  IMAD.X R37, RZ, RZ, R21.reuse, P0 ;  /* 0x000000ffff257224 */ /* 0x100fe200000e0615 */
[----:B------:R-:W-:Y:S02]  /*e970*/  LOP3.LUT P0, RZ, R202, 0x3, RZ, 0xc0, !PT ;  /* 0x00000003caff7812 */ /* 0x000fe4000780c0ff */
[----:B------:R-:W-:Y:S01]  /*e980*/  LOP3.LUT R32, R32, R33, RZ, 0x3c, !PT ;  /* 0x0000002120207212 */ /* 0x000fe200078e3cff */
[----:B------:R-:W-:Y:S01]  /*e990*/  IMAD.X R33, RZ, RZ, R21, P2 ;  /* 0x000000ffff217224 */ /* 0x000fe200010e0615 */
[----:B------:R-:W-:-:S02]  /*e9a0*/  SHF.R.U64 R12, R12, 0x3, RZ ;  /* 0x000000030c0c7819 */ /* 0x000fc400000012ff */
[----:B------:R-:W-:Y:S02]  /*e9b0*/  SHF.R.U64 R24, R24, 0x3, RZ ;  /* 0x0000000318187819 */ /* 0x000fe400000012ff */
[----:B------:R-:W-:Y:S02]  /*e9c0*/  SHF.R.U64 R48, R48, 0x3, RZ ;  /* 0x0000000330307819 */ /* 0x000fe400000012ff */
[----:B------:R-:W-:Y:S02]  /*e9d0*/  SHF.R.U64 R28, R28, 0x3, RZ ;  /* 0x000000031c1c7819 */ /* 0x000fe400000012ff */
[----:B------:R-:W-:Y:S02]  /*e9e0*/  SHF.R.U64 R8, R8, 0x3, RZ ;  /* 0x0000000308087819 */ /* 0x000fe400000012ff */
[-C--:B------:R-:W-:Y:S02]  /*e9f0*/  ISETP.GE.OR P2, PT, R14, R71.reuse, P0 ;  /* 0x000000470e00720c */ /* 0x080fe40000746670 */
[----:B------:R-:W-:-:S02]  /*ea00*/  ISETP.GE.OR P0, PT, R4, R71, P0 ;  /* 0x000000470400720c */ /* 0x000fc40000706670 */
[----:B------:R-:W-:Y:S01]  /*ea10*/  LOP3.LUT R12, R12, R13, RZ, 0x3c, !PT ;  /* 0x0000000d0c0c7212 */ /* 0x000fe200078e3cff */
[--C-:B------:R-:W-:Y:S01]  /*ea20*/  IMAD.X R13, RZ, RZ, R21.reuse, P6 ;  /* 0x000000ffff0d7224 */ /* 0x100fe200030e0615 */
[----:B------:R-:W-:Y:S01]  /*ea30*/  LOP3.LUT R24, R24, R25, RZ, 0x3c, !PT ;  /* 0x0000001918187212 */ /* 0x000fe200078e3cff */
[--C-:B------:R-:W-:Y:S01]  /*ea40*/  IMAD.X R25, RZ, RZ, R21.reuse, P5 ;  /* 0x000000ffff197224 */ /* 0x100fe200028e0615 */
[----:B------:R-:W-:Y:S01]  /*ea50*/  LOP3.LUT R48, R48, R49, RZ, 0x3c, !PT ;  /* 0x0000003130307212 */ /* 0x000fe200078e3cff */
[--C-:B------:R-:W-:Y:S01]  /*ea60*/  IMAD.X R49, RZ, RZ, R21.reuse, P4 ;  /* 0x000000ffff317224 */ /* 0x100fe200020e0615 */
[----:B------:R-:W-:Y:S01]  /*ea70*/  LOP3.LUT R28, R28, R29, RZ, 0x3c, !PT ;  /* 0x0000001d1c1c7212 */ /* 0x000fe200078e3cff */
[----:B------:R-:W-:Y:S01]  /*ea80*/  IMAD.X R29, RZ, RZ, R21, P3 ;  /* 0x000000ffff1d7224 */ /* 0x000fe200018e0615 */
[----:B------:R-:W-:Y:S01]  /*ea90*/  LOP3.LUT R8, R8, R7, RZ, 0x3c, !PT ;  /* 0x0000000708087212 */ /* 0x000fe200078e3cff */
[----:B---3--:R-:W-:Y:S01]  /*eaa0*/  @!P2 ST.E desc[UR36][R46.64], R2 ;  /* 0x000000022e00a985 */ /* 0x008fe2000c101924 */
[----:B------:R-:W-:-:S02]  /*eab0*/  IADD3 R61, P6, R20, 0x8000, RZ ;  /* 0x00008000143d7810 */ /* 0x000fc40007fde0ff */
[C---:B------:R-:W-:Y:S01]  /*eac0*/  IADD3 R57, P5, R20.reuse, 0x9000, RZ ;  /* 0x0000900014397810 */ /* 0x040fe20007fbe0ff */
[----:B----4-:R3:W-:Y:S01]  /*ead0*/  @!P0 ST.E desc[UR36][R54.64], R3 ;  /* 0x0000000336008985 */ /* 0x0107e2000c101924 */
[C---:B------:R-:W-:Y:S02]  /*eae0*/  IADD3 R53, P4, R20.reuse, 0xa000, RZ ;  /* 0x0000a00014357810 */ /* 0x040fe40007f9e0ff */
[C---:B------:R-:W-:Y:S01]  /*eaf0*/  LOP3.LUT R7, R20.reuse, 0x380, RZ, 0xc0, !PT ;  /* 0x0000038014077812 */ /* 0x040fe200078ec0ff */
[----:B------:R-:W5:Y:S01]  /*eb00*/  LD.E.128 R8, desc[UR36][R8.64] ;  /* 0x0000002408087980 */ /* 0x000f62000c101d00 */
[----:B------:R-:W-:Y:S02]  /*eb10*/  IADD3 R5, P3, R20, 0xb000, RZ ;  /* 0x0000b00014057810 */ /* 0x000fe40007f7e0ff */
[----:B------:R-:W-:Y:S01]  /*eb20*/  LOP3.LUT R60, R61, 0x380, RZ, 0xc0, !PT ;  /* 0x000003803d3c7812 */ /* 0x000fe200078ec0ff */
[----:B------:R-:W5:Y:S01]  /*eb30*/  LD.E.128 R12, desc[UR36][R12.64] ;  /* 0x000000240c0c7980 */ /* 0x000f62000c101d00 */
[----:B------:R-:W-:Y:S01]  /*eb40*/  LOP3.LUT R56, R57, 0x380, RZ, 0xc0, !PT ;  /* 0x0000038039387812 */ /* 0x000fe200078ec0ff */
[----:B------:R-:W-:Y:S01]  /*eb50*/  IMAD.X R45, RZ, RZ, R21, P3 ;  /* 0x000000ffff2d7224 */ /* 0x000fe200018e0615 */
[----:B------:R-:W-:Y:S01]  /*eb60*/  LOP3.LUT R52, R53, 0x380, RZ, 0xc0, !PT ;  /* 0x0000038035347812 */ /* 0x000fe200078ec0ff */
[----:B---3--:R-:W-:Y:S01]  /*eb70*/  IMAD R3, R65, UR4, RZ ;  /* 0x0000000441037c24 */ /* 0x008fe2000f8e02ff */
[----:B------:R-:W-:Y:S01]  /*eb80*/  SHF.R.U64 R7, R7, 0x3, RZ ;  /* 0x0000000307077819 */ /* 0x000fe200000012ff */
[----:B------:R-:W5:Y:S01]  /*eb90*/  LD.E.128 R24, desc[UR36][R24.64] ;  /* 0x0000002418187980 */ /* 0x000f62000c101d00 */
[----:B------:R-:W-:-:S02]  /*eba0*/  LOP3.LUT R0, R5, 0x380, RZ, 0xc0, !PT ;  /* 0x0000038005007812 */ /* 0x000fc400078ec0ff */
[----:B------:R-:W-:Y:S01]  /*ebb0*/  SHF.R.U64 R60, R60, 0x3, RZ ;  /* 0x000000033c3c7819 */ /* 0x000fe200000012ff */
[----:B------:R-:W5:Y:S01]  /*ebc0*/  LD.E.128 R48, desc[UR36][R48.64] ;  /* 0x0000002430307980 */ /* 0x000f62000c101d00 */
[----:B------:R-:W-:Y:S02]  /*ebd0*/  SHF.R.U64 R56, R56, 0x3, RZ ;  /* 0x0000000338387819 */ /* 0x000fe400000012ff */
[----:B------:R-:W-:Y:S01]  /*ebe0*/  SHF.R.U64 R52, R52, 0x3, RZ ;  /* 0x0000000334347819 */ /* 0x000fe200000012ff */
[----:B------:R-:W5:Y:S01]  /*ebf0*/  LD.E.128 R36, desc[UR36][R36.64] ;  /* 0x0000002424247980 */ /* 0x000f62000c101d00 */
[----:B------:R-:W-:Y:S02]  /*ec00*/  LOP3.LUT R20, R7, R20, RZ, 0x3c, !PT ;  /* 0x0000001407147212 */ /* 0x000fe400078e3cff */
[----:B------:R-:W-:Y:S01]  /*ec10*/  SHF.R.U64 R0, R0, 0x3, RZ ;  /* 0x0000000300007819 */ /* 0x000fe200000012ff */
[----:B------:R-:W5:Y:S01]  /*ec20*/  LD.E.128 R28, desc[UR36][R28.64] ;  /* 0x000000241c1c7980 */ /* 0x000f62000c101d00 */
[----:B------:R-:W-:Y:S01]  /*ec30*/  LOP3.LUT R60, R60, R61, RZ, 0x3c, !PT ;  /* 0x0000003d3c3c7212 */ /* 0x000fe200078e3cff */
[--C-:B------:R-:W-:Y:S01]  /*ec40*/  IMAD.X R61, RZ, RZ, R21.reuse, P6 ;  /* 0x000000ffff3d7224 */ /* 0x100fe200030e0615 */
[----:B------:R-:W-:Y:S01]  /*ec50*/  LOP3.LUT R56, R56, R57, RZ, 0x3c, !PT ;  /* 0x0000003938387212 */ /* 0x000fe200078e3cff */
[--C-:B------:R-:W-:Y:S01]  /*ec60*/  IMAD.X R57, RZ, RZ, R21.reuse, P5 ;  /* 0x000000ffff397224 */ /* 0x100fe200028e0615 */
[----:B------:R-:W-:Y:S01]  /*ec70*/  LOP3.LUT R52, R52, R53, RZ, 0x3c, !PT ;  /* 0x0000003534347212 */ /* 0x000fe200078e3cff */
[----:B------:R-:W-:Y:S01]  /*ec80*/  IMAD.X R53, RZ, RZ, R21, P4 ;  /* 0x000000ffff357224 */ /* 0x000fe200020e0615 */
[----:B------:R-:W-:Y:S01]  /*ec90*/  LOP3.LUT R44, R0, R5, RZ, 0x3c, !PT ;  /* 0x00000005002c7212 */ /* 0x000fe200078e3cff */
[----:B------:R-:W5:Y:S04]  /*eca0*/  LD.E.128 R32, desc[UR36][R32.64] ;  /* 0x0000002420207980 */ /* 0x000f68000c101d00 */
[----:B------:R3:W5:Y:S04]  /*ecb0*/  LD.E.128 R4, desc[UR36][R20.64] ;  /* 0x0000002414047980 */ /* 0x000768000c101d00 */
[----:B------:R-:W5:Y:S04]  /*ecc0*/  LD.E.128 R60, desc[UR36][R60.64] ;  /* 0x000000243c3c7980 */ /* 0x000f68000c101d00 */
[----:B------:R-:W5:Y:S01]  /*ecd0*/  LD.E.128 R56, desc[UR36][R56.64] ;  /* 0x0000002438387980 */ /* 0x000f62000c101d00 */
[----:B---3--:R-:W-:-:S02]  /*ece0*/  IMAD R21, R64, UR5, R3 ;  /* 0x0000000540157c24 */ /* 0x008fc4000f8e0203 */
[----:B------:R-:W-:Y:S01]  /*ecf0*/  IMAD.WIDE.U32 R2, R64, UR4, RZ ;  /* 0x0000000440027c25 */ /* 0x000fe2000f8e00ff */
[----:B------:R-:W-:Y:S01]  /*ed00*/  ULDC.64 UR4, c[0x0][0xae8] ;  /* 0x0002ba0000047ab9 */ /* 0x000fe20000000a00 */
[----:B------:R-:W5:Y:S02]  /*ed10*/  LD.E.128 R52, desc[UR36][R52.64] ;  /* 0x0000002434347980 */ /* 0x000f64000c101d00 */
[----:B------:R-:W-:Y:S02]  /*ed20*/  IMAD.IADD R3, R3, 0x1, R21 ;  /* 0x0000000103037824 */ /* 0x000fe400078e0215 */
[----:B------:R-:W-:Y:S01]  /*ed30*/  IMAD R21, R197, 0x20, R200 ;  /* 0x00000020c5157824 */ /* 0x000fe200078e02c8 */
[----:B------:R-:W5:Y:S01]  /*ed40*/  LD.E.128 R44, desc[UR36][R44.64] ;  /* 0x000000242c2c7980 */ /* 0x000f62000c101d00 */
[----:B------:R-:W-:Y:S02]  /*ed50*/  IMAD R65, R18, UR4, RZ ;  /* 0x0000000412417c24 */ /* 0x000fe4000f8e02ff */
[----:B------:R-:W-:Y:S01]  /*ed60*/  IMAD.IADD R20, R22, 0x1, R21 ;  /* 0x0000000116147824 */ /* 0x000fe200078e0215 */
[----:B------:R-:W-:Y:S01]  /*ed70*/  @!PT LDS RZ, [RZ] ;  /* 0x00000000fffff984 */ /* 0x000fe20000000800 */
[----:B------:R-:W-:Y:S01]  /*ed80*/  @!PT LDS RZ, [RZ] ;  /* 0x00000000fffff984 */ /* 0x000fe20000000800 */
[----:B------:R-:W-:Y:S01]  /*ed90*/  @!PT LDS RZ, [RZ] ;  /* 0x00000000fffff984 */ /* 0x000fe20000000800 */
[----:B------:R-:W-:Y:S01]  /*eda0*/  @!PT LDS RZ, [RZ] ;  /* 0x00000000fffff984 */ /* 0x000fe20000000800 */
[----:B------:R3:W-:Y:S06]  /*edb0*/  MEMBAR.ALL.CTA ;  /* 0x0000000000007992 */ /* 0x0007ec0000008000 */
[----:B---3--:R-:W3:Y:S01]  /*edc0*/  FENCE.VIEW.ASYNC.S ;  /* 0x00000000000073c6 */ /* 0x008ee20000000000 */
[----:B------:R-:W-:-:S02]  /*edd0*/  IMAD R65, R198, UR5, R65 ;  /* 0x00000005c6417c24 */ /* 0x000fc4000f8e0241 */
[----:B-1----:R-:W-:-:S04]  /*ede0*/  @P1 IMAD.HI.U32 R0, R20, R73, RZ ;  /* 0x0000004914001227 */ /* 0x002fc800078e00ff */
[----:B------:R-:W-:Y:S01]  /*edf0*/  IMAD.WIDE.U32 R2, R198, UR4, R2 ;  /* 0x00000004c6027c25 */ /* 0x000fe2000f8e0002 */
[----:B------:R-:W-:-:S03]  /*ee00*/  ULDC.64 UR4, c[0x0][0xaf0] ;  /* 0x0002bc0000047ab9 */ /* 0x000fc60000000a00 */
[----:B------:R-:W-:Y:S01]  /*ee10*/  IMAD.MOV.U32 R21, RZ, RZ, R20 ;  /* 0x000000ffff157224 */ /* 0x000fe200078e0014 */
[----:B--2---:R-:W-:Y:S01]  /*ee20*/  @P1 SHF.R.U32.HI R21, RZ, R75, R0 ;  /* 0x0000004bff151219 */ /* 0x004fe20000011600 */
[----:B------:R-:W-:Y:S02]  /*ee30*/  IMAD.IADD R3, R3, 0x1, R65 ;  /* 0x0000000103037824 */ /* 0x000fe400078e0241 */
[----:B------:R-:W-:Y:S01]  /*ee40*/  IMAD R18, R40, UR4, RZ ;  /* 0x0000000428127c24 */ /* 0x000fe2000f8e02ff */
[----:B------:R-:W-:Y:S01]  /*ee50*/  SHF.R.S32.HI R0, RZ, 0x1f, R21 ;  /* 0x0000001fff007819 */ /* 0x000fe20000011415 */
[----:B------:R-:W-:-:S04]  /*ee60*/  IMAD.WIDE.U32 R2, R69, UR4, R2 ;  /* 0x0000000445027c25 */ /* 0x000fc8000f8e0002 */
[----:B------:R-:W-:Y:S01]  /*ee70*/  IMAD R65, R69, UR5, R18 ;  /* 0x0000000545417c24 */ /* 0x000fe2000f8e0212 */
[----:B------:R-:W-:Y:S01]  /*ee80*/  ULDC.64 UR4, c[0x0][0xae0] ;  /* 0x0002b80000047ab9 */ /* 0x000fe20000000a00 */
[----:B------:R-:W-:Y:S02]  /*ee90*/  IMAD.MOV R18, RZ, RZ, -R21 ;  /* 0x000000ffff127224 */ /* 0x000fe400078e0a15 */
[----:B------:R-:W-:Y:S02]  /*eea0*/  IMAD.IADD R3, R3, 0x1, R65 ;  /* 0x0000000103037824 */ /* 0x000fe400078e0241 */
[----:B------:R-:W-:Y:S02]  /*eeb0*/  IMAD R0, R0, UR4, RZ ;  /* 0x0000000400007c24 */ /* 0x000fe4000f8e02ff */
[----:B------:R-:W-:Y:S02]  /*eec0*/  IMAD R65, R67, R18, R20 ;  /* 0x0000001243417224 */ /* 0x000fe400078e0214 */
[----:B------:R-:W-:-:S02]  /*eed0*/  IMAD R67, R21, UR5, R0 ;  /* 0x0000000515437c24 */ /* 0x000fc4000f8e0200 */
[----:B------:R-:W-:Y:S01]  /*eee0*/  IMAD.WIDE.U32 R2, R21, UR4, R2 ;  /* 0x0000000415027c25 */ /* 0x000fe2000f8e0002 */
[----:B------:R-:W-:Y:S01]  /*eef0*/  SHF.R.S32.HI R0, RZ, 0x1f, R65 ;  /* 0x0000001fff007819 */ /* 0x000fe20000011441 */
[----:B------:R-:W-:Y:S02]  /*ef00*/  ULDC.64 UR4, c[0x0][0xad8] ;  /* 0x0002b60000047ab9 */ /* 0x000fe40000000a00 */
[----:B------:R-:W-:Y:S02]  /*ef10*/  IMAD.IADD R3, R3, 0x1, R67 ;  /* 0x0000000103037824 */ /* 0x000fe400078e0243 */
[----:B------:R-:W-:Y:S02]  /*ef20*/  IMAD R18, R0, UR4, RZ ;  /* 0x0000000400127c24 */ /* 0x000fe4000f8e02ff */
[----:B------:R-:W-:Y:S02]  /*ef30*/  IMAD.IADD R40, R200, 0x1, R22 ;  /* 0x00000001c8287824 */ /* 0x000fe400078e0216 */
[----:B------:R-:W-:-:S02]  /*ef40*/  IMAD R21, R65, UR5, R18 ;  /* 0x0000000541157c24 */ /* 0x000fc4000f8e0212 */
[----:B------:R-:W-:Y:S01]  /*ef50*/  IMAD.WIDE.U32 R2, R65, UR4, R2 ;  /* 0x0000000441027c25 */ /* 0x000fe2000f8e0002 */
[CC--:B------:R-:W-:Y:S01]  /*ef60*/  ISETP.GE.AND P2, PT, R40.reuse, R71.reuse, PT ;  /* 0x000000472800720c */ /* 0x0c0fe20003f46270 */
[----:B------:R-:W-:Y:S02]  /*ef70*/  ULDC.64 UR4, c[0x0][0xa80] ;  /* 0x0002a00000047ab9 */ /* 0x000fe40000000a00 */
[----:B------:R-:W-:Y:S01]  /*ef80*/  VIADD R0, R40, 0x20 ;  /* 0x0000002028007836 */ /* 0x000fe20000000000 */
[----:B------:R-:W-:Y:S01]  /*ef90*/  LEA R18, P3, R2, UR4, 0x1 ;  /* 0x0000000402127c11 */ /* 0x000fe2000f8608ff */
[----:B------:R-:W-:Y:S02]  /*efa0*/  IMAD.IADD R3, R3, 0x1, R21 ;  /* 0x0000000103037824 */ /* 0x000fe400078e0215 */
[----:B0-----:R-:W-:Y:S01]  /*efb0*/  VIADD R17, R17, 0x30820 ;  /* 0x0003082011117836 */ /* 0x001fe20000000000 */
[----:B------:R-:W-:Y:S01]  /*efc0*/  ISETP.GE.AND P1, PT, R0, R71, PT ;  /* 0x000000470000720c */ /* 0x000fe20003f26270 */
[----:B------:R-:W-:Y:S01]  /*efd0*/  VIADD R0, R40, 0x40 ;  /* 0x0000004028007836 */ /* 0x000fe20000000000 */
[----:B------:R-:W-:-:S02]  /*efe0*/  LEA.HI.X R22, R2, UR5, R3, 0x1, P3 ;  /* 0x0000000502167c11 */ /* 0x000fc400098f0c03 */
[----:B------:R-:W-:Y:S01]  /*eff0*/  PRMT R17, RZ, 0x654, R17 ;  /* 0x00000654ff117816 */ /* 0x000fe20000000011 */
[----:B---3--:R0:W1:Y:S01]  /*f000*/  SHFL.IDX PT, R64, R18, RZ, 0x181f ;  /* 0x00181fff12407589 */ /* 0x00806200000e0000 */
        /* <DEDUP_REMOVED lines=9> */
[-C--:B-1----:R-:W-:Y:S02]  /*f0a0*/  @!P4 LEA R2, P6, R193, R64.reuse, 0x1 ;  /* 0x00000040c102c211 */ /* 0x082fe400078c08ff */
[----:B------:R-:W-:Y:S02]  /*f0b0*/  @!P3 LEA R20, P5, R195, R64, 0x1 ;  /* 0x00000040c314b211 */ /* 0x000fe400078a08ff */
[----:B--2---:R-:W-:Y:S02]  /*f0c0*/  @!P4 LEA.HI.X R3, R193, R0, R209, 0x1, P6 ;  /* 0x00000000c103c211 */ /* 0x004fe400030f0cd1 */
[C---:B------:R-:W-:Y:S02]  /*f0d0*/  @!P2 LEA R64, P6, R196.reuse, R64, 0x1 ;  /* 0x00000040c440a211 */ /* 0x040fe400078c08ff */
[-C--:B------:R-:W-:Y:S01]  /*f0e0*/  @!P3 LEA.HI.X R21, R195, R0.reuse, R208, 0x1, P5 ;  /* 0x00000000c315b211 */ /* 0x080fe200028f0cd0 */
[----:B-----5:R3:W-:Y:S01]  /*f0f0*/  @!P4 ST.E.128 desc[UR36][R2.64], R4 ;  /* 0x000000040200c985 */ /* 0x0207e2000c101d24 */
[----:B------:R-:W-:-:S03]  /*f100*/  @!P2 LEA.HI.X R65, R196, R0, R207, 0x1, P6 ;  /* 0x00000000c441a211 */ /* 0x000fc600030f0ccf */
[----:B------:R3:W-:Y:S04]  /*f110*/  @!P3 ST.E.128 desc[UR36][R20.64], R48 ;  /* 0x000000301400b985 */ /* 0x0007e8000c101d24 */
[----:B------:R3:W-:Y:S02]  /*f120*/  @!P2 ST.E.128 desc[UR36][R64.64], R60 ;  /* 0x0000003c4000a985 */ /* 0x0007e4000c101d24 */
.L_x_1331:
[----:B------:R-:W-:Y:S05]  /*f130*/  BSYNC B1 ;  /* 0x0000000000017941 */ /* 0x000fea0003800000 */
.L_x_1330:
        /* <DEDUP_REMOVED lines=9> */
[-C--:B------:R-:W-:Y:S02]  /*f1d0*/  @!P5 LEA R4, P2, R195, R6.reuse, 0x1 ;  /* 0x00000006c304d211 */ /* 0x080fe400078408ff */
[C---:B------:R-:W-:Y:S02]  /*f1e0*/  @!P6 LEA R6, P3, R196.reuse, R6, 0x1 ;  /* 0x00000006c406e211 */ /* 0x040fe400078608ff */
[-C--:B----4-:R-:W-:Y:S02]  /*f1f0*/  @!P4 LEA.HI.X R3, R193, R0.reuse, R209, 0x1, P1 ;  /* 0x00000000c103c211 */ /* 0x090fe400008f0cd1 */
[-C--:B------:R-:W-:Y:S02]  /*f200*/  @!P5 LEA.HI.X R5, R195, R0.reuse, R208, 0x1, P2 ;  /* 0x00000000c305d211 */ /* 0x080fe400010f0cd0 */
[----:B------:R-:W-:Y:S01]  /*f210*/  @!P6 LEA.HI.X R7, R196, R0, R207, 0x1, P3 ;  /* 0x00000000c407e211 */ /* 0x000fe200018f0ccf */
[----:B------:R3:W-:Y:S04]  /*f220*/  @!P4 ST.E.128 desc[UR36][R2.64], R8 ;  /* 0x000000080200c985 */ /* 0x0007e8000c101d24 */
[----:B------:R3:W-:Y:S04]  /*f230*/  @!P5 ST.E.128 desc[UR36][R4.64], R36 ;  /* 0x000000240400d985 */ /* 0x0007e8000c101d24 */
[----:B------:R3:W-:Y:S02]  /*f240*/  @!P6 ST.E.128 desc[UR36][R6.64], R56 ;  /* 0x000000380600e985 */ /* 0x0007e4000c101d24 */
.L_x_1333:
[----:B------:R-:W-:Y:S05]  /*f250*/  BSYNC B1 ;  /* 0x0000000000017941 */ /* 0x000fea0003800000 */
.L_x_1332:
        /* <DEDUP_REMOVED lines=11> */
[-C--:B0-----:R-:W-:Y:S02]  /*f310*/  @!P3 LEA.HI.X R3, R193, R0.reuse, R209, 0x1, P0 ;  /* 0x00000000c103b211 */ /* 0x081fe400000f0cd1 */
[-C--:B------:R-:W-:Y:S02]  /*f320*/  @!P4 LEA.HI.X R5, R195, R0.reuse, R208, 0x1, P1 ;  /* 0x00000000c305c211 */ /* 0x080fe400008f0cd0 */
[----:B------:R-:W-:Y:S01]  /*f330*/  @!P5 LEA.HI.X R7, R196, R0, R207, 0x1, P2 ;  /* 0x00000000c407d211 */ /* 0x000fe200010f0ccf */
[----:B------:R0:W-:Y:S04]  /*f340*/  @!P3 ST.E.128 desc[UR36][R2.64], R12 ;  /* 0x0000000c0200b985 */ /* 0x0001e8000c101d24 */
[----:B------:R0:W-:Y:S04]  /*f350*/  @!P4 ST.E.128 desc[UR36][R4.64], R28 ;  /* 0x0000001c0400c985 */ /* 0x0001e8000c101d24 */
[----:B------:R0:W-:Y:S02]  /*f360*/  @!P5 ST.E.128 desc[UR36][R6.64], R52 ;  /* 0x000000340600d985 */ /* 0x0001e4000c101d24 */
.L_x_1335:
[----:B------:R-:W-:Y:S05]  /*f370*/  BSYNC B1 ;  /* 0x0000000000017941 */ /* 0x000fea0003800000 */
.L_x_1334:
[----:B0-----:R-:W-:Y:S01]  /*f380*/  VIADD R0, R40, 0x60 ;  /* 0x0000006028007836 */ /* 0x001fe20000000000 */
[----:B--2-4-:R-:W0:Y:S04]  /*f390*/  SHFL.IDX PT, R22, R22, 0x3, 0x181f ;  /* 0x00781f0016167f89 */ /* 0x014e2800000e0000 */
[----:B------:R-:W-:Y:S01]  /*f3a0*/  ISETP.GE.AND P0, PT, R0, R71, PT ;  /* 0x000000470000720c */ /* 0x000fe20003f06270 */
[----:B------:R-:W2:-:S12]  /*f3b0*/  SHFL.IDX PT, R18, R18, 0x3, 0x181f ;  /* 0x00781f0012127f89 */ /* 0x000e9800000e0000 */
[----:B------:R-:W-:Y:S05]  /*f3c0*/  @P0 BRA `(.L_x_1336) ;  /* 0x0000000c002c0947 */ /* 0x000fea0003800000 */
[----:B------:R-:W-:Y:S02]  /*f3d0*/  ULDC UR4, c[0x0][0xac8] ;  /* 0x0002b20000047ab9 */ /* 0x000fe40000000800 */
[----:B------:R-:W-:Y:S02]  /*f3e0*/  ISETP.GE.AND P2, PT, R193, UR4, PT ;  /* 0x00000004c1007c0c */ /* 0x000fe4000bf46270 */
[----:B------:R-:W-:-:S11]  /*f3f0*/  ISETP.GE.AND P3, PT, R195, UR4, PT ;  /* 0x00000004c3007c0c */ /* 0x000fd6000bf66270 */
[-C--:B--2---:R-:W-:Y:S02]  /*f400*/  @!P2 LEA R2, P0, R193, R18.reuse, 0x1 ;  /* 0x00000012c102a211 */ /* 0x084fe400078008ff */
[----:B------:R-:W-:Y:S02]  /*f410*/  @!P3 LEA R4, P1, R195, R18, 0x1 ;  /* 0x00000012c304b211 */ /* 0x000fe400078208ff */
[-C--:B0-----:R-:W-:Y:S02]  /*f420*/  @!P2 LEA.HI.X R3, R193, R22.reuse, R209, 0x1, P0 ;  /* 0x00000016c103a211 */ /* 0x081fe400000f0cd1 */
        /* <DEDUP_REMOVED lines=9> */
.L_x_1328:
[----:B------:R-:W2:Y:S08]  /*f4c0*/  LDC.64 R4, c[0x0][0xc00] ;  /* 0x00030000ff047b82 */ /* 0x000eb00000000a00 */
[----:B------:R-:W3:Y:S01]  /*f4d0*/  LDC.64 R2, c[0x0][0xc00] ;  /* 0x00030000ff027b82 */ /* 0x000ee20000000a00 */
[----:B------:R-:W-:Y:S01]  /*f4e0*/  ULDC UR4, c[0x0][0xa88] ;  /* 0x0002a20000047ab9 */ /* 0x000fe20000000800 */
[----:B------:R-:W-:-:S06]  /*f4f0*/  IMAD.MOV.U32 R6, RZ, RZ, RZ ;  /* 0x000000ffff067224 */ /* 0x000fcc00078e00ff */
[----:B------:R-:W4:Y:S01]  /*f500*/  LDC R21, c[0x0][0xbe8] ;  /* 0x0002fa00ff157b82 */ /* 0x000f220000000800 */
[----:B--2---:R-:W-:-:S04]  /*f510*/  ISETP.NE.U32.AND P0, PT, R4, RZ, PT ;  /* 0x000000ff0400720c */ /* 0x004fc80003f05070 */
[----:B------:R-:W-:-:S03]  /*f520*/  ISETP.NE.AND.EX P0, PT, R5, RZ, PT, P0 ;  /* 0x000000ff0500720c */ /* 0x000fc60003f05300 */
[----:B------:R-:W2:Y:S01]  /*f530*/  LDC.64 R4, c[0x0][0xc08] ;  /* 0x00030200ff047b82 */ /* 0x000ea20000000a00 */
[----:B---3--:R-:W-:-:S04]  /*f540*/  IMAD.WIDE R2, R199, 0x4, R2 ;  /* 0x00000004c7027825 */ /* 0x008fc800078e0202 */
[----:B------:R-:W-:-:S05]  /*f550*/  IMAD.U32 R0, RZ, RZ, UR4 ;  /* 0x00000004ff007e24 */ /* 0x000fca000f8e00ff */
[----:B------:R3:W5:Y:S01]  /*f560*/  @P0 LDG.E R6, desc[UR36][R2.64] ;  /* 0x0000002402060981 */ /* 0x000762000c1e1900 */
[----:B--2---:R-:W-:-:S04]  /*f570*/  ISETP.NE.U32.AND P1, PT, R4, RZ, PT ;  /* 0x000000ff0400720c */ /* 0x004fc80003f25070 */
[----:B------:R-:W-:-:S13]  /*f580*/  ISETP.NE.AND.EX P1, PT, R5, RZ, PT, P1 ;  /* 0x000000ff0500720c */ /* 0x000fda0003f25310 */
[----:B------:R-:W2:Y:S02]  /*f590*/  @P1 LDC.64 R4, c[0x0][0xc08] ;  /* 0x00030200ff041b82 */ /* 0x000ea40000000a00 */
[----:B--2---:R-:W-:-:S05]  /*f5a0*/  @P1 IMAD.WIDE R4, R199, 0x4, R4 ;  /* 0x00000004c7041825 */ /* 0x004fca00078e0204 */
[----:B------:R3:W5:Y:S01]  /*f5b0*/  @P1 LDG.E R0, desc[UR36][R4.64] ;  /* 0x0000002404001981 */ /* 0x000762000c1e1900 */
[----:B----4-:R-:W-:Y:S02]  /*f5c0*/  ISETP.NE.AND P2, PT, R21, 0x1, PT ;  /* 0x000000011500780c */ /* 0x010fe40003f45270 */
[----:B------:R-:W-:Y:S02]  /*f5d0*/  ISETP.GE.AND P3, PT, R210, 0x80, PT ;  /* 0x00000080d200780c */ /* 0x000fe40003f66270 */
[----:B------:R-:W-:-:S09]  /*f5e0*/  SHF.R.S32.HI R7, RZ, 0x1f, R199 ;  /* 0x0000001fff077819 */ /* 0x000fd200000114c7 */
[----:B------:R-:W2:Y:S08]  /*f5f0*/  @P2 LDC R14, c[0x0][0xbec] ;  /* 0x0002fb00ff0e2b82 */ /* 0x000eb00000000800 */
[----:B------:R-:W4:Y:S01]  /*f600*/  @P2 LDC R25, c[0x0][0xbf0] ;  /* 0x0002fc00ff192b82 */ /* 0x000f220000000800 */
[----:B---3--:R-:W-:Y:S05]  /*f610*/  @P1 BRA `(.L_x_1337) ;  /* 0x0000000000101947 */ /* 0x008fea0003800000 */
[----:B------:R-:W-:Y:S05]  /*f620*/  @!P0 BRA `(.L_x_1337) ;  /* 0x00000000000c8947 */ /* 0x000fea0003800000 */
[----:B------:R-:W3:Y:S04]  /*f630*/  LDG.E R5, desc[UR36][R2.64] ;  /* 0x0000002402057981 */ /* 0x000ee8000c1e1900 */
[----:B-----5:R-:W3:Y:S02]  /*f640*/  LDG.E R0, desc[UR36][R2.64+0x4] ;  /* 0x0000042402007981 */ /* 0x020ee4000c1e1900 */
[----:B---3--:R-:W-:-:S07]  /*f650*/  IMAD.IADD R0, R0, 0x1, -R5 ;  /* 0x0000000100007824 */ /* 0x008fce00078e0a05 */
.L_x_1337:
[----:B------:R-:W-:Y:S01]  /*f660*/  BSSY B1, `(.L_x_1338) ;  /* 0x000002d000017945 */ /* 0x000fe20003800000 */
[----:B------:R-:W-:Y:S02]  /*f670*/  SHF.R.S32.HI R10, RZ, 0x1f, R198 ;  /* 0x0000001fff0a7819 */ /* 0x000fe400000114c6 */
[----:B------:R-:W-:Y:S02]  /*f680*/  SEL R13, R199, RZ, !P0 ;  /* 0x000000ffc70d7207 */ /* 0x000fe40004000000 */
[----:B------:R-:W-:Y:S02]  /*f690*/  SEL R12, R7, RZ, !P0 ;  /* 0x000000ff070c7207 */ /* 0x000fe40004000000 */
[----:B-----5:R-:W-:Y:S01]  /*f6a0*/  SHF.R.S32.HI R11, RZ, 0x1f, R6 ;  /* 0x0000001fff0b7819 */ /* 0x020fe20000011406 */
[----:B------:R-:W-:Y:S06]  /*f6b0*/  @P3 BRA `(.L_x_1339) ;  /* 0x00000000009c3947 */ /* 0x000fec0003800000 */
[----:B------:R-:W3:Y:S01]  /*f6c0*/  S2R R3, SR_TID.X ;  /* 0x0000000000037919 */ /* 0x000ee20000002100 */
[----:B------:R-:W5:Y:S02]  /*f6d0*/  LDC R9, c[0x0][0xbe8] ;  /* 0x0002fa00ff097b82 */ /* 0x000f640000000800 */
[----:B-----5:R-:W-:Y:S01]  /*f6e0*/  IMAD R2, R0, R9, RZ ;  /* 0x0000000900027224 */ /* 0x020fe200078e02ff */
[----:B---3--:R-:W-:-:S04]  /*f6f0*/  IADD3 R8, R22, -0x80, R3 ;  /* 0xffffff8016087810 */ /* 0x008fc80007ffe003 */
[----:B------:R-:W-:-:S13]  /*f700*/  ISETP.GE.AND P0, PT, R8, R2, PT ;  /* 0x000000020800720c */ /* 0x000fda0003f06270 */
[----:B------:R-:W-:Y:S05]  /*f710*/  @P0 BRA `(.L_x_1339) ;  /* 0x0000000000840947 */ /* 0x000fea0003800000 */
[----:B------:R-:W-:Y:S01]  /*f720*/  ISETP.NE.AND P0, PT, R9, 0x1, PT ;  /* 0x000000010900780c */ /* 0x000fe20003f05270 */
[----:B------:R-:W-:Y:S01]  /*f730*/  ULDC.64 UR4, c[0x0][0xb90] ;  /* 0x0002e40000047ab9 */ /* 0x000fe20000000a00 */
[----:B------:R-:W-:Y:S02]  /*f740*/  IMAD.MOV.U32 R2, RZ, RZ, R6 ;  /* 0x000000ffff027224 */ /* 0x000fe400078e0006 */
[----:B------:R-:W-:Y:S02]  /*f750*/  IMAD R7, R10, UR4, RZ ;  /* 0x000000040a077c24 */ /* 0x000fe4000f8e02ff */
[----:B------:R-:W-:Y:S02]  /*f760*/  IMAD.MOV.U32 R3, RZ, RZ, R11 ;  /* 0x000000ffff037224 */ /* 0x000fe400078e000b */
[----:B------:R-:W-:Y:S02]  /*f770*/  IMAD.MOV.U32 R5, RZ, RZ, R8 ;  /* 0x000000ffff057224 */ /* 0x000fe400078e0008 */
[----:B------:R-:W-:-:S03]  /*f780*/  IMAD.WIDE.U32 R2, R198, UR4, R2 ;  /* 0x00000004c6027c25 */ /* 0x000fc6000f8e0002 */
[----:B------:R-:W3:Y:S01]  /*f790*/  @P0 LDC R15, c[0x0][0xbec] ;  /* 0x0002fb00ff0f0b82 */ /* 0x000ee20000000800 */
[----:B------:R-:W-:Y:S01]  /*f7a0*/  IMAD R7, R198, UR5, R7 ;  /* 0x00000005c6077c24 */ /* 0x000fe2000f8e0207 */
[----:B------:R-:W-:-:S03]  /*f7b0*/  ULDC.64 UR4, c[0x0][0xb98] ;  /* 0x0002e60000047ab9 */ /* 0x000fc60000000a00 */
[----:B------:R-:W-:-:S03]  /*f7c0*/  IMAD.IADD R3, R3, 0x1, R7 ;  /* 0x0000000103037824 */ /* 0x000fc600078e0207 */
[----:B0-----:R-:W0:Y:S01]  /*f7d0*/  @P0 LDC R17, c[0x0][0xbf0] ;  /* 0x0002fc00ff110b82 */ /* 0x001e220000000800 */
[----:B------:R-:W-:-:S04]  /*f7e0*/  IMAD.WIDE.U32 R2, R13, UR4, R2 ;  /* 0x000000040d027c25 */ /* 0x000fc8000f8e0002 */
[----:B---3--:R-:W-:-:S05]  /*f7f0*/  @P0 IMAD.HI.U32 R4, R8, R15, RZ ;  /* 0x0000000f08040227 */ /* 0x008fca00078e00ff */
[----:B0-----:R-:W-:Y:S01]  /*f800*/  @P0 SHF.R.U32.HI R5, RZ, R17, R4 ;  /* 0x00000011ff050219 */ /* 0x001fe20000011604 */
        /* <DEDUP_REMOVED lines=15> */
[----:B------:R-:W-:Y:S01]  /*f900*/  LEA.HI.X R5, R2, UR5, R3, 0x2, P0 ;  /* 0x0000000502057c11 */ /* 0x000fe200080f1403 */
[----:B------:R-:W-:-:S05]  /*f910*/  IMAD.MOV.U32 R3, RZ, RZ, -0x800000 ;  /* 0xff800000ff037424 */ /* 0x000fca00078e00ff */
[----:B------:R3:W-:Y:S02]  /*f920*/  STG.E desc[UR36][R4.64], R3 ;  /* 0x0000000304007986 */ /* 0x0007e4000c101924 */
.L_x_1339:
[----:B------:R-:W-:Y:S05]  /*f930*/  BSYNC B1 ;  /* 0x0000000000017941 */ /* 0x000fea0003800000 */
.L_x_1338:
[----:B------:R-:W-:Y:S01]  /*f940*/  ULDC.64 UR4, c[0x0][0xaa0] ;  /* 0x0002a80000047ab9 */ /* 0x000fe20000000a00 */
[----:B------:R-:W-:Y:S01]  /*f950*/  IMAD R7, R197, 0x20, R200 ;  /* 0x00000020c5077824 */ /* 0x000fe200078e02c8 */
[----:B------:R-:W-:Y:S01]  /*f960*/  BSSY B1, `(.L_x_1340) ;  /* 0x000003b000017945 */ /* 0x000fe20003800000 */
[----:B---3--:R-:W-:Y:S02]  /*f970*/  IMAD R3, R11, UR4, RZ ;  /* 0x000000040b037c24 */ /* 0x008fe4000f8e02ff */
[----:B------:R-:W-:Y:S02]  /*f980*/  IMAD.IADD R9, R22, 0x1, R7 ;  /* 0x0000000116097824 */ /* 0x000fe400078e0207 */
[C---:B------:R-:W-:Y:S02]  /*f990*/  IMAD R5, R6.reuse, UR5, R3 ;  /* 0x0000000506057c24 */ /* 0x040fe4000f8e0203 */
[----:B------:R-:W-:Y:S01]  /*f9a0*/  IMAD.WIDE.U32 R2, R6, UR4, RZ ;  /* 0x0000000406027c25 */ /* 0x000fe2000f8e00ff */
[----:B------:R-:W-:-:S03]  /*f9b0*/  ULDC.64 UR4, c[0x0][0xae8] ;  /* 0x0002ba0000047ab9 */ /* 0x000fc60000000a00 */
[----:B------:R-:W-:Y:S02]  /*f9c0*/  IMAD.IADD R3, R3, 0x1, R5 ;  /* 0x0000000103037824 */ /* 0x000fe400078e0205 */
[----:B------:R-:W-:Y:S02]  /*f9d0*/  IMAD R7, R10, UR4, RZ ;  /* 0x000000040a077c24 */ /* 0x000fe4000f8e02ff */
[----:B--2---:R-:W-:-:S04]  /*f9e0*/  @P2 IMAD.HI.U32 R4, R9, R14, RZ ;  /* 0x0000000e09042227 */ /* 0x004fc800078e00ff */
[C---:B------:R-:W-:Y:S02]  /*f9f0*/  IMAD R7, R198.reuse, UR5, R7 ;  /* 0x00000005c6077c24 */ /* 0x040fe4000f8e0207 */
[----:B------:R-:W-:Y:S01]  /*fa00*/  IMAD.WIDE.U32 R2, R198, UR4, R2 ;  /* 0x00000004c6027c25 */ /* 0x000fe2000f8e0002 */
[----:B------:R-:W-:-:S03]  /*fa10*/  ULDC.64 UR4, c[0x0][0xaf0] ;  /* 0x0002bc0000047ab9 */ /* 0x000fc60000000a00 */
[----:B------:R-:W-:Y:S01]  /*fa20*/  IMAD.MOV.U32 R5, RZ, RZ, R9 ;  /* 0x000000ffff057224 */ /* 0x000fe200078e0009 */
[----:B----4-:R-:W-:Y:S01]  /*fa30*/  @P2 SHF.R.U32.HI R5, RZ, R25, R4 ;  /* 0x00000019ff052219 */ /* 0x010fe20000011604 */
[----:B------:R-:W-:Y:S02]  /*fa40*/  IMAD R6, R12, UR4, RZ ;  /* 0x000000040c067c24 */ /* 0x000fe4000f8e02ff */
[----:B------:R-:W-:Y:S01]  /*fa50*/  IMAD.IADD R3, R3, 0x1, R7 ;  /* 0x0000000103037824 */ /* 0x000fe200078e0207 */
[----:B------:R-:W-:Y:S01]  /*fa60*/  SHF.R.S32.HI R4, RZ, 0x1f, R5 ;  /* 0x0000001fff047819 */ /* 0x000fe20000011405 */
[C---:B------:R-:W-:Y:S02]  /*fa70*/  IMAD R7, R13.reuse, UR5, R6 ;  /* 0x000000050d077c24 */ /* 0x040fe4000f8e0206 */
[----:B------:R-:W-:Y:S01]  /*fa80*/  IMAD.WIDE.U32 R2, R13, UR4, R2 ;  /* 0x000000040d027c25 */ /* 0x000fe2000f8e0002 */
[----:B------:R-:W-:-:S03]  /*fa90*/  ULDC.64 UR4, c[0x0][0xae0] ;  /* 0x0002b80000047ab9 */ /* 0x000fc60000000a00 */
[----:B------:R-:W-:Y:S02]  /*faa0*/  IMAD.MOV R6, RZ, RZ, -R5 ;  /* 0x000000ffff067224 */ /* 0x000fe400078e0a05 */
[----:B------:R-:W-:Y:S02]  /*fab0*/  IMAD.IADD R3, R3, 0x1, R7 ;  /* 0x0000000103037824 */ /* 0x000fe400078e0207 */
[----:B------:R-:W-:Y:S02]  /*fac0*/  IMAD R4, R4, UR4, RZ ;  /* 0x0000000404047c24 */ /* 0x000fe4000f8e02ff */
[----:B------:R-:W-:Y:S02]  /*fad0*/  IMAD R7, R21, R6, R9 ;  /* 0x0000000615077224 */ /* 0x000fe400078e0209 */
[C---:B------:R-:W-:Y:S02]  /*fae0*/  IMAD R9, R5.reuse, UR5, R4 ;  /* 0x0000000505097c24 */ /* 0x040fe4000f8e0204 */
[----:B------:R-:W-:Y:S01]  /*faf0*/  IMAD.WIDE.U32 R2, R5, UR4, R2 ;  /* 0x0000000405027c25 */ /* 0x000fe2000f8e0002 */
[----:B------:R-:W-:Y:S01]  /*fb00*/  SHF.R.S32.HI R4, RZ, 0x1f, R7 ;  /* 0x0000001fff047819 */ /* 0x000fe20000011407 */
[----:B------:R-:W-:-:S02]  /*fb10*/  ULDC.64 UR4, c[0x0][0xad8] ;  /* 0x0002b60000047ab9 */ /* 0x000fc40000000a00 */
[----:B------:R-:W-:Y:S02]  /*fb20*/  IMAD.IADD R3, R3, 0x1, R9 ;  /* 0x0000000103037824 */ /* 0x000fe400078e0209 */
[----:B------:R-:W-:Y:S02]  /*fb30*/  IMAD R4, R4, UR4, RZ ;  /* 0x0000000404047c24 */ /* 0x000fe4000f8e02ff */
[----:B------:R-:W-:Y:S02]  /*fb40*/  IMAD.IADD R22, R200, 0x1, R22 ;  /* 0x00000001c8167824 */ /* 0x000fe400078e0216 */
[----:B------:R-:W-:Y:S02]  /*fb50*/  IMAD R21, R0, R21, RZ ;  /* 0x0000001500157224 */ /* 0x000fe400078e02ff */
[C---:B------:R-:W-:Y:S02]  /*fb60*/  IMAD R5, R7.reuse, UR5, R4 ;  /* 0x0000000507057c24 */ /* 0x040fe4000f8e0204 */
[----:B------:R-:W-:Y:S01]  /*fb70*/  IMAD.WIDE.U32 R2, R7, UR4, R2 ;  /* 0x0000000407027c25 */ /* 0x000fe2000f8e0002 */
[----:B------:R-:W-:Y:S01]  /*fb80*/  ISETP.GE.AND P2, PT, R22, R21, PT ;  /* 0x000000151600720c */ /* 0x000fe20003f46270 */
[----:B------:R-:W-:-:S02]  /*fb90*/  ULDC.64 UR4, c[0x0][0xa80] ;  /* 0x0002a00000047ab9 */ /* 0x000fc40000000a00 */
[----:B------:R-:W-:Y:S01]  /*fba0*/  VIADD R0, R22, 0x20 ;  /* 0x0000002016007836 */ /* 0x000fe20000000000 */
[----:B------:R-:W-:Y:S01]  /*fbb0*/  LEA R4, P3, R2, UR4, 0x1 ;  /* 0x0000000402047c11 */ /* 0x000fe2000f8608ff */
[----:B------:R-:W-:-:S03]  /*fbc0*/  IMAD.IADD R3, R3, 0x1, R5 ;  /* 0x0000000103037824 */ /* 0x000fc600078e0205 */
[-C--:B------:R-:W-:Y:S01]  /*fbd0*/  ISETP.GE.AND P1, PT, R0, R21.reuse, PT ;  /* 0x000000150000720c */ /* 0x080fe20003f26270 */
[----:B------:R-:W-:Y:S01]  /*fbe0*/  VIADD R0, R22, 0x40 ;  /* 0x0000004016007836 */ /* 0x000fe20000000000 */
[----:B------:R-:W-:Y:S02]  /*fbf0*/  LEA.HI.X R5, R2, UR5, R3, 0x1, P3 ;  /* 0x0000000502057c11 */ /* 0x000fe400098f0c03 */
[----:B------:R2:W3:Y:S02]  /*fc00*/  SHFL.IDX PT, R2, R4, RZ, 0x181f ;  /* 0x00181fff04027589 */ /* 0x0004e400000e0000 */
[----:B------:R-:W-:Y:S02]  /*fc10*/  ISETP.GE.AND P0, PT, R0, R21, PT ;  /* 0x000000150000720c */ /* 0x000fe40003f06270 */
[----:B------:R2:W4:Y:S01]  /*fc20*/  SHFL.IDX PT, R0, R5, RZ, 0x181f ;  /* 0x00181fff05007589 */ /* 0x00052200000e0000 */
[----:B------:R-:W-:Y:S10]  /*fc30*/  @P2 BRA `(.L_x_1341) ;  /* 0x0000000000342947 */ /* 0x000ff40003800000 */
[----:B------:R-:W-:Y:S02]  /*fc40*/  ULDC UR4, c[0x0][0xac8] ;  /* 0x0002b20000047ab9 */ /* 0x000fe40000000800 */
[----:B------:R-:W-:Y:S02]  /*fc50*/  ISETP.GE.AND P4, PT, R193, UR4, PT ;  /* 0x00000004c1007c0c */ /* 0x000fe4000bf86270 */
[----:B------:R-:W-:Y:S02]  /*fc60*/  ISETP.GE.AND P3, PT, R195, UR4, PT ;  /* 0x00000004c3007c0c */ /* 0x000fe4000bf66270 */
[----:B------:R-:W-:-:S09]  /*fc70*/  ISETP.GE.AND P2, PT, R196, UR4, PT ;  /* 0x00000004c4007c0c */ /* 0x000fd2000bf46270 */
[-C--:B---3--:R-:W-:Y:S02]  /*fc80*/  @!P4 LEA R6, P6, R193, R2.reuse, 0x1 ;  /* 0x00000002c106c211 */ /* 0x088fe400078c08ff */
[----:B------:R-:W-:Y:S02]  /*fc90*/  @!P3 LEA R8, P5, R195, R2, 0x1 ;  /* 0x00000002c308b211 */ /* 0x000fe400078a08ff */
[----:B----4-:R-:W-:Y:S02]  /*fca0*/  @!P4 LEA.HI.X R7, R193, R0, R209, 0x1, P6 ;  /* 0x00000000c107c211 */ /* 0x010fe400030f0cd1 */
[C---:B------:R-:W-:Y:S02]  /*fcb0*/  @!P2 LEA R2, P6, R196.reuse, R2, 0x1 ;  /* 0x00000002c402a211 */ /* 0x040fe400078c08ff */
[-C--:B------:R-:W-:Y:S01]  /*fcc0*/  @!P3 LEA.HI.X R9, R195, R0.reuse, R208, 0x1, P5 ;  /* 0x00000000c309b211 */ /* 0x080fe200028f0cd0 */
[----:B------:R3:W-:Y:S01]  /*fcd0*/  @!P4 ST.E.128 desc[UR36][R6.64], RZ ;  /* 0x000000ff0600c985 */ /* 0x0007e2000c101d24 */
[----:B------:R-:W-:-:S03]  /*fce0*/  @!P2 LEA.HI.X R3, R196, R0, R207, 0x1, P6 ;  /* 0x00000000c403a211 */ /* 0x000fc600030f0ccf */
[----:B------:R3:W-:Y:S04]  /*fcf0*/  @!P3 ST.E.128 desc[UR36][R8.64], RZ ;  /* 0x000000ff0800b985 */ /* 0x0007e8000c101d24 */
[----:B------:R3:W-:Y:S02]  /*fd00*/  @!P2 ST.E.128 desc[UR36][R2.64], RZ ;  /* 0x000000ff0200a985 */ /* 0x0007e4000c101d24 */
.L_x_1341:
[----:B------:R-:W-:Y:S05]  /*fd10*/  BSYNC B1 ;  /* 0x0000000000017941 */ /* 0x000fea0003800000 */
.L_x_1340:
        /* <DEDUP_REMOVED lines=14> */
[----:B------:R0:W-:Y:S04]  /*fe00*/  @!P4 ST.E.128 desc[UR36][R6.64], RZ ;  /* 0x000000ff0600c985 */ /* 0x0001e8000c101d24 */
[----:B------:R0:W-:Y:S04]  /*fe10*/  @!P5 ST.E.128 desc[UR36][R8.64], RZ ;  /* 0x000000ff0800d985 */ /* 0x0001e8000c101d24 */
[----:B------:R0:W-:Y:S02]  /*fe20*/  @!P6 ST.E.128 desc[UR36][R2.64], RZ ;  /* 0x000000ff0200e985 */ /* 0x0001e4000c101d24 */
.L_x_1343:
[----:B------:R-:W-:Y:S05]  /*fe30*/  BSYNC B1 ;  /* 0x0000000000017941 */ /* 0x000fea0003800000 */
.L_x_1342:
[----:B0-----:R0:W0:Y:S01]  /*fe40*/  SHFL.IDX PT, R0, R5, 0x2, 0x181f ;  /* 0x00581f0005007f89 */ /* 0x00102200000e0000 */
[----:B------:R-:W-:Y:S03]  /*fe50*/  BSSY B1, `(.L_x_1344) ;  /* 0x0000010000017945 */ /* 0x000fe60003800000 */
[----:B---3--:R3:W0:Y:S01]  /*fe60*/  SHFL.IDX PT, R2, R4, 0x2, 0x181f ;  /* 0x00581f0004027f89 */ /* 0x00862200000e0000 */
[----:B------:R-:W-:Y:S05]  /*fe70*/  @P0 BRA `(.L_x_1345) ;  /* 0x0000000000340947 */ /* 0x000fea0003800000 */
[----:B------:R-:W-:Y:S02]  /*fe80*/  ULDC UR4, c[0x0][0xac8] ;  /* 0x0002b20000047ab9 */ /* 0x000fe40000000800 */
[----:B------:R-:W-:Y:S02]  /*fe90*/  ISETP.GE.AND P3, PT, R193, UR4, PT ;  /* 0x00000004c1007c0c */ /* 0x000fe4000bf66270 */
[----:B------:R-:W-:Y:S02]  /*fea0*/  ISETP.GE.AND P4, PT, R195, UR4, PT ;  /* 0x00000004c3007c0c */ /* 0x000fe4000bf86270 */
[----:B------:R-:W-:-:S09]  /*feb0*/  ISETP.GE.AND P5, PT, R196, UR4, PT ;  /* 0x00000004c4007c0c */ /* 0x000fd2000bfa6270 */
[-C--:B0-----:R-:W-:Y:S02]  /*fec0*/  @!P3 LEA R6, P0, R193, R2.reuse, 0x1 ;  /* 0x00000002c106b211 */ /* 0x081fe400078008ff */
[-C--:B------:R-:W-:Y:S02]  /*fed0*/  @!P4 LEA R8, P1, R195, R2.reuse, 0x1 ;  /* 0x00000002c308c211 */ /* 0x080fe400078208ff */
[C---:B------:R-:W-:Y:S02]  /*fee0*/  @!P5 LEA R2, P2, R196.reuse, R2, 0x1 ;  /* 0x00000002c402d211 */ /* 0x040fe400078408ff */
[-C--:B------:R-:W-:Y:S02]  /*fef0*/  @!P3 LEA.HI.X R7, R193, R0.reuse, R209, 0x1, P0 ;  /* 0x00000000c107b211 */ /* 0x080fe400000f0cd1 */
[-C--:B------:R-:W-:Y:S02]  /*ff00*/  @!P4 LEA.HI.X R9, R195, R0.reuse, R208, 0x1, P1 ;  /* 0x00000000c309c211 */ /* 0x080fe400008f0cd0 */
[----:B------:R-:W-:Y:S01]  /*ff10*/  @!P5 LEA.HI.X R3, R196, R0, R207, 0x1, P2 ;  /* 0x00000000c403d211 */ /* 0x000fe200010f0ccf */
[----:B------:R0:W-:Y:S04]  /*ff20*/  @!P3 ST.E.128 desc[UR36][R6.64], RZ ;  /* 0x000000ff0600b985 */ /* 0x0001e8000c101d24 */
[----:B------:R0:W-:Y:S04]  /*ff30*/  @!P4 ST.E.128 desc[UR36][R8.64], RZ ;  /* 0x000000ff0800c985 */ /* 0x0001e8000c101d24 */
[----:B------:R0:W-:Y:S02]  /*ff40*/  @!P5 ST.E.128 desc[UR36][R2.64], RZ ;  /* 0x000000ff0200d985 */ /* 0x0001e4000c101d24 */
.L_x_1345:
[----:B------:R-:W-:Y:S05]  /*ff50*/  BSYNC B1 ;  /* 0x0000000000017941 */ /* 0x000fea0003800000 */
.L_x_1344:
[----:B0-----:R-:W-:Y:S01]  /*ff60*/  VIADD R0, R22, 0x60 ;  /* 0x0000006016007836 */ /* 0x001fe20000000000 */
[----:B------:R0:W0:Y:S04]  /*ff70*/  SHFL.IDX PT, R6, R5, 0x3, 0x181f ;  /* 0x00781f0005067f89 */ /* 0x00002800000e0000 */
[----:B------:R-:W-:Y:S01]  /*ff80*/  ISETP.GE.AND P0, PT, R0, R21, PT ;  /* 0x000000150000720c */ /* 0x000fe20003f06270 */
[----:B------:R0:W0:-:S12]  /*ff90*/  SHFL.IDX PT, R2, R4, 0x3, 0x181f ;  /* 0x00781f0004027f89 */ /* 0x00001800000e0000 */
[----:B------:R-:W-:Y:S05]  /*ffa0*/  @P0 BRA `(.L_x_1336) ;  /* 0x0000000000340947 */ /* 0x000fea0003800000 */
[----:B------:R-:W-:Y:S02]  /*ffb0*/  ULDC UR4, c[0x0][0xac8] ;  /* 0x0002b20000047ab9 */ /* 0x000fe40000000800 */
[----:B------:R-:W-:Y:S02]  /*ffc0*/  ISETP.GE.AND P3, PT, R193, UR4, PT ;  /* 0x00000004c1007c0c */ /* 0x000fe4000bf66270 */
[----:B------:R-:W-:Y:S02]  /*ffd0*/  ISETP.GE.AND P4, PT, R195, UR4, PT ;  /* 0x00000004c3007c0c */ /* 0x000fe4000bf86270 */
[----:B------:R-:W-:-:S09]  /*ffe0*/  ISETP.GE.AND P5, PT, R196, UR4, PT ;  /* 0x00000004c4007c0c */ /* 0x000fd2000bfa6270 */
[-C--:B0-234-:R-:W-:Y:S02]  /*fff0*/  @!P3 LEA R4, P0, R193, R2.reuse, 0x1 ;  /* 0x00000002c104b211 */ /* 0x09dfe400078008ff */
        /* <DEDUP_REMOVED lines=8> */
.L_x_1336:
[----:B------:R-:W-:Y:S05]  /*10080*/  BSYNC B0 ;  /* 0x0000000000007941 */ /* 0x000fea0003800000 */
.L_x_1327:
[----:B------:R-:W-:Y:S02]  /*10090*/  ULDC UR4, c[0x0][0xc3c] ;  /* 0x00030f0000047ab9 */ /* 0x000fe40000000800 */
[----:B-1----:R-:W-:-:S13]  /*100a0*/  ISETP.GE.AND P0, PT, R43, UR4, PT ;  /* 0x000000042b007c0c */ /* 0x002fda000bf06270 */
[----:B------:R-:W-:Y:S05]  /*100b0*/  @!P0 BRA `(.L_x_1346) ;  /* 0xffffff0c000c8947 */ /* 0x000fea000383ffff */
[----:B------:R-:W-:Y:S05]  /*100c0*/  EXIT ;  /* 0x000000000000794d */ /* 0x000fea0003800000 */
.L_x_1237:
[----:B------:R-:W-:-:S08]  /*100d0*/  NOP ;  /* 0x0000000000007918 */ /* 0x000fd00000000000 */
[----:B------:R-:W0:-:S00]  /*100e0*/  USETMAXREG.DEALLOC.CTAPOOL 0x28 ;  /* 0x00000028000079c8 */ /* 0x000e0000080e0500 */
[----:B0-----:R-:W-:Y:S01]  /*100f0*/  LOP3.LUT R2, R2, 0x3, RZ, 0xc0, !PT ;  /* 0x0000000302027812 */ /* 0x001fe200078ec0ff */
[----:B------:R-:W-:Y:S01]  /*10100*/  IMAD.MOV.U32 R4, RZ, RZ, RZ ;  /* 0x000000ffff047224 */ /* 0x000fe200078e00ff */
[----:B------:R-:W-:-:S04]  /*10110*/  LOP3.LUT R16, R16, 0xfffffeff, RZ, 0xc0, !PT ;  /* 0xfffffeff10107812 */ /* 0x000fc800078ec0ff */
[----:B------:R-:W0:Y:S02]  /*10120*/  SHFL.IDX PT, R2, R2, RZ, 0x1f ;  /* 0x00001fff02027589 */ /* 0x000e2400000e0000 */
[----:B0-----:R-:W-:-:S13]  /*10130*/  ISETP.NE.AND P0, PT, R2, RZ, PT ;  /* 0x000000ff0200720c */ /* 0x001fda0003f05270 */
[----:B------:R-:W-:Y:S01]  /*10140*/  @P0 LOP3.LUT R16, R16, 0x100, RZ, 0xfc, !PT ;  /* 0x0000010010100812 */ /* 0x000fe200078efcff */
[----:B------:R-:W-:Y:S06]  /*10150*/  @!P0 BRA `(.L_x_1347) ;  /* 0x00000000001c8947 */ /* 0x000fec0003800000 */
[----:B------:R-:W0:Y:S08]  /*10160*/  S2UR UR5, SR_CgaCtaId ;  /* 0x00000000000579c3 */ /* 0x000e300000008800 */
[----:B------:R-:W-:Y:S06]  /*10170*/  BAR.SYNC.DEFER_BLOCKING 0x5, 0x180 ;  /* 0x0146000000007b1d */ /* 0x000fec0000010000 */
[----:B------:R-:W-:-:S02]  /*10180*/  UMOV UR4, 0x400 ;  /* 0x0000040000047882 */ /* 0x000fc40000000000 */
[----:B0-----:R-:W-:-:S09]  /*10190*/  ULEA UR4, UR5, UR4, 0x18 ;  /* 0x0000000405047291 */ /* 0x001fd2000f8ec03f */
[----:B------:R-:W0:Y:S01]  /*101a0*/  LDS.128 R24, [UR4+0x308d0] ;  /* 0x0308d004ff187984 */ /* 0x000e220008000c00 */
[----:B------:R-:W-:Y:S06]  /*101b0*/  BAR.ARV 0x4, 0x180 ;  /* 0x0106000000007b1d */ /* 0x000fec0000002000 */
[----:B------:R-:W-:Y:S05]  /*101c0*/  BRA `(.L_x_1348) ;  /* 0x0000000800887947 */ /* 0x000fea0003800000 */
.L_x_1347:
[----:B------:R-:W-:Y:S01]  /*101d0*/  LOP3.LUT R5, R0, 0x1f, RZ, 0xc0, !PT ;  /* 0x0000001f00057812 */ /* 0x000fe200078ec0ff */
[----:B------:R-:W-:Y:S01]  /*101e0*/  ULDC UR4, c[0x0][0xc3c] ;  /* 0x00030f0000047ab9 */ /* 0x000fe20000000800 */
[----:B------:R-:W0:Y:S01]  /*101f0*/  S2UR UR6, SR_CTAID.X ;  /* 0x00000000000679c3 */ /* 0x000e220000002500 */
[----:B------:R-:W-:Y:S01]  /*10200*/  ULDC UR5, c[0x0][0xc38] ;  /* 0x00030e0000057ab9 */ /* 0x000fe20000000800 */
[----:B------:R-:W-:-:S04]  /*10210*/  ISETP.NE.AND P0, PT, R5, 0x1f, PT ;  /* 0x0000001f0500780c */ /* 0x000fc80003f05270 */
[----:B------:R-:W-:-:S13]  /*10220*/  ISETP.GE.OR P1, PT, R5, UR4, !P0 ;  /* 0x0000000405007c0c */ /* 0x000fda000c726670 */
[----:B------:R-:W1:Y:S02]  /*10230*/  @!P1 LDC.64 R2, c[0x0][0xc80] ;  /* 0x00032000ff029b82 */ /* 0x000e640000000a00 */
[----:B-1----:R-:W-:-:S05]  /*10240*/  @!P1 IMAD.WIDE.U32 R2, R5, 0x4, R2 ;  /* 0x0000000405029825 */ /* 0x002fca00078e0002 */
        /* <DEDUP_REMOVED lines=8> */
[----:B--2---:R-:W1:Y:S02]  /*102d0*/  SHFL.UP PT, R6, R4, 0x1, RZ ;  /* 0x0420000004067989 */ /* 0x004e6400000e00ff */
[----:B-1----:R-:W-:-:S05]  /*102e0*/  SEL R7, R6, RZ, P1 ;  /* 0x000000ff06077207 */ /* 0x002fca0000800000 */
[----:B------:R-:W-:-:S05]  /*102f0*/  IMAD.IADD R7, R4, 0x1, R7 ;  /* 0x0000000104077824 */ /* 0x000fca00078e0207 */
[----:B------:R-:W1:Y:S02]  /*10300*/  SHFL.UP PT, R6, R7, 0x2, RZ ;  /* 0x0440000007067989 */ /* 0x000e6400000e00ff */
        /* <DEDUP_REMOVED lines=11> */
[----:B------:R-:W1:Y:S02]  /*103c0*/  SHFL.IDX PT, R6, R8, 0x1f, 0x1f ;  /* 0x03e01f0008067f89 */ /* 0x000e6400000e0000 */
[----:B-1----:R-:W-:-:S04]  /*103d0*/  IMAD R6, R6, UR5, RZ ;  /* 0x0000000506067c24 */ /* 0x002fc8000f8e02ff */
[----:B------:R-:W-:Y:S01]  /*103e0*/  IMAD.MOV.U32 R3, RZ, RZ, R6 ;  /* 0x000000ffff037224 */ /* 0x000fe200078e0006 */
[----:B0-----:R-:W-:-:S13]  /*103f0*/  ISETP.GT.AND P6, PT, R6, UR6, PT ;  /* 0x0000000606007c0c */ /* 0x001fda000bfc4270 */
[----:B------:R-:W-:Y:S05]  /*10400*/  @P6 BRA `(.L_x_1349) ;  /* 0x0000000000906947 */ /* 0x000fea0003800000 */
[----:B------:R-:W-:Y:S01]  /*10410*/  IMAD.MOV.U32 R6, RZ, RZ, R3 ;  /* 0x000000ffff067224 */ /* 0x000fe200078e0003 */
[----:B------:R-:W-:Y:S01]  /*10420*/  UMOV UR4, URZ ;  /* 0x0000003f00047c82 */ /* 0x000fe20008000000 */
[----:B------:R-:W-:-:S05]  /*10430*/  ULDC UR5, c[0x0][0xc38] ;  /* 0x00030e0000057ab9 */ /* 0x000fca0000000800 */
.L_x_1353:
[----:B------:R-:W0:Y:S01]  /*10440*/  LDC R2, c[0x0][0xc3c] ;  /* 0x00030f00ff027b82 */ /* 0x000e220000000800 */
[----:B------:R-:W-:-:S06]  /*10450*/  UIADD3 UR4, UR4, 0x1f, URZ ;  /* 0x0000001f04047890 */ /* 0x000fcc000fffe03f */
        /* <DEDUP_REMOVED lines=10> */
.L_x_1352:
[----:B------:R-:W-:Y:S05]  /*10500*/  BSYNC B0 ;  /* 0x0000000000007941 */ /* 0x000fea0003800000 */
.L_x_1351:
        /* <DEDUP_REMOVED lines=20> */
.L_x_1349:
[----:B------:R-:W-:-:S04]  /*10650*/  IMAD.IADD R13, R6, 0x1, -R3 ;  /* 0x00000001060d7824 */ /* 0x000fc800078e0a03 */
[----:B------:R-:W-:-:S05]  /*10660*/  IMAD R2, R8, UR5, R13 ;  /* 0x0000000508027c24 */ /* 0x000fca000f8e020d */
[----:B------:R-:W-:Y:S02]  /*10670*/  ISETP.GT.AND P0, PT, R2, UR6, PT ;  /* 0x0000000602007c0c */ /* 0x000fe4000bf04270 */
[----:B------:R-:W0:Y:S11]  /*10680*/  LDC.64 R2, c[0x0][0xc90] ;  /* 0x00032400ff027b82 */ /* 0x000e360000000a00 */
[----:B------:R-:W-:-:S04]  /*10690*/  VOTE.ANY R9, PT, !P0 ;  /* 0x0000000000097806 */ /* 0x000fc800040e0100 */
[----:B------:R-:W1:Y:S02]  /*106a0*/  POPC R15, R9 ;  /* 0x00000009000f7309 */ /* 0x000e640000000000 */
[----:B-1----:R-:W-:-:S04]  /*106b0*/  VIADD R27, R15, UR4 ;  /* 0x000000040f1b7c36 */ /* 0x002fc80008000000 */
[----:B0-----:R-:W-:-:S05]  /*106c0*/  IMAD.WIDE R2, R27, 0x4, R2 ;  /* 0x000000041b027825 */ /* 0x001fca00078e0202 */
[----:B------:R-:W2:Y:S01]  /*106d0*/  LDG.E R7, desc[UR36][R2.64] ;  /* 0x0000002402077981 */ /* 0x000ea2000c1e1900 */
[----:B------:R-:W-:-:S03]  /*106e0*/  ISETP.NE.AND P0, PT, R9, RZ, PT ;  /* 0x000000ff0900720c */ /* 0x000fc60003f05270 */
[----:B------:R-:W2:Y:S02]  /*106f0*/  SHFL.IDX PT, R4, R4, R15, 0x1f ;  /* 0x00001f0f04047589 */ /* 0x000ea400000e0000 */
[----:B--2---:R-:W-:-:S05]  /*10700*/  IMAD R6, R4, R7, RZ ;  /* 0x0000000704067224 */ /* 0x004fca00078e02ff */
[----:B------:R-:W-:-:S04]  /*10710*/  IABS R12, R6 ;  /* 0x00000006000c7213 */ /* 0x000fc80000000000 */
[----:B------:R-:W0:Y:S08]  /*10720*/  I2F.RP R10, R12 ;  /* 0x0000000c000a7306 */ /* 0x000e300000209400 */
[----:B0-----:R-:W0:Y:S02]  /*10730*/  MUFU.RCP R10, R10 ;  /* 0x0000000a000a7308 */ /* 0x001e240000001000 */
[----:B0-----:R-:W-:-:S06]  /*10740*/  VIADD R11, R10, 0xffffffe ;  /* 0x0ffffffe0a0b7836 */ /* 0x001fcc0000000000 */
[----:B------:R0:W1:Y:S01]  /*10750*/  F2I.FTZ.U32.TRUNC.NTZ R3, R11 ;  /* 0x0000000b00037305 */ /* 0x000062000021f000 */
[----:B------:R-:W-:Y:S05]  /*10760*/  @!P0 BRA `(.L_x_1354) ;  /* 0x0000000000088947 */ /* 0x000fea0003800000 */
[----:B------:R-:W-:-:S05]  /*10770*/  VIADD R9, R15, 0xffffffff ;  /* 0xffffffff0f097836 */ /* 0x000fca0000000000 */
[----:B------:R2:W3:Y:S02]  /*10780*/  SHFL.IDX PT, R24, R8, R9, 0x1f ;  /* 0x00001f0908187589 */ /* 0x0004e400000e0000 */
.L_x_1354:
[----:B---3--:R-:W-:Y:S01]  /*10790*/  IMAD R24, R24, UR5, R13 ;  /* 0x0000000518187c24 */ /* 0x008fe2000f8e020d */
[----:B------:R-:W-:Y:S01]  /*107a0*/  IABS R2, R6 ;  /* 0x0000000600027213 */ /* 0x000fe20000000000 */
[----:B01----:R-:W-:-:S03]  /*107b0*/  IMAD.MOV R11, RZ, RZ, -R3 ;  /* 0x000000ffff0b7224 */ /* 0x003fc600078e0a03 */
[----:B--2---:R-:W-:Y:S01]  /*107c0*/  IADD3 R9, -R24, UR6, RZ ;  /* 0x0000000618097c10 */ /* 0x004fe2000fffe1ff */
[----:B------:R-:W-:Y:S02]  /*107d0*/  IMAD.MOV R10, RZ, RZ, -R2 ;  /* 0x000000ffff0a7224 */ /* 0x000fe400078e0a02 */
[----:B------:R-:W-:Y:S01]  /*107e0*/  IMAD R11, R11, R12, RZ ;  /* 0x0000000c0b0b7224 */ /* 0x000fe200078e02ff */
[----:B------:R-:W-:Y:S01]  /*107f0*/  IABS R8, R9 ;  /* 0x0000000900087213 */ /* 0x000fe20000000000 */
[----:B------:R-:W-:-:S04]  /*10800*/  IMAD.MOV.U32 R2, RZ, RZ, RZ ;  /* 0x000000ffff027224 */ /* 0x000fc800078e00ff */
        /* <DEDUP_REMOVED lines=12> */
[----:B------:R-:W-:-:S06]  /*108d0*/  @P0 VIADD R2, R2, 0x1 ;  /* 0x0000000102020836 */ /* 0x000fcc0000000000 */
[----:B------:R-:W-:Y:S01]  /*108e0*/  @!P2 IMAD.MOV R2, RZ, RZ, -R2 ;  /* 0x000000ffff02a224 */ /* 0x000fe200078e0a02 */
[----:B------:R-:W-:-:S05]  /*108f0*/  @!P1 LOP3.LUT R2, RZ, R6, RZ, 0x33, !PT ;  /* 0x00000006ff029212 */ /* 0x000fca00078e33ff */
[----:B------:R-:W-:Y:S02]  /*10900*/  IMAD R13, R7, R2, RZ ;  /* 0x00000002070d7224 */ /* 0x000fe400078e02ff */
[----:B------:R-:W-:Y:S02]  /*10910*/  IMAD.MOV R2, RZ, RZ, -R2 ;  /* 0x000000ffff027224 */ /* 0x000fe400078e0a02 */
[----:B------:R-:W-:Y:S02]  /*10920*/  IMAD.MOV R8, RZ, RZ, -R13 ;  /* 0x000000ffff087224 */ /* 0x000fe400078e0a0d */
[----:B------:R-:W-:Y:S02]  /*10930*/  IMAD R6, R6, R2, R9 ;  /* 0x0000000206067224 */ /* 0x000fe400078e0209 */
[----:B------:R-:W-:Y:S01]  /*10940*/  IMAD.MOV.U32 R2, RZ, RZ, RZ ;  /* 0x000000ffff027224 */ /* 0x000fe200078e00ff */
[----:B------:R-:W-:Y:S02]  /*10950*/  VIADDMNMX R15, R8, UR5, R7, PT ;  /* 0x00000005080f7c46 */ /* 0x000fe4000b800107 */
[----:B------:R-:W-:-:S02]  /*10960*/  IABS R11, R6 ;  /* 0x00000006000b7213 */ /* 0x000fc40000000000 */
[----:B------:R-:W-:Y:S01]  /*10970*/  IABS R8, R15 ;  /* 0x0000000f00087213 */ /* 0x000fe20000000000 */
[----:B------:R-:W-:-:S03]  /*10980*/  IMAD.MOV R26, RZ, RZ, -R15 ;  /* 0x000000ffff1a7224 */ /* 0x000fc600078e0a0f */
[----:B------:R-:W0:Y:S08]  /*10990*/  I2F.RP R7, R8 ;  /* 0x0000000800077306 */ /* 0x000e300000209400 */
[----:B0-----:R-:W0:Y:S02]  /*109a0*/  MUFU.RCP R7, R7 ;  /* 0x0000000700077308 */ /* 0x001e240000001000 */
[----:B0-----:R-:W-:-:S06]  /*109b0*/  VIADD R3, R7, 0xffffffe ;  /* 0x0ffffffe07037836 */ /* 0x001fcc0000000000 */
[----:B------:R-:W0:Y:S02]  /*109c0*/  F2I.FTZ.U32.TRUNC.NTZ R3, R3 ;  /* 0x0000000300037305 */ /* 0x000e24000021f000 */
[----:B0-----:R-:W-:-:S04]  /*109d0*/  IMAD.MOV R10, RZ, RZ, -R3 ;  /* 0x000000ffff0a7224 */ /* 0x001fc800078e0a03 */
[----:B------:R-:W-:Y:S01]  /*109e0*/  IMAD.MOV.U32 R9, RZ, RZ, R10 ;  /* 0x000000ffff097224 */ /* 0x000fe200078e000a */
[----:B------:R-:W-:-:S03]  /*109f0*/  IABS R10, R15 ;  /* 0x0000000f000a7213 */ /* 0x000fc60000000000 */
[----:B------:R-:W-:-:S04]  /*10a00*/  IMAD R9, R9, R8, RZ ;  /* 0x0000000809097224 */ /* 0x000fc800078e02ff */
[----:B------:R-:W-:-:S04]  /*10a10*/  IMAD.HI.U32 R2, R3, R9, R2 ;  /* 0x0000000903027227 */ /* 0x000fc800078e0002 */
[----:B------:R-:W-:Y:S02]  /*10a20*/  IMAD.MOV R3, RZ, RZ, -R10 ;  /* 0x000000ffff037224 */ /* 0x000fe400078e0a0a */
        /* <DEDUP_REMOVED lines=8> */
[----:B------:R-:W-:Y:S01]  /*10ab0*/  ISETP.GE.AND P2, PT, R3, RZ, PT ;  /* 0x000000ff0300720c */ /* 0x000fe20003f46270 */
[----:B------:R-:W-:-:S06]  /*10ac0*/  IMAD.IADD R3, R6, 0x1, R13 ;  /* 0x0000000106037824 */ /* 0x000fcc00078e020d */
[----:B------:R-:W-:-:S06]  /*10ad0*/  @P0 VIADD R2, R2, 0x1 ;  /* 0x0000000102020836 */ /* 0x000fcc0000000000 */
[----:B------:R-:W-:Y:S01]  /*10ae0*/  @!P2 IMAD.MOV R2, RZ, RZ, -R2 ;  /* 0x000000ffff02a224 */ /* 0x000fe200078e0a02 */
[----:B------:R-:W-:-:S04]  /*10af0*/  @!P1 LOP3.LUT R2, RZ, R15, RZ, 0x33, !PT ;  /* 0x0000000fff029212 */ /* 0x000fc800078e33ff */
[----:B------:R-:W-:Y:S01]  /*10b00*/  LOP3.LUT R25, RZ, R2, RZ, 0x33, !PT ;  /* 0x00000002ff197212 */ /* 0x000fe200078e33ff */
[----:B------:R-:W-:-:S04]  /*10b10*/  IMAD R26, R2, R26, R3 ;  /* 0x0000001a021a7224 */ /* 0x000fc800078e0203 */
[----:B------:R-:W-:Y:S01]  /*10b20*/  IMAD.IADD R25, R4, 0x1, R25 ;  /* 0x0000000104197824 */ /* 0x000fe200078e0219 */
[----:B------:R-:W-:Y:S06]  /*10b30*/  BRA `(.L_x_1355) ;  /* 0x0000000000147947 */ /* 0x000fec0003800000 */
.L_x_1350:
[----:B------:R-:W-:Y:S01]  /*10b40*/  ULDC UR4, c[0x0][0xc3c] ;  /* 0x00030f0000047ab9 */ /* 0x000fe20000000800 */
[----:B------:R-:W-:Y:S02]  /*10b50*/  IMAD.MOV.U32 R25, RZ, RZ, RZ ;  /* 0x000000ffff197224 */ /* 0x000fe400078e00ff */
[----:B------:R-:W-:Y:S02]  /*10b60*/  IMAD.U32 R24, RZ, RZ, UR6 ;  /* 0x00000006ff187e24 */ /* 0x000fe4000f8e00ff */
[----:B------:R-:W-:Y:S02]  /*10b70*/  IMAD.MOV.U32 R26, RZ, RZ, RZ ;  /* 0x000000ffff1a7224 */ /* 0x000fe400078e00ff */
[----:B------:R-:W-:-:S07]  /*10b80*/  IMAD.U32 R27, RZ, RZ, UR4 ;  /* 0x00000004ff1b7e24 */ /* 0x000fce000f8e00ff */
.L_x_1355:
[----:B------:R-:W-:-:S13]  /*10b90*/  ISETP.NE.AND P0, PT, R5, RZ, PT ;  /* 0x000000ff0500720c */ /* 0x000fda0003f05270 */
[----:B------:R-:W0:Y:S01]  /*10ba0*/  @!P0 S2R R3, SR_CgaCtaId ;  /* 0x0000000000038919 */ /* 0x000e220000008800 */
[----:B------:R-:W-:-:S04]  /*10bb0*/  @!P0 MOV R2, 0x400 ;  /* 0x0000040000028802 */ /* 0x000fc80000000f00 */
[----:B0-----:R-:W-:-:S05]  /*10bc0*/  @!P0 LEA R2, R3, R2, 0x18 ;  /* 0x0000000203028211 */ /* 0x001fca00078ec0ff */
[----:B------:R1:W-:Y:S01]  /*10bd0*/  @!P0 STS.128 [R2+0x308d0], R24 ;  /* 0x0308d01802008388 */ /* 0x0003e20000000c00 */
[----:B------:R-:W-:Y:S06]  /*10be0*/  BAR.ARV 0x5, 0x180 ;  /* 0x0146000000007b1d */ /* 0x000fec0000002000 */
.L_x_1348:
[----:B------:R2:W-:Y:S01]  /*10bf0*/  STL [R1+0x24], RZ ;  /* 0x000024ff01007387 */ /* 0x0005e20000100800 */
[----:B------:R-:W-:Y:S01]  /*10c00*/  ULDC UR4, c[0x0][0xc3c] ;  /* 0x00030f0000047ab9 */ /* 0x000fe20000000800 */
[----:B------:R-:W-:Y:S01]  /*10c10*/  IMAD.MOV.U32 R28, RZ, RZ, 0x1 ;  /* 0x00000001ff1c7424 */ /* 0x000fe200078e00ff */
[----:B0-----:R-:W-:Y:S01]  /*10c20*/  ISETP.GE.AND P0, PT, R27, UR4, PT ;  /* 0x000000041b007c0c */ /* 0x001fe2000bf06270 */
[----:B------:R-:W-:-:S12]  /*10c30*/  IMAD.MOV.U32 R23, RZ, RZ, RZ ;  /* 0x000000ffff177224 */ /* 0x000fd800078e00ff */
[----:B--2---:R-:W-:Y:S05]  /*10c40*/  @P0 BRA `(.L_x_1356) ;  /* 0x0000004c004c0947 */ /* 0x004fea0003800000 */
[----:B------:R-:W2:Y:S01]  /*10c50*/  LDL R4, [R1+0x10] ;  /* 0x0000100001047983 */ /* 0x000ea20000100800 */
[----:B------:R-:W0:Y:S01]  /*10c60*/  S2UR UR5, SR_CgaCtaId ;  /* 0x00000000000579c3 */ /* 0x000e220000008800 */
[C---:B------:R-:W-:Y:S01]  /*10c70*/  IMAD.SHL.U32 R32, R0.reuse, 0x8, RZ ;  /* 0x0000000800207824 */ /* 0x040fe200078e00ff */
[----:B------:R-:W-:Y:S01]  /*10c80*/  UMOV UR4, 0x400 ;  /* 0x0000040000047882 */ /* 0x000fe20000000000 */
[----:B-1----:R-:W-:Y:S01]  /*10c90*/  LOP3.LUT R2, R0, 0x7f, RZ, 0xc0, !PT ;  /* 0x0000007f00027812 */ /* 0x002fe200078ec0ff */
[----:B------:R-:W-:Y:S01]  /*10ca0*/  BSSY B8, `(.L_x_1356) ;  /* 0x00004cd000087945 */ /* 0x000fe20003800000 */
[----:B------:R-:W-:Y:S01]  /*10cb0*/  IMAD.MOV.U32 R28, RZ, RZ, 0x1 ;  /* 0x00000001ff1c7424 */ /* 0x000fe200078e00ff */
[----:B------:R-:W-:Y:S01]  /*10cc0*/  LOP3.LUT R3, R32, 0x1f8, RZ, 0xc0, !PT ;  /* 0x000001f820037812 */ /* 0x000fe200078ec0ff */
[----:B------:R-:W-:Y:S01]  /*10cd0*/  IMAD.MOV.U32 R23, RZ, RZ, RZ ;  /* 0x000000ffff177224 */ /* 0x000fe200078e00ff */
[----:B------:R-:W-:Y:S01]  /*10ce0*/  SHF.R.U32.HI R2, RZ, 0x3, R2 ;  /* 0x00000003ff027819 */ /* 0x000fe20000011602 */
[----:B------:R-:W-:Y:S01]  /*10cf0*/  ULDC UR38, c[0x0][0xc] ;  /* 0x0000030000267ab9 */ /* 0x000fe20000000800 */
[----:B------:R-:W-:Y:S01]  /*10d00*/  LOP3.LUT R3, R3, 0x38, R0, 0x78, !PT ;  /* 0x0000003803037812 */ /* 0x000fe200078e7800 */
[----:B------:R-:W-:-:S03]  /*10d10*/  IMAD.SHL.U32 R0, R0, 0x10, RZ ;  /* 0x0000001000007824 */ /* 0x000fc600078e00ff */
[----:B------:R-:W-:Y:S02]  /*10d20*/  LOP3.LUT R36, R3, 0x200, R32, 0xf8, !PT ;  /* 0x0000020003247812 */ /* 0x000fe400078ef820 */
[----:B------:R-:W-:Y:S02]  /*10d30*/  LOP3.LUT R32, R32, 0x38, RZ, 0xc0, !PT ;  /* 0x0000003820207812 */ /* 0x000fe400078ec0ff */
[----:B------:R-:W-:Y:S02]  /*10d40*/  LOP3.LUT R0, R2, 0x70, R0, 0xf8, !PT ;  /* 0x0000007002007812 */ /* 0x000fe400078ef800 */
[C---:B------:R-:W-:Y:S02]  /*10d50*/  LOP3.LUT R34, R32.reuse, 0x40, RZ, 0xfc, !PT ;  /* 0x0000004020227812 */ /* 0x040fe400078efcff */
[----:B------:R-:W-:Y:S01]  /*10d60*/  LOP3.LUT R33, R32, 0x80, RZ, 0xfc, !PT ;  /* 0x0000008020217812 */ /* 0x000fe200078efcff */
[----:B0-----:R-:W-:-:S06]  /*10d70*/  ULEA UR4, UR5, UR4, 0x18 ;  /* 0x0000000405047291 */ /* 0x001fcc000f8ec03f */
[----:B------:R-:W-:-:S04]  /*10d80*/  IMAD.U32 R17, RZ, RZ, UR4 ;  /* 0x00000004ff117e24 */ /* 0x000fc8000f8e00ff */
[----:B------:R-:W-:Y:S01]  /*10d90*/  IMAD R37, R36, 0x2, R17 ;  /* 0x0000000224257824 */ /* 0x000fe200078e0211 */
[----:B--2---:R-:W-:-:S05]  /*10da0*/  LOP3.LUT R4, R4, 0x2, RZ, 0xfc, !PT ;  /* 0x0000000204047812 */ /* 0x004fca00078efcff */
[----:B------:R0:W-:Y:S04]  /*10db0*/  STL [R1+0x28], R4 ;  /* 0x0000280401007387 */ /* 0x0001e80000100800 */
[----:B------:R0:W-:Y:S02]  /*10dc0*/  STL [R1+0x24], RZ ;  /* 0x000024ff01007387 */ /* 0x0001e40000100800 */
.L_x_1427:
[----:B------:R-:W-:Y:S05]  /*10dd0*/  YIELD ;  /* 0x0000000000007946 */ /* 0x000fea0003800000 */
[----:B------:R-:W-:Y:S01]  /*10de0*/  ULDC.64 UR4, c[0x0][0xa28] ;  /* 0x00028a0000047ab9 */ /* 0x000fe20000000a00 */
[----:B------:R-:W-:Y:S01]  /*10df0*/  IMAD.MOV.U32 R19, RZ, RZ, RZ ;  /* 0x000000ffff137224 */ /* 0x000fe200078e00ff */
[----:B------:R-:W-:-:S04]  /*10e00*/  ISETP.NE.U32.AND P0, PT, RZ, UR4, PT ;  /* 0x00000004ff007c0c */ /* 0x000fc8000bf05070 */
[----:B------:R-:W-:Y:S01]  /*10e10*/  ISETP.NE.AND.EX P0, PT, RZ, UR5, PT, P0 ;  /* 0x00000005ff007c0c */ /* 0x000fe2000bf05300 */
[----:B------:R-:W-:-:S12]  /*10e20*/  ULDC.64 UR4, c[0x0][0xa18] ;  /* 0x0002860000047ab9 */ /* 0x000fd80000000a00 */
[----:B-1----:R-:W1:Y:S02]  /*10e30*/  @P0 LDC.64 R2, c[0x0][0xa28] ;  /* 0x00028a00ff020b82 */ /* 0x002e640000000a00 */
[----:B-1----:R-:W-:-:S05]  /*10e40*/  @P0 IMAD.WIDE R2, R27, 0x4, R2 ;  /* 0x000000041b020825 */ /* 0x002fca00078e0202 */
[----:B------:R1:W2:Y:S01]  /*10e50*/  @P0 LDG.E R19, desc[UR36][R2.64] ;  /* 0x0000002402130981 */ /* 0x0002a2000c1e1900 */
[----:B------:R-:W-:Y:S01]  /*10e60*/  ISETP.NE.U32.AND P0, PT, RZ, UR4, PT ;  /* 0x00000004ff007c0c */ /* 0x000fe2000bf05070 */
[----:B------:R-:W-:Y:S01]  /*10e70*/  IMAD.MOV.U32 R35, RZ, RZ, RZ ;  /* 0x000000ffff237224 */ /* 0x000fe200078e00ff */
[----:B------:R-:W-:Y:S02]  /*10e80*/  LOP3.LUT R16, R16, 0xffffff7f, RZ, 0xc0, !PT ;  /* 0xffffff7f10107812 */ /* 0x000fe400078ec0ff */
[----:B------:R-:W-:Y:S01]  /*10e90*/  ISETP.NE.AND.EX P1, PT, RZ, UR5, PT, P0 ;  /* 0x00000005ff007c0c */ /* 0x000fe2000bf25300 */
[----:B------:R-:W-:Y:S02]  /*10ea0*/  ULDC.64 UR4, c[0x0][0xa00] ;  /* 0x0002800000047ab9 */ /* 0x000fe40000000a00 */
[----:B------:R-:W-:Y:S01]  /*10eb0*/  ISETP.NE.U32.AND P0, PT, RZ, UR4, PT ;  /* 0x00000004ff007c0c */ /* 0x000fe2000bf05070 */
[----:B-1----:R-:W1:Y:S03]  /*10ec0*/  LDC.64 R2, c[0x0][0xa00] ;  /* 0x00028000ff027b82 */ /* 0x002e660000000a00 */
[----:B------:R-:W-:Y:S01]  /*10ed0*/  ISETP.NE.AND.EX P2, PT, RZ, UR5, PT, P0 ;  /* 0x00000005ff007c0c */ /* 0x000fe2000bf45300 */
[----:B------:R-:W-:-:S05]  /*10ee0*/  ULDC.64 UR4, c[0x0][0x418] ;  /* 0x0001060000047ab9 */ /* 0x000fca0000000a00 */
[----:B0-----:R-:W0:Y:S07]  /*10ef0*/  @P1 LDC.64 R4, c[0x0][0xa18] ;  /* 0x00028600ff041b82 */ /* 0x001e2e0000000a00 */
[----:B------:R-:W-:Y:S01]  /*10f00*/  @P2 LOP3.LUT R16, R16, 0x80, RZ, 0xfc, !PT ;  /* 0x0000008010102812 */ /* 0x000fe200078efcff */
[----:B-1----:R-:W-:-:S05]  /*10f10*/  IMAD.WIDE R2, R27, 0x4, R2 ;  /* 0x000000041b027825 */ /* 0x002fca00078e0202 */
[----:B------:R1:W5:Y:S01]  /*10f20*/  @P2 LDG.E R35, desc[UR36][R2.64] ;  /* 0x0000002402232981 */ /* 0x000362000c1e1900 */
[----:B0-----:R-:W-:-:S05]  /*10f30*/  @P1 IMAD.WIDE R4, R27, 0x4, R4 ;  /* 0x000000041b041825 */ /* 0x001fca00078e0204 */
[----:B------:R1:W5:Y:S01]  /*10f40*/  @P1 LDG.E R29, desc[UR36][R4.64] ;  /* 0x00000024041d1981 */ /* 0x000362000c1e1900 */
[----:B------:R-:W-:-:S03]  /*10f50*/  UISETP.NE.U32.AND UP0, UPT, UR4, URZ, UPT ;  /* 0x0000003f0400728c */ /* 0x000fc6000bf05070 */
[----:B------:R-:W-:Y:S01]  /*10f60*/  ULDC UR4, c[0x0][0x424] ;  /* 0x0001090000047ab9 */ /* 0x000fe20000000800 */
[----:B------:R-:W-:-:S03]  /*10f70*/  UISETP.NE.AND.EX UP0, UPT, UR5, URZ, UPT, UP0 ;  /* 0x0000003f0500728c */ /* 0x000fc6000bf05300 */
[----:B------:R-:W-:Y:S01]  /*10f80*/  ULDC UR5, c[0x0][0x2f0] ;  /* 0x0000bc0000057ab9 */ /* 0x000fe20000000800 */
[----:B------:R-:W-:-:S04]  /*10f90*/  USEL UR4, UR4, 0x1, UP0 ;  /* 0x0000000104047887 */ /* 0x000fc80008000000 */
[----:B------:R-:W-:-:S06]  /*10fa0*/  UIMAD UR4, UR4, UR5, URZ ;  /* 0x00000005040472a4 */ /* 0x000fcc000f8e023f */
[----:B------:R-:W-:Y:S01]  /*10fb0*/  IMAD.U32 R0, RZ, RZ, UR4 ;  /* 0x00000004ff007e24 */ /* 0x000fe2000f8e00ff */
[----:B--2---:R1:W-:Y:S01]  /*10fc0*/  STL [R1+0x4], R19 ;  /* 0x0000041301007387 */ /* 0x0043e20000100800 */
[----:B---3--:R-:W-:Y:S05]  /*10fd0*/  @P1 BRA `(.L_x_1357) ;  /* 0x0000000000181947 */ /* 0x008fea0003800000 */
[----:B------:R-:W-:Y:S02]  /*10fe0*/  ULDC UR4, c[0x0][0x288] ;  /* 0x0000a20000047ab9 */ /* 0x000fe40000000800 */
[----:B-----5:R-:W-:Y:S01]  /*10ff0*/  IMAD.U32 R29, RZ, RZ, UR4 ;  /* 0x00000004ff1d7e24 */ /* 0x020fe2000f8e00ff */
[----:B------:R-:W-:Y:S06]  /*11000*/  @!P2 BRA `(.L_x_1357) ;  /* 0x00000000000ca947 */ /* 0x000fec0003800000 */
[----:B-1----:R-:W2:Y:S04]  /*11010*/  LDG.E R4, desc[UR36][R2.64] ;  /* 0x0000002402047981 */ /* 0x002ea8000c1e1900 */
[----:B------:R-:W2:Y:S02]  /*11020*/  LDG.E R29, desc[UR36][R2.64+0x4] ;  /* 0x00000424021d7981 */ /* 0x000ea4000c1e1900 */
[----:B--2---:R-:W-:-:S07]  /*11030*/  IMAD.IADD R29, R29, 0x1, -R4 ;  /* 0x000000011d1d7824 */ /* 0x004fce00078e0a04 */
.L_x_1357:
[----:B------:R-:W-:Y:S02]  /*11040*/  ULDC.64 UR4, c[0x0][0xa20] ;  /* 0x0002880000047ab9 */ /* 0x000fe40000000a00 */
[----:B------:R-:W-:-:S04]  /*11050*/  ISETP.NE.U32.AND P0, PT, RZ, UR4, PT ;  /* 0x00000004ff007c0c */ /* 0x000fc8000bf05070 */
[----:B------:R-:W-:-:S13]  /*11060*/  ISETP.NE.AND.EX P0, PT, RZ, UR5, PT, P0 ;  /* 0x00000005ff007c0c */ /* 0x000fda000bf05300 */
[----:B------:R-:W-:Y:S05]  /*11070*/  @!P0 BRA `(.L_x_1358) ;  /* 0x0000000000108947 */ /* 0x000fea0003800000 */
[----:B-1----:R-:W0:Y:S02]  /*11080*/  LDC.64 R2, c[0x0][0xa20] ;  /* 0x00028800ff027b82 */ /* 0x002e240000000a00 */
[----:B0-----:R-:W-:-:S05]  /*11090*/  IMAD.WIDE R2, R27, 0x4, R2 ;  /* 0x000000041b027825 */ /* 0x001fca00078e0202 */
[----:B------:R0:W5:Y:S01]  /*110a0*/  LDG.E R0, desc[UR36][R2.64] ;  /* 0x0000002402007981 */ /* 0x000162000c1e1900 */
[----:B------:R-:W-:Y:S05]  /*110b0*/  BRA `(.L_x_1359) ;  /* 0x0000000000247947 */ /* 0x000fea0003800000 */
.L_x_1358:
[----:B------:R-:W-:Y:S02]  /*110c0*/  ULDC.64 UR4, c[0x0][0xa08] ;  /* 0x0002820000047ab9 */ /* 0x000fe40000000a00 */
[----:B------:R-:W-:-:S04]  /*110d0*/  ISETP.NE.U32.AND P0, PT, RZ, UR4, PT ;  /* 0x00000004ff007c0c */ /* 0x000fc8000bf05070 */
[----:B------:R-:W-:-:S13]  /*110e0*/  ISETP.NE.AND.EX P0, PT, RZ, UR5, PT, P0 ;  /* 0x00000005ff007c0c */ /* 0x000fda000bf05300 */
[----:B------:R-:W-:Y:S05]  /*110f0*/  @!P0 BRA `(.L_x_1359) ;  /* 0x0000000000148947 */ /* 0x000fea0003800000 */
[----:B-1----:R-:W0:Y:S02]  /*11100*/  LDC.64 R2, c[0x0][0xa08] ;  /* 0x00028200ff027b82 */ /* 0x002e240000000a00 */
[----:B0-----:R-:W-:-:S05]  /*11110*/  IMAD.WIDE R2, R27, 0x4, R2 ;  /* 0x000000041b027825 */ /* 0x001fca00078e0202 */
[----:B------:R-:W2:Y:S04]  /*11120*/  LDG.E R0, desc[UR36][R2.64] ;  /* 0x0000002402007981 */ /* 0x000ea8000c1e1900 */
[----:B------:R-:W2:Y:S02]  /*11130*/  LDG.E R5, desc[UR36][R2.64+0x4] ;  /* 0x0000042402057981 */ /* 0x000ea4000c1e1900 */
[----:B--2---:R-:W-:-:S07]  /*11140*/  IMAD.IADD R0, R5, 0x1, -R0 ;  /* 0x0000000105007824 */ /* 0x004fce00078e0a00 */
.L_x_1359:
[----:B01----:R-:W0:Y:S01]  /*11150*/  LDC R2, c[0x0][0x448] ;  /* 0x00011200ff027b82 */ /* 0x003e220000000800 */
[----:B-----5:R-:W-:Y:S01]  /*11160*/  IMAD.IADD R30, R0, 0x1, -R19 ;  /* 0x00000001001e7824 */ /* 0x020fe200078e0a13 */
[----:B------:R-:W-:Y:S01]  /*11170*/  LOP3.LUT R16, R16, 0xffffffbf, RZ, 0xc0, !PT ;  /* 0xffffffbf10107812 */ /* 0x000fe200078ec0ff */
[----:B------:R-:W-:-:S03]  /*11180*/  IMAD.SHL.U32 R25, R25, 0x80, RZ ;  /* 0x0000008019197824 */ /* 0x000fc600078e00ff */
[----:B------:R1:W-:Y:S01]  /*11190*/  STL [R1], R30 ;  /* 0x0000001e01007387 */ /* 0x0003e20000100800 */
[----:B------:R-:W-:Y:S01]  /*111a0*/  VIADD R4, R25, 0x7f ;  /* 0x0000007f19047836 */ /* 0x000fe20000000000 */
[----:B0-----:R-:W-:Y:S02]  /*111b0*/  ISETP.NE.AND P2, PT, R2, 0x1, PT ;  /* 0x000000010200780c */ /* 0x001fe40003f45270 */
[----:B------:R-:W0:Y:S11]  /*111c0*/  LDC.64 R2, c[0x0][0x9e0] ;  /* 0x00027800ff027b82 */ /* 0x000e360000000a00 */
[----:B------:R-:W2:Y:S01]  /*111d0*/  @P2 LDC R5, c[0x0][0x44c] ;  /* 0x00011300ff052b82 */ /* 0x000ea20000000800 */
[----:B------:R-:W-:-:S07]  /*111e0*/  @P2 LOP3.LUT R16, R16, 0x40, RZ, 0xfc, !PT ;  /* 0x0000004010102812 */ /* 0x000fce00078efcff */
[----:B------:R-:W3:Y:S01]  /*111f0*/  @P2 LDC R6, c[0x0][0x450] ;  /* 0x00011400ff062b82 */ /* 0x000ee20000000800 */
[----:B0-----:R-:W-:Y:S01]  /*11200*/  ISETP.GE.AND P1, PT, R3, 0x1, PT ;  /* 0x000000010300780c */ /* 0x001fe20003f26270 */
[----:B--2---:R-:W-:-:S05]  /*11210*/  @P2 IMAD.HI.U32 R5, R4, R5, RZ ;  /* 0x0000000504052227 */ /* 0x004fca00078e00ff */
[----:B---3--:R-:W-:Y:S02]  /*11220*/  @P2 SHF.R.U32.HI R4, RZ, R6, R5 ;  /* 0x00000006ff042219 */ /* 0x008fe40000011605 */
[----:B------:R-:W-:-:S05]  /*11230*/  IADD3 R5, R30, 0x1, -R29 ;  /* 0x000000011e057810 */ /* 0x000fca0007ffe81d */
[----:B------:R-:W-:-:S04]  /*11240*/  IMAD.IADD R7, R5, 0x1, R4 ;  /* 0x0000000105077824 */ /* 0x000fc800078e0204 */
[----:B------:R-:W-:Y:S01]  /*11250*/  IMAD.IADD R2, R7, 0x1, R2 ;  /* 0x0000000107027824 */ /* 0x000fe200078e0202 */
[----:B-1----:R-:W-:Y:S06]  /*11260*/  @!P1 BRA `(.L_x_1360) ;  /* 0x0000000000489947 */ /* 0x002fec0003800000 */
[C---:B------:R-:W-:Y:S01]  /*11270*/  ISETP.GT.AND P0, PT, R7.reuse, RZ, PT ;  /* 0x000000ff0700720c */ /* 0x040fe20003f04270 */
[----:B------:R-:W-:Y:S01]  /*11280*/  BSSY B0, `(.L_x_1361) ;  /* 0x000000e000007945 */ /* 0x000fe20003800000 */
[----:B------:R-:W-:-:S11]  /*11290*/  VIADD R0, R7, 0xffffffff ;  /* 0xffffffff07007836 */ /* 0x000fd60000000000 */
        /* <DEDUP_REMOVED lines=8> */
.L_x_1362:
[----:B------:R-:W-:-:S13]  /*11320*/  ISETP.NE.AND P0, PT, R3, 0x1, PT ;  /* 0x000000010300780c */ /* 0x000fda0003f05270 */
[----:B------:R-:W0:Y:S02]  /*11330*/  @P0 LDC.64 R4, c[0x0][0x9e8] ;  /* 0x00027a00ff040b82 */ /* 0x000e240000000a00 */
[----:B0-----:R-:W-:-:S05]  /*11340*/  @P0 IMAD.HI.U32 R4, R0, R4, RZ ;  /* 0x0000000400040227 */ /* 0x001fca00078e00ff */
[----:B------:R-:W-:-:S07]  /*11350*/  @P0 SHF.R.U32.HI R0, RZ, R5, R4 ;  /* 0x00000005ff000219 */ /* 0x000fce0000011604 */
.L_x_1363:
[----:B------:R-:W-:Y:S05]  /*11360*/  BSYNC B0 ;  /* 0x0000000000007941 */ /* 0x000fea0003800000 */
.L_x_1361:
[----:B------:R-:W-:-:S05]  /*11370*/  IMAD R5, R0, R3, R3 ;  /* 0x0000000300057224 */ /* 0x000fca00078e0203 */
[----:B------:R-:W-:-:S07]  /*11380*/  VIMNMX R2, R2, R5, PT ;  /* 0x0000000502027248 */ /* 0x000fce0003fe0100 */
.L_x_1360:
[----:B------:R-:W0:Y:S01]  /*11390*/  @P2 LDC R4, c[0x0][0x44c] ;  /* 0x00011300ff042b82 */ /* 0x000e220000000800 */
[----:B------:R-:W-:Y:S01]  /*113a0*/  VIADD R2, R2, 0x5f ;  /* 0x0000005f02027836 */ /* 0x000fe20000000000 */
[----:B------:R-:W-:Y:S01]  /*113b0*/  ULDC UR4, c[0x0][0x9dc] ;  /* 0x0002770000047ab9 */ /* 0x000fe20000000800 */
[----:B------:R-:W-:-:S05]  /*113c0*/  IMAD.MOV.U32 R0, RZ, RZ, R25 ;  /* 0x000000ffff007224 */ /* 0x000fca00078e0019 */
[----:B------:R-:W1:Y:S01]  /*113d0*/  @P2 LDC R5, c[0x0][0x450] ;  /* 0x00011400ff052b82 */ /* 0x000e620000000800 */
[----:B0-----:R-:W-:-:S05]  /*113e0*/  @P2 IMAD.HI.U32 R4, R25, R4, RZ ;  /* 0x0000000419042227 */ /* 0x001fca00078e00ff */
[----:B-1----:R-:W-:Y:S01]  /*113f0*/  @P2 SHF.R.U32.HI R0, RZ, R5, R4 ;  /* 0x00000005ff002219 */ /* 0x002fe20000011604 */
[----:B------:R-:W-:-:S04]  /*11400*/  IMAD.HI R4, R2, 0x2aaaaaab, RZ ;  /* 0x2aaaaaab02047827 */ /* 0x000fc800078e02ff */
[----:B------:R-:W-:Y:S01]  /*11410*/  VIADD R2, R30, 0x5f ;  /* 0x0000005f1e027836 */ /* 0x000fe20000000000 */
[----:B------:R-:W-:-:S03]  /*11420*/  SHF.R.U32.HI R5, RZ, 0x1f, R4 ;  /* 0x0000001fff057819 */ /* 0x000fc60000011604 */
[----:B------:R-:W-:Y:S01]  /*11430*/  IMAD.HI R2, R2, 0x2aaaaaab, RZ ;  /* 0x2aaaaaab02027827 */ /* 0x000fe200078e02ff */
[----:B------:R-:W-:-:S04]  /*11440*/  LEA.HI.SX32 R4, R4, R5, 0x1c ;  /* 0x0000000504047211 */ /* 0x000fc800078fe2ff */
[----:B------:R-:W-:-:S04]  /*11450*/  SHF.R.U32.HI R5, RZ, 0x1f, R2 ;  /* 0x0000001fff057819 */ /* 0x000fc80000011602 */
[----:B------:R-:W-:Y:S02]  /*11460*/  LEA.HI.SX32 R5, R2, R5, 0x1c ;  /* 0x0000000502057211 */ /* 0x000fe400078fe2ff */
[----:B------:R-:W-:Y:S02]  /*11470*/  IADD3 R2, R0, R30, -R29 ;  /* 0x0000001e00027210 */ /* 0x000fe40007ffe81d */
[----:B------:R-:W-:-:S03]  /*11480*/  VIMNMX R22, R5, R4, PT ;  /* 0x0000000405167248 */ /* 0x000fc60003fe0100 */
[----:B------:R-:W-:Y:S02]  /*11490*/  VIADD R0, R2, -UR4 ;  /* 0x8000000402007c36 */ /* 0x000fe40008000000 */
[----:B------:R0:W-:Y:S01]  /*114a0*/  STL [R1+0x20], R22 ;  /* 0x0000201601007387 */ /* 0x0001e20000100800 */
[----:B------:R-:W-:Y:S05]  /*114b0*/  @!P1 BRA `(.L_x_1364) ;  /* 0x0000000000449947 */ /* 0x000fea0003800000 */
[----:B------:R-:W-:Y:S01]  /*114c0*/  ISETP.GT.AND P0, PT, R2, -0x1, PT ;  /* 0xffffffff0200780c */ /* 0x000fe20003f04270 */
[----:B------:R-:W-:-:S12]  /*114d0*/  BSSY B0, `(.L_x_1365) ;  /* 0x000000d000007945 */ /* 0x000fd80003800000 */
[----:B------:R-:W-:Y:S05]  /*114e0*/  @P0 BRA `(.L_x_1366) ;  /* 0x00000000001c0947 */ /* 0x000fea0003800000 */
[----:B------:R-:W-:Y:S02]  /*114f0*/  ISETP.NE.AND P0, PT, R3, 0x1, PT ;  /* 0x000000010300780c */ /* 0x000fe40003f05270 */
[----:B------:R-:W-:-:S11]  /*11500*/  LOP3.LUT R7, RZ, R2, RZ, 0x33, !PT ;  /* 0x00000002ff077212 */ /* 0x000fd600078e33ff */
[----:B------:R-:W1:Y:S02]  /*11510*/  @P0 LDC.64 R4, c[0x0][0x9e8] ;  /* 0x00027a00ff040b82 */ /* 0x000e640000000a00 */
[----:B-1----:R-:W-:-:S05]  /*11520*/  @P0 IMAD.HI.U32 R4, R7, R4, RZ ;  /* 0x0000000407040227 */ /* 0x002fca00078e00ff */
[----:B------:R-:W-:-:S04]  /*11530*/  @P0 SHF.R.U32.HI R7, RZ, R5, R4 ;  /* 0x00000005ff070219 */ /* 0x000fc80000011604 */
[----:B------:R-:W-:Y:S01]  /*11540*/  LOP3.LUT R2, RZ, R7, RZ, 0x33, !PT ;  /* 0x00000007ff027212 */ /* 0x000fe200078e33ff */
[----:B------:R-:W-:Y:S06]  /*11550*/  BRA `(.L_x_1367) ;  /* 0x0000000000107947 */ /* 0x000fec0003800000 */
.L_x_1366:
[----:B------:R-:W-:-:S13]  /*11560*/  ISETP.NE.AND P0, PT, R3, 0x1, PT ;  /* 0x000000010300780c */ /* 0x000fda0003f05270 */
[----:B------:R-:W1:Y:S02]  /*11570*/  @P0 LDC.64 R4, c[0x0][0x9e8] ;  /* 0x00027a00ff040b82 */ /* 0x000e640000000a00 */
[----:B-1----:R-:W-:-:S05]  /*11580*/  @P0 IMAD.HI.U32 R4, R2, R4, RZ ;  /* 0x0000000402040227 */ /* 0x002fca00078e00ff */
[----:B------:R-:W-:-:S07]  /*11590*/  @P0 SHF.R.U32.HI R2, RZ, R5, R4 ;  /* 0x00000005ff020219 */ /* 0x000fce0000011604 */
.L_x_1367:
[----:B------:R-:W-:Y:S05]  /*115a0*/  BSYNC B0 ;  /* 0x0000000000007941 */ /* 0x000fea0003800000 */
.L_x_1365:
[----:B------:R-:W-:-:S05]  /*115b0*/  IMAD R3, R2, R3, RZ ;  /* 0x0000000302037224 */ /* 0x000fca00078e02ff */
[----:B------:R-:W-:-:S07]  /*115c0*/  VIMNMX R0, R0, R3, !PT ;  /* 0x0000000300007248 */ /* 0x000fce0007fe0100 */
.L_x_1364:
[----:B------:R-:W-:Y:S01]  /*115d0*/  IMAD.HI R0, R0, 0x2aaaaaab, RZ ;  /* 0x2aaaaaab00007827 */ /* 0x000fe200078e02ff */
[----:B------:R-:W-:Y:S04]  /*115e0*/  BSSY B7, `(.L_x_1368) ;  /* 0x0000377000077945 */ /* 0x000fe80003800000 */
[----:B------:R-:W-:-:S04]  /*115f0*/  SHF.R.U32.HI R3, RZ, 0x1f, R0 ;  /* 0x0000001fff037819 */ /* 0x000fc80000011600 */
[----:B------:R-:W-:-:S04]  /*11600*/  LEA.HI.SX32 R3, R0, R3, 0x1c ;  /* 0x0000000300037211 */ /* 0x000fc800078fe2ff */
[----:B------:R-:W-:-:S04]  /*11610*/  VIMNMX R2, RZ, R3, !PT ;  /* 0x00000003ff027248 */ /* 0x000fc80007fe0100 */
[----:B------:R-:W-:Y:S01]  /*11620*/  ISETP.GT.AND P0, PT, R22, R2, PT ;  /* 0x000000021600720c */ /* 0x000fe20003f04270 */
[----:B------:R1:W-:-:S12]  /*11630*/  STL [R1+0x8], R2 ;  /* 0x0000080201007387 */ /* 0x0003d80000100800 */
[----:B-1----:R-:W-:Y:S05]  /*11640*/  @P0 BRA `(.L_x_1369) ;  /* 0x0000000000440947 */ /* 0x002fea0003800000 */
[----:B------:R-:W1:Y:S02]  /*11650*/  S2R R2, SR_TID.X ;  /* 0x0000000000027919 */ /* 0x000e640000002100 */
[----:B-1----:R-:W-:-:S04]  /*11660*/  LOP3.LUT R2, R2, 0x7f, RZ, 0xc0, !PT ;  /* 0x0000007f02027812 */ /* 0x002fc800078ec0ff */
[----:B------:R-:W-:-:S13]  /*11670*/  ISETP.NE.AND P0, PT, R2, RZ, PT ;  /* 0x000000ff0200720c */ /* 0x000fda0003f05270 */
[----:B------:R-:W-:Y:S05]  /*11680*/  @P0 BRA `(.L_x_1370) ;  /* 0x0000003400b00947 */ /* 0x000fea0003800000 */
[----:B------:R-:W1:Y:S01]  /*11690*/  S2R R5, SR_LANEID ;  /* 0x0000000000057919 */ /* 0x000e620000000000 */
[----:B------:R-:W-:Y:S01]  /*116a0*/  VOTEU.ANY UR4, UPT, PT ;  /* 0x0000000000047886 */ /* 0x000fe200038e0100 */
[----:B------:R-:W2:Y:S01]  /*116b0*/  LDC.64 R2, c[0x0][0xc60] ;  /* 0x00031800ff027b82 */ /* 0x000ea20000000a00 */
[----:B------:R-:W1:Y:S02]  /*116c0*/  FLO.U32 R0, UR4 ;  /* 0x0000000400007d00 */ /* 0x000e6400080e0000 */
[----:B-1----:R-:W-:-:S06]  /*116d0*/  ISETP.EQ.U32.AND P0, PT, R0, R5, PT ;  /* 0x000000050000720c */ /* 0x002fcc0003f02070 */
[----:B------:R-:W2:Y:S07]  /*116e0*/  POPC R5, UR4 ;  /* 0x0000000400057d09 */ /* 0x000eae0008000000 */
[----:B--2---:R-:W2:Y:S01]  /*116f0*/  @P0 ATOMG.E.ADD.STRONG.GPU PT, R3, desc[UR36][R2.64], R5 ;  /* 0x00000005020309a8 */ /* 0x004ea200081ee1e4 */
[----:B------:R-:W1:Y:S02]  /*11700*/  S2R R4, SR_LTMASK ;  /* 0x0000000000047919 */ /* 0x000e640000003900 */
[----:B-1----:R-:W-:-:S04]  /*11710*/  LOP3.LUT R4, R4, UR4, RZ, 0xc0, !PT ;  /* 0x0000000404047c12 */ /* 0x002fc8000f8ec0ff */
[----:B------:R-:W1:Y:S01]  /*11720*/  POPC R7, R4 ;  /* 0x0000000400077309 */ /* 0x000e620000000000 */
[----:B--2---:R-:W1:Y:S02]  /*11730*/  SHFL.IDX PT, R0, R3, R0, 0x1f ;  /* 0x00001f0003007589 */ /* 0x004e6400000e0000 */
[----:B-1----:R-:W-:Y:S01]  /*11740*/  IADD3 R24, R0, UR38, R7 ;  /* 0x0000002600187c10 */ /* 0x002fe2000fffe007 */
[----:B------:R-:W-:Y:S06]  /*11750*/  BRA `(.L_x_1370) ;  /* 0x00000034007c7947 */ /* 0x000fec0003800000 */
.L_x_1369:
        /* <DEDUP_REMOVED lines=8> */
[----:B------:R-:W-:Y:S02]  /*117e0*/  IMAD.U32 R4, RZ, RZ, UR6 ;  /* 0x00000006ff047e24 */ /* 0x000fe4000f8e00ff */
[----:B------:R-:W1:Y:S01]  /*117f0*/  LDC.64 R2, c[0x4][R2] ;  /* 0x0100000002027b82 */ /* 0x000e620000000a00 */
        /* <DEDUP_REMOVED lines=9> */
[----:B01----:R-:W-:Y:S05]  /*11890*/  CALL.ABS.NOINC R2 ;  /* 0x0000000002007343 */ /* 0x003fea0003c00000 */
.L_x_1372:
[----:B------:R-:W-:Y:S05]  /*118a0*/  BSYNC B6 ;  /* 0x0000000000067941 */ /* 0x000fea0003800000 */
.L_x_1371:
        /* <DEDUP_REMOVED lines=9> */
[----:B------:R-:W-:Y:S02]  /*11940*/  IMAD.U32 R4, RZ, RZ, UR6 ;  /* 0x00000006ff047e24 */ /* 0x000fe4000f8e00ff */
[----:B------:R-:W-:Y:S02]  /*11950*/  IMAD.U32 R5, RZ, RZ, UR7 ;  /* 0x00000007ff057e24 */ /* 0x000fe4000f8e00ff */
[----:B------:R-:W-:Y:S02]  /*11960*/  IMAD.U32 R6, RZ, RZ, UR8 ;  /* 0x00000008ff067e24 */ /* 0x000fe4000f8e00ff */
[----:B------:R-:W-:-:S02]  /*11970*/  IMAD.U32 R7, RZ, RZ, UR9 ;  /* 0x00000009ff077e24 */ /* 0x000fc4000f8e00ff */
[----:B------:R-:W-:Y:S02]  /*11980*/  IMAD.U32 R10, RZ, RZ, UR4 ;  /* 0x00000004ff0a7e24 */ /* 0x000fe4000f8e00ff */
[----:B------:R-:W-:Y:S02]  /*11990*/  IMAD.U32 R11, RZ, RZ, UR5 ;  /* 0x00000005ff0b7e24 */ /* 0x000fe4000f8e00ff */
[----:B------:R-:W-:Y:S02]  /*119a0*/  IMAD.MOV.U32 R8, RZ, RZ, 0x70 ;  /* 0x00000070ff087424 */ /* 0x000fe400078e00ff */
[----:B------:R-:W-:Y:S02]  /*119b0*/  IMAD.MOV.U32 R12, RZ, RZ, 0x1 ;  /* 0x00000001ff0c7424 */ /* 0x000fe400078e00ff */
[----:B-1----:R-:W-:-:S07]  /*119c0*/  IMAD.MOV.U32 R13, RZ, RZ, RZ ;  /* 0x000000ffff0d7224 */ /* 0x002fce00078e00ff */
[----:B------:R-:W-:-:S07]  /*119d0*/  LEPC R20, `(.L_x_1375) ;  /* 0x000000001014794e */ /* 0x000fce0000000000 */
[----:B0-2---:R-:W-:Y:S05]  /*119e0*/  CALL.ABS.NOINC R2 ;  /* 0x0000000002007343 */ /* 0x005fea0003c00000 */
.L_x_1375:
[----:B------:R0:W1:Y:S01]  /*119f0*/  LDC.64 R2, c[0x4][R18] ;  /* 0x0100000012027b82 */ /* 0x0000620000000a00 */
[----:B------:R-:W-:Y:S01]  /*11a00*/  ULDC.64 UR6, c[0x4][0x88] ;  /* 0x0100220000067ab9 */ /* 0x000fe20000000a00 */
[----:B------:R-:W-:Y:S01]  /*11a10*/  ULDC.64 UR8, c[0x4][0x90] ;  /* 0x0100240000087ab9 */ /* 0x000fe20000000a00 */
[----:B------:R-:W-:Y:S01]  /*11a20*/  ULDC.64 UR4, c[0x4][0x18] ;  /* 0x0100060000047ab9 */ /* 0x000fe20000000a00 */
        /* <DEDUP_REMOVED lines=8> */
[----:B0-----:R-:W-:-:S07]  /*11ab0*/  IMAD.MOV.U32 R13, RZ, RZ, RZ ;  /* 0x000000ffff0d7224 */ /* 0x001fce00078e00ff */
[----:B------:R-:W-:-:S07]  /*11ac0*/  LEPC R20, `(.L_x_1374) ;  /* 0x000000001014794e */ /* 0x000fce0000000000 */
[----:B-1----:R-:W-:Y:S05]  /*11ad0*/  CALL.ABS.NOINC R2 ;  /* 0x0000000002007343 */ /* 0x002fea0003c00000 */
.L_x_1374:
[----:B------:R-:W-:Y:S05]  /*11ae0*/  BSYNC B6 ;  /* 0x0000000000067941 */ /* 0x000fea0003800000 */
.L_x_1373:
[----:B------:R-:W-:Y:S01]  /*11af0*/  ULDC.64 UR4, c[0x0][0x9f8] ;  /* 0x00027e0000047ab9 */ /* 0x000fe20000000a00 */
[----:B------:R-:W-:Y:S01]  /*11b00*/  IMAD.MOV.U32 R31, RZ, RZ, R27 ;  /* 0x000000ffff1f7224 */ /* 0x000fe200078e001b */
[----:B------:R-:W-:Y:S01]  /*11b10*/  ISETP.NE.U32.AND P0, PT, RZ, UR4, PT ;  /* 0x00000004ff007c0c */ /* 0x000fe2000bf05070 */
[----:B------:R-:W1:Y:S01]  /*11b20*/  S2R R18, SR_TID.X ;  /* 0x0000000000127919 */ /* 0x000e620000002100 */
[----:B------:R-:W2:Y:S01]  /*11b30*/  LDC R6, c[0x0][0x430] ;  /* 0x00010c00ff067b82 */ /* 0x000ea20000000800 */
[----:B0-----:R-:W-:Y:S01]  /*11b40*/  VIADD R22, R22, 0xffffffff ;  /* 0xffffffff16167836 */ /* 0x001fe20000000000 */
[----:B------:R-:W-:Y:S01]  /*11b50*/  ISETP.NE.AND.EX P0, PT, RZ, UR5, PT, P0 ;  /* 0x00000005ff007c0c */ /* 0x000fe2000bf05300 */
[----:B------:R-:W-:-:S12]  /*11b60*/  ULDC UR4, c[0x0][0x2f4] ;  /* 0x0000bd0000047ab9 */ /* 0x000fd80000000800 */
[----:B------:R-:W0:Y:S01]  /*11b70*/  @P0 LDC.64 R2, c[0x0][0x9f8] ;  /* 0x00027e00ff020b82 */ /* 0x000e220000000a00 */
[----:B-1----:R-:W-:-:S04]  /*11b80*/  LOP3.LUT R18, R18, 0x7f, RZ, 0xc0, !PT ;  /* 0x0000007f12127812 */ /* 0x002fc800078ec0ff */
[----:B------:R-:W-:Y:S01]  /*11b90*/  SHF.R.U32.HI R20, RZ, 0x3, R18 ;  /* 0x00000003ff147819 */ /* 0x000fe20000011612 */
[----:B0-----:R-:W-:-:S05]  /*11ba0*/  @P0 IMAD.WIDE R2, R27, 0x4, R2 ;  /* 0x000000041b020825 */ /* 0x001fca00078e0202 */
[----:B------:R0:W3:Y:S01]  /*11bb0*/  @P0 LDG.E R31, desc[UR36][R2.64] ;  /* 0x00000024021f0981 */ /* 0x0000e2000c1e1900 */
[----:B--2---:R-:W-:Y:S02]  /*11bc0*/  ISETP.NE.AND P1, PT, R6, 0x1, PT ;  /* 0x000000010600780c */ /* 0x004fe40003f25270 */
[----:B------:R-:W-:Y:S01]  /*11bd0*/  LOP3.LUT R16, R16, 0xffffffdf, RZ, 0xc0, !PT ;  /* 0xffffffdf10107812 */ /* 0x000fe200078ec0ff */
[----:B------:R-:W1:Y:S10]  /*11be0*/  S2R R18, SR_TID.X ;  /* 0x0000000000127919 */ /* 0x000e740000002100 */
[----:B------:R-:W2:Y:S01]  /*11bf0*/  @P1 LDC R4, c[0x0][0x434] ;  /* 0x00010d00ff041b82 */ /* 0x000ea20000000800 */
[----:B------:R-:W-:-:S02]  /*11c00*/  ISETP.GE.AND P2, PT, R32, UR4, PT ;  /* 0x0000000420007c0c */ /* 0x000fc4000bf46270 */
[----:B------:R-:W-:-:S05]  /*11c10*/  @P1 LOP3.LUT R16, R16, 0x20, RZ, 0xfc, !PT ;  /* 0x0000002010101812 */ /* 0x000fca00078efcff */
[----:B------:R-:W4:Y:S01]  /*11c20*/  @P1 LDC R0, c[0x0][0x438] ;  /* 0x00010e00ff001b82 */ /* 0x000f220000000800 */
[----:B-1----:R-:W-:-:S05]  /*11c30*/  IMAD.SHL.U32 R18, R18, 0x10, RZ ;  /* 0x0000001012127824 */ /* 0x002fca00078e00ff */
[----:B------:R-:W-:-:S05]  /*11c40*/  LOP3.LUT R18, R20, 0x70, R18, 0xf8, !PT ;  /* 0x0000007014127812 */ /* 0x000fca00078ef812 */
[----:B------:R-:W-:-:S05]  /*11c50*/  IMAD R5, R22, 0x60, R18 ;  /* 0x0000006016057824 */ /* 0x000fca00078e0212 */
[C---:B------:R-:W-:Y:S01]  /*11c60*/  ISETP.GE.AND P0, PT, R5.reuse, R30, PT ;  /* 0x0000001e0500720c */ /* 0x040fe20003f06270 */
[----:B------:R-:W-:-:S03]  /*11c70*/  IMAD.IADD R5, R5, 0x1, R19 ;  /* 0x0000000105057824 */ /* 0x000fc600078e0213 */
[----:B------:R-:W-:Y:S01]  /*11c80*/  ISETP.GT.U32.OR P0, PT, R18, 0x5f, P0 ;  /* 0x0000005f1200780c */ /* 0x000fe20000704470 */
[----:B--2---:R-:W-:-:S04]  /*11c90*/  @P1 IMAD.HI.U32 R7, R5, R4, RZ ;  /* 0x0000000405071227 */ /* 0x004fc800078e00ff */
[----:B------:R-:W-:Y:S01]  /*11ca0*/  IMAD.MOV.U32 R4, RZ, RZ, R5 ;  /* 0x000000ffff047224 */ /* 0x000fe200078e0005 */
[----:B----4-:R-:W-:-:S05]  /*11cb0*/  @P1 SHF.R.U32.HI R4, RZ, R0, R7 ;  /* 0x00000000ff041219 */ /* 0x010fca0000011607 */
[--C-:B------:R-:W-:Y:S02]  /*11cc0*/  IMAD.MOV R0, RZ, RZ, -R4.reuse ;  /* 0x000000ffff007224 */ /* 0x100fe400078e0a04 */
[----:B0-----:R-:W0:Y:S02]  /*11cd0*/  @!P0 LDC.64 R2, c[0x0][0x428] ;  /* 0x00010a00ff028b82 */ /* 0x001e240000000a00 */
[----:B------:R-:W-:Y:S01]  /*11ce0*/  IMAD R0, R6, R0, R5 ;  /* 0x0000000006007224 */ /* 0x000fe200078e0205 */
[----:B------:R-:W-:Y:S02]  /*11cf0*/  @!P0 SHF.R.S32.HI R5, RZ, 0x1f, R4 ;  /* 0x0000001fff058819 */ /* 0x000fe40000011404 */
[----:B------:R-:W-:-:S04]  /*11d00*/  LOP3.LUT R16, R16, 0xfffffffb, RZ, 0xc0, !PT ;  /* 0xfffffffb10107812 */ /* 0x000fc800078ec0ff */
[----:B------:R-:W-:-:S04]  /*11d10*/  @P2 LOP3.LUT R16, R16, 0x4, RZ, 0xfc, !PT ;  /* 0x0000000410102812 */ /* 0x000fc800078efcff */
[----:B------:R-:W-:Y:S01]  /*11d20*/  LOP3.LUT R16, R16, 0xfffffffe, RZ, 0xc0, !PT ;  /* 0xfffffffe10107812 */ /* 0x000fe200078ec0ff */
[----:B------:R-:W-:-:S03]  /*11d30*/  UMOV UR5, 0xffffffff ;  /* 0xffffffff00057882 */ /* 0x000fc60000000000 */
[----:B------:R-:W-:Y:S02]  /*11d40*/  LOP3.LUT R16, R16, 0xfffffffd, RZ, 0xc0, !PT ;  /* 0xfffffffd10107812 */ /* 0x000fe400078ec0ff */
[----:B---3--:R-:W-:Y:S01]  /*11d50*/  SHF.R.S32.HI R6, RZ, 0x1f, R31 ;  /* 0x0000001fff067819 */ /* 0x008fe2000001141f */
[----:B0-----:R-:W-:-:S04]  /*11d60*/  @!P0 IMAD.WIDE.U32 R4, R31, R2, R4 ;  /* 0x000000021f048225 */ /* 0x001fc800078e0004 */
[----:B------:R0:W-:Y:S02]  /*11d70*/  STL [R1+0xc], R6 ;  /* 0x00000c0601007387 */ /* 0x0001e40000100800 */
[----:B0-----:R-:W-:-:S04]  /*11d80*/  @!P0 IMAD R6, R6, R2, RZ ;  /* 0x0000000206068224 */ /* 0x001fc800078e02ff */
[----:B------:R-:W-:Y:S02]  /*11d90*/  @!P0 IMAD R6, R31, R3, R6 ;  /* 0x000000031f068224 */ /* 0x000fe400078e0206 */
[----:B------:R-:W0:Y:S02]  /*11da0*/  @!P0 LDC.64 R2, c[0x0][0x418] ;  /* 0x00010600ff028b82 */ /* 0x000e240000000a00 */
[----:B------:R-:W-:Y:S01]  /*11db0*/  @!P0 IMAD.IADD R6, R5, 0x1, R6 ;  /* 0x0000000105068824 */ /* 0x000fe200078e0206 */
[----:B0-----:R-:W-:-:S04]  /*11dc0*/  @!P0 LEA R2, P1, R4, R2, 0x2 ;  /* 0x0000000204028211 */ /* 0x001fc800078210ff */
[----:B------:R-:W-:Y:S01]  /*11dd0*/  @!P0 LEA.HI.X R3, R4, R3, R6, 0x2, P1 ;  /* 0x0000000304038211 */ /* 0x000fe200008f1406 */
[----:B------:R-:W-:Y:S01]  /*11de0*/  IMAD.MOV.U32 R4, RZ, RZ, RZ ;  /* 0x000000ffff047224 */ /* 0x000fe200078e00ff */
[----:B------:R-:W-:-:S05]  /*11df0*/  ISETP.GE.AND P1, PT, R34, UR4, PT ;  /* 0x0000000422007c0c */ /* 0x000fca000bf26270 */
[----:B------:R0:W5:Y:S01]  /*11e00*/  @!P0 LDG.E R4, desc[UR36][R2.64] ;  /* 0x0000002402048981 */ /* 0x000162000c1e1900 */
[----:B------:R-:W-:-:S07]  /*11e10*/  ISETP.GE.AND P0, PT, R33, UR4, PT ;  /* 0x0000000421007c0c */ /* 0x000fce000bf06270 */
[----:B------:R-:W-:-:S06]  /*11e20*/  @P1 LOP3.LUT R16, R16, 0x2, RZ, 0xfc, !PT ;  /* 0x0000000210101812 */ /* 0x000fcc00078efcff */
[----:B------:R-:W-:Y:S01]  /*11e30*/  @P0 LOP3.LUT R16, R16, 0x1, RZ, 0xfc, !PT ;  /* 0x0000000110100812 */ /* 0x000fe200078efcff */
[----:B0-----:R-:W-:Y:S06]  /*11e40*/  BRA.DIV UR5, `(.L_x_1376) ;  /* 0x0000004205887947 */ /* 0x001fec000b800000 */
.L_x_1444:
[----:B------:R-:W2:Y:S01]  /*11e50*/  LDL R2, [R1+0x28] ;  /* 0x0000280001027983 */ /* 0x000ea20000100800 */
[----:B------:R-:W-:Y:S02]  /*11e60*/  ISETP.GT.U32.AND P1, PT, R18, 0x5f, PT ;  /* 0x0000005f1200780c */ /* 0x000fe40003f24070 */
[----:B------:R-:W-:Y:S02]  /*11e70*/  LOP3.LUT R16, R16, 0xffffffef, RZ, 0xc0, !PT ;  /* 0xffffffef10107812 */ /* 0x000fe400078ec0ff */
[----:B------:R-:W-:Y:S02]  /*11e80*/  SHF.R.S32.HI R30, RZ, 0x1f, R26 ;  /* 0x0000001fff1e7819 */ /* 0x000fe4000001141a */
[----:B------:R-:W-:-:S07]  /*11e90*/  LOP3.LUT R16, R16, 0xfffffff7, RZ, 0xc0, !PT ;  /* 0xfffffff710107812 */ /* 0x000fce00078ec0ff */
[----:B------:R-:W-:Y:S02]  /*11ea0*/  @P1 LOP3.LUT R16, R16, 0x8, RZ, 0xfc, !PT ;  /* 0x0000000810101812 */ /* 0x000fe400078efcff */
[----:B--2---:R-:W-:-:S13]  /*11eb0*/  ISETP.NE.AND P0, PT, R2, 0x3, PT ;  /* 0x000000030200780c */ /* 0x004fda0003f05270 */
[----:B------:R-:W-:Y:S01]  /*11ec0*/  @P0 LOP3.LUT R16, R16, 0x10, RZ, 0xfc, !PT ;  /* 0x0000001010100812 */ /* 0x000fe200078efcff */
[----:B------:R-:W-:Y:S06]  /*11ed0*/  @!P0 BRA `(.L_x_1377) ;  /* 0x0000000000048947 */ /* 0x000fec0003800000 */
[----:B------:R-:W-:Y:S01]  /*11ee0*/  BPT.TRAP 0x1 ;  /* 0x000000040000795c */ /* 0x000fe20000300000 */
.L_x_1377:
        /* <DEDUP_REMOVED lines=19> */
[----:B------:R-:W-:-:S05]  /*12020*/  IMAD.IADD R7, R3, 0x1, R7 ;  /* 0x0000000103077824 */ /* 0x000fca00078e0207 */
[----:B------:R-:W-:Y:S01]  /*12030*/  LEA.HI.X R19, R2, UR5, R7, 0x1, P0 ;  /* 0x0000000502137c11 */ /* 0x000fe200080f0c07 */
[----:B------:R-:W-:Y:S01]  /*12040*/  IMAD R7, R23, 0x8, R17 ;  /* 0x0000000817077824 */ /* 0x000fe200078e0211 */
[----:B------:R-:W-:-:S04]  /*12050*/  SHF.L.U32 R2, R28, 0x1f, RZ ;  /* 0x0000001f1c027819 */ /* 0x000fc800000006ff */
[----:B------:R-:W0:Y:S02]  /*12060*/  SYNCS.PHASECHK.TRANS64.TRYWAIT P0, [R7+URZ+0x30840], R2 ;  /* 0x03084002070075a7 */ /* 0x000e24000800017f */
[----:B0-----:R-:W-:Y:S05]  /*12070*/  @!P0 BRA `(.L_x_1379) ;  /* 0x0000004000308947 */ /* 0x001fea0003800000 */
.L_x_1445:
[----:B------:R-:W-:Y:S05]  /*12080*/  BSYNC B0 ;  /* 0x0000000000007941 */ /* 0x000fea0003800000 */
.L_x_1378:
[----:B------:R-:W2:Y:S01]  /*12090*/  LDL R9, [R1] ;  /* 0x0000000001097983 */ /* 0x000ea20000100800 */
[----:B------:R-:W-:Y:S01]  /*120a0*/  ULDC.64 UR4, c[0x0][0x300] ;  /* 0x0000c00000047ab9 */ /* 0x000fe20000000a00 */
[----:B------:R-:W-:Y:S01]  /*120b0*/  LOP3.LUT P4, RZ, R16, 0x4, RZ, 0xc0, !PT ;  /* 0x0000000410ff7812 */ /* 0x000fe2000788c0ff */
[----:B------:R-:W-:Y:S01]  /*120c0*/  IMAD R5, R5, UR4, RZ ;  /* 0x0000000405057c24 */ /* 0x000fe2000f8e02ff */
[----:B------:R-:W1:Y:S01]  /*120d0*/  S2R R8, SR_TID.X ;  /* 0x0000000000087919 */ /* 0x000e620000002100 */
[----:B0-----:R-:W-:Y:S01]  /*120e0*/  IMAD.WIDE.U32 R2, R0, UR4, RZ ;  /* 0x0000000400027c25 */ /* 0x001fe2000f8e00ff */
        /* <DEDUP_REMOVED lines=28> */
[----:B0-----:R-:W-:-:S05]  /*122b0*/  @P0 LEA R3, P1, R32, R3, 0x1 ;  /* 0x0000000320030211 */ /* 0x001fca00078208ff */
[----:B-1----:R-:W-:Y:S01]  /*122c0*/  @P0 IMAD.X R2, RZ, RZ, R2, P1 ;  /* 0x000000ffff020224 */ /* 0x002fe200008e0602 */
[----:B------:R-:W-:-:S04]  /*122d0*/  ISETP.GE.AND P1, PT, R6, 0x11, PT ;  /* 0x000000110600780c */ /* 0x000fc80003f26270 */
        /* <DEDUP_REMOVED lines=56> */
.L_x_1459:
        /* <DEDUP_REMOVED lines=12> */
.L_x_1381:
        /* <DEDUP_REMOVED lines=11> */
.L_x_1382:
[----:B------:R2:W-:Y:S02]  /*127d0*/  SYNCS.ARRIVE.TRANS64.A1T0 RZ, [R7+URZ+0x30830], RZ ;  /* 0x030830ff07ff79a7 */ /* 0x0005e4000810003f */
[----:B------:R-:W-:Y:S05]  /*127e0*/  WARPSYNC.ALL ;  /* 0x0000000000007948 */ /* 0x000fea0003800000 */
[----:B------:R-:W-:Y:S01]  /*127f0*/  ULDC.64 UR4, c[0x0][0x298] ;  /* 0x0000a60000047ab9 */ /* 0x000fe20000000a00 */
[----:B-1----:R-:W-:Y:S01]  /*12800*/  VIADD R2, R17, 0x12400 ;  /* 0x0001240011027836 */ /* 0x002fe20000000000 */
[----:B------:R-:W-:Y:S01]  /*12810*/  SHF.R.S32.HI R0, RZ, 0x1f, R35 ;  /* 0x0000001fff007819 */ /* 0x000fe20000011423 */
[----:B0-----:R-:W-:Y:S01]  /*12820*/  IMAD.WIDE.U32 R4, R35, UR4, RZ ;  /* 0x0000000423047c25 */ /* 0x001fe2000f8e00ff */
[----:B------:R-:W-:Y:S01]  /*12830*/  BSSY B6, `(.L_x_1383) ;  /* 0x0000018000067945 */ /* 0x000fe20003800000 */
[----:B------:R-:W-:Y:S01]  /*12840*/  BAR.SYNC.DEFER_BLOCKING 0x8, 0x180 ;  /* 0x0206000000007b1d */ /* 0x000fe20000010000 */
[----:B------:R-:W-:Y:S01]  /*12850*/  LOP3.LUT P0, RZ, R2, 0x3ff, RZ, 0xc0, !PT ;  /* 0x000003ff02ff7812 */ /* 0x000fe2000780c0ff */
[----:B------:R-:W-:-:S04]  /*12860*/  IMAD R0, R0, UR4, RZ ;  /* 0x0000000400007c24 */ /* 0x000fc8000f8e02ff */
[----:B------:R-:W-:Y:S01]  /*12870*/  IMAD R0, R35, UR5, R0 ;  /* 0x0000000523007c24 */ /* 0x000fe2000f8e0200 */
[----:B------:R0:W-:Y:S03]  /*12880*/  STL.64 [R1+0x18], R4 ;  /* 0x0000180401007387 */ /* 0x0001e60000100a00 */
[----:B------:R-:W-:-:S04]  /*12890*/  IMAD.IADD R35, R5, 0x1, R0 ;  /* 0x0000000105237824 */ /* 0x000fc800078e0200 */
[----:B------:R-:W-:Y:S05]  /*128a0*/  @!P0 BRA `(.L_x_1384) ;  /* 0x0000000000408947 */ /* 0x000fea0003800000 */
[----:B------:R-:W-:Y:S01]  /*128b0*/  MOV R2, 0x0 ;  /* 0x0000000000027802 */ /* 0x000fe20000000f00 */
[----:B------:R-:W-:Y:S01]  /*128c0*/  ULDC.64 UR6, c[0x4][0x88] ;  /* 0x0100220000067ab9 */ /* 0x000fe20000000a00 */
[----:B------:R-:W-:Y:S01]  /*128d0*/  ULDC.64 UR8, c[0x4][0x90] ;  /* 0x0100240000087ab9 */ /* 0x000fe20000000a00 */
[----:B------:R-:W-:Y:S01]  /*128e0*/  ULDC.64 UR4, c[0x4][0x20] ;  /* 0x0100080000047ab9 */ /* 0x000fe20000000a00 */
[----:B0-----:R-:W-:Y:S02]  /*128f0*/  IMAD.U32 R4, RZ, RZ, UR6 ;  /* 0x00000006ff047e24 */ /* 0x001fe4000f8e00ff */
[----:B------:R-:W0:Y:S01]  /*12900*/  LDC.64 R2, c[0x4][R2] ;  /* 0x0100000002027b82 */ /* 0x000e220000000a00 */
[----:B------:R-:W-:Y:S02]  /*12910*/  IMAD.U32 R5, RZ, RZ, UR7 ;  /* 0x00000007ff057e24 */ /* 0x000fe4000f8e00ff */
[----:B------:R-:W-:Y:S02]  /*12920*/  IMAD.U32 R6, RZ, RZ, UR8 ;  /* 0x00000008ff067e24 */ /* 0x000fe4000f8e00ff */
[----:B--2---:R-:W-:-:S02]  /*12930*/  IMAD.U32 R7, RZ, RZ, UR9 ;  /* 0x00000009ff077e24 */ /* 0x004fc4000f8e00ff */
[----:B------:R-:W-:Y:S02]  /*12940*/  IMAD.U32 R10, RZ, RZ, UR4 ;  /* 0x00000004ff0a7e24 */ /* 0x000fe4000f8e00ff */
[----:B------:R-:W-:Y:S02]  /*12950*/  IMAD.U32 R11, RZ, RZ, UR5 ;  /* 0x00000005ff0b7e24 */ /* 0x000fe4000f8e00ff */
[----:B------:R-:W-:Y:S02]  /*12960*/  IMAD.MOV.U32 R8, RZ, RZ, 0x70 ;  /* 0x00000070ff087424 */ /* 0x000fe400078e00ff */
[----:B------:R-:W-:Y:S02]  /*12970*/  IMAD.MOV.U32 R12, RZ, RZ, 0x1 ;  /* 0x00000001ff0c7424 */ /* 0x000fe400078e00ff */
[----:B------:R-:W-:-:S07]  /*12980*/  IMAD.MOV.U32 R13, RZ, RZ, RZ ;  /* 0x000000ffff0d7224 */ /* 0x000fce00078e00ff */
[----:B------:R-:W-:-:S07]  /*12990*/  LEPC R20, `(.L_x_1384) ;  /* 0x000000001014794e */ /* 0x000fce0000000000 */
[----:B0-----:R-:W-:Y:S05]  /*129a0*/  CALL.ABS.NOINC R2 ;  /* 0x0000000002007343 */ /* 0x001fea0003c00000 */
.L_x_1384:
[----:B------:R-:W-:Y:S05]  /*129b0*/  BSYNC B6 ;  /* 0x0000000000067941 */ /* 0x000fea0003800000 */
.L_x_1383:
[----:B------:R-:W3:Y:S01]  /*129c0*/  LDL.LU.64 R20, [R1+0x18] ;  /* 0x0000180001147983 */ /* 0x000ee20000300a00 */
[----:B------:R-:W-:Y:S01]  /*129d0*/  ULDC.64 UR4, c[0x0][0x2d8] ;  /* 0x0000b60000047ab9 */ /* 0x000fe20000000a00 */
[----:B------:R-:W-:Y:S01]  /*129e0*/  LOP3.LUT P6, RZ, R16, 0x80, RZ, 0xc0, !PT ;  /* 0x0000008010ff7812 */ /* 0x000fe200078cc0ff */
[----:B------:R-:W-:Y:S01]  /*129f0*/  IMAD R0, R30, UR4, RZ ;  /* 0x000000041e007c24 */ /* 0x000fe2000f8e02ff */
[----:B0-----:R-:W-:Y:S01]  /*12a00*/  SHF.R.S32.HI R4, RZ, 0x1f, R27 ;  /* 0x0000001fff047819 */ /* 0x001fe2000001141b */
[----:B------:R-:W-:Y:S02]  /*12a10*/  IMAD.MOV.U32 R3, RZ, RZ, R35 ;  /* 0x000000ffff037224 */ /* 0x000fe400078e0023 */
[----:B------:R-:W-:Y:S01]  /*12a20*/  IMAD R5, R26, UR5, R0 ;  /* 0x000000051a057c24 */ /* 0x000fe2000f8e0200 */
[----:B------:R-:W-:Y:S02]  /*12a30*/  SEL R4, R4, RZ, !P6 ;  /* 0x000000ff04047207 */ /* 0x000fe40007000000 */
[----:B------:R-:W-:Y:S01]  /*12a40*/  SEL R0, R27, RZ, !P6 ;  /* 0x000000ff1b007207 */ /* 0x000fe20007000000 */
[----:B---3--:R-:W-:Y:S01]  /*12a50*/  IMAD.MOV.U32 R2, RZ, RZ, R20 ;  /* 0x000000ffff027224 */ /* 0x008fe200078e0014 */
[----:B------:R-:W0:Y:S01]  /*12a60*/  LDC R21, c[0x0][0x448] ;  /* 0x00011200ff157b82 */ /* 0x000e220000000800 */
[----:B------:R-:W1:Y:S02]  /*12a70*/  S2R R20, SR_TID.X ;  /* 0x0000000000147919 */ /* 0x000e640000002100 */
[----:B------:R-:W-:Y:S01]  /*12a80*/  IMAD.WIDE.U32 R2, R26, UR4, R2 ;  /* 0x000000041a027c25 */ /* 0x000fe2000f8e0002 */
[----:B------:R-:W-:-:S03]  /*12a90*/  ULDC.64 UR4, c[0x0][0x2e0] ;  /* 0x0000b80000047ab9 */ /* 0x000fc60000000a00 */
[----:B------:R-:W-:Y:S02]  /*12aa0*/  IMAD R4, R4, UR4, RZ ;  /* 0x0000000404047c24 */ /* 0x000fe4000f8e02ff */
[----:B------:R-:W-:Y:S02]  /*12ab0*/  IMAD.IADD R3, R3, 0x1, R5 ;  /* 0x0000000103037824 */ /* 0x000fe400078e0205 */
[C---:B------:R-:W-:Y:S02]  /*12ac0*/  IMAD R5, R0.reuse, UR5, R4 ;  /* 0x0000000500057c24 */ /* 0x040fe4000f8e0204 */
[----:B------:R-:W-:Y:S01]  /*12ad0*/  IMAD.WIDE.U32 R2, R0, UR4, R2 ;  /* 0x0000000400027c25 */ /* 0x000fe2000f8e0002 */
[----:B------:R-:W-:-:S03]  /*12ae0*/  ULDC.64 UR4, c[0x0][0x2d0] ;  /* 0x0000b40000047ab9 */ /* 0x000fc60000000a00 */
[----:B------:R-:W-:Y:S01]  /*12af0*/  IMAD.IADD R3, R3, 0x1, R5 ;  /* 0x0000000103037824 */ /* 0x000fe200078e0205 */
[----:B0-----:R-:W-:Y:S02]  /*12b00*/  ISETP.NE.AND P6, PT, R21, 0x1, PT ;  /* 0x000000011500780c */ /* 0x001fe40003fc5270 */
[----:B-1----:R-:W-:-:S04]  /*12b10*/  LOP3.LUT R20, R20, 0x7f, RZ, 0xc0, !PT ;  /* 0x0000007f14147812 */ /* 0x002fc800078ec0ff */
[----:B------:R-:W-:-:S07]  /*12b20*/  SHF.R.U32.HI R21, RZ, 0x3, R20 ;  /* 0x00000003ff157819 */ /* 0x000fce0000011614 */
[----:B------:R-:W0:Y:S01]  /*12b30*/  @P6 LDC R6, c[0x0][0x44c] ;  /* 0x00011300ff066b82 */ /* 0x000e220000000800 */
[----:B------:R-:W1:Y:S07]  /*12b40*/  S2R R20, SR_TID.X ;  /* 0x0000000000147919 */ /* 0x000e6e0000002100 */
[----:B------:R-:W3:Y:S01]  /*12b50*/  @P6 LDC R5, c[0x0][0x450] ;  /* 0x00011400ff056b82 */ /* 0x000ee20000000800 */
[----:B-1----:R-:W-:-:S05]  /*12b60*/  IMAD.SHL.U32 R20, R20, 0x10, RZ ;  /* 0x0000001014147824 */ /* 0x002fca00078e00ff */
[----:B------:R-:W-:-:S05]  /*12b70*/  LOP3.LUT R20, R21, 0x70, R20, 0xf8, !PT ;  /* 0x0000007015147812 */ /* 0x000fca00078ef814 */
[----:B------:R-:W-:Y:S02]  /*12b80*/  IMAD.IADD R0, R20, 0x1, R25 ;  /* 0x0000000114007824 */ /* 0x000fe400078e0219 */
[----:B------:R-:W1:Y:S02]  /*12b90*/  S2R R20, SR_TID.X ;  /* 0x0000000000147919 */ /* 0x000e640000002100 */
[----:B0-----:R-:W-:-:S04]  /*12ba0*/  @P6 IMAD.HI.U32 R6, R0, R6, RZ ;  /* 0x0000000600066227 */ /* 0x001fc800078e00ff */
[----:B------:R-:W-:Y:S01]  /*12bb0*/  IMAD.MOV.U32 R4, RZ, RZ, R0 ;  /* 0x000000ffff047224 */ /* 0x000fe200078e0000 */
[----:B---3--:R-:W-:Y:S02]  /*12bc0*/  @P6 SHF.R.U32.HI R4, RZ, R5, R6 ;  /* 0x00000005ff046219 */ /* 0x008fe40000011606 */
[----:B------:R-:W0:Y:S03]  /*12bd0*/  LDC R6, c[0x0][0x448] ;  /* 0x00011200ff067b82 */ /* 0x000e260000000800 */
[----:B------:R-:W-:Y:S02]  /*12be0*/  IMAD.MOV R5, RZ, RZ, -R4 ;  /* 0x000000ffff057224 */ /* 0x000fe400078e0a04 */
[----:B------:R-:W-:Y:S01]  /*12bf0*/  IMAD.WIDE.U32 R2, R4, UR4, R2 ;  /* 0x0000000404027c25 */ /* 0x000fe2000f8e0002 */
[----:B-1----:R-:W-:-:S03]  /*12c00*/  LOP3.LUT R20, R20, 0x7f, RZ, 0xc0, !PT ;  /* 0x0000007f14147812 */ /* 0x002fc600078ec0ff */
[----:B0-----:R-:W-:Y:S01]  /*12c10*/  IMAD R0, R6, R5, R0 ;  /* 0x0000000506007224 */ /* 0x001fe200078e0200 */
[----:B------:R-:W-:Y:S02]  /*12c20*/  SHF.R.S32.HI R5, RZ, 0x1f, R4 ;  /* 0x0000001fff057819 */ /* 0x000fe40000011404 */
[----:B--2---:R-:W-:-:S03]  /*12c30*/  SHF.R.U32.HI R7, RZ, 0x3, R20 ;  /* 0x00000003ff077819 */ /* 0x004fc60000011614 */
        /* <DEDUP_REMOVED lines=11> */
[----:B------:R-:W-:Y:S02]  /*12cf0*/  ULDC UR4, c[0x0][0x2b8] ;  /* 0x0000ae0000047ab9 */ /* 0x000fe40000000800 */
[----:B------:R-:W-:Y:S02]  /*12d00*/  ISETP.GE.AND P3, PT, R32, UR4, PT ;  /* 0x0000000420007c0c */ /* 0x000fe4000bf66270 */
[----:B------:R-:W-:Y:S01]  /*12d10*/  LEA.HI.X R4, R2, UR5, R4, 0x1, P0 ;  /* 0x0000000502047c11 */ /* 0x000fe200080f0c04 */
[----:B------:R-:W-:Y:S01]  /*12d20*/  UMOV UR5, 0xffffffff ;  /* 0xffffffff00057882 */ /* 0x000fe20000000000 */
[----:B------:R-:W-:-:S02]  /*12d30*/  ISETP.GE.AND P2, PT, R34, UR4, PT ;  /* 0x0000000422007c0c */ /* 0x000fc4000bf46270 */
[----:B------:R-:W-:Y:S01]  /*12d40*/  ISETP.GE.AND P0, PT, R33, UR4, PT ;  /* 0x0000000421007c0c */ /* 0x000fe2000bf06270 */
[----:B------:R-:W-:-:S12]  /*12d50*/  BRA.DIV UR5, `(.L_x_1385) ;  /* 0x0000003e05347947 */ /* 0x000fd8000b800000 */
[----:B------:R-:W0:Y:S01]  /*12d60*/  SHFL.IDX PT, R3, R0, RZ, 0x181f ;  /* 0x00181fff00037589 */ /* 0x000e2200000e0000 */
[----:B------:R-:W-:Y:S02]  /*12d70*/  IMAD R29, R29, R6, RZ ;  /* 0x000000061d1d7224 */ /* 0x000fe400078e02ff */
[----:B------:R-:W-:Y:S01]  /*12d80*/  IMAD.IADD R25, R7, 0x1, R25 ;  /* 0x0000000107197824 */ /* 0x000fe200078e0219 */
[----:B------:R-:W1:Y:S04]  /*12d90*/  SHFL.IDX PT, R2, R4, RZ, 0x181f ;  /* 0x00181fff04027589 */ /* 0x000e6800000e0000 */
[----:B------:R-:W-:Y:S01]  /*12da0*/  ISETP.GE.AND P1, PT, R25, R29, PT ;  /* 0x0000001d1900720c */ /* 0x000fe20003f26270 */
[----:B------:R-:W-:-:S12]  /*12db0*/  SHFL.IDX PT, R14, R0, 0x7, 0x181f ;  /* 0x00f81f00000e7f89 */ /* 0x000fd800000e0000 */
[----:B0-----:R-:W-:-:S05]  /*12dc0*/  @!P1 LEA R5, P4, R32, R3, 0x1 ;  /* 0x0000000320059211 */ /* 0x001fca00078808ff */
[----:B-1----:R-:W-:Y:S02]  /*12dd0*/  @!P1 IMAD.X R3, RZ, RZ, R2, P4 ;  /* 0x000000ffff039224 */ /* 0x002fe400020e0602 */
[----:B------:R-:W-:Y:S02]  /*12de0*/  @!P1 IMAD.MOV.U32 R2, RZ, RZ, R5 ;  /* 0x000000ffff029224 */ /* 0x000fe400078e0005 */
[----:B------:R-:W-:-:S03]  /*12df0*/  VIADD R5, R25, 0x10 ;  /* 0x0000001019057836 */ /* 0x000fc60000000000 */
[----:B------:R-:W-:Y:S04]  /*12e00*/  @!P1 LDGSTS.E.BYPASS.LTC128B.128 [R37+0x12400], desc[UR36][R2.64], !P3 ;  /* 0x1240000002259fae */ /* 0x000fe8000d901d64 */
[----:B------:R-:W-:Y:S04]  /*12e10*/  @!P1 LDGSTS.E.BYPASS.LTC128B.128 [R37+0x16400], desc[UR36][R2.64+0x80], !P2 ;  /* 0x1640008002259fae */ /* 0x000fe8000d101d64 */
[----:B------:R0:W-:Y:S01]  /*12e20*/  @!P1 LDGSTS.E.BYPASS.LTC128B.128 [R37+0x1a400], desc[UR36][R2.64+0x100], !P0 ;  /* 0x1a40010002259fae */ /* 0x0001e2000c101d64 */
[----:B------:R-:W-:-:S03]  /*12e30*/  ISETP.GE.AND P1, PT, R5, R29, PT ;  /* 0x0000001d0500720c */ /* 0x000fc60003f26270 */
[----:B0-----:R-:W0:Y:S04]  /*12e40*/  SHFL.IDX PT, R3, R0, 0x1, 0x181f ;  /* 0x00381f0000037f89 */ /* 0x001e2800000e0000 */
[----:B------:R-:W1:Y:S06]  /*12e50*/  SHFL.IDX PT, R2, R4, 0x1, 0x181f ;  /* 0x00381f0004027f89 */ /* 0x000e6c00000e0000 */
[----:B0-----:R-:W-:-:S05]  /*12e60*/  @!P1 LEA R5, P4, R32, R3, 0x1 ;  /* 0x0000000320059211 */ /* 0x001fca00078808ff */
[----:B-1----:R-:W-:Y:S02]  /*12e70*/  @!P1 IMAD.X R6, RZ, RZ, R2, P4 ;  /* 0x000000ffff069224 */ /* 0x002fe400020e0602 */
[----:B------:R-:W-:Y:S02]  /*12e80*/  @!P1 IMAD.MOV.U32 R2, RZ, RZ, R5 ;  /* 0x000000ffff029224 */ /* 0x000fe400078e0005 */
        /* <DEDUP_REMOVED lines=51> */
[----:B------:R-:W1:Y:S04]  /*131c0*/  SHFL.IDX PT, R2, R4, 0x6, 0x181f ;  /* 0x00d81f0004027f89 */ /* 0x000e6800000e0000 */
[----:B------:R-:W2:Y:S02]  /*131d0*/  SHFL.IDX PT, R4, R4, 0x7, 0x181f ;  /* 0x00f81f0004047f89 */ /* 0x000ea400000e0000 */
[----:B0-----:R-:W-:-:S05]  /*131e0*/  @!P1 LEA R5, P4, R32, R3, 0x1 ;  /* 0x0000000320059211 */ /* 0x001fca00078808ff */
[----:B-1----:R-:W-:Y:S02]  /*131f0*/  @!P1 IMAD.X R6, RZ, RZ, R2, P4 ;  /* 0x000000ffff069224 */ /* 0x002fe400020e0602 */
[----:B------:R-:W-:Y:S02]  /*13200*/  @!P1 IMAD.MOV.U32 R2, RZ, RZ, R5 ;  /* 0x000000ffff029224 */ /* 0x000fe400078e0005 */
[----:B------:R-:W-:-:S05]  /*13210*/  @!P1 IMAD.MOV.U32 R3, RZ, RZ, R6 ;  /* 0x000000ffff039224 */ /* 0x000fca00078e0006 */
[----:B------:R0:W-:Y:S04]  /*13220*/  @!P1 LDGSTS.E.BYPASS.LTC128B.128 [R37+0x15400], desc[UR36][R2.64], !P3 ;  /* 0x1540000002259fae */ /* 0x0001e8000d901d64 */
[----:B------:R0:W-:Y:S04]  /*13230*/  @!P1 LDGSTS.E.BYPASS.LTC128B.128 [R37+0x19400], desc[UR36][R2.64+0x80], !P2 ;  /* 0x1940008002259fae */ /* 0x0001e8000d101d64 */
[----:B--2---:R0:W-:Y:S02]  /*13240*/  @!P1 LDGSTS.E.BYPASS.LTC128B.128 [R37+0x1d400], desc[UR36][R2.64+0x100], !P0 ;  /* 0x1d40010002259fae */ /* 0x0041e4000c101d64 */
.L_x_1476:
[----:B------:R-:W-:Y:S01]  /*13250*/  VIADD R0, R25, 0x70 ;  /* 0x0000007019007836 */ /* 0x000fe20000000000 */
[----:B------:R-:W-:Y:S04]  /*13260*/  BSSY B0, `(.L_x_1386) ;  /* 0x000000b000007945 */ /* 0x000fe80003800000 */
[----:B------:R-:W-:-:S13]  /*13270*/  ISETP.GE.AND P1, PT, R0, R29, PT ;  /* 0x0000001d0000720c */ /* 0x000fda0003f26270 */
[----:B------:R-:W-:Y:S05]  /*13280*/  @P1 BRA `(.L_x_1387) ;  /* 0x0000000000201947 */ /* 0x000fea0003800000 */
[----:B0-----:R-:W-:-:S05]  /*13290*/  LEA R2, P1, R32, R14, 0x1 ;  /* 0x0000000e20027211 */ /* 0x001fca00078208ff */
[----:B------:R-:W-:-:S05]  /*132a0*/  IMAD.X R3, RZ, RZ, R4, P1 ;  /* 0x000000ffff037224 */ /* 0x000fca00008e0604 */
[----:B------:R-:W-:Y:S01]  /*132b0*/  @!PT LDS RZ, [RZ] ;  /* 0x00000000fffff984 */ /* 0x000fe20000000800 */
[----:B------:R-:W-:Y:S01]  /*132c0*/  @!PT LDS RZ, [RZ] ;  /* 0x00000000fffff984 */ /* 0x000fe20000000800 */
[----:B------:R-:W-:Y:S01]  /*132d0*/  @!PT LDS RZ, [RZ] ;  /* 0x00000000fffff984 */ /* 0x000fe20000000800 */
[----:B------:R1:W-:Y:S04]  /*132e0*/  LDGSTS.E.BYPASS.LTC128B.128 [R37+0x15c00], desc[UR36][R2.64], !P3 ;  /* 0x15c0000002257fae */ /* 0x0003e8000d901d64 */
[----:B------:R1:W-:Y:S04]  /*132f0*/  LDGSTS.E.BYPASS.LTC128B.128 [R37+0x19c00], desc[UR36][R2.64+0x80], !P2 ;  /* 0x19c0008002257fae */ /* 0x0003e8000d101d64 */
[----:B------:R1:W-:Y:S02]  /*13300*/  LDGSTS.E.BYPASS.LTC128B.128 [R37+0x1dc00], desc[UR36][R2.64+0x100], !P0 ;  /* 0x1dc0010002257fae */ /* 0x0003e4000c101d64 */
.L_x_1387:
[----:B------:R-:W-:Y:S05]  /*13310*/  BSYNC B0 ;  /* 0x0000000000007941 */ /* 0x000fea0003800000 */
.L_x_1386:
[----:B------:R-:W-:Y:S01]  /*13320*/  NOP ;  /* 0x0000000000007918 */ /* 0x000fe20000000000 */
[----:B------:R-:W-:-:S13]  /*13330*/  PLOP3.LUT P0, PT, PT, PT, PT, 0x80, 0x0 ;  /* 0x000000000000781c */ /* 0x000fda0003f0f070 */
.L_x_1388:
[----:B------:R-:W-:Y:S02]  /*13340*/  PLOP3.LUT P1, PT, P1, P0, PT, 0xa2, 0x0 ;  /* 0x000000000000781c */ /* 0x000fe40000f21472 */
[----:B------:R-:W-:-:S08]  /*13350*/  @P0 R2UR P1, UR4, R17 ;  /* 0x00000000110402ca */ /* 0x000fd00000020000 */
[----:B------:R-:W-:-:S05]  /*13360*/  @P0 PLOP3.LUT P0, PT, P1, PT, PT, 0x80, 0x0 ;  /* 0x000000000000081c */ /* 0x000fca0000f0f070 */
[----:B------:R-:W-:Y:S01]  /*13370*/  @!P1 SYNCS.ARRIVE.TRANS64.RED.A0T1 RZ, [UR4+0x30800], RZ ;  /* 0x030800ffffff99a7 */ /* 0x000fe20008200404 */
[----:B------:R-:W-:Y:S07]  /*13380*/  @!P1 ARRIVES.LDGSTSBAR.64.TRANSCNT [UR4+0x30800] ;  /* 0x03080000ff0099b0 */ /* 0x000fee0008000a84 */
[----:B------:R-:W-:Y:S05]  /*13390*/  @P0 BRA.U.ANY `(.L_x_1388) ;  /* 0xfffffffd00e80947 */ /* 0x000fea000393ffff */
[----:B01----:R-:W2:Y:S04]  /*133a0*/  LDL.LU R3, [R1+0x24] ;  /* 0x0000240001037983 */ /* 0x003ea80000300800 */
[----:B------:R-:W3:Y:S01]  /*133b0*/  LDL.LU R2, [R1+0x20] ;  /* 0x0000200001027983 */ /* 0x000ee20000300800 */
[----:B--2---:R-:W-:Y:S02]  /*133c0*/  VIADD R3, R3, 0x1 ;  /* 0x0000000103037836 */ /* 0x004fe40000000000 */
[----:B---3--:R-:W-:-:S03]  /*133d0*/  VIADD R6, R2, 0xfffffffe ;  /* 0xfffffffe02067836 */ /* 0x008fc60000000000 */
        /* <DEDUP_REMOVED lines=10> */
.L_x_1477:
[----:B------:R-:W-:Y:S05]  /*13480*/  BSYNC B0 ;  /* 0x0000000000007941 */ /* 0x000fea0003800000 */
.L_x_1389:
[----:B------:R-:W2:Y:S01]  /*13490*/  LDL R2, [R1+0x8] ;  /* 0x0000080001027983 */ /* 0x000ea20000100800 */
[----:B------:R-:W-:Y:S01]  /*134a0*/  BSSY B0, `(.L_x_1391) ;  /* 0x000010d000007945 */ /* 0x000fe20003800000 */
[----:B--2---:R-:W-:-:S13]  /*134b0*/  ISETP.GE.AND P0, PT, R6, R2, PT ;  /* 0x000000020600720c */ /* 0x004fda0003f06270 */
[----:B------:R-:W-:Y:S05]  /*134c0*/  @!P0 BRA `(.L_x_1392) ;  /* 0x0000001000288947 */ /* 0x000fea0003800000 */
[----:B------:R-:W-:Y:S01]  /*134d0*/  ULDC UR4, c[0x0][0x2f4] ;  /* 0x0000bd0000047ab9 */ /* 0x000fe20000000800 */
[----:B------:R-:W-:Y:S01]  /*134e0*/  IMAD.MOV.U32 R10, RZ, RZ, R23 ;  /* 0x000000ffff0a7224 */ /* 0x000fe200078e0017 */
[----:B------:R-:W-:Y:S01]  /*134f0*/  ISETP.GE.AND P3, PT, R32, UR4, PT ;  /* 0x0000000420007c0c */ /* 0x000fe2000bf66270 */
[----:B------:R-:W-:Y:S01]  /*13500*/  IMAD.MOV.U32 R20, RZ, RZ, R28 ;  /* 0x000000ffff147224 */ /* 0x000fe200078e001c */
[----:B------:R-:W-:Y:S01]  /*13510*/  ISETP.GE.AND P2, PT, R34, UR4, PT ;  /* 0x0000000422007c0c */ /* 0x000fe2000bf46270 */
[----:B------:R-:W-:Y:S01]  /*13520*/  IMAD.MOV.U32 R29, RZ, RZ, R22 ;  /* 0x000000ffff1d7224 */ /* 0x000fe200078e0016 */
[----:B------:R-:W-:-:S13]  /*13530*/  ISETP.GE.AND P1, PT, R33, UR4, PT ;  /* 0x0000000421007c0c */ /* 0x000fda000bf26270 */
.L_x_1405:
[----:B------:R-:W2:Y:S01]  /*13540*/  LDL R4, [R1+0x4] ;  /* 0x0000040001047983 */ /* 0x000ea20000100800 */
[----:B0-----:R-:W0:Y:S03]  /*13550*/  LDC R0, c[0x0][0x430] ;  /* 0x00010c00ff007b82 */ /* 0x001e260000000800 */
[----:B------:R-:W3:Y:S01]  /*13560*/  LDL R7, [R1+0xc] ;  /* 0x00000c0001077983 */ /* 0x000ee20000100800 */
[----:B------:R-:W1:Y:S03]  /*13570*/  S2R R2, SR_TID.X ;  /* 0x0000000000027919 */ /* 0x000e660000002100 */
[----:B------:R-:W4:Y:S01]  /*13580*/  LDL R8, [R1+0x28] ;  /* 0x0000280001087983 */ /* 0x000f220000100800 */
[----:B0-----:R-:W-:Y:S02]  /*13590*/  ISETP.NE.AND P0, PT, R0, 0x1, PT ;  /* 0x000000010000780c */ /* 0x001fe40003f05270 */
[----:B------:R-:W0:Y:S11]  /*135a0*/  S2R R0, SR_TID.X ;  /* 0x0000000000007919 */ /* 0x000e360000002100 */
[----:B------:R-:W2:Y:S01]  /*135b0*/  @P0 LDC R3, c[0x0][0x438] ;  /* 0x00010e00ff030b82 */ /* 0x000ea20000000800 */
[----:B-1----:R-:W-:-:S04]  /*135c0*/  LOP3.LUT R2, R2, 0x7f, RZ, 0xc0, !PT ;  /* 0x0000007f02027812 */ /* 0x002fc800078ec0ff */
[----:B------:R-:W-:Y:S01]  /*135d0*/  SHF.R.U32.HI R2, RZ, 0x3, R2 ;  /* 0x00000003ff027819 */ /* 0x000fe20000011602 */
[----:B0-----:R-:W-:-:S05]  /*135e0*/  IMAD.SHL.U32 R0, R0, 0x10, RZ ;  /* 0x0000001000007824 */ /* 0x001fca00078e00ff */
[----:B------:R-:W-:Y:S02]  /*135f0*/  LOP3.LUT R0, R2, 0x70, R0, 0xf8, !PT ;  /* 0x0000007002007812 */ /* 0x000fe400078ef800 */
[----:B------:R-:W0:Y:S02]  /*13600*/  @P0 LDC R2, c[0x0][0x434] ;  /* 0x00010d00ff020b82 */ /* 0x000e240000000800 */
[----:B------:R-:W-:Y:S01]  /*13610*/  ISETP.GT.U32.AND P5, PT, R0, 0x5f, PT ;  /* 0x0000005f0000780c */ /* 0x000fe20003fa4070 */
[----:B------:R-:W-:Y:S05]  /*13620*/  YIELD ;  /* 0x0000000000007946 */ /* 0x000fea0003800000 */
[----:B------:R-:W-:Y:S01]  /*13630*/  ULDC UR4, c[0x0][0x430] ;  /* 0x00010c0000047ab9 */ /* 0x000fe20000000800 */
[----:B--2---:R-:W-:-:S06]  /*13640*/  IMAD R9, R6, 0x60, R4 ;  /* 0x0000006006097824 */ /* 0x004fcc00078e0204 */
[----:B------:R-:W1:Y:S01]  /*13650*/  @!P5 LDC.64 R4, c[0x0][0x428] ;  /* 0x00010a00ff04db82 */ /* 0x000e620000000a00 */
[----:B------:R-:W-:-:S04]  /*13660*/  IMAD.IADD R9, R0, 0x1, R9 ;  /* 0x0000000100097824 */ /* 0x000fc800078e0209 */
[----:B0-----:R-:W-:-:S04]  /*13670*/  @P0 IMAD.HI.U32 R2, R9, R2, RZ ;  /* 0x0000000209020227 */ /* 0x001fc800078e00ff */
[----:B------:R-:W-:Y:S01]  /*13680*/  IMAD.MOV.U32 R0, RZ, RZ, R9 ;  /* 0x000000ffff007224 */ /* 0x000fe200078e0009 */
[----:B------:R-:W-:-:S04]  /*13690*/  @P0 SHF.R.U32.HI R0, RZ, R3, R2 ;  /* 0x00000003ff000219 */ /* 0x000fc80000011602 */
[--C-:B------:R-:W-:Y:S01]  /*136a0*/  @!P5 SHF.R.S32.HI R3, RZ, 0x1f, R0.reuse ;  /* 0x0000001fff03d819 */ /* 0x100fe20000011400 */
[----:B------:R-:W-:-:S04]  /*136b0*/  @!P5 IMAD.MOV.U32 R2, RZ, RZ, R0 ;  /* 0x000000ffff02d224 */ /* 0x000fc800078e0000 */
[----:B-1----:R-:W-:-:S04]  /*136c0*/  @!P5 IMAD.WIDE.U32 R2, R31, R4, R2 ;  /* 0x000000041f02d225 */ /* 0x002fc800078e0002 */
[----:B---3--:R-:W-:-:S04]  /*136d0*/  @!P5 IMAD R4, R7, R4, RZ ;  /* 0x000000040704d224 */ /* 0x008fc800078e02ff */
[----:B------:R-:W-:Y:S02]  /*136e0*/  @!P5 IMAD R7, R31, R5, R4 ;  /* 0x000000051f07d224 */ /* 0x000fe400078e0204 */
[----:B------:R-:W0:Y:S01]  /*136f0*/  @!P5 LDC.64 R4, c[0x0][0x418] ;  /* 0x00010600ff04db82 */ /* 0x000e220000000a00 */
[----:B------:R-:W-:Y:S02]  /*13700*/  IMAD.MOV R0, RZ, RZ, -R0 ;  /* 0x000000ffff007224 */ /* 0x000fe400078e0a00 */
[----:B------:R-:W-:Y:S02]  /*13710*/  @!P5 IMAD.IADD R3, R7, 0x1, R3 ;  /* 0x000000010703d824 */ /* 0x000fe400078e0203 */
[----:B------:R-:W-:Y:S02]  /*13720*/  IMAD R9, R0, UR4, R9 ;  /* 0x0000000400097c24 */ /* 0x000fe4000f8e0209 */
[----:B------:R-:W-:Y:S01]  /*13730*/  IMAD.MOV.U32 R0, RZ, RZ, RZ ;  /* 0x000000ffff007224 */ /* 0x000fe200078e00ff */
[----:B0-----:R-:W-:-:S04]  /*13740*/  @!P5 LEA R4, P0, R2, R4, 0x2 ;  /* 0x000000040204d211 */ /* 0x001fc800078010ff */
[----:B------:R-:W-:-:S05]  /*13750*/  @!P5 LEA.HI.X R5, R2, R5, R3, 0x2, P0 ;  /* 0x000000050205d211 */ /* 0x000fca00000f1403 */
[----:B------:R0:W5:Y:S01]  /*13760*/  @!P5 LDG.E R0, desc[UR36][R4.64] ;  /* 0x000000240400d981 */ /* 0x000162000c1e1900 */
[----:B----4-:R-:W-:Y:S01]  /*13770*/  ISETP.NE.AND P4, PT, R8, 0x3, PT ;  /* 0x000000030800780c */ /* 0x010fe20003f85270 */
[----:B------:R-:W-:-:S05]  /*13780*/  VIADD R23, R10, 0x1 ;  /* 0x000000010a177836 */ /* 0x000fca0000000000 */
[----:B------:R-:W-:-:S04]  /*13790*/  ISETP.NE.AND P0, PT, R23, 0x2, PT ;  /* 0x000000021700780c */ /* 0x000fc80003f05270 */
[----:B------:R-:W-:Y:S01]  /*137a0*/  SEL R28, RZ, 0x1, P0 ;  /* 0x00000001ff1c7807 */ /* 0x000fe20000000000 */
[----:B------:R-:W-:Y:S01]  /*137b0*/  IMAD.MOV.U32 R22, RZ, RZ, R6 ;  /* 0x000000ffff167224 */ /* 0x000fe200078e0006 */
[----:B------:R-:W-:Y:S02]  /*137c0*/  SEL R23, R23, RZ, P0 ;  /* 0x000000ff17177207 */ /* 0x000fe40000000000 */
[----:B------:R-:W-:Y:S01]  /*137d0*/  LOP3.LUT R28, R20, R28, RZ, 0x3c, !PT ;  /* 0x0000001c141c7212 */ /* 0x000fe200078e3cff */
[----:B0-----:R-:W-:Y:S06]  /*137e0*/  @!P4 BRA `(.L_x_1393) ;  /* 0x000000000004c947 */ /* 0x001fec0003800000 */
[----:B------:R-:W-:Y:S01]  /*137f0*/  BPT.TRAP 0x1 ;  /* 0x000000040000795c */ /* 0x000fe20000300000 */
.L_x_1393:
[----:B------:R-:W-:Y:S01]  /*13800*/  IMAD R7, R23, 0x8, R17 ;  /* 0x0000000817077824 */ /* 0x000fe200078e0211 */
[----:B------:R-:W-:Y:S01]  /*13810*/  SHF.L.U32 R2, R28, 0x1f, RZ ;  /* 0x0000001f1c027819 */ /* 0x000fe200000006ff */
[----:B------:R-:W-:Y:S03]  /*13820*/  BSSY B1, `(.L_x_1394) ;  /* 0x0000003000017945 */ /* 0x000fe60003800000 */
[----:B------:R-:W0:Y:S02]  /*13830*/  SYNCS.PHASECHK.TRANS64.TRYWAIT P0, [R7+URZ+0x30840], R2 ;  /* 0x03084002070075a7 */ /* 0x000e24000800017f */
[----:B0-----:R-:W-:Y:S05]  /*13840*/  @!P0 BRA `(.L_x_1395) ;  /* 0x0000003c00448947 */ /* 0x001fea0003800000 */
.L_x_1478:
[----:B------:R-:W-:Y:S05]  /*13850*/  BSYNC B1 ;  /* 0x0000000000017941 */ /* 0x000fea0003800000 */
.L_x_1394:
        /* <DEDUP_REMOVED lines=65> */
.L_x_1492:
        /* <DEDUP_REMOVED lines=11> */
.L_x_1397:
        /* <DEDUP_REMOVED lines=11> */
.L_x_1398:
[----:B------:R1:W-:Y:S01]  /*13dd0*/  SYNCS.ARRIVE.TRANS64.A1T0 RZ, [R7+URZ+0x30830], RZ ;  /* 0x030830ff07ff79a7 */ /* 0x0003e2000810003f */
[----:B------:R-:W-:Y:S05]  /*13de0*/  @!P5 BRA `(.L_x_1399) ;  /* 0x000000000004d947 */ /* 0x000fea0003800000 */
[----:B------:R-:W-:Y:S01]  /*13df0*/  BPT.TRAP 0x1 ;  /* 0x000000040000795c */ /* 0x000fe20000300000 */
.L_x_1399:
[----:B------:R-:W-:Y:S01]  /*13e00*/  SHF.L.U32 R2, R20, 0x1f, RZ ;  /* 0x0000001f14027819 */ /* 0x000fe200000006ff */
[----:B0-----:R-:W-:Y:S01]  /*13e10*/  IMAD R6, R10, 0x8, R17 ;  /* 0x000000080a067824 */ /* 0x001fe200078e0211 */
[----:B------:R-:W-:Y:S03]  /*13e20*/  BSSY B1, `(.L_x_1400) ;  /* 0x0000003000017945 */ /* 0x000fe60003800000 */
[----:B------:R-:W0:Y:S02]  /*13e30*/  SYNCS.PHASECHK.TRANS64.TRYWAIT P0, [R6+URZ+0x30860], R2 ;  /* 0x03086002060075a7 */ /* 0x000e24000800017f */
[----:B0-----:R-:W-:Y:S05]  /*13e40*/  @!P0 BRA `(.L_x_1401) ;  /* 0x0000003c00b88947 */ /* 0x001fea0003800000 */
.L_x_1493:
[----:B------:R-:W-:Y:S05]  /*13e50*/  BSYNC B1 ;  /* 0x0000000000017941 */ /* 0x000fea0003800000 */
.L_x_1400:
[----:B------:R-:W1:Y:S01]  /*13e60*/  LDL R5, [R1] ;  /* 0x0000000001057983 */ /* 0x000e620000100800 */
        /* <DEDUP_REMOVED lines=10> */
[----:B------:R-:W1:Y:S01]  /*13f10*/  SHFL.IDX PT, R3, R19, RZ, 0x181f ;  /* 0x00181fff13037589 */ /* 0x000e6200000e0000 */
[----:B0-----:R-:W-:-:S05]  /*13f20*/  IADD3 R2, P0, R2, R4, RZ ;  /* 0x0000000402027210 */ /* 0x001fca0007f1e0ff */
[----:B-1----:R-:W-:Y:S01]  /*13f30*/  IMAD.X R3, RZ, RZ, R3, P0 ;  /* 0x000000ffff037224 */ /* 0x002fe200000e0603 */
[----:B------:R-:W-:-:S13]  /*13f40*/  ISETP.LT.OR P0, PT, R7, 0x1, P3 ;  /* 0x000000010700780c */ /* 0x000fda0001f01670 */
[----:B------:R-:W-:Y:S01]  /*13f50*/  @!PT LDS RZ, [RZ] ;  /* 0x00000000fffff984 */ /* 0x000fe20000000800 */
        /* <DEDUP_REMOVED lines=46> */
[----:B0-2---:R0:W1:Y:S02]  /*14240*/  SHFL.IDX PT, R2, R18, 0x5, 0x181f ;  /* 0x00b81f0012027f89 */ /* 0x00506400000e0000 */
.L_x_1507:
[----:B-1----:R-:W-:Y:S01]  /*14250*/  IADD3 R2, P0, R2, R4, RZ ;  /* 0x0000000402027210 */ /* 0x002fe20007f1e0ff */
        /* <DEDUP_REMOVED lines=13> */
[----:B-1----:R-:W-:Y:S01]  /*14330*/  IMAD.WIDE.U32 R2, R9, UR4, RZ ;  /* 0x0000000409027c25 */ /* 0x002fe2000f8e00ff */
        /* <DEDUP_REMOVED lines=13> */
[----:B0-----:R-:W-:-:S04]  /*14410*/  LEA R18, P0, R2, UR4, 0x1 ;  /* 0x0000000402127c11 */ /* 0x001fc8000f8008ff */
[----:B------:R-:W-:Y:S02]  /*14420*/  LEA.HI.X R19, R2, UR5, R3, 0x1, P0 ;  /* 0x0000000502137c11 */ /* 0x000fe400080f0c03 */
[----:B------:R-:W-:-:S13]  /*14430*/  PLOP3.LUT P0, PT, PT, PT, PT, 0x80, 0x0 ;  /* 0x000000000000781c */ /* 0x000fda0003f0f070 */
.L_x_1403:
        /* <DEDUP_REMOVED lines=11> */
.L_x_1404:
[----:B------:R-:W2:Y:S01]  /*144f0*/  LDL R0, [R1+0x8] ;  /* 0x0000080001007983 */ /* 0x000ea20000100800 */
[----:B------:R0:W-:Y:S01]  /*14500*/  SYNCS.ARRIVE.TRANS64.A1T0 RZ, [R6+URZ+0x30850], RZ ;  /* 0x030850ff06ff79a7 */ /* 0x0001e2000810003f */
[----:B------:R-:W-:Y:S02]  /*14510*/  IMAD.MOV.U32 R10, RZ, RZ, R23 ;  /* 0x000000ffff0a7224 */ /* 0x000fe400078e0017 */
[----:B------:R-:W-:Y:S02]  /*14520*/  IMAD.MOV.U32 R20, RZ, RZ, R28 ;  /* 0x000000ffff147224 */ /* 0x000fe400078e001c */
[----:B------:R-:W-:Y:S02]  /*14530*/  IMAD.MOV.U32 R29, RZ, RZ, R22 ;  /* 0x000000ffff1d7224 */ /* 0x000fe400078e0016 */
[C---:B0-----:R-:W-:Y:S01]  /*14540*/  VIADD R6, R22.reuse, 0xffffffff ;  /* 0xffffffff16067836 */ /* 0x041fe20000000000 */
[----:B--2---:R-:W-:-:S13]  /*14550*/  ISETP.GT.AND P0, PT, R22, R0, PT ;  /* 0x000000001600720c */ /* 0x004fda0003f04270 */
[----:B------:R-:W-:Y:S05]  /*14560*/  @P0 BRA `(.L_x_1405) ;  /* 0xffffffec00f40947 */ /* 0x000fea000383ffff */
.L_x_1392:
[----:B------:R-:W-:Y:S05]  /*14570*/  BSYNC B0 ;  /* 0x0000000000007941 */ /* 0x000fea0003800000 */
.L_x_1391:
        /* <DEDUP_REMOVED lines=16> */
[----:B0-----:R-:W-:-:S07]  /*14680*/  IADD3 R24, R0, UR38, R7 ;  /* 0x0000002600187c10 */ /* 0x001fce000fffe007 */
.L_x_1407:
[----:B------:R-:W-:Y:S05]  /*14690*/  BSYNC B0 ;  /* 0x0000000000007941 */ /* 0x000fea0003800000 */
.L_x_1406:
[----:B------:R-:W2:Y:S02]  /*146a0*/  LDL R0, [R1+0x28] ;  /* 0x0000280001007983 */ /* 0x000ea40000100800 */
[----:B--2---:R-:W-:-:S13]  /*146b0*/  ISETP.NE.AND P0, PT, R0, 0x3, PT ;  /* 0x000000030000780c */ /* 0x004fda0003f05270 */
[----:B------:R-:W-:Y:S05]  /*146c0*/  @!P0 BRA `(.L_x_1408) ;  /* 0x0000000000048947 */ /* 0x000fea0003800000 */
[----:B------:R-:W-:Y:S01]  /*146d0*/  BPT.TRAP 0x1 ;  /* 0x000000040000795c */ /* 0x000fe20000300000 */
.L_x_1408:
[----:B------:R-:W2:Y:S01]  /*146e0*/  LDL.LU R2, [R1] ;  /* 0x0000000001027983 */ /* 0x000ea20000300800 */
[----:B------:R-:W-:Y:S01]  /*146f0*/  IMAD R0, R23, 0x8, R17 ;  /* 0x0000000817007824 */ /* 0x000fe200078e0211 */
[----:B------:R-:W-:Y:S01]  /*14700*/  SHF.L.U32 R3, R28, 0x1f, RZ ;  /* 0x0000001f1c037819 */ /* 0x000fe200000006ff */
[----:B------:R-:W-:Y:S03]  /*14710*/  BSSY B0, `(.L_x_1409) ;  /* 0x0000004000007945 */ /* 0x000fe60003800000 */
[----:B------:R-:W0:Y:S01]  /*14720*/  SYNCS.PHASECHK.TRANS64.TRYWAIT P0, [R0+URZ+0x30860], R3 ;  /* 0x03086003000075a7 */ /* 0x000e22000800017f */
[----:B--2---:R-:W-:Y:S01]  /*14730*/  IMAD R6, R22, -0x60, R2 ;  /* 0xffffffa016067824 */ /* 0x004fe200078e0202 */
[----:B0-----:R-:W-:Y:S06]  /*14740*/  @!P0 BRA `(.L_x_1410) ;  /* 0x0000003c00a08947 */ /* 0x001fec0003800000 */
.L_x_1508:
[----:B------:R-:W-:Y:S05]  /*14750*/  BSYNC B0 ;  /* 0x0000000000007941 */ /* 0x000fea0003800000 */
.L_x_1409:
[----:B------:R-:W1:Y:S01]  /*14760*/  S2R R2, SR_TID.X ;  /* 0x0000000000027919 */ /* 0x000e620000002100 */
[----:B------:R-:W-:Y:S01]  /*14770*/  UMOV UR4, 0xffffffff ;  /* 0xffffffff00047882 */ /* 0x000fe20000000000 */
[----:B------:R-:W-:Y:S01]  /*14780*/  IMAD R4, R23, 0x4800, R36 ;  /* 0x0000480017047824 */ /* 0x000fe200078e0224 */
[----:B-1----:R-:W-:-:S04]  /*14790*/  LOP3.LUT R2, R2, 0x7f, RZ, 0xc0, !PT ;  /* 0x0000007f02027812 */ /* 0x002fc800078ec0ff */
[----:B------:R-:W-:-:S05]  /*147a0*/  SHF.R.U32.HI R2, RZ, 0x3, R2 ;  /* 0x00000003ff027819 */ /* 0x000fca0000011602 */
[----:B------:R-:W-:Y:S01]  /*147b0*/  IMAD.IADD R6, R6, 0x1, -R2 ;  /* 0x0000000106067824 */ /* 0x000fe200078e0a02 */
[----:B------:R-:W-:Y:S06]  /*147c0*/  BRA.DIV UR4, `(.L_x_1411) ;  /* 0x0000003e04947947 */ /* 0x000fec000b800000 */
[----:B------:R-:W1:Y:S01]  /*147d0*/  SHFL.IDX PT, R14, R18, RZ, 0x181f ;  /* 0x00181fff120e7589 */ /* 0x000e6200000e0000 */
[----:B------:R-:W-:Y:S01]  /*147e0*/  ULDC UR4, c[0x0][0x2f4] ;  /* 0x0000bd0000047ab9 */ /* 0x000fe20000000800 */
[C---:B------:R-:W-:Y:S01]  /*147f0*/  IMAD.SHL.U32 R5, R32.reuse, 0x2, RZ ;  /* 0x0000000220057824 */ /* 0x040fe200078e00ff */
[----:B------:R-:W-:Y:S01]  /*14800*/  ISETP.GE.AND P2, PT, R32, UR4, PT ;  /* 0x0000000420007c0c */ /* 0x000fe2000bf46270 */
[----:B0-----:R-:W0:Y:S01]  /*14810*/  SHFL.IDX PT, R3, R19, RZ, 0x181f ;  /* 0x00181fff13037589 */ /* 0x001e2200000e0000 */
[----:B------:R-:W-:Y:S01]  /*14820*/  IMAD R4, R4, 0x2, R17 ;  /* 0x0000000204047824 */ /* 0x000fe200078e0211 */
[----:B------:R-:W-:Y:S02]  /*14830*/  ISETP.GE.AND P1, PT, R34, UR4, PT ;  /* 0x0000000422007c0c */ /* 0x000fe4000bf26270 */
[C---:B------:R-:W-:Y:S01]  /*14840*/  ISETP.LT.OR P4, PT, R6.reuse, 0x1, P2 ;  /* 0x000000010600780c */ /* 0x040fe20001781670 */
[----:B------:R-:W-:Y:S01]  /*14850*/  SHFL.IDX PT, R7, R19, 0x1, 0x181f ;  /* 0x00381f0013077f89 */ /* 0x000fe200000e0000 */
[----:B------:R-:W-:-:S02]  /*14860*/  ISETP.LT.OR P3, PT, R6, 0x1, P1 ;  /* 0x000000010600780c */ /* 0x000fc40000f61670 */
        /* <DEDUP_REMOVED lines=48> */
.L_x_1522:
[C---:B------:R-:W-:Y:S02]  /*14b70*/  ISETP.LT.OR P2, PT, R6.reuse, 0x51, P2 ;  /* 0x000000510600780c */ /* 0x040fe40001741670 */
[C---:B------:R-:W-:Y:S02]  /*14b80*/  ISETP.LT.OR P1, PT, R6.reuse, 0x51, P1 ;  /* 0x000000510600780c */ /* 0x040fe40000f21670 */
[----:B------:R-:W-:Y:S02]  /*14b90*/  ISETP.LT.OR P0, PT, R6, 0x51, P0 ;  /* 0x000000510600780c */ /* 0x000fe40000701670 */
[----:B0--3--:R-:W-:-:S05]  /*14ba0*/  IADD3 R2, P3, R14, R5, RZ ;  /* 0x000000050e027210 */ /* 0x009fca0007f7e0ff */
[----:B------:R-:W-:-:S05]  /*14bb0*/  IMAD.X R3, RZ, RZ, R19, P3 ;  /* 0x000000ffff037224 */ /* 0x000fca00018e0613 */
        /* <DEDUP_REMOVED lines=8> */
.L_x_1412:
[----:B------:R-:W-:Y:S02]  /*14c40*/  PLOP3.LUT P1, PT, P1, P0, PT, 0xa2, 0x0 ;  /* 0x000000000000781c */ /* 0x000fe40000f21472 */
[----:B------:R-:W-:-:S08]  /*14c50*/  @P0 R2UR P1, UR4, R0 ;  /* 0x00000000000402ca */ /* 0x000fd00000020000 */
[----:B------:R-:W-:-:S05]  /*14c60*/  @P0 PLOP3.LUT P0, PT, P1, PT, PT, 0x80, 0x0 ;  /* 0x000000000000081c */ /* 0x000fca0000f0f070 */
[----:B------:R-:W-:Y:S01]  /*14c70*/  @!P1 SYNCS.ARRIVE.TRANS64.RED.A0T1 RZ, [UR4+0x30850], RZ ;  /* 0x030850ffffff99a7 */ /* 0x000fe20008200404 */
[----:B------:R-:W-:Y:S07]  /*14c80*/  @!P1 ARRIVES.LDGSTSBAR.64.TRANSCNT [UR4+0x30850] ;  /* 0x03085000ff0099b0 */ /* 0x000fee0008000a84 */
[----:B------:R-:W-:Y:S05]  /*14c90*/  @P0 BRA.U.ANY `(.L_x_1412) ;  /* 0xfffffffd00e80947 */ /* 0x000fea000393ffff */
[----:B------:R-:W-:Y:S01]  /*14ca0*/  NOP ;  /* 0x0000000000007918 */ /* 0x000fe20000000000 */
[----:B0-----:R-:W2:Y:S02]  /*14cb0*/  LDL R2, [R1+0x28] ;  /* 0x0000280001027983 */ /* 0x001ea40000100800 */
[----:B--2---:R-:W-:-:S13]  /*14cc0*/  ISETP.NE.AND P2, PT, R2, 0x3, PT ;  /* 0x000000030200780c */ /* 0x004fda0003f45270 */
[----:B------:R-:W-:Y:S05]  /*14cd0*/  @!P2 BRA `(.L_x_1413) ;  /* 0x000000000004a947 */ /* 0x000fea0003800000 */
[----:B------:R-:W-:Y:S01]  /*14ce0*/  BPT.TRAP 0x1 ;  /* 0x000000040000795c */ /* 0x000fe20000300000 */
.L_x_1413:
[----:B------:R0:W-:Y:S01]  /*14cf0*/  SYNCS.ARRIVE.TRANS64.A1T0 RZ, [R0+URZ+0x30850], RZ ;  /* 0x030850ff00ff79a7 */ /* 0x0001e2000810003f */
[----:B------:R-:W-:-:S05]  /*14d00*/  VIADD R23, R23, 0x1 ;  /* 0x0000000117177836 */ /* 0x000fca0000000000 */
[----:B------:R-:W-:-:S04]  /*14d10*/  ISETP.NE.AND P0, PT, R23, 0x2, PT ;  /* 0x000000021700780c */ /* 0x000fc80003f05270 */
[----:B------:R-:W-:Y:S02]  /*14d20*/  SEL R3, RZ, 0x1, P0 ;  /* 0x00000001ff037807 */ /* 0x000fe40000000000 */
[----:B------:R-:W-:Y:S02]  /*14d30*/  SEL R23, R23, RZ, P0 ;  /* 0x000000ff17177207 */ /* 0x000fe40000000000 */
[----:B0-----:R-:W-:-:S07]  /*14d40*/  LOP3.LUT R28, R28, R3, RZ, 0x3c, !PT ;  /* 0x000000031c1c7212 */ /* 0x001fce00078e3cff */
.L_x_1370:
[----:B------:R-:W-:Y:S05]  /*14d50*/  BSYNC B7 ;  /* 0x0000000000077941 */ /* 0x000fea0003800000 */
.L_x_1368:
        /* <DEDUP_REMOVED lines=11> */
.L_x_1414:
        /* <DEDUP_REMOVED lines=11> */
[----:B------:R-:W-:Y:S01]  /*14ec0*/  IMAD.MOV.U32 R5, RZ, RZ, RZ ;  /* 0x000000ffff057224 */ /* 0x000fe200078e00ff */
[C---:B------:R-:W-:Y:S02]  /*14ed0*/  ISETP.GE.U32.AND P2, PT, R8.reuse, 0x2, PT ;  /* 0x000000020800780c */ /* 0x040fe40003f46070 */
[C---:B------:R-:W-:Y:S01]  /*14ee0*/  ISETP.GE.U32.AND P3, PT, R8.reuse, 0x4, PT ;  /* 0x000000040800780c */ /* 0x040fe20003f66070 */
[----:B------:R-:W-:Y:S01]  /*14ef0*/  SHFL.IDX PT, R0, R24, RZ, 0x1f ;  /* 0x00001fff18007589 */ /* 0x000fe200000e0000 */
[C---:B------:R-:W-:Y:S02]  /*14f00*/  ISETP.GE.U32.AND P4, PT, R8.reuse, 0x8, PT ;  /* 0x000000080800780c */ /* 0x040fe40003f86070 */
[C---:B------:R-:W-:Y:S01]  /*14f10*/  ISETP.GE.U32.AND P5, PT, R8.reuse, 0x10, PT ;  /* 0x000000100800780c */ /* 0x040fe20003fa6070 */
[----:B------:R-:W-:Y:S01]  /*14f20*/  SHFL.IDX PT, R4, R24, 0x1, 0x1f ;  /* 0x00201f0018047f89 */ /* 0x000fe200000e0000 */
[----:B--2---:R-:W-:Y:S01]  /*14f30*/  @!P1 IMAD.MOV.U32 R5, RZ, RZ, R2 ;  /* 0x000000ffff059224 */ /* 0x004fe200078e0002 */
[----:B------:R-:W-:-:S04]  /*14f40*/  ISETP.NE.AND P1, PT, R8, RZ, PT ;  /* 0x000000ff0800720c */ /* 0x000fc80003f25270 */
        /* <DEDUP_REMOVED lines=15> */
[----:B------:R1:W2:Y:S02]  /*15040*/  SHFL.IDX PT, R14, R6, 0x1f, 0x1f ;  /* 0x03e01f00060e7f89 */ /* 0x0002a400000e0000 */
.L_x_1532:
[----:B------:R-:W-:Y:S02]  /*15050*/  ULDC UR4, c[0x0][0xc38] ;  /* 0x00030e0000047ab9 */ /* 0x000fe40000000800 */
[----:B------:R-:W-:-:S04]  /*15060*/  IMAD.U32 R7, RZ, RZ, UR4 ;  /* 0x00000004ff077e24 */ /* 0x000fc8000f8e00ff */
[----:B--2---:R-:W-:-:S04]  /*15070*/  IMAD R14, R14, R7, RZ ;  /* 0x000000070e0e7224 */ /* 0x004fc800078e02ff */
[----:B------:R-:W-:-:S05]  /*15080*/  IMAD.IADD R9, R4, 0x1, R14 ;  /* 0x0000000104097824 */ /* 0x000fca00078e020e */
[----:B------:R-:W-:-:S13]  /*15090*/  ISETP.GT.AND P6, PT, R9, R0, PT ;  /* 0x000000000900720c */ /* 0x000fda0003fc4270 */
[----:B------:R-:W-:Y:S05]  /*150a0*/  @P6 BRA `(.L_x_1417) ;  /* 0x00000000009c6947 */ /* 0x000fea0003800000 */
.L_x_1422:
[----:B------:R-:W2:Y:S01]  /*150b0*/  LDC R2, c[0x0][0xc3c] ;  /* 0x00030f00ff027b82 */ /* 0x000ea20000000800 */
[----:B------:R-:W-:-:S05]  /*150c0*/  VIADD R27, R27, 0x1f ;  /* 0x0000001f1b1b7836 */ /* 0x000fca0000000000 */
[----:B--2---:R-:W-:-:S13]  /*150d0*/  ISETP.GE.AND P6, PT, R27, R2, PT ;  /* 0x000000021b00720c */ /* 0x004fda0003fc6270 */
[----:B------:R-:W-:Y:S05]  /*150e0*/  @P6 BRA `(.L_x_1418) ;  /* 0x0000000400d06947 */ /* 0x000fea0003800000 */
[----:B------:R-:W2:Y:S01]  /*150f0*/  S2R R3, SR_TID.X ;  /* 0x0000000000037919 */ /* 0x000ea20000002100 */
[----:B------:R-:W-:Y:S01]  /*15100*/  BSSY B0, `(.L_x_1419) ;  /* 0x0000009000007945 */ /* 0x000fe20003800000 */
[----:B------:R-:W-:Y:S01]  /*15110*/  IMAD.MOV.U32 R5, RZ, RZ, RZ ;  /* 0x000000ffff057224 */ /* 0x000fe200078e00ff */
[----:B--2---:R-:W-:-:S05]  /*15120*/  LOP3.LUT R3, R3, 0x1f, RZ, 0xc0, !PT ;  /* 0x0000001f03037812 */ /* 0x004fca00078ec0ff */
[----:B------:R-:W-:-:S05]  /*15130*/  IMAD.IADD R7, R27, 0x1, R3 ;  /* 0x000000011b077824 */ /* 0x000fca00078e0203 */
[----:B------:R-:W-:-:S13]  /*15140*/  ISETP.GE.OR P6, PT, R7, R2, !P0 ;  /* 0x000000020700720c */ /* 0x000fda00047c6670 */
[----:B------:R-:W-:Y:S05]  /*15150*/  @P6 BRA `(.L_x_1420) ;  /* 0x00000000000c6947 */ /* 0x000fea0003800000 */
[----:B------:R-:W2:Y:S02]  /*15160*/  LDC.64 R2, c[0x0][0xc80] ;  /* 0x00032000ff027b82 */ /* 0x000ea40000000a00 */
[----:B--2---:R-:W-:-:S05]  /*15170*/  IMAD.WIDE R2, R7, 0x4, R2 ;  /* 0x0000000407027825 */ /* 0x004fca00078e0202 */
[----:B------:R2:W5:Y:S02]  /*15180*/  LDG.E R5, desc[UR36][R2.64] ;  /* 0x0000002402057981 */ /* 0x000564000c1e1900 */
.L_x_1420:
[----:B------:R-:W-:Y:S05]  /*15190*/  BSYNC B0 ;  /* 0x0000000000007941 */ /* 0x000fea0003800000 */
.L_x_1419:
[----:B------:R-:W-:-:S03]  /*151a0*/  UMOV UR4, 0xffffffff ;  /* 0xffffffff00047882 */ /* 0x000fc60000000000 */
[----:B------:R-:W-:Y:S05]  /*151b0*/  BRA.DIV UR4, `(.L_x_1421) ;  /* 0x0000004204407947 */ /* 0x000fea000b800000 */
[----:B-----5:R-:W3:Y:S02]  /*151c0*/  SHFL.UP PT, R14, R5, 0x1, RZ ;  /* 0x04200000050e7989 */ /* 0x020ee400000e00ff */
[----:B---3--:R-:W-:-:S05]  /*151d0*/  SEL R14, R14, RZ, P1 ;  /* 0x000000ff0e0e7207 */ /* 0x008fca0000800000 */
[----:B------:R-:W-:-:S05]  /*151e0*/  IMAD.IADD R13, R5, 0x1, R14 ;  /* 0x00000001050d7824 */ /* 0x000fca00078e020e */
[----:B------:R-:W2:Y:S02]  /*151f0*/  SHFL.UP PT, R14, R13, 0x2, RZ ;  /* 0x044000000d0e7989 */ /* 0x000ea400000e00ff */
[----:B--2---:R-:W-:-:S05]  /*15200*/  SEL R2, R14, RZ, P2 ;  /* 0x000000ff0e027207 */ /* 0x004fca0001000000 */
        /* <DEDUP_REMOVED lines=9> */
[----:B-1----:R-:W-:-:S05]  /*152a0*/  IMAD.IADD R6, R4, 0x1, R7 ;  /* 0x0000000104067824 */ /* 0x002fca00078e0207 */
[----:B------:R1:W2:Y:S02]  /*152b0*/  SHFL.IDX PT, R14, R6, 0x1f, 0x1f ;  /* 0x03e01f00060e7f89 */ /* 0x0002a400000e0000 */
.L_x_1540:
[----:B------:R-:W-:Y:S02]  /*152c0*/  ULDC UR4, c[0x0][0xc38] ;  /* 0x00030e0000047ab9 */ /* 0x000fe40000000800 */
[----:B------:R-:W-:-:S04]  /*152d0*/  IMAD.U32 R7, RZ, RZ, UR4 ;  /* 0x00000004ff077e24 */ /* 0x000fc8000f8e00ff */
[----:B--2---:R-:W-:-:S04]  /*152e0*/  IMAD R14, R14, R7, RZ ;  /* 0x000000070e0e7224 */ /* 0x004fc800078e02ff */
[----:B------:R-:W-:-:S05]  /*152f0*/  IMAD.IADD R9, R14, 0x1, R9 ;  /* 0x000000010e097824 */ /* 0x000fca00078e0209 */
[----:B------:R-:W-:-:S13]  /*15300*/  ISETP.GT.AND P6, PT, R9, R0, PT ;  /* 0x000000000900720c */ /* 0x000fda0003fc4270 */
[----:B------:R-:W-:Y:S05]  /*15310*/  @!P6 BRA `(.L_x_1422) ;  /* 0xfffffffc0064e947 */ /* 0x000fea000383ffff */
.L_x_1417:
[----:B------:R-:W-:Y:S01]  /*15320*/  IMAD.IADD R24, R9, 0x1, -R14 ;  /* 0x0000000109187824 */ /* 0x000fe200078e0a0e */
[----:B------:R-:W-:-:S03]  /*15330*/  UMOV UR4, 0xffffffff ;  /* 0xffffffff00047882 */ /* 0x000fc60000000000 */
[----:B------:R-:W-:-:S05]  /*15340*/  IMAD R3, R6, R7, R24 ;  /* 0x0000000706037224 */ /* 0x000fca00078e0218 */
[----:B------:R-:W-:Y:S01]  /*15350*/  ISETP.GT.AND P6, PT, R3, R0, PT ;  /* 0x000000000300720c */ /* 0x000fe20003fc4270 */
[----:B------:R-:W-:-:S12]  /*15360*/  BRA.DIV UR4, `(.L_x_1423) ;  /* 0x0000004204907947 */ /* 0x000fd8000b800000 */
[----:B------:R-:W-:-:S04]  /*15370*/  VOTE.ANY R2, PT, !P6 ;  /* 0x0000000000027806 */ /* 0x000fc800070e0100 */
[----:B------:R-:W2:Y:S02]  /*15380*/  POPC R4, R2 ;  /* 0x0000000200047309 */ /* 0x000ea40000000000 */
[----:B--2---:R2:W3:Y:S02]  /*15390*/  SHFL.IDX PT, R5, R5, R4, 0x1f ;  /* 0x00001f0405057589 */ /* 0x0044e400000e0000 */
.L_x_1544:
[----:B------:R-:W-:Y:S01]  /*153a0*/  ISETP.NE.AND P0, PT, R2, RZ, PT ;  /* 0x000000ff0200720c */ /* 0x000fe20003f05270 */
[----:B------:R-:W-:-:S12]  /*153b0*/  IMAD.MOV.U32 R14, RZ, RZ, RZ ;  /* 0x000000ffff0e7224 */ /* 0x000fd800078e00ff */
[----:B------:R-:W-:Y:S05]  /*153c0*/  @!P0 BRA `(.L_x_1424) ;  /* 0x0000000000108947 */ /* 0x000fea0003800000 */
[----:B------:R-:W-:Y:S01]  /*153d0*/  UMOV UR4, 0xffffffff ;  /* 0xffffffff00047882 */ /* 0x000fe20000000000 */
[----:B------:R-:W-:Y:S02]  /*153e0*/  VIADD R12, R4, 0xffffffff ;  /* 0xffffffff040c7836 */ /* 0x000fe40000000000 */
[----:B------:R-:W-:Y:S05]  /*153f0*/  BRA.DIV UR4, `(.L_x_1425) ;  /* 0x0000004204b47947 */ /* 0x000fea000b800000 */
[----:B------:R4:W0:Y:S02]  /*15400*/  SHFL.IDX PT, R14, R6, R12, 0x1f ;  /* 0x00001f0c060e7589 */ /* 0x00082400000e0000 */
.L_x_1424:
[----:B------:R-:W5:Y:S01]  /*15410*/  LDC.64 R2, c[0x0][0xc90] ;  /* 0x00032400ff027b82 */ /* 0x000f620000000a00 */
[----:B------:R-:W-:-:S04]  /*15420*/  IMAD.IADD R27, R4, 0x1, R27 ;  /* 0x00000001041b7824 */ /* 0x000fc800078e021b */
[----:B-----5:R-:W-:-:S05]  /*15430*/  IMAD.WIDE R2, R27, 0x4, R2 ;  /* 0x000000041b027825 */ /* 0x020fca00078e0202 */
[----:B-1--4-:R1:W2:Y:S01]  /*15440*/  LDG.E R6, desc[UR36][R2.64] ;  /* 0x0000002402067981 */ /* 0x0122a2000c1e1900 */
[----:B0-----:R-:W-:Y:S02]  /*15450*/  IMAD R24, R14, R7, R24 ;  /* 0x000000070e187224 */ /* 0x001fe400078e0218 */
[----:B-1----:R-:W-:Y:S02]  /*15460*/  IMAD.MOV.U32 R2, RZ, RZ, RZ ;  /* 0x000000ffff027224 */ /* 0x002fe400078e00ff */
[----:B--23--:R-:W-:-:S05]  /*15470*/  IMAD R4, R5, R6, RZ ;  /* 0x0000000605047224 */ /* 0x00cfca00078e02ff */
[----:B------:R-:W-:-:S04]  /*15480*/  IABS R8, R4 ;  /* 0x0000000400087213 */ /* 0x000fc80000000000 */
[----:B------:R-:W0:Y:S08]  /*15490*/  I2F.RP R10, R8 ;  /* 0x00000008000a7306 */ /* 0x000e300000209400 */
[----:B0-----:R-:W0:Y:S02]  /*154a0*/  MUFU.RCP R10, R10 ;  /* 0x0000000a000a7308 */ /* 0x001e240000001000 */
[----:B0-----:R-:W-:-:S06]  /*154b0*/  VIADD R11, R10, 0xffffffe ;  /* 0x0ffffffe0a0b7836 */ /* 0x001fcc0000000000 */
[----:B------:R-:W0:Y:S02]  /*154c0*/  F2I.FTZ.U32.TRUNC.NTZ R3, R11 ;  /* 0x0000000b00037305 */ /* 0x000e24000021f000 */
[----:B0-----:R-:W-:-:S04]  /*154d0*/  IMAD.MOV R9, RZ, RZ, -R3 ;  /* 0x000000ffff097224 */ /* 0x001fc800078e0a03 */
[----:B------:R-:W-:-:S04]  /*154e0*/  IMAD R9, R9, R8, RZ ;  /* 0x0000000809097224 */ /* 0x000fc800078e02ff */
[----:B------:R-:W-:-:S04]  /*154f0*/  IMAD.HI.U32 R2, R3, R9, R2 ;  /* 0x0000000903027227 */ /* 0x000fc800078e0002 */
[----:B------:R-:W-:Y:S01]  /*15500*/  IMAD.IADD R9, R0, 0x1, -R24 ;  /* 0x0000000100097824 */ /* 0x000fe200078e0a18 */
[----:B------:R-:W-:-:S04]  /*15510*/  IABS R0, R4 ;  /* 0x0000000400007213 */ /* 0x000fc80000000000 */
[----:B------:R-:W-:Y:S01]  /*15520*/  IABS R3, R9 ;  /* 0x0000000900037213 */ /* 0x000fe20000000000 */
[----:B------:R-:W-:-:S04]  /*15530*/  IMAD.MOV R0, RZ, RZ, -R0 ;  /* 0x000000ffff007224 */ /* 0x000fc800078e0a00 */
        /* <DEDUP_REMOVED lines=12> */
[----:B------:R-:W-:Y:S02]  /*15600*/  IMAD R0, R6, R2, RZ ;  /* 0x0000000206007224 */ /* 0x000fe400078e02ff */
[----:B------:R-:W-:Y:S02]  /*15610*/  IMAD.MOV R2, RZ, RZ, -R2 ;  /* 0x000000ffff027224 */ /* 0x000fe400078e0a02 */
[----:B------:R-:W-:Y:S02]  /*15620*/  IMAD.MOV R3, RZ, RZ, -R0 ;  /* 0x000000ffff037224 */ /* 0x000fe400078e0a00 */
[----:B------:R-:W-:-:S03]  /*15630*/  IMAD R9, R4, R2, R9 ;  /* 0x0000000204097224 */ /* 0x000fc600078e0209 */
[----:B------:R-:W-:-:S04]  /*15640*/  VIADDMNMX R6, R3, R7, R6, PT ;  /* 0x0000000703067246 */ /* 0x000fc80003800106 */
[-C--:B------:R-:W-:Y:S02]  /*15650*/  IABS R7, R6.reuse ;  /* 0x0000000600077213 */ /* 0x080fe40000000000 */
[----:B------:R-:W-:Y:S02]  /*15660*/  IABS R4, R6 ;  /* 0x0000000600047213 */ /* 0x000fe40000000000 */
[----:B------:R-:W0:Y:S03]  /*15670*/  I2F.RP R8, R7 ;  /* 0x0000000700087306 */ /* 0x000e260000209400 */
[----:B------:R-:W-:-:S05]  /*15680*/  IMAD.MOV R4, RZ, RZ, -R4 ;  /* 0x000000ffff047224 */ /* 0x000fca00078e0a04 */
[----:B0-----:R-:W0:Y:S02]  /*15690*/  MUFU.RCP R8, R8 ;  /* 0x0000000800087308 */ /* 0x001e240000001000 */
[----:B0-----:R-:W-:-:S06]  /*156a0*/  VIADD R3, R8, 0xffffffe ;  /* 0x0ffffffe08037836 */ /* 0x001fcc0000000000 */
[----:B------:R-:W0:Y:S02]  /*156b0*/  F2I.FTZ.U32.TRUNC.NTZ R3, R3 ;  /* 0x0000000300037305 */ /* 0x000e24000021f000 */
[----:B0-----:R-:W-:-:S04]  /*156c0*/  IMAD.MOV R2, RZ, RZ, -R3 ;  /* 0x000000ffff027224 */ /* 0x001fc800078e0a03 */
[----:B------:R-:W-:Y:S02]  /*156d0*/  IMAD R11, R2, R7, RZ ;  /* 0x00000007020b7224 */ /* 0x000fe400078e02ff */
[----:B------:R-:W-:-:S04]  /*156e0*/  IMAD.MOV.U32 R2, RZ, RZ, RZ ;  /* 0x000000ffff027224 */ /* 0x000fc800078e00ff */
[----:B------:R-:W-:Y:S01]  /*156f0*/  IMAD.HI.U32 R2, R3, R11, R2 ;  /* 0x0000000b03027227 */ /* 0x000fe200078e0002 */
[----:B------:R-:W-:Y:S02]  /*15700*/  IABS R11, R9 ;  /* 0x00000009000b7213 */ /* 0x000fe40000000000 */
[C---:B------:R-:W-:Y:S01]  /*15710*/  LOP3.LUT R3, R9.reuse, R6, RZ, 0x3c, !PT ;  /* 0x0000000609037212 */ /* 0x040fe200078e3cff */
[----:B------:R-:W-:Y:S02]  /*15720*/  IMAD.IADD R9, R9, 0x1, R0 ;  /* 0x0000000109097824 */ /* 0x000fe400078e0200 */
[----:B------:R-:W-:Y:S01]  /*15730*/  IMAD.HI.U32 R2, R2, R11, RZ ;  /* 0x0000000b02027227 */ /* 0x000fe200078e00ff */
[----:B------:R-:W-:-:S03]  /*15740*/  ISETP.GE.AND P2, PT, R3, RZ, PT ;  /* 0x000000ff0300720c */ /* 0x000fc60003f46270 */
[----:B------:R-:W-:-:S05]  /*15750*/  IMAD R4, R2, R4, R11 ;  /* 0x0000000402047224 */ /* 0x000fca00078e020b */
[----:B------:R-:W-:-:S13]  /*15760*/  ISETP.GT.U32.AND P1, PT, R7, R4, PT ;  /* 0x000000040700720c */ /* 0x000fda0003f24070 */
[----:B------:R-:W-:Y:S02]  /*15770*/  @!P1 IMAD.IADD R4, R4, 0x1, -R7 ;  /* 0x0000000104049824 */ /* 0x000fe400078e0a07 */
[----:B------:R-:W-:Y:S01]  /*15780*/  @!P1 VIADD R2, R2, 0x1 ;  /* 0x0000000102029836 */ /* 0x000fe20000000000 */
[----:B------:R-:W-:Y:S02]  /*15790*/  ISETP.NE.AND P1, PT, R6, RZ, PT ;  /* 0x000000ff0600720c */ /* 0x000fe40003f25270 */
[----:B------:R-:W-:-:S13]  /*157a0*/  ISETP.GE.U32.AND P0, PT, R4, R7, PT ;  /* 0x000000070400720c */ /* 0x000fda0003f06070 */
[----:B------:R-:W-:-:S04]  /*157b0*/  @P0 VIADD R2, R2, 0x1 ;  /* 0x0000000102020836 */ /* 0x000fc80000000000 */
[----:B------:R-:W-:Y:S01]  /*157c0*/  @!P2 IMAD.MOV R2, RZ, RZ, -R2 ;  /* 0x000000ffff02a224 */ /* 0x000fe200078e0a02 */
[----:B------:R-:W-:Y:S01]  /*157d0*/  @!P1 LOP3.LUT R2, RZ, R6, RZ, 0x33, !PT ;  /* 0x00000006ff029212 */ /* 0x000fe200078e33ff */
[----:B------:R-:W-:-:S04]  /*157e0*/  IMAD.MOV R6, RZ, RZ, -R6 ;  /* 0x000000ffff067224 */ /* 0x000fc800078e0a06 */
[----:B------:R-:W-:Y:S01]  /*157f0*/  IMAD R26, R2, R6, R9 ;  /* 0x00000006021a7224 */ /* 0x000fe200078e0209 */
[----:B------:R-:W-:-:S05]  /*15800*/  LOP3.LUT R2, RZ, R2, RZ, 0x33, !PT ;  /* 0x00000002ff027212 */ /* 0x000fca00078e33ff */
[----:B------:R-:W-:Y:S01]  /*15810*/  IMAD.IADD R25, R5, 0x1, R2 ;  /* 0x0000000105197824 */ /* 0x000fe200078e0202 */
[----:B------:R-:W-:Y:S06]  /*15820*/  BRA `(.L_x_1426) ;  /* 0x00000000001c7947 */ /* 0x000fec0003800000 */
.L_x_1418:
[----:B------:R-:W-:Y:S01]  /*15830*/  UMOV UR4, URZ ;  /* 0x0000003f00047c82 */ /* 0x000fe20008000000 */
[----:B------:R-:W-:Y:S01]  /*15840*/  UMOV UR5, URZ ;  /* 0x0000003f00057c82 */ /* 0x000fe20008000000 */
[----:B------:R-:W-:Y:S01]  /*15850*/  ULDC UR6, c[0x0][0xc3c] ;  /* 0x00030f0000067ab9 */ /* 0x000fe20000000800 */
[----:B------:R-:W-:Y:S02]  /*15860*/  IMAD.MOV.U32 R24, RZ, RZ, R0 ;  /* 0x000000ffff187224 */ /* 0x000fe400078e0000 */
[----:B------:R-:W-:Y:S02]  /*15870*/  IMAD.U32 R25, RZ, RZ, UR4 ;  /* 0x00000004ff197e24 */ /* 0x000fe4000f8e00ff */
[----:B------:R-:W-:Y:S02]  /*15880*/  IMAD.U32 R26, RZ, RZ, UR5 ;  /* 0x00000005ff1a7e24 */ /* 0x000fe4000f8e00ff */
[----:B------:R-:W-:-:S07]  /*15890*/  IMAD.U32 R27, RZ, RZ, UR6 ;  /* 0x00000006ff1b7e24 */ /* 0x000fce000f8e00ff */
.L_x_1426:
[----:B------:R-:W2:Y:S01]  /*158a0*/  S2R R0, SR_TID.X ;  /* 0x0000000000007919 */ /* 0x000ea20000002100 */
[----:B------:R-:W-:Y:S05]  /*158b0*/  WARPSYNC.ALL ;  /* 0x0000000000007948 */ /* 0x000fea0003800000 */
[----:B------:R-:W-:Y:S01]  /*158c0*/  BAR.SYNC.DEFER_BLOCKING 0x4, 0x180 ;  /* 0x0106000000007b1d */ /* 0x000fe20000010000 */
[----:B--2---:R-:W-:-:S04]  /*158d0*/  LOP3.LUT R0, R0, 0x1f, RZ, 0xc0, !PT ;  /* 0x0000001f00007812 */ /* 0x004fc800078ec0ff */
[----:B------:R-:W-:-:S13]  /*158e0*/  ISETP.NE.AND P0, PT, R0, RZ, PT ;  /* 0x000000ff0000720c */ /* 0x000fda0003f05270 */
[----:B------:R-:W2:Y:S01]  /*158f0*/  @!P0 S2R R3, SR_CgaCtaId ;  /* 0x0000000000038919 */ /* 0x000ea20000008800 */
[----:B------:R-:W-:-:S04]  /*15900*/  @!P0 MOV R0, 0x400 ;  /* 0x0000040000008802 */ /* 0x000fc80000000f00 */
[----:B--2---:R-:W-:-:S05]  /*15910*/  @!P0 LEA R17, R3, R0, 0x18 ;  /* 0x0000000003118211 */ /* 0x004fca00078ec0ff */
[----:B------:R3:W-:Y:S01]  /*15920*/  @!P0 STS.128 [R17+0x308d0], R24 ;  /* 0x0308d01811008388 */ /* 0x0007e20000000c00 */
[----:B------:R-:W-:Y:S06]  /*15930*/  BAR.ARV 0x5, 0x180 ;  /* 0x0146000000007b1d */ /* 0x000fec0000002000 */
.L_x_1415:
[----:B------:R-:W-:Y:S02]  /*15940*/  ULDC UR4, c[0x0][0xc3c] ;  /* 0x00030f0000047ab9 */ /* 0x000fe40000000800 */
[----:B--2---:R-:W-:-:S13]  /*15950*/  ISETP.GE.AND P0, PT, R27, UR4, PT ;  /* 0x000000041b007c0c */ /* 0x004fda000bf06270 */
[----:B------:R-:W-:Y:S05]  /*15960*/  @!P0 BRA `(.L_x_1427) ;  /* 0xffffffb400188947 */ /* 0x000fea000383ffff */
[----:B------:R-:W-:Y:S05]  /*15970*/  BSYNC B8 ;  /* 0x0000000000087941 */ /* 0x000fea0003800000 */
.L_x_1356:
[----:B------:R-:W2:Y:S01]  /*15980*/  LDL.LU R0, [R1+0x24] ;  /* 0x0000240001007983 */ /* 0x000ea20000300800 */
[----:B------:R-:W-:Y:S01]  /*15990*/  BSSY B0, `(.L_x_1428) ;  /* 0x000000b000007945 */ /* 0x000fe20003800000 */
[----:B------:R-:W4:Y:S01]  /*159a0*/  S2R R5, SR_CgaCtaId ;  /* 0x0000000000057919 */ /* 0x000f220000008800 */
[----:B--2---:R-:W-:-:S05]  /*159b0*/  VIADD R0, R0, 0x1 ;  /* 0x0000000100007836 */ /* 0x004fca0000000000 */
[----:B-1----:R-:W-:-:S04]  /*159c0*/  LEA.HI R2, R0, R0, RZ, 0x1 ;  /* 0x0000000000027211 */ /* 0x002fc800078f08ff */
[----:B------:R-:W-:Y:S02]  /*159d0*/  LOP3.LUT R3, R2, 0xfffffffe, RZ, 0xc0, !PT ;  /* 0xfffffffe02037812 */ /* 0x000fe400078ec0ff */
[----:B------:R-:W-:-:S03]  /*159e0*/  MOV R2, 0x400 ;  /* 0x0000040000027802 */ /* 0x000fc60000000f00 */
[----:B------:R-:W-:Y:S01]  /*159f0*/  IMAD.IADD R0, R0, 0x1, -R3 ;  /* 0x0000000100007824 */ /* 0x000fe200078e0a03 */
[----:B----4-:R-:W-:-:S04]  /*15a00*/  LEA R4, R5, R2, 0x18 ;  /* 0x0000000205047211 */ /* 0x010fc800078ec0ff */
[----:B------:R-:W-:-:S04]  /*15a10*/  SHF.L.U32 R0, R0, 0x1f, RZ ;  /* 0x0000001f00007819 */ /* 0x000fc800000006ff */
[----:B------:R-:W1:Y:S02]  /*15a20*/  SYNCS.PHASECHK.TRANS64.TRYWAIT P0, [R4+URZ+0x30820], R0 ;  /* 0x03082000040075a7 */ /* 0x000e64000800017f */
[----:B-1----:R-:W-:Y:S05]  /*15a30*/  @!P0 BRA `(.L_x_1429) ;  /* 0x0000003c00488947 */ /* 0x002fea0003800000 */
.L_x_1547:
[----:B------:R-:W-:Y:S05]  /*15a40*/  BSYNC B0 ;  /* 0x0000000000007941 */ /* 0x000fea0003800000 */
.L_x_1428:
[----:B------:R-:W-:-:S03]  /*15a50*/  UMOV UR4, 0xffffffff ;  /* 0xffffffff00047882 */ /* 0x000fc60000000000 */
[----:B------:R-:W-:Y:S05]  /*15a60*/  BRA.DIV UR4, `(.L_x_1430) ;  /* 0x0000003e04507947 */ /* 0x000fea000b800000 */
[----:B-1----:R-:W1:Y:S02]  /*15a70*/  S2R R0, SR_TID.X ;  /* 0x0000000000007919 */ /* 0x002e640000002100 */
[----:B-1----:R-:W-:-:S04]  /*15a80*/  SHF.R.U32.HI R0, RZ, 0x5, R0 ;  /* 0x00000005ff007819 */ /* 0x002fc80000011600 */
[----:B------:R-:W-:-:S05]  /*15a90*/  LOP3.LUT R0, R0, 0x3, RZ, 0xc0, !PT ;  /* 0x0000000300007812 */ /* 0x000fca00078ec0ff */
[----:B------:R1:W2:Y:S02]  /*15aa0*/  SHFL.IDX PT, R14, R0, RZ, 0x1f ;  /* 0x00001fff000e7589 */ /* 0x0002a400000e0000 */
.L_x_1550:
[----:B--2---:R-:W-:Y:S01]  /*15ab0*/  ISETP.NE.AND P0, PT, R14, RZ, PT ;  /* 0x000000ff0e00720c */ /* 0x004fe20003f05270 */
[----:B------:R-:W-:-:S12]  /*15ac0*/  BSSY B0, `(.L_x_1431) ;  /* 0x0000024000007945 */ /* 0x000fd80003800000 */
[----:B------:R-:W-:Y:S05]  /*15ad0*/  @P0 BRA `(.L_x_1432) ;  /* 0x0000000000880947 */ /* 0x000fea0003800000 */
[----:B------:R-:W-:-:S03]  /*15ae0*/  UMOV UR4, 0xffffffff ;  /* 0xffffffff00047882 */ /* 0x000fc60000000000 */
[----:B------:R-:W-:Y:S05]  /*15af0*/  BRA.DIV UR4, `(.L_x_1433) ;  /* 0x0000003e04607947 */ /* 0x000fea000b800000 */
[----:B------:R-:W-:-:S13]  /*15b00*/  ELECT P6, URZ, PT ;  /* 0x00000000003f782f */ /* 0x000fda00038c0000 */
.L_x_1553:
[----:B------:R-:W-:Y:S05]  /*15b10*/  @!P6 BRA `(.L_x_1432) ;  /* 0x000000000078e947 */ /* 0x000fea0003800000 */
[----:B-1----:R-:W2:Y:S02]  /*15b20*/  LDL.LU R0, [R1+0x10] ;  /* 0x0000100001007983 */ /* 0x002ea40000300800 */
[----:B--2---:R-:W-:-:S04]  /*15b30*/  LOP3.LUT R0, R0, 0x2, RZ, 0xfc, !PT ;  /* 0x0000000200007812 */ /* 0x004fc800078efcff */
[----:B------:R-:W-:-:S13]  /*15b40*/  ISETP.NE.AND P0, PT, R0, 0x3, PT ;  /* 0x000000030000780c */ /* 0x000fda0003f05270 */
[----:B------:R-:W-:Y:S05]  /*15b50*/  @!P0 BRA `(.L_x_1434) ;  /* 0x0000000000048947 */ /* 0x000fea0003800000 */
[----:B------:R-:W-:Y:S01]  /*15b60*/  BPT.TRAP 0x1 ;  /* 0x000000040000795c */ /* 0x000fe20000300000 */
.L_x_1434:
[C---:B------:R-:W-:Y:S01]  /*15b70*/  IMAD R5, R23.reuse, 0x8, R4 ;  /* 0x0000000817057824 */ /* 0x040fe200078e0204 */
[----:B------:R-:W-:Y:S01]  /*15b80*/  SHF.L.U32 R0, R28, 0x1f, RZ ;  /* 0x0000001f1c007819 */ /* 0x000fe200000006ff */
[----:B------:R-:W-:-:S03]  /*15b90*/  VIADD R23, R23, 0x1 ;  /* 0x0000000117177836 */ /* 0x000fc60000000000 */
[----:B------:R-:W1:Y:S02]  /*15ba0*/  SYNCS.PHASECHK.TRANS64.TRYWAIT P1, [R5+URZ+0x30840], R0 ;  /* 0x03084000050075a7 */ /* 0x000e64000802017f */
[----:B------:R-:W-:-:S04]  /*15bb0*/  ISETP.NE.AND P2, PT, R23, 0x2, PT ;  /* 0x000000021700780c */ /* 0x000fc80003f45270 */
[----:B------:R-:W-:Y:S01]  /*15bc0*/  SEL R3, RZ, 0x1, P2 ;  /* 0x00000001ff037807 */ /* 0x000fe20001000000 */
[----:B-1----:R-:W-:Y:S08]  /*15bd0*/  @!P1 BRA `(.L_x_1435) ;  /* 0x0000003c00489947 */ /* 0x002ff00003800000 */
.L_x_1554:
[----:B------:R-:W-:Y:S02]  /*15be0*/  SEL R23, R23, RZ, P2 ;  /* 0x000000ff17177207 */ /* 0x000fe40001000000 */
[----:B------:R-:W-:Y:S01]  /*15bf0*/  LOP3.LUT R2, R28, R3, RZ, 0x3c, !PT ;  /* 0x000000031c027212 */ /* 0x000fe200078e3cff */
[----:B------:R-:W-:Y:S06]  /*15c00*/  @!P0 BRA `(.L_x_1436) ;  /* 0x0000000000048947 */ /* 0x000fec0003800000 */
[----:B------:R-:W-:Y:S01]  /*15c10*/  BPT.TRAP 0x1 ;  /* 0x000000040000795c */ /* 0x000fe20000300000 */
.L_x_1436:
[----:B------:R-:W-:Y:S01]  /*15c20*/  IMAD R23, R23, 0x8, R4 ;  /* 0x0000000817177824 */ /* 0x000fe200078e0204 */
[----:B------:R-:W-:-:S04]  /*15c30*/  SHF.L.U32 R2, R2, 0x1f, RZ ;  /* 0x0000001f02027819 */ /* 0x000fc800000006ff */
[----:B------:R-:W2:Y:S02]  /*15c40*/  SYNCS.PHASECHK.TRANS64.TRYWAIT P1, [R23+URZ+0x30840], R2 ;  /* 0x03084002170075a7 */ /* 0x000ea4000802017f */
[----:B--2---:R-:W-:Y:S05]  /*15c50*/  @!P1 BRA `(.L_x_1437) ;  /* 0x0000003c003c9947 */ /* 0x004fea0003800000 */
.L_x_1555:
[----:B------:R-:W-:Y:S05]  /*15c60*/  @!P0 BRA `(.L_x_1438) ;  /* 0x0000000000048947 */ /* 0x000fea0003800000 */
[----:B------:R-:W-:Y:S01]  /*15c70*/  BPT.TRAP 0x1 ;  /* 0x000000040000795c */ /* 0x000fe20000300000 */
.L_x_1438:
[----:B------:R-:W4:Y:S02]  /*15c80*/  SYNCS.PHASECHK.TRANS64.TRYWAIT P1, [R5+URZ+0x30860], R0 ;  /* 0x03086000050075a7 */ /* 0x000f24000802017f */
[----:B----4-:R-:W-:Y:S05]  /*15c90*/  @!P1 BRA `(.L_x_1439) ;  /* 0x0000003c00409947 */ /* 0x010fea0003800000 */
.L_x_1556:
[----:B------:R-:W-:Y:S05]  /*15ca0*/  @!P0 BRA `(.L_x_1440) ;  /* 0x0000000000048947 */ /* 0x000fea0003800000 */
[----:B------:R-:W-:Y:S01]  /*15cb0*/  BPT.TRAP 0x1 ;  /* 0x000000040000795c */ /* 0x000fe20000300000 */
.L_x_1440:
[----:B------:R0:W0:Y:S02]  /*15cc0*/  SYNCS.PHASECHK.TRANS64.TRYWAIT P0, [R23+URZ+0x30860], R2 ;  /* 0x03086002170075a7 */ /* 0x000024000800017f */
[----:B0-----:R-:W-:Y:S05]  /*15cd0*/  @!P0 NANOSLEEP.SYNCS 0x989680 ;  /* 0x009896800000895d */ /* 0x001fea0003900000 */
[----:B------:R-:W0:Y:S02]  /*15ce0*/  @!P0 SYNCS.PHASECHK.TRANS64 P0, [R23+URZ+0x30860], R2 ;  /* 0x03086002170085a7 */ /* 0x000e24000800007f */
[----:B0-----:R-:W-:Y:S05]  /*15cf0*/  @!P0 BRA `(.L_x_1440) ;  /* 0xfffffffc00f08947 */ /* 0x001fea000383ffff */
.L_x_1432:
[----:B------:R-:W-:Y:S05]  /*15d00*/  BSYNC B0 ;  /* 0x0000000000007941 */ /* 0x000fea0003800000 */
.L_x_1431:
[----:B------:R-:W-:Y:S05]  /*15d10*/  EXIT ;  /* 0x000000000000794d */ /* 0x000fea0003800000 */
.L_x_1250:
[----:B0-----:R-:W-:-:S04]  /*15d20*/  IMAD.U32 R3, RZ, RZ, UR40 ;  /* 0x00000028ff037e24 */ /* 0x001fc8000f8e00ff */
[----:B------:R0:W1:Y:S03]  /*15d30*/  SYNCS.PHASECHK.TRANS64.TRYWAIT P1, [R3+URZ+0x30800], R0 ;  /* 0x03080000030075a7 */ /* 0x000066000802017f */
[----:B-1----:R-:W-:Y:S05]  /*15d40*/  @!P1 NANOSLEEP.SYNCS 0x989680 ;  /* 0x009896800000995d */ /* 0x002fea0003900000 */
[----:B------:R-:W1:Y:S02]  /*15d50*/  @!P1 SYNCS.PHASECHK.TRANS64 P1, [R3+URZ+0x30800], R0 ;  /* 0x03080000030095a7 */ /* 0x000e64000802007f */
[----:B-1----:R-:W-:Y:S05]  /*15d60*/  @!P1 BRA `(.L_x_1250) ;  /* 0xfffffffc00ec9947 */ /* 0x002fea000383ffff */
[----:B------:R-:W-:Y:S05]  /*15d70*/  BRA `(.L_x_1441) ;  /* 0xfffffebc00407947 */ /* 0x000fea000383ffff */
.L_x_1254:
[----:B-1----:R1:W2:Y:S02]  /*15d80*/  SYNCS.PHASECHK.TRANS64.TRYWAIT P1, [R3+URZ+0x30830], R0 ;  /* 0x03083000030075a7 */ /* 0x0022a4000802017f */
[----:B--2---:R-:W-:Y:S05]  /*15d90*/  @!P1 NANOSLEEP.SYNCS 0x989680 ;  /* 0x009896800000995d */ /* 0x004fea0003900000 */
[----:B------:R-:W2:Y:S02]  /*15da0*/  @!P1 SYNCS.PHASECHK.TRANS64 P1, [R3+URZ+0x30830], R0 ;  /* 0x03083000030095a7 */ /* 0x000ea4000802007f */
[----:B--2---:R-:W-:Y:S05]  /*15db0*/  @!P1 BRA `(.L_x_1254) ;  /* 0xfffffffc00f09947 */ /* 0x004fea000383ffff */
[----:B------:R-:W-:Y:S05]  /*15dc0*/  BRA `(.L_x_1253) ;  /* 0xfffffebc005c7947 */ /* 0x000fea000383ffff */
.L_x_1271:
[----:B-1----:R-:W-:-:S04]  /*15dd0*/  IMAD.U32 R5, RZ, RZ, UR6 ;  /* 0x00000006ff057e24 */ /* 0x002fc8000f8e00ff */
[----:B------:R1:W2:Y:S03]  /*15de0*/  SYNCS.PHASECHK.TRANS64.TRYWAIT P1, [R5+URZ+0x30830], R0 ;  /* 0x03083000050075a7 */ /* 0x0002a6000802017f */
[----:B--2---:R-:W-:Y:S05]  /*15df0*/  @!P1 NANOSLEEP.SYNCS 0x989680 ;  /* 0x009896800000995d */ /* 0x004fea0003900000 */
[----:B------:R-:W2:Y:S02]  /*15e00*/  @!P1 SYNCS.PHASECHK.TRANS64 P1, [R5+URZ+0x30830], R0 ;  /* 0x03083000050095a7 */ /* 0x000ea4000802007f */
[----:B--2---:R-:W-:Y:S05]  /*15e10*/  @!P1 BRA `(.L_x_1271) ;  /* 0xfffffffc00ec9947 */ /* 0x004fea000383ffff */
[----:B------:R-:W-:Y:S05]  /*15e20*/  BRA `(.L_x_1270) ;  /* 0xfffffee800987947 */ /* 0x000fea000383ffff */
.L_x_1275:
[----:B-1----:R-:W-:-:S04]  /*15e30*/  IMAD.U32 R3, RZ, RZ, UR5 ;  /* 0x00000005ff037e24 */ /* 0x002fc8000f8e00ff */
[----:B------:R1:W2:Y:S03]  /*15e40*/  SYNCS.PHASECHK.TRANS64.TRYWAIT P1, [R3+URZ+0x30850], R0 ;  /* 0x03085000030075a7 */ /* 0x0002a6000802017f */
[----:B--2---:R-:W-:Y:S05]  /*15e50*/  @!P1 NANOSLEEP.SYNCS 0x989680 ;  /* 0x009896800000995d */ /* 0x004fea0003900000 */
[----:B------:R-:W2:Y:S02]  /*15e60*/  @!P1 SYNCS.PHASECHK.TRANS64 P1, [R3+URZ+0x30850], R0 ;  /* 0x03085000030095a7 */ /* 0x000ea4000802007f */
[----:B--2---:R-:W-:Y:S05]  /*15e70*/  @!P1 BRA `(.L_x_1275) ;  /* 0xfffffffc00ec9947 */ /* 0x004fea000383ffff */
[----:B------:R-:W-:Y:S05]  /*15e80*/  BRA `(.L_x_1274) ;  /* 0xfffffef400407947 */ /* 0x000fea000383ffff */
.L_x_1294:
[----:B-1----:R-:W-:-:S04]  /*15e90*/  IMAD.U32 R5, RZ, RZ, UR6 ;  /* 0x00000006ff057e24 */ /* 0x002fc8000f8e00ff */
[----:B------:R1:W2:Y:S03]  /*15ea0*/  SYNCS.PHASECHK.TRANS64.TRYWAIT P1, [R5+URZ+0x30830], R0 ;  /* 0x03083000050075a7 */ /* 0x0002a6000802017f */
[----:B--2---:R-:W-:Y:S05]  /*15eb0*/  @!P1 NANOSLEEP.SYNCS 0x989680 ;  /* 0x009896800000995d */ /* 0x004fea0003900000 */
[----:B------:R-:W2:Y:S02]  /*15ec0*/  @!P1 SYNCS.PHASECHK.TRANS64 P1, [R5+URZ+0x30830], R0 ;  /* 0x03083000050095a7 */ /* 0x000ea4000802007f */
[----:B--2---:R-:W-:Y:S05]  /*15ed0*/  @!P1 BRA `(.L_x_1294) ;  /* 0xfffffffc00ec9947 */ /* 0x004fea000383ffff */
[----:B------:R-:W-:Y:S05]  /*15ee0*/  BRA `(.L_x_1293) ;  /* 0xffffff1c00247947 */ /* 0x000fea000383ffff */
.L_x_1298:
[----:B-1----:R-:W-:-:S04]  /*15ef0*/  IMAD.U32 R3, RZ, RZ, UR5 ;  /* 0x00000005ff037e24 */ /* 0x002fc8000f8e00ff */
[----:B------:R1:W2:Y:S03]  /*15f00*/  SYNCS.PHASECHK.TRANS64.TRYWAIT P1, [R3+URZ+0x30850], R0 ;  /* 0x03085000030075a7 */ /* 0x0002a6000802017f */
[----:B--2---:R-:W-:Y:S05]  /*15f10*/  @!P1 NANOSLEEP.SYNCS 0x989680 ;  /* 0x009896800000995d */ /* 0x004fea0003900000 */
[----:B------:R-:W2:Y:S02]  /*15f20*/  @!P1 SYNCS.PHASECHK.TRANS64 P1, [R3+URZ+0x30850], R0 ;  /* 0x03085000030095a7 */ /* 0x000ea4000802007f */
[----:B--2---:R-:W-:Y:S05]  /*15f30*/  @!P1 BRA `(.L_x_1298) ;  /* 0xfffffffc00ec9947 */ /* 0x004fea000383ffff */
[----:B------:R-:W-:Y:S05]  /*15f40*/  BRA `(.L_x_1297) ;  /* 0xffffff2400cc7947 */ /* 0x000fea000383ffff */
.L_x_1306:
[----:B-1----:R-:W-:-:S04]  /*15f50*/  IMAD.U32 R5, RZ, RZ, UR5 ;  /* 0x00000005ff057e24 */ /* 0x002fc8000f8e00ff */
[----:B------:R1:W2:Y:S03]  /*15f60*/  SYNCS.PHASECHK.TRANS64.TRYWAIT P1, [R5+URZ+0x30830], R0 ;  /* 0x03083000050075a7 */ /* 0x0002a6000802017f */
[----:B--2---:R-:W-:Y:S05]  /*15f70*/  @!P1 NANOSLEEP.SYNCS 0x989680 ;  /* 0x009896800000995d */ /* 0x004fea0003900000 */
[----:B------:R-:W2:Y:S02]  /*15f80*/  @!P1 SYNCS.PHASECHK.TRANS64 P1, [R5+URZ+0x30830], R0 ;  /* 0x03083000050095a7 */ /* 0x000ea4000802007f */
[----:B--2---:R-:W-:Y:S05]  /*15f90*/  @!P1 BRA `(.L_x_1306) ;  /* 0xfffffffc00ec9947 */ /* 0x004fea000383ffff */
[----:B------:R-:W-:Y:S05]  /*15fa0*/  BRA `(.L_x_1305) ;  /* 0xffffff3800947947 */ /* 0x000fea000383ffff */
.L_x_1310:
[----:B-1----:R-:W-:-:S04]  /*15fb0*/  IMAD.U32 R3, RZ, RZ, UR5 ;  /* 0x00000005ff037e24 */ /* 0x002fc8000f8e00ff */
[----:B------:R1:W2:Y:S03]  /*15fc0*/  SYNCS.PHASECHK.TRANS64.TRYWAIT P1, [R3+URZ+0x30850], R0 ;  /* 0x03085000030075a7 */ /* 0x0002a6000802017f */
[----:B--2---:R-:W-:Y:S05]  /*15fd0*/  @!P1 NANOSLEEP.SYNCS 0x989680 ;  /* 0x009896800000995d */ /* 0x004fea0003900000 */
[----:B------:R-:W2:Y:S02]  /*15fe0*/  @!P1 SYNCS.PHASECHK.TRANS64 P1, [R3+URZ+0x30850], R0 ;  /* 0x03085000030095a7 */ /* 0x000ea4000802007f */
[----:B--2---:R-:W-:Y:S05]  /*15ff0*/  @!P1 BRA `(.L_x_1310) ;  /* 0xfffffffc00ec9947 */ /* 0x004fea000383ffff */
[----:B------:R-:W-:Y:S05]  /*16000*/  BRA `(.L_x_1309) ;  /* 0xffffff44003c7947 */ /* 0x000fea000383ffff */
.L_x_1325:
[----:B-1----:R-:W-:-:S04]  /*16010*/  IMAD.U32 R3, RZ, RZ, UR5 ;  /* 0x00000005ff037e24 */ /* 0x002fc8000f8e00ff */
[----:B------:R1:W2:Y:S03]  /*16020*/  SYNCS.PHASECHK.TRANS64.TRYWAIT P1, [R3+URZ+0x30850], R2 ;  /* 0x03085002030075a7 */ /* 0x0002a6000802017f */
[----:B--2---:R-:W-:Y:S05]  /*16030*/  @!P1 NANOSLEEP.SYNCS 0x989680 ;  /* 0x009896800000995d */ /* 0x004fea0003900000 */
[----:B------:R-:W2:Y:S02]  /*16040*/  @!P1 SYNCS.PHASECHK.TRANS64 P1, [R3+URZ+0x30850], R2 ;  /* 0x03085002030095a7 */ /* 0x000ea4000802007f */
[----:B--2---:R-:W-:Y:S05]  /*16050*/  @!P1 BRA `(.L_x_1325) ;  /* 0xfffffffc00ec9947 */ /* 0x004fea000383ffff */
[----:B------:R-:W-:Y:S05]  /*16060*/  BRA `(.L_x_1324) ;  /* 0xffffff7000047947 */ /* 0x000fea000383ffff */
.L_x_1376:
[----:B------:R-:W0:Y:S01]  /*16070*/  S2R R8, SR_TID.X ;  /* 0x0000000000087919 */ /* 0x000e220000002100 */
[----:B------:R-:W-:Y:S01]  /*16080*/  BSSY B0, `(.L_x_1442) ;  /* 0x000000a000007945 */ /* 0x000fe20003800000 */
[----:B------:R-:W-:Y:S02]  /*16090*/  IMAD.MOV.U32 R12, RZ, RZ, RZ ;  /* 0x000000ffff0c7224 */ /* 0x000fe400078e00ff */
[----:B------:R-:W-:Y:S02]  /*160a0*/  IMAD.MOV.U32 R11, RZ, RZ, 0x1f ;  /* 0x0000001fff0b7424 */ /* 0x000fe400078e00ff */
[----:B------:R-:W-:Y:S01]  /*160b0*/  IMAD.MOV.U32 R15, RZ, RZ, -0x1 ;  /* 0xffffffffff0f7424 */ /* 0x000fe200078e00ff */
[----:B0-----:R-:W-:-:S04]  /*160c0*/  SHF.R.U32.HI R8, RZ, 0x5, R8 ;  /* 0x00000005ff087819 */ /* 0x001fc80000011608 */
[----:B------:R-:W-:-:S05]  /*160d0*/  LOP3.LUT R8, R8, 0x3, RZ, 0xc0, !PT ;  /* 0x0000000308087812 */ /* 0x000fca00078ec0ff */
[----:B------:R-:W-:-:S07]  /*160e0*/  IMAD.MOV.U32 R13, RZ, RZ, R8 ;  /* 0x000000ffff0d7224 */ /* 0x000fce00078e0008 */
[----:B-----5:R-:W-:Y:S05]  /*160f0*/  WARPSYNC.COLLECTIVE R15, `(.L_x_1443) ;  /* 0x000000000f087348 */ /* 0x020fea0003c00000 */
[----:B------:R0:W1:Y:S02]  /*16100*/  SHFL.IDX P6, R14, R13, R12, R11 ;  /* 0x0000000c0d0e7389 */ /* 0x00006400000c000b */
[----:B01---5:R-:W-:Y:S01]  /*16110*/  ENDCOLLECTIVE ;  /* 0x000000000000791b */ /* 0x023fe20003800000 */
.L_x_1443:
[----:B------:R-:W-:Y:S05]  /*16120*/  BSYNC B0 ;  /* 0x0000000000007941 */ /* 0x000fea0003800000 */
.L_x_1442:
[----:B------:R-:W-:Y:S05]  /*16130*/  BRA `(.L_x_1444) ;  /* 0xffffffbc00447947 */ /* 0x000fea000383ffff */
.L_x_1379:
[----:B0-----:R0:W1:Y:S02]  /*16140*/  SYNCS.PHASECHK.TRANS64.TRYWAIT P0, [R7+URZ+0x30840], R2 ;  /* 0x03084002070075a7 */ /* 0x001064000800017f */
[----:B-1----:R-:W-:Y:S05]  /*16150*/  @!P0 NANOSLEEP.SYNCS 0x989680 ;  /* 0x009896800000895d */ /* 0x002fea0003900000 */
[----:B------:R-:W1:Y:S02]  /*16160*/  @!P0 SYNCS.PHASECHK.TRANS64 P0, [R7+URZ+0x30840], R2 ;  /* 0x03084002070085a7 */ /* 0x000e64000800007f */
[----:B-1----:R-:W-:Y:S05]  /*16170*/  @!P0 BRA `(.L_x_1379) ;  /* 0xfffffffc00f08947 */ /* 0x002fea000383ffff */
[----:B------:R-:W-:Y:S05]  /*16180*/  BRA `(.L_x_1445) ;  /* 0xffffffbc00bc7947 */ /* 0x000fea000383ffff */
.L_x_1380:
        /* <DEDUP_REMOVED lines=8> */
.L_x_1447:
[----:B------:R-:W-:Y:S05]  /*16210*/  BSYNC B0 ;  /* 0x0000000000007941 */ /* 0x000fea0003800000 */
.L_x_1446:
        /* <DEDUP_REMOVED lines=9> */
.L_x_1448:
[----:B------:R-:W-:Y:S02]  /*162b0*/  IMAD.MOV.U32 R13, RZ, RZ, R0 ;  /* 0x000000ffff0d7224 */ /* 0x000fe400078e0000 */
[----:B------:R-:W-:Y:S02]  /*162c0*/  IMAD.MOV.U32 R12, RZ, RZ, 0x1 ;  /* 0x00000001ff0c7424 */ /* 0x000fe400078e00ff */
[----:B------:R-:W-:-:S07]  /*162d0*/  IMAD.MOV.U32 R3, RZ, RZ, R14 ;  /* 0x000000ffff037224 */ /* 0x000fce00078e000e */
[----:B------:R-:W-:Y:S05]  /*162e0*/  WARPSYNC.COLLECTIVE R15, `(.L_x_1449) ;  /* 0x000000000f087348 */ /* 0x000fea0003c00000 */
[----:B------:R0:W1:Y:S02]  /*162f0*/  SHFL.IDX P6, R14, R13, R12, R11 ;  /* 0x0000000c0d0e7389 */ /* 0x00006400000c000b */
[----:B01----:R-:W-:Y:S01]  /*16300*/  ENDCOLLECTIVE ;  /* 0x000000000000791b */ /* 0x003fe20003800000 */
.L_x_1449:
[----:B------:R-:W-:-:S05]  /*16310*/  @P0 LEA R3, P1, R32, R3, 0x1 ;  /* 0x0000000320030211 */ /* 0x000fca00078208ff */
[----:B------:R-:W-:Y:S01]  /*16320*/  @P0 IMAD.X R2, RZ, RZ, R2, P1 ;  /* 0x000000ffff020224 */ /* 0x000fe200008e0602 */
[----:B------:R-:W-:-:S04]  /*16330*/  ISETP.GE.AND P1, PT, R6, 0x11, PT ;  /* 0x000000110600780c */ /* 0x000fc80003f26270 */
        /* <DEDUP_REMOVED lines=14> */
.L_x_1450:
[----:B------:R-:W-:Y:S02]  /*16420*/  @P1 IMAD R8, R5, 0x2, R17 ;  /* 0x0000000205081824 */ /* 0x000fe400078e0211 */
[----:B------:R-:W-:Y:S02]  /*16430*/  IMAD.MOV.U32 R13, RZ, RZ, R0 ;  /* 0x000000ffff0d7224 */ /* 0x000fe400078e0000 */
[----:B------:R-:W-:Y:S02]  /*16440*/  IMAD.MOV.U32 R12, RZ, RZ, 0x2 ;  /* 0x00000002ff0c7424 */ /* 0x000fe400078e00ff */
[----:B------:R-:W-:-:S07]  /*16450*/  IMAD.MOV.U32 R3, RZ, RZ, R14 ;  /* 0x000000ffff037224 */ /* 0x000fce00078e000e */
[----:B------:R-:W-:Y:S05]  /*16460*/  WARPSYNC.COLLECTIVE R15, `(.L_x_1451) ;  /* 0x000000000f087348 */ /* 0x000fea0003c00000 */
[----:B------:R0:W1:Y:S02]  /*16470*/  SHFL.IDX P6, R14, R13, R12, R11 ;  /* 0x0000000c0d0e7389 */ /* 0x00006400000c000b */
[----:B01----:R-:W-:Y:S01]  /*16480*/  ENDCOLLECTIVE ;  /* 0x000000000000791b */ /* 0x003fe20003800000 */
.L_x_1451:
        /* <DEDUP_REMOVED lines=17> */
.L_x_1452:
[----:B------:R-:W-:Y:S02]  /*165a0*/  @P1 IMAD R8, R5, 0x2, R17 ;  /* 0x0000000205081824 */ /* 0x000fe400078e0211 */
[----:B------:R-:W-:Y:S02]  /*165b0*/  IMAD.MOV.U32 R13, RZ, RZ, R0 ;  /* 0x000000ffff0d7224 */ /* 0x000fe400078e0000 */
[----:B------:R-:W-:Y:S02]  /*165c0*/  IMAD.MOV.U32 R12, RZ, RZ, 0x3 ;  /* 0x00000003ff0c7424 */ /* 0x000fe400078e00ff */
[----:B------:R-:W-:-:S07]  /*165d0*/  IMAD.MOV.U32 R3, RZ, RZ, R14 ;  /* 0x000000ffff037224 */ /* 0x000fce00078e000e */
[----:B------:R-:W-:Y:S05]  /*165e0*/  WARPSYNC.COLLECTIVE R15, `(.L_x_1453) ;  /* 0x000000000f087348 */ /* 0x000fea0003c00000 */
[----:B------:R0:W1:Y:S02]  /*165f0*/  SHFL.IDX P6, R14, R13, R12, R11 ;  /* 0x0000000c0d0e7389 */ /* 0x00006400000c000b */
[----:B01----:R-:W-:Y:S01]  /*16600*/  ENDCOLLECTIVE ;  /* 0x000000000000791b */ /* 0x003fe20003800000 */
.L_x_1453:
        /* <DEDUP_REMOVED lines=17> */
.L_x_1454:
[----:B------:R-:W-:Y:S02]  /*16720*/  @P1 IMAD R8, R5, 0x2, R17 ;  /* 0x0000000205081824 */ /* 0x000fe400078e0211 */
[----:B------:R-:W-:Y:S02]  /*16730*/  IMAD.MOV.U32 R13, RZ, RZ, R0 ;  /* 0x000000ffff0d7224 */ /* 0x000fe400078e0000 */
[----:B------:R-:W-:Y:S02]  /*16740*/  IMAD.MOV.U32 R12, RZ, RZ, 0x4 ;  /* 0x00000004ff0c7424 */ /* 0x000fe400078e00ff */
[----:B------:R-:W-:-:S07]  /*16750*/  IMAD.MOV.U32 R3, RZ, RZ, R14 ;  /* 0x000000ffff037224 */ /* 0x000fce00078e000e */
[----:B------:R-:W-:Y:S05]  /*16760*/  WARPSYNC.COLLECTIVE R15, `(.L_x_1455) ;  /* 0x000000000f087348 */ /* 0x000fea0003c00000 */
[----:B------:R0:W1:Y:S02]  /*16770*/  SHFL.IDX P6, R14, R13, R12, R11 ;  /* 0x0000000c0d0e7389 */ /* 0x00006400000c000b */
[----:B01----:R-:W-:Y:S01]  /*16780*/  ENDCOLLECTIVE ;  /* 0x000000000000791b */ /* 0x003fe20003800000 */
.L_x_1455:
        /* <DEDUP_REMOVED lines=17> */
.L_x_1456:
[----:B------:R-:W-:Y:S02]  /*168a0*/  @P1 IMAD R8, R5, 0x2, R17 ;  /* 0x0000000205081824 */ /* 0x000fe400078e0211 */
[----:B------:R-:W-:Y:S02]  /*168b0*/  IMAD.MOV.U32 R13, RZ, RZ, R0 ;  /* 0x000000ffff0d7224 */ /* 0x000fe400078e0000 */
[----:B------:R-:W-:Y:S02]  /*168c0*/  IMAD.MOV.U32 R12, RZ, RZ, 0x5 ;  /* 0x00000005ff0c7424 */ /* 0x000fe400078e00ff */
[----:B------:R-:W-:-:S07]  /*168d0*/  IMAD.MOV.U32 R3, RZ, RZ, R14 ;  /* 0x000000ffff037224 */ /* 0x000fce00078e000e */
[----:B------:R-:W-:Y:S05]  /*168e0*/  WARPSYNC.COLLECTIVE R15, `(.L_x_1457) ;  /* 0x000000000f087348 */ /* 0x000fea0003c00000 */
[----:B------:R0:W1:Y:S02]  /*168f0*/  SHFL.IDX P6, R14, R13, R12, R11 ;  /* 0x0000000c0d0e7389 */ /* 0x00006400000c000b */
[----:B01----:R-:W-:Y:S01]  /*16900*/  ENDCOLLECTIVE ;  /* 0x000000000000791b */ /* 0x003fe20003800000 */
.L_x_1457:
        /* <DEDUP_REMOVED lines=10> */
.L_x_1458:
        /* <DEDUP_REMOVED lines=8> */
.L_x_1385:
[----:B------:R-:W-:Y:S02]  /*16a30*/  IMAD.MOV.U32 R13, RZ, RZ, R4 ;  /* 0x000000ffff0d7224 */ /* 0x000fe400078e0004 */
[----:B------:R-:W-:Y:S02]  /*16a40*/  IMAD.MOV.U32 R12, RZ, RZ, RZ ;  /* 0x000000ffff0c7224 */ /* 0x000fe400078e00ff */
[----:B------:R-:W-:Y:S02]  /*16a50*/  IMAD.MOV.U32 R11, RZ, RZ, 0x181f ;  /* 0x0000181fff0b7424 */ /* 0x000fe400078e00ff */
[----:B------:R-:W-:Y:S02]  /*16a60*/  IMAD.MOV.U32 R15, RZ, RZ, -0x1 ;  /* 0xffffffffff0f7424 */ /* 0x000fe400078e00ff */
[----:B------:R-:W-:Y:S02]  /*16a70*/  IMAD R29, R29, R6, RZ ;  /* 0x000000061d1d7224 */ /* 0x000fe400078e02ff */
[----:B------:R-:W-:-:S07]  /*16a80*/  IMAD.IADD R25, R7, 0x1, R25 ;  /* 0x0000000107197824 */ /* 0x000fce00078e0219 */
[----:B------:R-:W-:Y:S05]  /*16a90*/  WARPSYNC.COLLECTIVE R15, `(.L_x_1460) ;  /* 0x000000000f087348 */ /* 0x000fea0003c00000 */
[----:B------:R0:W1:Y:S02]  /*16aa0*/  SHFL.IDX P6, R14, R13, R12, R11 ;  /* 0x0000000c0d0e7389 */ /* 0x00006400000c000b */
[----:B01----:R-:W-:Y:S01]  /*16ab0*/  ENDCOLLECTIVE ;  /* 0x000000000000791b */ /* 0x003fe20003800000 */
.L_x_1460:
[C---:B------:R-:W-:Y:S01]  /*16ac0*/  VIADD R6, R25.reuse, 0x10 ;  /* 0x0000001019067836 */ /* 0x040fe20000000000 */
[----:B------:R-:W-:Y:S01]  /*16ad0*/  ISETP.GE.AND P1, PT, R25, R29, PT ;  /* 0x0000001d1900720c */ /* 0x000fe20003f26270 */
[----:B------:R-:W-:Y:S02]  /*16ae0*/  IMAD.MOV.U32 R13, RZ, RZ, R0 ;  /* 0x000000ffff0d7224 */ /* 0x000fe400078e0000 */
[----:B------:R-:W-:-:S10]  /*16af0*/  IMAD.MOV.U32 R2, RZ, RZ, R14 ;  /* 0x000000ffff027224 */ /* 0x000fd400078e000e */
[----:B------:R-:W-:Y:S05]  /*16b00*/  WARPSYNC.COLLECTIVE R15, `(.L_x_1461) ;  /* 0x000000000f087348 */ /* 0x000fea0003c00000 */
[----:B------:R0:W1:Y:S02]  /*16b10*/  SHFL.IDX P6, R14, R13, R12, R11 ;  /* 0x0000000c0d0e7389 */ /* 0x00006400000c000b */
[----:B01----:R-:W-:Y:S01]  /*16b20*/  ENDCOLLECTIVE ;  /* 0x000000000000791b */ /* 0x003fe20003800000 */
.L_x_1461:
[----:B------:R-:W-:Y:S02]  /*16b30*/  IMAD.MOV.U32 R13, RZ, RZ, R4 ;  /* 0x000000ffff0d7224 */ /* 0x000fe400078e0004 */
[----:B------:R-:W-:Y:S02]  /*16b40*/  IMAD.MOV.U32 R12, RZ, RZ, 0x1 ;  /* 0x00000001ff0c7424 */ /* 0x000fe400078e00ff */
[----:B------:R-:W-:-:S07]  /*16b50*/  IMAD.MOV.U32 R3, RZ, RZ, R14 ;  /* 0x000000ffff037224 */ /* 0x000fce00078e000e */
[----:B------:R-:W-:Y:S05]  /*16b60*/  WARPSYNC.COLLECTIVE R15, `(.L_x_1462) ;  /* 0x000000000f087348 */ /* 0x000fea0003c00000 */
[----:B------:R0:W1:Y:S02]  /*16b70*/  SHFL.IDX P6, R14, R13, R12, R11 ;  /* 0x0000000c0d0e7389 */ /* 0x00006400000c000b */
[----:B01----:R-:W-:Y:S01]  /*16b80*/  ENDCOLLECTIVE ;  /* 0x000000000000791b */ /* 0x003fe20003800000 */
.L_x_1462:
[----:B------:R-:W-:-:S05]  /*16b90*/  @!P1 LEA R5, P4, R32, R3, 0x1 ;  /* 0x0000000320059211 */ /* 0x000fca00078808ff */
[----:B------:R-:W-:Y:S02]  /*16ba0*/  @!P1 IMAD.X R3, RZ, RZ, R2, P4 ;  /* 0x000000ffff039224 */ /* 0x000fe400020e0602 */
[----:B------:R-:W-:Y:S02]  /*16bb0*/  @!P1 IMAD.MOV.U32 R2, RZ, RZ, R5 ;  /* 0x000000ffff029224 */ /* 0x000fe400078e0005 */
[----:B------:R-:W-:-:S03]  /*16bc0*/  IMAD.MOV.U32 R13, RZ, RZ, R0 ;  /* 0x000000ffff0d7224 */ /* 0x000fc600078e0000 */
[----:B------:R-:W-:Y:S01]  /*16bd0*/  @!PT LDS RZ, [RZ] ;  /* 0x00000000fffff984 */ /* 0x000fe20000000800 */
[----:B------:R-:W-:Y:S01]  /*16be0*/  @!PT LDS RZ, [RZ] ;  /* 0x00000000fffff984 */ /* 0x000fe20000000800 */
[----:B------:R-:W-:Y:S01]  /*16bf0*/  @!PT LDS RZ, [RZ] ;  /* 0x00000000fffff984 */ /* 0x000fe20000000800 */
[----:B------:R-:W-:Y:S04]  /*16c00*/  @!P1 LDGSTS.E.BYPASS.LTC128B.128 [R37+0x12400], desc[UR36][R2.64], !P3 ;  /* 0x1240000002259fae */ /* 0x000fe8000d901d64 */
[----:B------:R-:W-:Y:S04]  /*16c10*/  @!P1 LDGSTS.E.BYPASS.LTC128B.128 [R37+0x16400], desc[UR36][R2.64+0x80], !P2 ;  /* 0x1640008002259fae */ /* 0x000fe8000d101d64 */
[----:B------:R0:W-:Y:S01]  /*16c20*/  @!P1 LDGSTS.E.BYPASS.LTC128B.128 [R37+0x1a400], desc[UR36][R2.64+0x100], !P0 ;  /* 0x1a40010002259fae */ /* 0x0001e2000c101d64 */
[----:B------:R-:W-:Y:S01]  /*16c30*/  ISETP.GE.AND P1, PT, R6, R29, PT ;  /* 0x0000001d0600720c */ /* 0x000fe20003f26270 */
[----:B0-----:R-:W-:-:S12]  /*16c40*/  IMAD.MOV.U32 R2, RZ, RZ, R14 ;  /* 0x000000ffff027224 */ /* 0x001fd800078e000e */
[----:B------:R-:W-:Y:S05]  /*16c50*/  WARPSYNC.COLLECTIVE R15, `(.L_x_1463) ;  /* 0x000000000f087348 */ /* 0x000fea0003c00000 */
[----:B------:R0:W1:Y:S02]  /*16c60*/  SHFL.IDX P6, R14, R13, R12, R11 ;  /* 0x0000000c0d0e7389 */ /* 0x00006400000c000b */
[----:B01----:R-:W-:Y:S01]  /*16c70*/  ENDCOLLECTIVE ;  /* 0x000000000000791b */ /* 0x003fe20003800000 */
.L_x_1463:
[----:B------:R-:W-:Y:S02]  /*16c80*/  IMAD.MOV.U32 R13, RZ, RZ, R4 ;  /* 0x000000ffff0d7224 */ /* 0x000fe400078e0004 */
[----:B------:R-:W-:Y:S02]  /*16c90*/  IMAD.MOV.U32 R12, RZ, RZ, 0x2 ;  /* 0x00000002ff0c7424 */ /* 0x000fe400078e00ff */
[----:B------:R-:W-:-:S07]  /*16ca0*/  IMAD.MOV.U32 R3, RZ, RZ, R14 ;  /* 0x000000ffff037224 */ /* 0x000fce00078e000e */
[----:B------:R-:W-:Y:S05]  /*16cb0*/  WARPSYNC.COLLECTIVE R15, `(.L_x_1464) ;  /* 0x000000000f087348 */ /* 0x000fea0003c00000 */
[----:B------:R0:W1:Y:S02]  /*16cc0*/  SHFL.IDX P6, R14, R13, R12, R11 ;  /* 0x0000000c0d0e7389 */ /* 0x00006400000c000b */
[----:B01----:R-:W-:Y:S01]  /*16cd0*/  ENDCOLLECTIVE ;  /* 0x000000000000791b */ /* 0x003fe20003800000 */
.L_x_1464:
[----:B------:R-:W-:-:S05]  /*16ce0*/  @!P1 LEA R5, P4, R32, R3, 0x1 ;  /* 0x0000000320059211 */ /* 0x000fca00078808ff */
[----:B------:R-:W-:Y:S02]  /*16cf0*/  @!P1 IMAD.X R6, RZ, RZ, R2, P4 ;  /* 0x000000ffff069224 */ /* 0x000fe400020e0602 */
[----:B------:R-:W-:Y:S02]  /*16d00*/  @!P1 IMAD.MOV.U32 R2, RZ, RZ, R5 ;  /* 0x000000ffff029224 */ /* 0x000fe400078e0005 */
[----:B------:R-:W-:Y:S02]  /*16d10*/  @!P1 IMAD.MOV.U32 R3, RZ, RZ, R6 ;  /* 0x000000ffff039224 */ /* 0x000fe400078e0006 */
[----:B------:R-:W-:Y:S02]  /*16d20*/  IMAD.MOV.U32 R13, RZ, RZ, R0 ;  /* 0x000000ffff0d7224 */ /* 0x000fe400078e0000 */
[----:B------:R-:W-:Y:S01]  /*16d30*/  VIADD R6, R25, 0x20 ;  /* 0x0000002019067836 */ /* 0x000fe20000000000 */
        /* <DEDUP_REMOVED lines=11> */
.L_x_1465:
[----:B------:R-:W-:Y:S02]  /*16df0*/  IMAD.MOV.U32 R13, RZ, RZ, R4 ;  /* 0x000000ffff0d7224 */ /* 0x000fe400078e0004 */
[----:B------:R-:W-:Y:S02]  /*16e00*/  IMAD.MOV.U32 R12, RZ, RZ, 0x3 ;  /* 0x00000003ff0c7424 */ /* 0x000fe400078e00ff */
[----:B------:R-:W-:-:S07]  /*16e10*/  IMAD.MOV.U32 R3, RZ, RZ, R14 ;  /* 0x000000ffff037224 */ /* 0x000fce00078e000e */
[----:B------:R-:W-:Y:S05]  /*16e20*/  WARPSYNC.COLLECTIVE R15, `(.L_x_1466) ;  /* 0x000000000f087348 */ /* 0x000fea0003c00000 */
[----:B------:R0:W1:Y:S02]  /*16e30*/  SHFL.IDX P6, R14, R13, R12, R11 ;  /* 0x0000000c0d0e7389 */ /* 0x00006400000c000b */
[----:B01----:R-:W-:Y:S01]  /*16e40*/  ENDCOLLECTIVE ;  /* 0x000000000000791b */ /* 0x003fe20003800000 */
.L_x_1466:
        /* <DEDUP_REMOVED lines=17> */
.L_x_1467:
[----:B------:R-:W-:Y:S02]  /*16f60*/  IMAD.MOV.U32 R13, RZ, RZ, R4 ;  /* 0x000000ffff0d7224 */ /* 0x000fe400078e0004 */
[----:B------:R-:W-:Y:S02]  /*16f70*/  IMAD.MOV.U32 R12, RZ, RZ, 0x4 ;  /* 0x00000004ff0c7424 */ /* 0x000fe400078e00ff */
[----:B------:R-:W-:-:S07]  /*16f80*/  IMAD.MOV.U32 R3, RZ, RZ, R14 ;  /* 0x000000ffff037224 */ /* 0x000fce00078e000e */
[----:B------:R-:W-:Y:S05]  /*16f90*/  WARPSYNC.COLLECTIVE R15, `(.L_x_1468) ;  /* 0x000000000f087348 */ /* 0x000fea0003c00000 */
[----:B------:R0:W1:Y:S02]  /*16fa0*/  SHFL.IDX P6, R14, R13, R12, R11 ;  /* 0x0000000c0d0e7389 */ /* 0x00006400000c000b */
[----:B01----:R-:W-:Y:S01]  /*16fb0*/  ENDCOLLECTIVE ;  /* 0x000000000000791b */ /* 0x003fe20003800000 */
.L_x_1468:
        /* <DEDUP_REMOVED lines=17> */
.L_x_1469:
[----:B------:R-:W-:Y:S02]  /*170d0*/  IMAD.MOV.U32 R13, RZ, RZ, R4 ;  /* 0x000000ffff0d7224 */ /* 0x000fe400078e0004 */
[----:B------:R-:W-:Y:S02]  /*170e0*/  IMAD.MOV.U32 R12, RZ, RZ, 0x5 ;  /* 0x00000005ff0c7424 */ /* 0x000fe400078e00ff */
[----:B------:R-:W-:-:S07]  /*170f0*/  IMAD.MOV.U32 R3, RZ, RZ, R14 ;  /* 0x000000ffff037224 */ /* 0x000fce00078e000e */
[----:B------:R-:W-:Y:S05]  /*17100*/  WARPSYNC.COLLECTIVE R15, `(.L_x_1470) ;  /* 0x000000000f087348 */ /* 0x000fea0003c00000 */
[----:B------:R0:W1:Y:S02]  /*17110*/  SHFL.IDX P6, R14, R13, R12, R11 ;  /* 0x0000000c0d0e7389 */ /* 0x00006400000c000b */
[----:B01----:R-:W-:Y:S01]  /*17120*/  ENDCOLLECTIVE ;  /* 0x000000000000791b */ /* 0x003fe20003800000 */
.L_x_1470:
        /* <DEDUP_REMOVED lines=17> */
.L_x_1471:
[----:B------:R-:W-:Y:S02]  /*17240*/  IMAD.MOV.U32 R13, RZ, RZ, R4 ;  /* 0x000000ffff0d7224 */ /* 0x000fe400078e0004 */
[----:B------:R-:W-:Y:S02]  /*17250*/  IMAD.MOV.U32 R12, RZ, RZ, 0x6 ;  /* 0x00000006ff0c7424 */ /* 0x000fe400078e00ff */
[----:B------:R-:W-:-:S07]  /*17260*/  IMAD.MOV.U32 R3, RZ, RZ, R14 ;  /* 0x000000ffff037224 */ /* 0x000fce00078e000e */
[----:B------:R-:W-:Y:S05]  /*17270*/  WARPSYNC.COLLECTIVE R15, `(.L_x_1472) ;  /* 0x000000000f087348 */ /* 0x000fea0003c00000 */
[----:B------:R0:W1:Y:S02]  /*17280*/  SHFL.IDX P6, R14, R13, R12, R11 ;  /* 0x0000000c0d0e7389 */ /* 0x00006400000c000b */
[----:B01----:R-:W-:Y:S01]  /*17290*/  ENDCOLLECTIVE ;  /* 0x000000000000791b */ /* 0x003fe20003800000 */
.L_x_1472:
        /* <DEDUP_REMOVED lines=17> */
.L_x_1473:
[----:B------:R-:W-:Y:S02]  /*173b0*/  IMAD.MOV.U32 R13, RZ, RZ, R4 ;  /* 0x000000ffff0d7224 */ /* 0x000fe400078e0004 */
[----:B------:R-:W-:Y:S02]  /*173c0*/  IMAD.MOV.U32 R12, RZ, RZ, 0x7 ;  /* 0x00000007ff0c7424 */ /* 0x000fe400078e00ff */
[----:B------:R-:W-:-:S07]  /*173d0*/  IMAD.MOV.U32 R3, RZ, RZ, R14 ;  /* 0x000000ffff037224 */ /* 0x000fce00078e000e */
[----:B------:R-:W-:Y:S05]  /*173e0*/  WARPSYNC.COLLECTIVE R15, `(.L_x_1474) ;  /* 0x000000000f087348 */ /* 0x000fea0003c00000 */
[----:B------:R0:W1:Y:S02]  /*173f0*/  SHFL.IDX P6, R14, R13, R12, R11 ;  /* 0x0000000c0d0e7389 */ /* 0x00006400000c000b */
[----:B01----:R-:W-:Y:S01]  /*17400*/  ENDCOLLECTIVE ;  /* 0x000000000000791b */ /* 0x003fe20003800000 */
.L_x_1474:
[----:B------:R-:W-:-:S05]  /*17410*/  @!P1 LEA R5, P4, R32, R3, 0x1 ;  /* 0x0000000320059211 */ /* 0x000fca00078808ff */
[----:B------:R-:W-:Y:S02]  /*17420*/  @!P1 IMAD.X R6, RZ, RZ, R2, P4 ;  /* 0x000000ffff069224 */ /* 0x000fe400020e0602 */
[----:B------:R-:W-:Y:S02]  /*17430*/  @!P1 IMAD.MOV.U32 R2, RZ, RZ, R5 ;  /* 0x000000ffff029224 */ /* 0x000fe400078e0005 */
[----:B------:R-:W-:Y:S02]  /*17440*/  @!P1 IMAD.MOV.U32 R3, RZ, RZ, R6 ;  /* 0x000000ffff039224 */ /* 0x000fe400078e0006 */
[----:B------:R-:W-:-:S03]  /*17450*/  IMAD.MOV.U32 R13, RZ, RZ, R0 ;  /* 0x000000ffff0d7224 */ /* 0x000fc600078e0000 */
[----:B------:R-:W-:Y:S01]  /*17460*/  @!PT LDS RZ, [RZ] ;  /* 0x00000000fffff984 */ /* 0x000fe20000000800 */
[----:B------:R-:W-:Y:S01]  /*17470*/  @!PT LDS RZ, [RZ] ;  /* 0x00000000fffff984 */ /* 0x000fe20000000800 */
[----:B------:R-:W-:Y:S01]  /*17480*/  @!PT LDS RZ, [RZ] ;  /* 0x00000000fffff984 */ /* 0x000fe20000000800 */
[----:B------:R0:W-:Y:S04]  /*17490*/  @!P1 LDGSTS.E.BYPASS.LTC128B.128 [R37+0x15400], desc[UR36][R2.64], !P3 ;  /* 0x1540000002259fae */ /* 0x0001e8000d901d64 */
[----:B------:R0:W-:Y:S01]  /*174a0*/  @!P1 LDGSTS.E.BYPASS.LTC128B.128 [R37+0x19400], desc[UR36][R2.64+0x80], !P2 ;  /* 0x1940008002259fae */ /* 0x0001e2000d101d64 */
[----:B------:R-:W-:-:S03]  /*174b0*/  IMAD.MOV.U32 R4, RZ, RZ, R14 ;  /* 0x000000ffff047224 */ /* 0x000fc600078e000e */
[----:B------:R0:W-:Y:S04]  /*174c0*/  @!P1 LDGSTS.E.BYPASS.LTC128B.128 [R37+0x1d400], desc[UR36][R2.64+0x100], !P0 ;  /* 0x1d40010002259fae */ /* 0x0001e8000c101d64 */
[----:B0-----:R-:W-:Y:S05]  /*174d0*/  WARPSYNC.COLLECTIVE R15, `(.L_x_1475) ;  /* 0x000000000f087348 */ /* 0x001fea0003c00000 */
[----:B------:R1:W2:Y:S02]  /*174e0*/  SHFL.IDX P6, R14, R13, R12, R11 ;  /* 0x0000000c0d0e7389 */ /* 0x0002a400000c000b */
[----:B012---:R-:W-:Y:S01]  /*174f0*/  ENDCOLLECTIVE ;  /* 0x000000000000791b */ /* 0x007fe20003800000 */
.L_x_1475:
[----:B------:R-:W-:Y:S05]  /*17500*/  BRA `(.L_x_1476) ;  /* 0xffffffbc00507947 */ /* 0x000fea000383ffff */
.L_x_1390:
[----:B0-----:R0:W1:Y:S02]  /*17510*/  SYNCS.PHASECHK.TRANS64.TRYWAIT P0, [R17+URZ+0x30820], R0 ;  /* 0x03082000110075a7 */ /* 0x001064000800017f */
[----:B-1----:R-:W-:Y:S05]  /*17520*/  @!P0 NANOSLEEP.SYNCS 0x989680 ;  /* 0x009896800000895d */ /* 0x002fea0003900000 */
[----:B------:R-:W1:Y:S02]  /*17530*/  @!P0 SYNCS.PHASECHK.TRANS64 P0, [R17+URZ+0x30820], R0 ;  /* 0x03082000110085a7 */ /* 0x000e64000800007f */
[----:B-1----:R-:W-:Y:S05]  /*17540*/  @!P0 BRA `(.L_x_1390) ;  /* 0xfffffffc00f08947 */ /* 0x002fea000383ffff */
[----:B------:R-:W-:Y:S05]  /*17550*/  BRA `(.L_x_1477) ;  /* 0xffffffbc00c87947 */ /* 0x000fea000383ffff */
.L_x_1395:
[----:B0-----:R0:W1:Y:S02]  /*17560*/  SYNCS.PHASECHK.TRANS64.TRYWAIT P0, [R7+URZ+0x30840], R2 ;  /* 0x03084002070075a7 */ /* 0x001064000800017f */
[----:B-1----:R-:W-:Y:S05]  /*17570*/  @!P0 NANOSLEEP.SYNCS 0x989680 ;  /* 0x009896800000895d */ /* 0x002fea0003900000 */
[----:B------:R-:W1:Y:S02]  /*17580*/  @!P0 SYNCS.PHASECHK.TRANS64 P0, [R7+URZ+0x30840], R2 ;  /* 0x03084002070085a7 */ /* 0x000e64000800007f */
[----:B-1----:R-:W-:Y:S05]  /*17590*/  @!P0 BRA `(.L_x_1395) ;  /* 0xfffffffc00f08947 */ /* 0x002fea000383ffff */
[----:B------:R-:W-:Y:S05]  /*175a0*/  BRA `(.L_x_1478) ;  /* 0xffffffc000a87947 */ /* 0x000fea000383ffff */
.L_x_1396:
        /* <DEDUP_REMOVED lines=8> */
.L_x_1480:
[----:B------:R-:W-:Y:S05]  /*17630*/  BSYNC B1 ;  /* 0x0000000000017941 */ /* 0x000fea0003800000 */
.L_x_1479:
[----:B------:R-:W-:Y:S01]  /*17640*/  IMAD.MOV.U32 R13, RZ, RZ, R8 ;  /* 0x000000ffff0d7224 */ /* 0x000fe200078e0008 */
[----:B------:R-:W-:Y:S01]  /*17650*/  LOP3.LUT R16, R16, 0xffdfffff, RZ, 0xc0, !PT ;  /* 0xffdfffff10107812 */ /* 0x000fe200078ec0ff */
[----:B------:R-:W-:Y:S02]  /*17660*/  IMAD.MOV.U32 R12, RZ, RZ, RZ ;  /* 0x000000ffff0c7224 */ /* 0x000fe400078e00ff */
[----:B------:R-:W-:Y:S01]  /*17670*/  IMAD.MOV.U32 R11, RZ, RZ, 0x181f ;  /* 0x0000181fff0b7424 */ /* 0x000fe200078e00ff */
[----:B------:R-:W-:Y:S01]  /*17680*/  @P1 LOP3.LUT R16, R16, 0x200000, RZ, 0xfc, !PT ;  /* 0x0020000010101812 */ /* 0x000fe200078efcff */
[----:B------:R-:W-:Y:S02]  /*17690*/  IMAD.MOV.U32 R15, RZ, RZ, -0x1 ;  /* 0xffffffffff0f7424 */ /* 0x000fe400078e00ff */
[----:B------:R-:W-:Y:S01]  /*176a0*/  IMAD.MOV.U32 R3, RZ, RZ, R14 ;  /* 0x000000ffff037224 */ /* 0x000fe200078e000e */
[----:B------:R-:W-:Y:S01]  /*176b0*/  LOP3.LUT P1, RZ, R16, 0x4, RZ, 0xc0, !PT ;  /* 0x0000000410ff7812 */ /* 0x000fe2000782c0ff */
[----:B------:R-:W-:-:S12]  /*176c0*/  IMAD.SHL.U32 R4, R32, 0x2, RZ ;  /* 0x0000000220047824 */ /* 0x000fd800078e00ff */
[----:B------:R-:W-:Y:S05]  /*176d0*/  WARPSYNC.COLLECTIVE R15, `(.L_x_1481) ;  /* 0x000000000f087348 */ /* 0x000fea0003c00000 */
[----:B------:R0:W1:Y:S02]  /*176e0*/  SHFL.IDX P6, R14, R13, R12, R11 ;  /* 0x0000000c0d0e7389 */ /* 0x00006400000c000b */
[----:B01----:R-:W-:Y:S01]  /*176f0*/  ENDCOLLECTIVE ;  /* 0x000000000000791b */ /* 0x003fe20003800000 */
.L_x_1481:
[----:B------:R-:W-:Y:S02]  /*17700*/  IMAD R5, R5, 0x2, R17 ;  /* 0x0000000205057824 */ /* 0x000fe400078e0211 */
[----:B------:R-:W-:Y:S02]  /*17710*/  IMAD.MOV.U32 R13, RZ, RZ, R6 ;  /* 0x000000ffff0d7224 */ /* 0x000fe400078e0006 */
[----:B------:R-:W-:Y:S02]  /*17720*/  IMAD.MOV.U32 R12, RZ, RZ, 0x1 ;  /* 0x00000001ff0c7424 */ /* 0x000fe400078e00ff */
[----:B------:R-:W-:-:S07]  /*17730*/  IMAD.MOV.U32 R2, RZ, RZ, R14 ;  /* 0x000000ffff027224 */ /* 0x000fce00078e000e */
[----:B------:R-:W-:Y:S05]  /*17740*/  WARPSYNC.COLLECTIVE R15, `(.L_x_1482) ;  /* 0x000000000f087348 */ /* 0x000fea0003c00000 */
[----:B------:R0:W1:Y:S02]  /*17750*/  SHFL.IDX P6, R14, R13, R12, R11 ;  /* 0x0000000c0d0e7389 */ /* 0x00006400000c000b */
[----:B01----:R-:W-:Y:S01]  /*17760*/  ENDCOLLECTIVE ;  /* 0x000000000000791b */ /* 0x003fe20003800000 */
.L_x_1482:
        /* <DEDUP_REMOVED lines=13> */
.L_x_1483:
[----:B------:R-:W-:Y:S02]  /*17840*/  IMAD.MOV.U32 R13, RZ, RZ, R6 ;  /* 0x000000ffff0d7224 */ /* 0x000fe400078e0006 */
[----:B------:R-:W-:Y:S02]  /*17850*/  IMAD.MOV.U32 R12, RZ, RZ, 0x2 ;  /* 0x00000002ff0c7424 */ /* 0x000fe400078e00ff */
[----:B------:R-:W-:-:S07]  /*17860*/  IMAD.MOV.U32 R2, RZ, RZ, R14 ;  /* 0x000000ffff027224 */ /* 0x000fce00078e000e */
[----:B------:R-:W-:Y:S05]  /*17870*/  WARPSYNC.COLLECTIVE R15, `(.L_x_1484) ;  /* 0x000000000f087348 */ /* 0x000fea0003c00000 */
[----:B------:R0:W1:Y:S02]  /*17880*/  SHFL.IDX P6, R14, R13, R12, R11 ;  /* 0x0000000c0d0e7389 */ /* 0x00006400000c000b */
[----:B01----:R-:W-:Y:S01]  /*17890*/  ENDCOLLECTIVE ;  /* 0x000000000000791b */ /* 0x003fe20003800000 */
.L_x_1484:
[----:B------:R-:W-:-:S05]  /*178a0*/  IADD3 R2, P0, R2, R4, RZ ;  /* 0x0000000402027210 */ /* 0x000fca0007f1e0ff */
[----:B------:R-:W-:-:S05]  /*178b0*/  IMAD.X R3, RZ, RZ, R3, P0 ;  /* 0x000000ffff037224 */ /* 0x000fca00000e0603 */
        /* <DEDUP_REMOVED lines=11> */
.L_x_1485:
[----:B------:R-:W-:Y:S02]  /*17970*/  IMAD.MOV.U32 R13, RZ, RZ, R6 ;  /* 0x000000ffff0d7224 */ /* 0x000fe400078e0006 */
[----:B------:R-:W-:Y:S02]  /*17980*/  IMAD.MOV.U32 R12, RZ, RZ, 0x3 ;  /* 0x00000003ff0c7424 */ /* 0x000fe400078e00ff */
[----:B------:R-:W-:-:S07]  /*17990*/  IMAD.MOV.U32 R2, RZ, RZ, R14 ;  /* 0x000000ffff027224 */ /* 0x000fce00078e000e */
[----:B------:R-:W-:Y:S05]  /*179a0*/  WARPSYNC.COLLECTIVE R15, `(.L_x_1486) ;  /* 0x000000000f087348 */ /* 0x000fea0003c00000 */
[----:B------:R0:W1:Y:S02]  /*179b0*/  SHFL.IDX P6, R14, R13, R12, R11 ;  /* 0x0000000c0d0e7389 */ /* 0x00006400000c000b */
[----:B01----:R-:W-:Y:S01]  /*179c0*/  ENDCOLLECTIVE ;  /* 0x000000000000791b */ /* 0x003fe20003800000 */
.L_x_1486:
        /* <DEDUP_REMOVED lines=13> */
.L_x_1487:
[----:B------:R-:W-:Y:S02]  /*17aa0*/  IMAD.MOV.U32 R13, RZ, RZ, R6 ;  /* 0x000000ffff0d7224 */ /* 0x000fe400078e0006 */
[----:B------:R-:W-:Y:S02]  /*17ab0*/  IMAD.MOV.U32 R12, RZ, RZ, 0x4 ;  /* 0x00000004ff0c7424 */ /* 0x000fe400078e00ff */
[----:B------:R-:W-:-:S07]  /*17ac0*/  IMAD.MOV.U32 R2, RZ, RZ, R14 ;  /* 0x000000ffff027224 */ /* 0x000fce00078e000e */
[----:B------:R-:W-:Y:S05]  /*17ad0*/  WARPSYNC.COLLECTIVE R15, `(.L_x_1488) ;  /* 0x000000000f087348 */ /* 0x000fea0003c00000 */
[----:B------:R0:W1:Y:S02]  /*17ae0*/  SHFL.IDX P6, R14, R13, R12, R11 ;  /* 0x0000000c0d0e7389 */ /* 0x00006400000c000b */
[----:B01----:R-:W-:Y:S01]  /*17af0*/  ENDCOLLECTIVE ;  /* 0x000000000000791b */ /* 0x003fe20003800000 */
.L_x_1488:
        /* <DEDUP_REMOVED lines=13> */
.L_x_1489:
[----:B------:R-:W-:Y:S02]  /*17bd0*/  IMAD.MOV.U32 R13, RZ, RZ, R6 ;  /* 0x000000ffff0d7224 */ /* 0x000fe400078e0006 */
[----:B------:R-:W-:Y:S02]  /*17be0*/  IMAD.MOV.U32 R12, RZ, RZ, 0x5 ;  /* 0x00000005ff0c7424 */ /* 0x000fe400078e00ff */
[----:B------:R-:W-:-:S07]  /*17bf0*/  IMAD.MOV.U32 R2, RZ, RZ, R14 ;  /* 0x000000ffff027224 */ /* 0x000fce00078e000e */
[----:B------:R-:W-:Y:S05]  /*17c00*/  WARPSYNC.COLLECTIVE R15, `(.L_x_1490) ;  /* 0x000000000f087348 */ /* 0x000fea0003c00000 */
[----:B------:R0:W1:Y:S02]  /*17c10*/  SHFL.IDX P6, R14, R13, R12, R11 ;  /* 0x0000000c0d0e7389 */ /* 0x00006400000c000b */
[----:B01----:R-:W-:Y:S01]  /*17c20*/  ENDCOLLECTIVE ;  /* 0x000000000000791b */ /* 0x003fe20003800000 */
.L_x_1490:
[----:B------:R-:W-:-:S05]  /*17c30*/  IADD3 R2, P0, R2, R4, RZ ;  /* 0x0000000402027210 */ /* 0x000fca0007f1e0ff */
[----:B------:R-:W-:-:S05]  /*17c40*/  IMAD.X R3, RZ, RZ, R35, P0 ;  /* 0x000000ffff037224 */ /* 0x000fca00000e0623 */
[----:B------:R-:W-:Y:S01]  /*17c50*/  @!PT LDS RZ, [RZ] ;  /* 0x00000000fffff984 */ /* 0x000fe20000000800 */
[----:B------:R-:W-:Y:S01]  /*17c60*/  @!PT LDS RZ, [RZ] ;  /* 0x00000000fffff984 */ /* 0x000fe20000000800 */
[----:B------:R-:W-:Y:S01]  /*17c70*/  @!PT LDS RZ, [RZ] ;  /* 0x00000000fffff984 */ /* 0x000fe20000000800 */
[----:B------:R0:W-:Y:S01]  /*17c80*/  LDGSTS.E.BYPASS.LTC128B.128 [R5+0x20400], desc[UR36][R2.64], !P1 ;  /* 0x2040000002057fae */ /* 0x0001e2000c901d64 */
[----:B------:R-:W-:Y:S01]  /*17c90*/  IMAD.MOV.U32 R13, RZ, RZ, R8 ;  /* 0x000000ffff0d7224 */ /* 0x000fe200078e0008 */
[----:B------:R-:W-:Y:S02]  /*17ca0*/  LOP3.LUT P1, RZ, R16, 0x200000, RZ, 0xc0, !PT ;  /* 0x0020000010ff7812 */ /* 0x000fe4000782c0ff */
[----:B------:R0:W-:Y:S04]  /*17cb0*/  LDGSTS.E.BYPASS.LTC128B.128 [R5+0x23400], desc[UR36][R2.64+0x80], !P5 ;  /* 0x2340008002057fae */ /* 0x0001e8000e901d64 */
[----:B------:R0:W-:Y:S01]  /*17cc0*/  LDGSTS.E.BYPASS.LTC128B.128 [R5+0x26400], desc[UR36][R2.64+0x100], !P4 ;  /* 0x2640010002057fae */ /* 0x0001e2000e101d64 */
[----:B------:R-:W-:-:S07]  /*17cd0*/  IMAD.MOV.U32 R35, RZ, RZ, R14 ;  /* 0x000000ffff237224 */ /* 0x000fce00078e000e */
[----:B0-----:R-:W-:Y:S05]  /*17ce0*/  WARPSYNC.COLLECTIVE R15, `(.L_x_1491) ;  /* 0x000000000f087348 */ /* 0x001fea0003c00000 */
[----:B------:R1:W2:Y:S02]  /*17cf0*/  SHFL.IDX P6, R14, R13, R12, R11 ;  /* 0x0000000c0d0e7389 */ /* 0x0002a400000c000b */
[----:B012---:R-:W-:Y:S01]  /*17d00*/  ENDCOLLECTIVE ;  /* 0x000000000000791b */ /* 0x007fe20003800000 */
.L_x_1491:
[----:B------:R-:W-:Y:S01]  /*17d10*/  IMAD.MOV.U32 R2, RZ, RZ, R14 ;  /* 0x000000ffff027224 */ /* 0x000fe200078e000e */
[----:B------:R-:W-:Y:S06]  /*17d20*/  BRA `(.L_x_1492) ;  /* 0xffffffbc00d07947 */ /* 0x000fec000383ffff */
.L_x_1401:
[----:B0-----:R0:W2:Y:S02]  /*17d30*/  SYNCS.PHASECHK.TRANS64.TRYWAIT P0, [R6+URZ+0x30860], R2 ;  /* 0x03086002060075a7 */ /* 0x0010a4000800017f */
[----:B--2---:R-:W-:Y:S05]  /*17d40*/  @!P0 NANOSLEEP.SYNCS 0x989680 ;  /* 0x009896800000895d */ /* 0x004fea0003900000 */
[----:B------:R-:W2:Y:S02]  /*17d50*/  @!P0 SYNCS.PHASECHK.TRANS64 P0, [R6+URZ+0x30860], R2 ;  /* 0x03086002060085a7 */ /* 0x000ea4000800007f */
[----:B--2---:R-:W-:Y:S05]  /*17d60*/  @!P0 BRA `(.L_x_1401) ;  /* 0xfffffffc00f08947 */ /* 0x004fea000383ffff */
[----:B------:R-:W-:Y:S05]  /*17d70*/  BRA `(.L_x_1493) ;  /* 0xffffffc000347947 */ /* 0x000fea000383ffff */
.L_x_1402:
        /* <DEDUP_REMOVED lines=8> */
.L_x_1495:
[----:B------:R-:W-:Y:S05]  /*17e00*/  BSYNC B1 ;  /* 0x0000000000017941 */ /* 0x000fea0003800000 */
.L_x_1494:
        /* <DEDUP_REMOVED lines=9> */
.L_x_1496:
[----:B------:R-:W-:Y:S02]  /*17ea0*/  IMAD.MOV.U32 R13, RZ, RZ, R19 ;  /* 0x000000ffff0d7224 */ /* 0x000fe400078e0013 */
[----:B------:R-:W-:Y:S02]  /*17eb0*/  IMAD.MOV.U32 R12, RZ, RZ, 0x1 ;  /* 0x00000001ff0c7424 */ /* 0x000fe400078e00ff */
[----:B------:R-:W-:-:S07]  /*17ec0*/  IMAD.MOV.U32 R2, RZ, RZ, R14 ;  /* 0x000000ffff027224 */ /* 0x000fce00078e000e */
[----:B------:R-:W-:Y:S05]  /*17ed0*/  WARPSYNC.COLLECTIVE R15, `(.L_x_1497) ;  /* 0x000000000f087348 */ /* 0x000fea0003c00000 */
[----:B------:R0:W1:Y:S02]  /*17ee0*/  SHFL.IDX P6, R14, R13, R12, R11 ;  /* 0x0000000c0d0e7389 */ /* 0x00006400000c000b */
[----:B01----:R-:W-:Y:S01]  /*17ef0*/  ENDCOLLECTIVE ;  /* 0x000000000000791b */ /* 0x003fe20003800000 */
.L_x_1497:
        /* <DEDUP_REMOVED lines=16> */
.L_x_1498:
[----:B------:R-:W-:Y:S02]  /*18000*/  IMAD.MOV.U32 R13, RZ, RZ, R19 ;  /* 0x000000ffff0d7224 */ /* 0x000fe400078e0013 */
[----:B------:R-:W-:Y:S02]  /*18010*/  IMAD.MOV.U32 R12, RZ, RZ, 0x2 ;  /* 0x00000002ff0c7424 */ /* 0x000fe400078e00ff */
[----:B------:R-:W-:-:S07]  /*18020*/  IMAD.MOV.U32 R2, RZ, RZ, R14 ;  /* 0x000000ffff027224 */ /* 0x000fce00078e000e */
[----:B------:R-:W-:Y:S05]  /*18030*/  WARPSYNC.COLLECTIVE R15, `(.L_x_1499) ;  /* 0x000000000f087348 */ /* 0x000fea0003c00000 */
[----:B------:R0:W1:Y:S02]  /*18040*/  SHFL.IDX P6, R14, R13, R12, R11 ;  /* 0x0000000c0d0e7389 */ /* 0x00006400000c000b */
[----:B01----:R-:W-:Y:S01]  /*18050*/  ENDCOLLECTIVE ;  /* 0x000000000000791b */ /* 0x003fe20003800000 */
.L_x_1499:
        /* <DEDUP_REMOVED lines=16> */
.L_x_1500:
[----:B------:R-:W-:Y:S02]  /*18160*/  IMAD.MOV.U32 R13, RZ, RZ, R19 ;  /* 0x000000ffff0d7224 */ /* 0x000fe400078e0013 */
[----:B------:R-:W-:Y:S02]  /*18170*/  IMAD.MOV.U32 R12, RZ, RZ, 0x3 ;  /* 0x00000003ff0c7424 */ /* 0x000fe400078e00ff */
[----:B------:R-:W-:-:S07]  /*18180*/  IMAD.MOV.U32 R2, RZ, RZ, R14 ;  /* 0x000000ffff027224 */ /* 0x000fce00078e000e */
[----:B------:R-:W-:Y:S05]  /*18190*/  WARPSYNC.COLLECTIVE R15, `(.L_x_1501) ;  /* 0x000000000f087348 */ /* 0x000fea0003c00000 */
[----:B------:R0:W1:Y:S02]  /*181a0*/  SHFL.IDX P6, R14, R13, R12, R11 ;  /* 0x0000000c0d0e7389 */ /* 0x00006400000c000b */
[----:B01----:R-:W-:Y:S01]  /*181b0*/  ENDCOLLECTIVE ;  /* 0x000000000000791b */ /* 0x003fe20003800000 */
.L_x_1501:
        /* <DEDUP_REMOVED lines=16> */
.L_x_1502:
[----:B------:R-:W-:Y:S02]  /*182c0*/  IMAD.MOV.U32 R13, RZ, RZ, R19 ;  /* 0x000000ffff0d7224 */ /* 0x000fe400078e0013 */
[----:B------:R-:W-:Y:S02]  /*182d0*/  IMAD.MOV.U32 R12, RZ, RZ, 0x4 ;  /* 0x00000004ff0c7424 */ /* 0x000fe400078e00ff */
[----:B------:R-:W-:-:S07]  /*182e0*/  IMAD.MOV.U32 R2, RZ, RZ, R14 ;  /* 0x000000ffff027224 */ /* 0x000fce00078e000e */
[----:B------:R-:W-:Y:S05]  /*182f0*/  WARPSYNC.COLLECTIVE R15, `(.L_x_1503) ;  /* 0x000000000f087348 */ /* 0x000fea0003c00000 */
[----:B------:R0:W1:Y:S02]  /*18300*/  SHFL.IDX P6, R14, R13, R12, R11 ;  /* 0x0000000c0d0e7389 */ /* 0x00006400000c000b */
[----:B01----:R-:W-:Y:S01]  /*18310*/  ENDCOLLECTIVE ;  /* 0x000000000000791b */ /* 0x003fe20003800000 */
.L_x_1503:
        /* <DEDUP_REMOVED lines=16> */
.L_x_1504:
[----:B------:R-:W-:Y:S02]  /*18420*/  IMAD.MOV.U32 R13, RZ, RZ, R19 ;  /* 0x000000ffff0d7224 */ /* 0x000fe400078e0013 */
[----:B------:R-:W-:Y:S02]  /*18430*/  IMAD.MOV.U32 R12, RZ, RZ, 0x5 ;  /* 0x00000005ff0c7424 */ /* 0x000fe400078e00ff */
[----:B------:R-:W-:-:S07]  /*18440*/  IMAD.MOV.U32 R2, RZ, RZ, R14 ;  /* 0x000000ffff027224 */ /* 0x000fce00078e000e */
[----:B------:R-:W-:Y:S05]  /*18450*/  WARPSYNC.COLLECTIVE R15, `(.L_x_1505) ;  /* 0x000000000f087348 */ /* 0x000fea0003c00000 */
[----:B------:R0:W1:Y:S02]  /*18460*/  SHFL.IDX P6, R14, R13, R12, R11 ;  /* 0x0000000c0d0e7389 */ /* 0x00006400000c000b */
[----:B01----:R-:W-:Y:S01]  /*18470*/  ENDCOLLECTIVE ;  /* 0x000000000000791b */ /* 0x003fe20003800000 */
.L_x_1505:
        /* <DEDUP_REMOVED lines=13> */
.L_x_1506:
[----:B------:R-:W-:Y:S01]  /*18550*/  @!PT LDS RZ, [RZ] ;  /* 0x00000000fffff984 */ /* 0x000fe20000000800 */
[----:B------:R-:W-:Y:S01]  /*18560*/  @!PT LDS RZ, [RZ] ;  /* 0x00000000fffff984 */ /* 0x000fe20000000800 */
[----:B------:R-:W-:Y:S01]  /*18570*/  @!PT LDS RZ, [RZ] ;  /* 0x00000000fffff984 */ /* 0x000fe20000000800 */
[----:B------:R-:W-:Y:S01]  /*18580*/  LDGSTS.E.BYPASS.LTC128B.128 [R5+0x5400], desc[UR36][R2.64+0x80], !P0 ;  /* 0x0540008002057fae */ /* 0x000fe2000c101d64 */
[----:B------:R-:W-:-:S13]  /*18590*/  ISETP.LT.OR P0, PT, R7, 0x41, P1 ;  /* 0x000000410700780c */ /* 0x000fda0000f01670 */
[----:B------:R0:W-:Y:S02]  /*185a0*/  LDGSTS.E.BYPASS.LTC128B.128 [R5+0x8400], desc[UR36][R2.64+0x100], !P0 ;  /* 0x0840010002057fae */ /* 0x0001e4000c101d64 */
[----:B0-----:R-:W-:Y:S01]  /*185b0*/  IMAD.MOV.U32 R2, RZ, RZ, R14 ;  /* 0x000000ffff027224 */ /* 0x001fe200078e000e */
[----:B------:R-:W-:Y:S06]  /*185c0*/  BRA `(.L_x_1507) ;  /* 0xffffffbc00207947 */ /* 0x000fec000383ffff */
.L_x_1410:
[----:B0-----:R0:W1:Y:S02]  /*185d0*/  SYNCS.PHASECHK.TRANS64.TRYWAIT P0, [R0+URZ+0x30860], R3 ;  /* 0x03086003000075a7 */ /* 0x001064000800017f */
[----:B-1----:R-:W-:Y:S05]  /*185e0*/  @!P0 NANOSLEEP.SYNCS 0x989680 ;  /* 0x009896800000895d */ /* 0x002fea0003900000 */
[----:B------:R-:W1:Y:S02]  /*185f0*/  @!P0 SYNCS.PHASECHK.TRANS64 P0, [R0+URZ+0x30860], R3 ;  /* 0x03086003000085a7 */ /* 0x000e64000800007f */
[----:B-1----:R-:W-:Y:S05]  /*18600*/  @!P0 BRA `(.L_x_1410) ;  /* 0xfffffffc00f08947 */ /* 0x002fea000383ffff */
[----:B------:R-:W-:Y:S05]  /*18610*/  BRA `(.L_x_1508) ;  /* 0xffffffc0004c7947 */ /* 0x000fea000383ffff */
.L_x_1411:
        /* <DEDUP_REMOVED lines=8> */
.L_x_1510:
[----:B------:R-:W-:Y:S05]  /*186a0*/  BSYNC B0 ;  /* 0x0000000000007941 */ /* 0x000fea0003800000 */
.L_x_1509:
        /* <DEDUP_REMOVED lines=9> */
.L_x_1511:
        /* <DEDUP_REMOVED lines=14> */
.L_x_1512:
        /* <DEDUP_REMOVED lines=8> */
[----:B------:R-:W-:Y:S01]  /*188a0*/  ISETP.LT.OR P3, PT, R6, 0x11, P2 ;  /* 0x000000110600780c */ /* 0x000fe20001761670 */
[----:B------:R-:W-:-:S12]  /*188b0*/  IMAD.MOV.U32 R7, RZ, RZ, R14 ;  /* 0x000000ffff077224 */ /* 0x000fd800078e000e */
[----:B0-----:R-:W-:Y:S05]  /*188c0*/  WARPSYNC.COLLECTIVE R15, `(.L_x_1513) ;  /* 0x000000000f087348 */ /* 0x001fea0003c00000 */
[----:B------:R1:W2:Y:S02]  /*188d0*/  SHFL.IDX P6, R14, R13, R12, R11 ;  /* 0x0000000c0d0e7389 */ /* 0x0002a400000c000b */
[----:B012---:R-:W-:Y:S01]  /*188e0*/  ENDCOLLECTIVE ;  /* 0x000000000000791b */ /* 0x007fe20003800000 */
.L_x_1513:
[----:B------:R-:W-:Y:S02]  /*188f0*/  IMAD.MOV.U32 R13, RZ, RZ, R19 ;  /* 0x000000ffff0d7224 */ /* 0x000fe400078e0013 */
[----:B------:R-:W-:Y:S01]  /*18900*/  IMAD.MOV.U32 R12, RZ, RZ, 0x2 ;  /* 0x00000002ff0c7424 */ /* 0x000fe200078e00ff */
[----:B------:R-:W-:-:S13]  /*18910*/  IADD3 R2, P4, R14, R5, RZ ;  /* 0x000000050e027210 */ /* 0x000fda0007f9e0ff */
[----:B------:R-:W-:Y:S05]  /*18920*/  WARPSYNC.COLLECTIVE R15, `(.L_x_1514) ;  /* 0x000000000f087348 */ /* 0x000fea0003c00000 */
[----:B------:R0:W1:Y:S02]  /*18930*/  SHFL.IDX P6, R14, R13, R12, R11 ;  /* 0x0000000c0d0e7389 */ /* 0x00006400000c000b */
[----:B01----:R-:W-:Y:S01]  /*18940*/  ENDCOLLECTIVE ;  /* 0x000000000000791b */ /* 0x003fe20003800000 */
.L_x_1514:
        /* <DEDUP_REMOVED lines=15> */
.L_x_1515:
[----:B------:R-:W-:Y:S02]  /*18a40*/  IMAD.MOV.U32 R13, RZ, RZ, R19 ;  /* 0x000000ffff0d7224 */ /* 0x000fe400078e0013 */
[----:B------:R-:W-:Y:S01]  /*18a50*/  IMAD.MOV.U32 R12, RZ, RZ, 0x3 ;  /* 0x00000003ff0c7424 */ /* 0x000fe200078e00ff */
[----:B------:R-:W-:-:S13]  /*18a60*/  IADD3 R2, P4, R14, R5, RZ ;  /* 0x000000050e027210 */ /* 0x000fda0007f9e0ff */
[----:B------:R-:W-:Y:S05]  /*18a70*/  WARPSYNC.COLLECTIVE R15, `(.L_x_1516) ;  /* 0x000000000f087348 */ /* 0x000fea0003c00000 */
[----:B------:R0:W1:Y:S02]  /*18a80*/  SHFL.IDX P6, R14, R13, R12, R11 ;  /* 0x0000000c0d0e7389 */ /* 0x00006400000c000b */
[----:B01----:R-:W-:Y:S01]  /*18a90*/  ENDCOLLECTIVE ;  /* 0x000000000000791b */ /* 0x003fe20003800000 */
.L_x_1516:
        /* <DEDUP_REMOVED lines=15> */
.L_x_1517:
[----:B------:R-:W-:Y:S02]  /*18b90*/  IMAD.MOV.U32 R13, RZ, RZ, R19 ;  /* 0x000000ffff0d7224 */ /* 0x000fe400078e0013 */
[----:B------:R-:W-:Y:S01]  /*18ba0*/  IMAD.MOV.U32 R12, RZ, RZ, 0x4 ;  /* 0x00000004ff0c7424 */ /* 0x000fe200078e00ff */
[----:B------:R-:W-:-:S13]  /*18bb0*/  IADD3 R2, P4, R14, R5, RZ ;  /* 0x000000050e027210 */ /* 0x000fda0007f9e0ff */
[----:B------:R-:W-:Y:S05]  /*18bc0*/  WARPSYNC.COLLECTIVE R15, `(.L_x_1518) ;  /* 0x000000000f087348 */ /* 0x000fea0003c00000 */
[----:B------:R0:W1:Y:S02]  /*18bd0*/  SHFL.IDX P6, R14, R13, R12, R11 ;  /* 0x0000000c0d0e7389 */ /* 0x00006400000c000b */
[----:B01----:R-:W-:Y:S01]  /*18be0*/  ENDCOLLECTIVE ;  /* 0x000000000000791b */ /* 0x003fe20003800000 */
.L_x_1518:
        /* <DEDUP_REMOVED lines=15> */
.L_x_1519:
[----:B------:R-:W-:Y:S02]  /*18ce0*/  IMAD.MOV.U32 R13, RZ, RZ, R19 ;  /* 0x000000ffff0d7224 */ /* 0x000fe400078e0013 */
[----:B------:R-:W-:Y:S01]  /*18cf0*/  IMAD.MOV.U32 R12, RZ, RZ, 0x5 ;  /* 0x00000005ff0c7424 */ /* 0x000fe200078e00ff */
[----:B------:R-:W-:-:S13]  /*18d00*/  IADD3 R2, P4, R14, R5, RZ ;  /* 0x000000050e027210 */ /* 0x000fda0007f9e0ff */
[----:B------:R-:W-:Y:S05]  /*18d10*/  WARPSYNC.COLLECTIVE R15, `(.L_x_1520) ;  /* 0x000000000f087348 */ /* 0x000fea0003c00000 */
[----:B------:R0:W1:Y:S02]  /*18d20*/  SHFL.IDX P6, R14, R13, R12, R11 ;  /* 0x0000000c0d0e7389 */ /* 0x00006400000c000b */
[----:B01----:R-:W-:Y:S01]  /*18d30*/  ENDCOLLECTIVE ;  /* 0x000000000000791b */ /* 0x003fe20003800000 */
.L_x_1520:
        /* <DEDUP_REMOVED lines=14> */
.L_x_1521:
[----:B------:R-:W-:Y:S05]  /*18e20*/  BRA `(.L_x_1522) ;  /* 0xffffffbc00507947 */ /* 0x000fea000383ffff */
.L_x_1416:
        /* <DEDUP_REMOVED lines=8> */
.L_x_1524:
[----:B------:R-:W-:Y:S05]  /*18eb0*/  BSYNC B0 ;  /* 0x0000000000007941 */ /* 0x000fea0003800000 */
.L_x_1523:
[----:B------:R-:W-:Y:S02]  /*18ec0*/  IMAD.MOV.U32 R13, RZ, RZ, R24 ;  /* 0x000000ffff0d7224 */ /* 0x000fe400078e0018 */
[----:B------:R-:W-:Y:S02]  /*18ed0*/  IMAD.MOV.U32 R12, RZ, RZ, 0x1 ;  /* 0x00000001ff0c7424 */ /* 0x000fe400078e00ff */
[----:B------:R-:W-:Y:S02]  /*18ee0*/  IMAD.MOV.U32 R11, RZ, RZ, 0x1f ;  /* 0x0000001fff0b7424 */ /* 0x000fe400078e00ff */
[----:B------:R-:W-:Y:S02]  /*18ef0*/  IMAD.MOV.U32 R15, RZ, RZ, -0x1 ;  /* 0xffffffffff0f7424 */ /* 0x000fe400078e00ff */
[----:B------:R-:W-:Y:S02]  /*18f00*/  IMAD.IADD R5, R27, 0x1, R8 ;  /* 0x000000011b057824 */ /* 0x000fe400078e0208 */
[----:B------:R-:W-:-:S07]  /*18f10*/  IMAD.MOV.U32 R0, RZ, RZ, R14 ;  /* 0x000000ffff007224 */ /* 0x000fce00078e000e */
[----:B------:R-:W-:Y:S05]  /*18f20*/  WARPSYNC.COLLECTIVE R15, `(.L_x_1525) ;  /* 0x000000000f087348 */ /* 0x000fea0003c00000 */
[----:B------:R0:W1:Y:S02]  /*18f30*/  SHFL.IDX P6, R14, R13, R12, R11 ;  /* 0x0000000c0d0e7389 */ /* 0x00006400000c000b */
[----:B01----:R-:W-:Y:S01]  /*18f40*/  ENDCOLLECTIVE ;  /* 0x000000000000791b */ /* 0x003fe20003800000 */
.L_x_1525:
[----:B------:R-:W-:Y:S02]  /*18f50*/  ULDC UR4, c[0x0][0xc3c] ;  /* 0x00030f0000047ab9 */ /* 0x000fe40000000800 */
[----:B------:R-:W-:-:S13]  /*18f60*/  ISETP.GE.OR P1, PT, R5, UR4, !P0 ;  /* 0x0000000405007c0c */ /* 0x000fda000c726670 */
[----:B------:R-:W0:Y:S01]  /*18f70*/  @!P1 LDC.64 R2, c[0x0][0xc80] ;  /* 0x00032000ff029b82 */ /* 0x000e220000000a00 */
[----:B------:R-:W-:Y:S02]  /*18f80*/  IMAD.MOV.U32 R11, RZ, RZ, RZ ;  /* 0x000000ffff0b7224 */ /* 0x000fe400078e00ff */
[----:B------:R-:W-:Y:S02]  /*18f90*/  IMAD.MOV.U32 R4, RZ, RZ, R14 ;  /* 0x000000ffff047224 */ /* 0x000fe400078e000e */
[----:B0-----:R-:W-:-:S06]  /*18fa0*/  @!P1 IMAD.WIDE R2, R5, 0x4, R2 ;  /* 0x0000000405029825 */ /* 0x001fcc00078e0202 */
[----:B------:R-:W2:Y:S01]  /*18fb0*/  @!P1 LDG.E R2, desc[UR36][R2.64] ;  /* 0x0000002402029981 */ /* 0x000ea2000c1e1900 */
[----:B------:R-:W-:Y:S01]  /*18fc0*/  IMAD.MOV.U32 R5, RZ, RZ, RZ ;  /* 0x000000ffff057224 */ /* 0x000fe200078e00ff */
        /* <DEDUP_REMOVED lines=10> */
.L_x_1526:
[----:B------:R-:W-:Y:S01]  /*19070*/  IMAD.MOV.U32 R12, RZ, RZ, 0x2 ;  /* 0x00000002ff0c7424 */ /* 0x000fe200078e00ff */
[----:B------:R-:W-:-:S05]  /*19080*/  SEL R6, R14, RZ, P1 ;  /* 0x000000ff0e067207 */ /* 0x000fca0000800000 */
[----:B------:R-:W-:-:S04]  /*19090*/  IMAD.IADD R6, R5, 0x1, R6 ;  /* 0x0000000105067824 */ /* 0x000fc800078e0206 */
[----:B------:R-:W-:-:S07]  /*190a0*/  IMAD.MOV.U32 R13, RZ, RZ, R6 ;  /* 0x000000ffff0d7224 */ /* 0x000fce00078e0006 */
[----:B------:R-:W-:Y:S05]  /*190b0*/  WARPSYNC.COLLECTIVE R15, `(.L_x_1527) ;  /* 0x000000000f087348 */ /* 0x000fea0003c00000 */
[----:B------:R0:W1:Y:S02]  /*190c0*/  SHFL.UP P6, R14, R13, R12, R11 ;  /* 0x0400000c0d0e7389 */ /* 0x00006400000c000b */
[----:B01----:R-:W-:Y:S01]  /*190d0*/  ENDCOLLECTIVE ;  /* 0x000000000000791b */ /* 0x003fe20003800000 */
.L_x_1527:
[----:B------:R-:W-:Y:S01]  /*190e0*/  IMAD.MOV.U32 R12, RZ, RZ, 0x4 ;  /* 0x00000004ff0c7424 */ /* 0x000fe200078e00ff */
[----:B------:R-:W-:-:S05]  /*190f0*/  SEL R7, R14, RZ, P2 ;  /* 0x000000ff0e077207 */ /* 0x000fca0001000000 */
[----:B------:R-:W-:-:S04]  /*19100*/  IMAD.IADD R7, R6, 0x1, R7 ;  /* 0x0000000106077824 */ /* 0x000fc800078e0207 */
[----:B------:R-:W-:-:S07]  /*19110*/  IMAD.MOV.U32 R13, RZ, RZ, R7 ;  /* 0x000000ffff0d7224 */ /* 0x000fce00078e0007 */
[----:B------:R-:W-:Y:S05]  /*19120*/  WARPSYNC.COLLECTIVE R15, `(.L_x_1528) ;  /* 0x000000000f087348 */ /* 0x000fea0003c00000 */
[----:B------:R0:W1:Y:S02]  /*19130*/  SHFL.UP P6, R14, R13, R12, R11 ;  /* 0x0400000c0d0e7389 */ /* 0x00006400000c000b */
[----:B01----:R-:W-:Y:S01]  /*19140*/  ENDCOLLECTIVE ;  /* 0x000000000000791b */ /* 0x003fe20003800000 */
.L_x_1528:
[----:B------:R-:W-:Y:S01]  /*19150*/  IMAD.MOV.U32 R12, RZ, RZ, 0x8 ;  /* 0x00000008ff0c7424 */ /* 0x000fe200078e00ff */
[----:B------:R-:W-:-:S05]  /*19160*/  SEL R2, R14, RZ, P3 ;  /* 0x000000ff0e027207 */ /* 0x000fca0001800000 */
[----:B------:R-:W-:-:S04]  /*19170*/  IMAD.IADD R2, R7, 0x1, R2 ;  /* 0x0000000107027824 */ /* 0x000fc800078e0202 */
[----:B------:R-:W-:-:S07]  /*19180*/  IMAD.MOV.U32 R13, RZ, RZ, R2 ;  /* 0x000000ffff0d7224 */ /* 0x000fce00078e0002 */
[----:B------:R-:W-:Y:S05]  /*19190*/  WARPSYNC.COLLECTIVE R15, `(.L_x_1529) ;  /* 0x000000000f087348 */ /* 0x000fea0003c00000 */
[----:B------:R0:W1:Y:S02]  /*191a0*/  SHFL.UP P6, R14, R13, R12, R11 ;  /* 0x0400000c0d0e7389 */ /* 0x00006400000c000b */
[----:B01----:R-:W-:Y:S01]  /*191b0*/  ENDCOLLECTIVE ;  /* 0x000000000000791b */ /* 0x003fe20003800000 */
.L_x_1529:
[----:B------:R-:W-:Y:S01]  /*191c0*/  IMAD.MOV.U32 R12, RZ, RZ, 0x10 ;  /* 0x00000010ff0c7424 */ /* 0x000fe200078e00ff */
[----:B------:R-:W-:-:S05]  /*191d0*/  SEL R3, R14, RZ, P4 ;  /* 0x000000ff0e037207 */ /* 0x000fca0002000000 */
[----:B------:R-:W-:-:S04]  /*191e0*/  IMAD.IADD R3, R2, 0x1, R3 ;  /* 0x0000000102037824 */ /* 0x000fc800078e0203 */
[----:B------:R-:W-:-:S07]  /*191f0*/  IMAD.MOV.U32 R13, RZ, RZ, R3 ;  /* 0x000000ffff0d7224 */ /* 0x000fce00078e0003 */
[----:B------:R-:W-:Y:S05]  /*19200*/  WARPSYNC.COLLECTIVE R15, `(.L_x_1530) ;  /* 0x000000000f087348 */ /* 0x000fea0003c00000 */
[----:B------:R0:W1:Y:S02]  /*19210*/  SHFL.UP P6, R14, R13, R12, R11 ;  /* 0x0400000c0d0e7389 */ /* 0x00006400000c000b */
[----:B01----:R-:W-:Y:S01]  /*19220*/  ENDCOLLECTIVE ;  /* 0x000000000000791b */ /* 0x003fe20003800000 */
.L_x_1530:
        /* <DEDUP_REMOVED lines=8> */
.L_x_1531:
[----:B------:R-:W-:Y:S05]  /*192b0*/  BRA `(.L_x_1532) ;  /* 0xffffffbc00647947 */ /* 0x000fea000383ffff */
.L_x_1421:
[----:B------:R-:W-:Y:S01]  /*192c0*/  BSSY B0, `(.L_x_1533) ;  /* 0x0000008000007945 */ /* 0x000fe20003800000 */
[----:B-----5:R-:W-:Y:S02]  /*192d0*/  IMAD.MOV.U32 R13, RZ, RZ, R5 ;  /* 0x000000ffff0d7224 */ /* 0x020fe400078e0005 */
[----:B------:R-:W-:Y:S02]  /*192e0*/  IMAD.MOV.U32 R12, RZ, RZ, 0x1 ;  /* 0x00000001ff0c7424 */ /* 0x000fe400078e00ff */
[----:B------:R-:W-:Y:S02]  /*192f0*/  IMAD.MOV.U32 R11, RZ, RZ, RZ ;  /* 0x000000ffff0b7224 */ /* 0x000fe400078e00ff */
[----:B------:R-:W-:-:S07]  /*19300*/  IMAD.MOV.U32 R15, RZ, RZ, -0x1 ;  /* 0xffffffffff0f7424 */ /* 0x000fce00078e00ff */
[----:B012---:R-:W-:Y:S05]  /*19310*/  WARPSYNC.COLLECTIVE R15, `(.L_x_1534) ;  /* 0x000000000f087348 */ /* 0x007fea0003c00000 */
[----:B------:R3:W4:Y:S02]  /*19320*/  SHFL.UP P6, R14, R13, R12, R11 ;  /* 0x0400000c0d0e7389 */ /* 0x00072400000c000b */
[----:B01234-:R-:W-:Y:S01]  /*19330*/  ENDCOLLECTIVE ;  /* 0x000000000000791b */ /* 0x01ffe20003800000 */
.L_x_1534:
[----:B------:R-:W-:Y:S05]  /*19340*/  BSYNC B0 ;  /* 0x0000000000007941 */ /* 0x000fea0003800000 */
.L_x_1533:
[----:B------:R-:W-:Y:S01]  /*19350*/  SEL R14, R14, RZ, P1 ;  /* 0x000000ff0e0e7207 */ /* 0x000fe20000800000 */
[----:B------:R-:W-:Y:S02]  /*19360*/  IMAD.MOV.U32 R12, RZ, RZ, 0x2 ;  /* 0x00000002ff0c7424 */ /* 0x000fe400078e00ff */
[----:B------:R-:W-:Y:S02]  /*19370*/  IMAD.MOV.U32 R11, RZ, RZ, RZ ;  /* 0x000000ffff0b7224 */ /* 0x000fe400078e00ff */
[----:B------:R-:W-:Y:S02]  /*19380*/  IMAD.IADD R13, R5, 0x1, R14 ;  /* 0x00000001050d7824 */ /* 0x000fe400078e020e */
[----:B------:R-:W-:-:S07]  /*19390*/  IMAD.MOV.U32 R15, RZ, RZ, -0x1 ;  /* 0xffffffffff0f7424 */ /* 0x000fce00078e00ff */
[----:B------:R-:W-:Y:S05]  /*193a0*/  WARPSYNC.COLLECTIVE R15, `(.L_x_1535) ;  /* 0x000000000f087348 */ /* 0x000fea0003c00000 */
[----:B------:R0:W1:Y:S02]  /*193b0*/  SHFL.UP P6, R14, R13, R12, R11 ;  /* 0x0400000c0d0e7389 */ /* 0x00006400000c000b */
[----:B01----:R-:W-:Y:S01]  /*193c0*/  ENDCOLLECTIVE ;  /* 0x000000000000791b */ /* 0x003fe20003800000 */
.L_x_1535:
[----:B------:R-:W-:Y:S01]  /*193d0*/  IMAD.MOV.U32 R12, RZ, RZ, 0x4 ;  /* 0x00000004ff0c7424 */ /* 0x000fe200078e00ff */
[----:B------:R-:W-:-:S05]  /*193e0*/  SEL R2, R14, RZ, P2 ;  /* 0x000000ff0e027207 */ /* 0x000fca0001000000 */
[----:B------:R-:W-:-:S04]  /*193f0*/  IMAD.IADD R2, R13, 0x1, R2 ;  /* 0x000000010d027824 */ /* 0x000fc800078e0202 */
[----:B------:R-:W-:-:S07]  /*19400*/  IMAD.MOV.U32 R13, RZ, RZ, R2 ;  /* 0x000000ffff0d7224 */ /* 0x000fce00078e0002 */
[----:B------:R-:W-:Y:S05]  /*19410*/  WARPSYNC.COLLECTIVE R15, `(.L_x_1536) ;  /* 0x000000000f087348 */ /* 0x000fea0003c00000 */
[----:B------:R0:W1:Y:S02]  /*19420*/  SHFL.UP P6, R14, R13, R12, R11 ;  /* 0x0400000c0d0e7389 */ /* 0x00006400000c000b */
[----:B01----:R-:W-:Y:S01]  /*19430*/  ENDCOLLECTIVE ;  /* 0x000000000000791b */ /* 0x003fe20003800000 */
.L_x_1536:
[----:B------:R-:W-:Y:S01]  /*19440*/  IMAD.MOV.U32 R12, RZ, RZ, 0x8 ;  /* 0x00000008ff0c7424 */ /* 0x000fe200078e00ff */
[----:B------:R-:W-:-:S05]  /*19450*/  SEL R3, R14, RZ, P3 ;  /* 0x000000ff0e037207 */ /* 0x000fca0001800000 */
[----:B------:R-:W-:-:S04]  /*19460*/  IMAD.IADD R3, R2, 0x1, R3 ;  /* 0x0000000102037824 */ /* 0x000fc800078e0203 */
[----:B------:R-:W-:-:S07]  /*19470*/  IMAD.MOV.U32 R13, RZ, RZ, R3 ;  /* 0x000000ffff0d7224 */ /* 0x000fce00078e0003 */
[----:B------:R-:W-:Y:S05]  /*19480*/  WARPSYNC.COLLECTIVE R15, `(.L_x_1537) ;  /* 0x000000000f087348 */ /* 0x000fea0003c00000 */
[----:B------:R0:W1:Y:S02]  /*19490*/  SHFL.UP P6, R14, R13, R12, R11 ;  /* 0x0400000c0d0e7389 */ /* 0x00006400000c000b */
[----:B01----:R-:W-:Y:S01]  /*194a0*/  ENDCOLLECTIVE ;  /* 0x000000000000791b */ /* 0x003fe20003800000 */
.L_x_1537:
[----:B------:R-:W-:Y:S01]  /*194b0*/  IMAD.MOV.U32 R12, RZ, RZ, 0x10 ;  /* 0x00000010ff0c7424 */ /* 0x000fe200078e00ff */
[----:B------:R-:W-:-:S05]  /*194c0*/  SEL R4, R14, RZ, P4 ;  /* 0x000000ff0e047207 */ /* 0x000fca0002000000 */
[----:B------:R-:W-:-:S04]  /*194d0*/  IMAD.IADD R4, R3, 0x1, R4 ;  /* 0x0000000103047824 */ /* 0x000fc800078e0204 */
[----:B------:R-:W-:-:S07]  /*194e0*/  IMAD.MOV.U32 R13, RZ, RZ, R4 ;  /* 0x000000ffff0d7224 */ /* 0x000fce00078e0004 */
[----:B------:R-:W-:Y:S05]  /*194f0*/  WARPSYNC.COLLECTIVE R15, `(.L_x_1538) ;  /* 0x000000000f087348 */ /* 0x000fea0003c00000 */
[----:B------:R0:W1:Y:S02]  /*19500*/  SHFL.UP P6, R14, R13, R12, R11 ;  /* 0x0400000c0d0e7389 */ /* 0x00006400000c000b */
[----:B01----:R-:W-:Y:S01]  /*19510*/  ENDCOLLECTIVE ;  /* 0x000000000000791b */ /* 0x003fe20003800000 */
.L_x_1538:
        /* <DEDUP_REMOVED lines=8> */
.L_x_1539:
[----:B------:R-:W-:Y:S05]  /*195a0*/  BRA `(.L_x_1540) ;  /* 0xffffffbc00447947 */ /* 0x000fea000383ffff */
.L_x_1423:
[----:B------:R-:W-:Y:S01]  /*195b0*/  BSSY B0, `(.L_x_1541) ;  /* 0x0000006000007945 */ /* 0x000fe20003800000 */
[----:B------:R-:W-:Y:S01]  /*195c0*/  PLOP3.LUT P6, PT, P6, PT, PT, 0x8, 0x0 ;  /* 0x000000000000781c */ /* 0x000fe200037ce170 */
[----:B------:R-:W-:-:S12]  /*195d0*/  IMAD.MOV.U32 R15, RZ, RZ, -0x1 ;  /* 0xffffffffff0f7424 */ /* 0x000fd800078e00ff */
[----:B01----:R-:W-:Y:S05]  /*195e0*/  WARPSYNC.COLLECTIVE R15, `(.L_x_1542) ;  /* 0x000000000f087348 */ /* 0x003fea0003c00000 */
[----:B------:R-:W-:Y:S01]  /*195f0*/  VOTE.ANY R14, PT, P6 ;  /* 0x00000000000e7806 */ /* 0x000fe200030e0100 */
[----:B01----:R-:W-:Y:S06]  /*19600*/  ENDCOLLECTIVE ;  /* 0x000000000000791b */ /* 0x003fec0003800000 */
.L_x_1542:
[----:B------:R-:W-:Y:S05]  /*19610*/  BSYNC B0 ;  /* 0x0000000000007941 */ /* 0x000fea0003800000 */
.L_x_1541:
[----:B------:R-:W-:Y:S02]  /*19620*/  IMAD.MOV.U32 R2, RZ, RZ, R14 ;  /* 0x000000ffff027224 */ /* 0x000fe400078e000e */
[----:B------:R-:W-:Y:S02]  /*19630*/  IMAD.MOV.U32 R13, RZ, RZ, R5 ;  /* 0x000000ffff0d7224 */ /* 0x000fe400078e0005 */
[----:B------:R-:W0:Y:S01]  /*19640*/  POPC R4, R2 ;  /* 0x0000000200047309 */ /* 0x000e220000000000 */
[----:B------:R-:W-:Y:S02]  /*19650*/  IMAD.MOV.U32 R11, RZ, RZ, 0x1f ;  /* 0x0000001fff0b7424 */ /* 0x000fe400078e00ff */
[----:B------:R-:W-:Y:S02]  /*19660*/  IMAD.MOV.U32 R15, RZ, RZ, -0x1 ;  /* 0xffffffffff0f7424 */ /* 0x000fe400078e00ff */
[----:B0-----:R-:W-:-:S07]  /*19670*/  IMAD.MOV.U32 R12, RZ, RZ, R4 ;  /* 0x000000ffff0c7224 */ /* 0x001fce00078e0004 */
[----:B------:R-:W-:Y:S05]  /*19680*/  WARPSYNC.COLLECTIVE R15, `(.L_x_1543) ;  /* 0x000000000f087348 */ /* 0x000fea0003c00000 */
[----:B------:R0:W1:Y:S02]  /*19690*/  SHFL.IDX P6, R14, R13, R12, R11 ;  /* 0x0000000c0d0e7389 */ /* 0x00006400000c000b */
[----:B01----:R-:W-:Y:S01]  /*196a0*/  ENDCOLLECTIVE ;  /* 0x000000000000791b */ /* 0x003fe20003800000 */
.L_x_1543:
[----:B------:R-:W-:Y:S01]  /*196b0*/  IMAD.MOV.U32 R5, RZ, RZ, R14 ;  /* 0x000000ffff057224 */ /* 0x000fe200078e000e */
[----:B------:R-:W-:Y:S06]  /*196c0*/  BRA `(.L_x_1544) ;  /* 0xffffffbc00347947 */ /* 0x000fec000383ffff */
.L_x_1425:
[----:B------:R-:W-:Y:S01]  /*196d0*/  BSSY B0, `(.L_x_1545) ;  /* 0x0000007000007945 */ /* 0x000fe20003800000 */
[----:B------:R-:W-:Y:S02]  /*196e0*/  IMAD.MOV.U32 R13, RZ, RZ, R6 ;  /* 0x000000ffff0d7224 */ /* 0x000fe400078e0006 */
[----:B------:R-:W-:Y:S02]  /*196f0*/  IMAD.MOV.U32 R11, RZ, RZ, 0x1f ;  /* 0x0000001fff0b7424 */ /* 0x000fe400078e00ff */
[----:B------:R-:W-:-:S07]  /*19700*/  IMAD.MOV.U32 R15, RZ, RZ, -0x1 ;  /* 0xffffffffff0f7424 */ /* 0x000fce00078e00ff */
[----:B0123--:R-:W-:Y:S05]  /*19710*/  WARPSYNC.COLLECTIVE R15, `(.L_x_1546) ;  /* 0x000000000f087348 */ /* 0x00ffea0003c00000 */
[----:B------:R4:W0:Y:S02]  /*19720*/  SHFL.IDX P6, R14, R13, R12, R11 ;  /* 0x0000000c0d0e7389 */ /* 0x00082400000c000b */
[----:B01234-:R-:W-:Y:S01]  /*19730*/  ENDCOLLECTIVE ;  /* 0x000000000000791b */ /* 0x01ffe20003800000 */
.L_x_1546:
[----:B------:R-:W-:Y:S05]  /*19740*/  BSYNC B0 ;  /* 0x0000000000007941 */ /* 0x000fea0003800000 */
.L_x_1545:
[----:B------:R-:W-:Y:S05]  /*19750*/  BRA `(.L_x_1424) ;  /* 0xffffffbc002c7947 */ /* 0x000fea000383ffff */
.L_x_1429:
[----:B-1----:R1:W2:Y:S02]  /*19760*/  SYNCS.PHASECHK.TRANS64.TRYWAIT P0, [R4+URZ+0x30820], R0 ;  /* 0x03082000040075a7 */ /* 0x0022a4000800017f */
[----:B--2---:R-:W-:Y:S05]  /*19770*/  @!P0 NANOSLEEP.SYNCS 0x989680 ;  /* 0x009896800000895d */ /* 0x004fea0003900000 */
[----:B------:R-:W2:Y:S02]  /*19780*/  @!P0 SYNCS.PHASECHK.TRANS64 P0, [R4+URZ+0x30820], R0 ;  /* 0x03082000040085a7 */ /* 0x000ea4000800007f */
[----:B--2---:R-:W-:Y:S05]  /*19790*/  @!P0 BRA `(.L_x_1429) ;  /* 0xfffffffc00f08947 */ /* 0x004fea000383ffff */
[----:B------:R-:W-:Y:S05]  /*197a0*/  BRA `(.L_x_1547) ;  /* 0xffffffc000a47947 */ /* 0x000fea000383ffff */
.L_x_1430:
        /* <DEDUP_REMOVED lines=8> */
[----:B01-3--:R-:W-:Y:S05]  /*19830*/  WARPSYNC.COLLECTIVE R15, `(.L_x_1549) ;  /* 0x000000000f087348 */ /* 0x00bfea0003c00000 */
[----:B------:R2:W4:Y:S02]  /*19840*/  SHFL.IDX P6, R14, R13, R12, R11 ;  /* 0x0000000c0d0e7389 */ /* 0x00052400000c000b */
[----:B01234-:R-:W-:Y:S01]  /*19850*/  ENDCOLLECTIVE ;  /* 0x000000000000791b */ /* 0x01ffe20003800000 */
.L_x_1549:
[----:B------:R-:W-:Y:S05]  /*19860*/  BSYNC B0 ;  /* 0x0000000000007941 */ /* 0x000fea0003800000 */
.L_x_1548:
[----:B------:R-:W-:Y:S05]  /*19870*/  BRA `(.L_x_1550) ;  /* 0xffffffc0008c7947 */ /* 0x000fea000383ffff */
.L_x_1433:
[----:B------:R-:W-:Y:S01]  /*19880*/  BSSY B1, `(.L_x_1551) ;  /* 0x0000006000017945 */ /* 0x000fe20003800000 */
[----:B------:R-:W-:-:S07]  /*19890*/  IMAD.MOV.U32 R15, RZ, RZ, -0x1 ;  /* 0xffffffffff0f7424 */ /* 0x000fce00078e00ff */
[----:B01-3--:R-:W-:Y:S05]  /*198a0*/  WARPSYNC.COLLECTIVE R15, `(.L_x_1552) ;  /* 0x000000000f0c7348 */ /* 0x00bfea0003c00000 */
[----:B------:R-:W-:Y:S02]  /*198b0*/  ELECT P6, UR62, PT ;  /* 0x00000000003e782f */ /* 0x000fe400038c0000 */
[----:B------:R-:W-:Y:S01]  /*198c0*/  MOV R14, UR62 ;  /* 0x0000003e000e7c02 */ /* 0x000fe20008000f00 */
[----:B01-3--:R-:W-:Y:S10]  /*198d0*/  ENDCOLLECTIVE ;  /* 0x000000000000791b */ /* 0x00bff40003800000 */
.L_x_1552:
[----:B------:R-:W-:Y:S05]  /*198e0*/  BSYNC B1 ;  /* 0x0000000000017941 */ /* 0x000fea0003800000 */
.L_x_1551:
[----:B------:R-:W-:Y:S05]  /*198f0*/  BRA `(.L_x_1553) ;  /* 0xffffffc000847947 */ /* 0x000fea000383ffff */
.L_x_1435:
[----:B-1----:R1:W2:Y:S02]  /*19900*/  SYNCS.PHASECHK.TRANS64.TRYWAIT P1, [R5+URZ+0x30840], R0 ;  /* 0x03084000050075a7 */ /* 0x0022a4000802017f */
[----:B--2---:R-:W-:Y:S05]  /*19910*/  @!P1 NANOSLEEP.SYNCS 0x989680 ;  /* 0x009896800000995d */ /* 0x004fea0003900000 */
[----:B------:R-:W2:Y:S02]  /*19920*/  @!P1 SYNCS.PHASECHK.TRANS64 P1, [R5+URZ+0x30840], R0 ;  /* 0x03084000050095a7 */ /* 0x000ea4000802007f */
[----:B--2---:R-:W-:Y:S05]  /*19930*/  @!P1 BRA `(.L_x_1435) ;  /* 0xfffffffc00f09947 */ /* 0x004fea000383ffff */
[----:B------:R-:W-:Y:S05]  /*19940*/  BRA `(.L_x_1554) ;  /* 0xffffffc000a47947 */ /* 0x000fea000383ffff */
.L_x_1437:
[----:B--2---:R2:W4:Y:S02]  /*19950*/  SYNCS.PHASECHK.TRANS64.TRYWAIT P1, [R23+URZ+0x30840], R2 ;  /* 0x03084002170075a7 */ /* 0x004524000802017f */
[----:B----4-:R-:W-:Y:S05]  /*19960*/  @!P1 NANOSLEEP.SYNCS 0x989680 ;  /* 0x009896800000995d */ /* 0x010fea0003900000 */
[----:B------:R-:W4:Y:S02]  /*19970*/  @!P1 SYNCS.PHASECHK.TRANS64 P1, [R23+URZ+0x30840], R2 ;  /* 0x03084002170095a7 */ /* 0x000f24000802007f */
[----:B----4-:R-:W-:Y:S05]  /*19980*/  @!P1 BRA `(.L_x_1437) ;  /* 0xfffffffc00f09947 */ /* 0x010fea000383ffff */
[----:B------:R-:W-:Y:S05]  /*19990*/  BRA `(.L_x_1555) ;  /* 0xffffffc000b07947 */ /* 0x000fea000383ffff */
.L_x_1439:
[----:B----4-:R4:W0:Y:S02]  /*199a0*/  SYNCS.PHASECHK.TRANS64.TRYWAIT P1, [R5+URZ+0x30860], R0 ;  /* 0x03086000050075a7 */ /* 0x010824000802017f */
[----:B0-----:R-:W-:Y:S05]  /*199b0*/  @!P1 NANOSLEEP.SYNCS 0x989680 ;  /* 0x009896800000995d */ /* 0x001fea0003900000 */
[----:B------:R-:W0:Y:S02]  /*199c0*/  @!P1 SYNCS.PHASECHK.TRANS64 P1, [R5+URZ+0x30860], R0 ;  /* 0x03086000050095a7 */ /* 0x000e24000802007f */
[----:B0-----:R-:W-:Y:S05]  /*199d0*/  @!P1 BRA `(.L_x_1439) ;  /* 0xfffffffc00f09947 */ /* 0x001fea000383ffff */
[----:B------:R-:W-:Y:S05]  /*199e0*/  BRA `(.L_x_1556) ;  /* 0xffffffc000ac7947 */ /* 0x000fea000383ffff */
.L_x_1557:
        /* <DEDUP_REMOVED lines=9> */
.L_x_3236:


//--------------------- .text._ZN7cutlass13device_kernelIN5flash11enable_sm90INS1_16FlashAttnFwdSm90INS1_25CollectiveMainloopFwdSm90ILi2EN4cute5tupleIJNS5_1CILi1EEES8_S8_EEENS6_IJNS7_ILi128EEENS7_ILi96EEENS7_ILi192EEEEEELi192ENS_6half_tEfNS_4arch4Sm90ELb0ELb1ELb0ELb1ELb1ELb1ELb0ELb1ELb1ELb1ELb0ELb0EEENS1_21CollectiveEpilogueFwdINS6_IJSA_SC_SB_EEES9_SE_SG_Li256ELb1ELb1ELb0ELb0EEENS1_36VarlenDynamicPersistentTileSchedulerILi128ELi96ELi256ELi128ELb0ELb1ELb1ELb1ELb0ELb1EEEEEEEEEvNT_6ParamsE --------------------------
	.section	.text._ZN7cutlass13device_kernelIN5flash11enable_sm90INS1_16FlashAttnFwdSm90INS1_25CollectiveMainloopFwdSm90ILi2EN4cute5tupleIJNS5_1CILi1EEES8_S8_EEENS6_IJNS7_ILi128EEENS7_ILi96EEENS7_ILi192EEEEEELi192ENS_6half_tEfNS_4arch4Sm90ELb0ELb1ELb0ELb1ELb1ELb1ELb0ELb1ELb1ELb1ELb0ELb0EEENS1_21CollectiveEpilogueFwdINS6_IJSA_SC_SB_EEES9_SE_SG_Li256ELb1ELb1ELb0ELb0EEENS1_36VarlenDynamicPersistentTileSchedulerILi128ELi96ELi256ELi128ELb0ELb1ELb1ELb1ELb0ELb1EEEEEEEEEvNT_6ParamsE,"ax",@progbits
	.align	128
.text._ZN7cutlass13device_kernelIN5flash11enable_sm90INS1_16FlashAttnFwdSm90INS1_25CollectiveMainloopFwdSm90ILi2EN4cute5tupleIJNS5_1CILi1EEES8_S8_EEENS6_IJNS7_ILi128EEENS7_ILi96EEENS7_ILi192EEEEEELi192ENS_6half_tEfNS_4arch4Sm90ELb0ELb1ELb0ELb1ELb1ELb1ELb0ELb1ELb1ELb1ELb0ELb0EEENS1_21CollectiveEpilogueFwdINS6_IJSA_SC_SB_EEES9_SE_SG_Li256ELb1ELb1ELb0ELb0EEENS1_36VarlenDynamicPersistentTileSchedulerILi128ELi96ELi256ELi128ELb0ELb1ELb1ELb1ELb0ELb1EEEEEEEEEvNT_6ParamsE:
        .type           _ZN7cutlass13device_kernelIN5flash11enable_sm90INS1_16FlashAttnFwdSm90INS1_25CollectiveMainloopFwdSm90ILi2EN4cute5tupleIJNS5_1CILi1EEES8_S8_EEENS6_IJNS7_ILi128EEENS7_ILi96EEENS7_ILi192EEEEEELi192ENS_6half_tEfNS_4arch4Sm90ELb0ELb1ELb0ELb1ELb1ELb1ELb0ELb1ELb1ELb1ELb0ELb0EEENS1_21CollectiveEpilogueFwdINS6_IJSA_SC_SB_EEES9_SE_SG_Li256ELb1ELb1ELb0ELb0EEENS1_36VarlenDynamicPersistentTileSchedulerILi128ELi96ELi256ELi128ELb0ELb1ELb1ELb1ELb0ELb1EEEEEEEEEvNT_6ParamsE,@function
        .size           _ZN7cutlass13device_kernelIN5flash11enable_sm90INS1_16FlashAttnFwdSm90INS1_25CollectiveMainloopFwdSm90ILi2EN4cute5tupleIJNS5_1CILi1EEES8_S8_EEENS6_IJNS7_ILi128EEENS7_ILi96EEENS7_ILi192EEEEEELi192ENS_6half_tEfNS_4arch4Sm90ELb0ELb1ELb0ELb1ELb1ELb1ELb0ELb1ELb1ELb1ELb0ELb0EEENS1_21CollectiveEpilogueFwdINS6_IJSA_SC_SB_EEES9_SE_SG_Li256ELb1ELb1ELb0ELb0EEENS1_36VarlenDynamicPersistentTileSchedulerILi128ELi96ELi256ELi128ELb0ELb1ELb1ELb1ELb0ELb1EEEEEEEEEvNT_6ParamsE,(.L_x_3237 - _ZN7cutlass13device_kernelIN5flash11enable_sm90INS1_16FlashAttnFwdSm90INS1_25CollectiveMainloopFwdSm90ILi2EN4cute5tupleIJNS5_1CILi1EEES8_S8_EEENS6_IJNS7_ILi128EEENS7_ILi96EEENS7_ILi192EEEEEELi192ENS_6half_tEfNS_4arch4Sm90ELb0ELb1ELb0ELb1ELb1ELb1ELb0ELb1ELb1ELb1ELb0ELb0EEENS1_21CollectiveEpilogueFwdINS6_IJSA_SC_SB_EEES9_SE_SG_Li256ELb1ELb1ELb0ELb0EEENS1_36VarlenDynamicPersistentTileSchedulerILi128ELi96ELi256ELi128ELb0ELb1ELb1ELb1ELb0ELb1EEEEEEEEEvNT_6ParamsE)
        .other          _ZN7cutlass13device_kernelIN5flash11enable_sm90INS1_16FlashAttnFwdSm90INS1_25CollectiveMainloopFwdSm90ILi2EN4cute5tupleIJNS5_1CILi1EEES8_S8_EEENS6_IJNS7_ILi128EEENS7_ILi96EEENS7_ILi192EEEEEELi192ENS_6half_tEfNS_4arch4Sm90ELb0ELb1ELb0ELb1ELb1ELb1ELb0ELb1ELb1ELb1ELb0ELb0EEENS1_21CollectiveEpilogueFwdINS6_IJSA_SC_SB_EEES9_SE_SG_Li256ELb1ELb1ELb0ELb0EEENS1_36VarlenDynamicPersistentTileSchedulerILi128ELi96ELi256ELi128ELb0ELb1ELb1ELb1ELb0ELb1EEEEEEEEEvNT_6ParamsE,@"STO_CUDA_ENTRY STV_DEFAULT"
_ZN7cutlass13device_kernelIN5flash11enable_sm90INS1_16FlashAttnFwdSm90INS1_25CollectiveMainloopFwdSm90ILi2EN4cute5tupleIJNS5_1CILi1EEES8_S8_EEENS6_IJNS7_ILi128EEENS7_ILi96EEENS7_ILi192EEEEEELi192ENS_6half_tEfNS_4arch4Sm90ELb0ELb1ELb0ELb1ELb1ELb1ELb0ELb1ELb1ELb1ELb0ELb0EEENS1_21CollectiveEpilogueFwdINS6_IJSA_SC_SB_EEES9_SE_SG_Li256ELb1ELb1ELb0ELb0EEENS1_36VarlenDynamicPersistentTileSchedulerILi128ELi96ELi256ELi128ELb0ELb1ELb1ELb1ELb0ELb1EEEEEEEEEvNT_6ParamsE:
        /* <DEDUP_REMOVED lines=18> */
.L_x_1559:
[----:B------:R-:W-:Y:S05]  /*0120*/  BSYNC B0 ;  /* 0x0000000000007941 */ /* 0x000fea0003800000 */
.L_x_1558:
        /* <DEDUP_REMOVED lines=41> */
.L_x_1560:
        /* <DEDUP_REMOVED lines=22> */
.L_x_1561:
        /* <DEDUP_REMOVED lines=18> */
.L_x_1562:
        /* <DEDUP_REMOVED lines=22> */
.L_x_1563:
        /* <DEDUP_REMOVED lines=22> */
.L_x_1564:
[----:B0-----:R-:W-:Y:S01]  /*0900*/  UMOV UR4, 0x1 ;  /* 0x0000000100047882 */ /* 0x001fe20000000000 */
[----:B------:R-:W-:Y:S01]  /*0910*/  PLOP3.LUT P0, PT, PT, PT, UP0, 0x80, 0x0 ;  /* 0x000000000000781c */ /* 0x000fe20003f0f008 */
[----:B------:R-:W-:Y:S01]  /*0920*/  USEL UR4, UR4, 0x2, !UP0 ;  /* 0x0000000204047887 */ /* 0x000fe2000c000000 */
[----:B------:R-:W-:Y:S01]  /*0930*/  NOP ;  /* 0x0000000000007918 */ /* 0x000fe20000000000 */
[----:B------:R-:W-:Y:S01]  /*0940*/  ULDC.64 UR60, c[0x0][0x208] ;  /* 0x00008200003c7ab9 */ /* 0x000fe20000000a00 */
[----:B------:R-:W-:Y:S03]  /*0950*/  BSSY B9, `(.L_x_1565) ;  /* 0x00028e9000097945 */ /* 0x000fe60003800000 */
[----:B------:R-:W-:-:S05]  /*0960*/  IMAD.U32 R3, RZ, RZ, UR4 ;  /* 0x00000004ff037e24 */ /* 0x000fca000f8e00ff */
[----:B------:R0:W-:Y:S01]  /*0970*/  STL [R1+0x8c], R3 ;  /* 0x00008c0301007387 */ /* 0x0001e20000100800 */
[----:B-12-4-:R-:W-:Y:S06]  /*0980*/  BAR.SYNC.DEFER_BLOCKING 0x0 ;  /* 0x0000000000007b1d */ /* 0x016fec0000010000 */
[----:B------:R-:W-:Y:S05]  /*0990*/  @!P0 BRA `(.L_x_1566) ;  /* 0x0000021400ec8947 */ /* 0x000fea0003800000 */
.L_x_1567:
[----:B------:R-:W-:-:S08]  /*09a0*/  NOP ;  /* 0x0000000000007918 */ /* 0x000fd00000000000 */
[----:B------:R-:W1:Y:S02]  /*09b0*/  USETMAXREG.TRY_ALLOC.CTAPOOL UP0, 0xe8 ;  /* 0x000000e8000079c8 */ /* 0x000e640008000600 */
[----:B-1----:R-:W-:-:S13]  /*09c0*/  PLOP3.LUT P0, PT, PT, PT, UP0, 0x80, 0x0 ;  /* 0x000000000000781c */ /* 0x002fda0003f0f008 */
[----:B------:R-:W-:Y:S05]  /*09d0*/  @!P0 BRA `(.L_x_1567) ;  /* 0xfffffffc00f08947 */ /* 0x000fea000383ffff */
[----:B------:R-:W1:Y:S08]  /*09e0*/  S2UR UR4, SR_CgaCtaId ;  /* 0x00000000000479c3 */ /* 0x000e700000008800 */
[----:B------:R-:W-:Y:S06]  /*09f0*/  BAR.ARV 0x8, 0x180 ;  /* 0x0206000000007b1d */ /* 0x000fec0000002000 */
[----:B0-----:R-:W-:-:S02]  /*0a00*/  MOV R3, 0x400 ;  /* 0x0000040000037802 */ /* 0x001fc40000000f00 */
[----:B------:R-:W-:Y:S01]  /*0a10*/  BAR.SYNC.DEFER_BLOCKING 0x5, 0x180 ;  /* 0x0146000000007b1d */ /* 0x000fe20000010000 */
[----:B-1----:R-:W-:-:S05]  /*0a20*/  IMAD.U32 R204, RZ, RZ, UR4 ;  /* 0x00000004ffcc7e24 */ /* 0x002fca000f8e00ff */
[----:B------:R-:W-:Y:S01]  /*0a30*/  ULDC UR4, c[0x0][0xc3c] ;  /* 0x00030f0000047ab9 */ /* 0x000fe20000000800 */
[----:B------:R-:W-:-:S05]  /*0a40*/  LEA R18, R204, R3, 0x18 ;  /* 0x00000003cc127211 */ /* 0x000fca00078ec0ff */
[----:B------:R-:W0:Y:S01]  /*0a50*/  LDS.128 R28, [R18+0x308d0] ;  /* 0x0308d000121c7984 */ /* 0x000e220000000c00 */
[----:B------:R-:W-:Y:S06]  /*0a60*/  BAR.ARV 0x4, 0x180 ;  /* 0x0106000000007b1d */ /* 0x000fec0000002000 */
[----:B0-----:R-:W-:-:S13]  /*0a70*/  ISETP.GE.AND P0, PT, R31, UR4, PT ;  /* 0x000000041f007c0c */ /* 0x001fda000bf06270 */
[----:B------:R-:W-:Y:S05]  /*0a80*/  @P0 BRA `(.L_x_1568) ;  /* 0x0000028c00540947 */ /* 0x000fea0003800000 */
[----:B------:R-:W2:Y:S01]  /*0a90*/  LDL R2, [R1+0x8c] ;  /* 0x00008c0001027983 */ /* 0x000ea20000100800 */
[----:B------:R-:W-:Y:S01]  /*0aa0*/  VIADD R0, R0, 0xffffff80 ;  /* 0xffffff8000007836 */ /* 0x000fe20000000000 */
[----:B------:R-:W-:Y:S01]  /*0ab0*/  R2UR UR4, R18 ;  /* 0x00000000120472ca */ /* 0x000fe200000e0000 */
[----:B------:R-:W-:Y:S02]  /*0ac0*/  IMAD.MOV.U32 R19, RZ, RZ, RZ ;  /* 0x000000ffff137224 */ /* 0x000fe400078e00ff */
[----:B------:R-:W-:Y:S01]  /*0ad0*/  IMAD.MOV.U32 R219, RZ, RZ, RZ ;  /* 0x000000ffffdb7224 */ /* 0x000fe200078e00ff */
[----:B------:R-:W-:Y:S01]  /*0ae0*/  SHF.R.S32.HI R3, RZ, 0x1f, R0 ;  /* 0x0000001fff037819 */ /* 0x000fe20000011400 */
[----:B------:R-:W-:Y:S02]  /*0af0*/  IMAD.MOV.U32 R199, RZ, RZ, RZ ;  /* 0x000000ffffc77224 */ /* 0x000fe400078e00ff */
[----:B------:R-:W-:Y:S01]  /*0b00*/  IMAD.MOV.U32 R194, RZ, RZ, RZ ;  /* 0x000000ffffc27224 */ /* 0x000fe200078e00ff */
[----:B------:R-:W-:-:S02]  /*0b10*/  LEA.HI R4, R3, R0, RZ, 0x4 ;  /* 0x0000000003047211 */ /* 0x000fc400078f20ff */
[CC--:B------:R-:W-:Y:S02]  /*0b20*/  LEA.HI R6, R3.reuse, R0.reuse, RZ, 0x2 ;  /* 0x0000000003067211 */ /* 0x0c0fe400078f10ff */
[----:B------:R-:W-:Y:S01]  /*0b30*/  SHF.R.S32.HI R7, RZ, 0x4, R4 ;  /* 0x00000004ff077819 */ /* 0x000fe20000011404 */
[----:B------:R-:W-:Y:S01]  /*0b40*/  UIADD3 UR4, UR4, 0x12400, URZ ;  /* 0x0001240004047890 */ /* 0x000fe2000fffe03f */
[----:B------:R-:W-:Y:S02]  /*0b50*/  LEA.HI R8, R3, R0, RZ, 0x3 ;  /* 0x0000000003087211 */ /* 0x000fe400078f18ff */
[----:B------:R-:W-:Y:S02]  /*0b60*/  LOP3.LUT R9, R6, 0xfffffffc, RZ, 0xc0, !PT ;  /* 0xfffffffc06097812 */ /* 0x000fe400078ec0ff */
[----:B------:R-:W-:Y:S02]  /*0b70*/  LOP3.LUT R11, R8, 0xfffffff8, RZ, 0xc0, !PT ;  /* 0xfffffff8080b7812 */ /* 0x000fe400078ec0ff */
[----:B------:R-:W-:Y:S01]  /*0b80*/  SHF.R.S32.HI R218, RZ, 0x2, R6 ;  /* 0x00000002ffda7819 */ /* 0x000fe20000011406 */
[----:B------:R-:W-:-:S02]  /*0b90*/  IMAD.IADD R20, R0, 0x1, -R9 ;  /* 0x0000000100147824 */ /* 0x000fc400078e0a09 */
[----:B------:R-:W-:-:S03]  /*0ba0*/  IMAD.IADD R11, R0, 0x1, -R11 ;  /* 0x00000001000b7824 */ /* 0x000fc600078e0a0b */
[----:B------:R-:W-:-:S05]  /*0bb0*/  SHF.L.U32 R196, R20, 0x2, RZ ;  /* 0x0000000214c47819 */ /* 0x000fca00000006ff */
[C---:B------:R-:W-:Y:S02]  /*0bc0*/  VIADD R221, R196.reuse, 0x20 ;  /* 0x00000020c4dd7836 */ /* 0x040fe40000000000 */
[C---:B------:R-:W-:Y:S02]  /*0bd0*/  VIADD R220, R196.reuse, 0x40 ;  /* 0x00000040c4dc7836 */ /* 0x040fe40000000000 */
[C---:B------:R-:W-:Y:S01]  /*0be0*/  VIADD R223, R196.reuse, 0x10 ;  /* 0x00000010c4df7836 */ /* 0x040fe20000000000 */
[C---:B------:R-:W-:Y:S01]  /*0bf0*/  IADD3 R198, R196.reuse, R221, RZ ;  /* 0x000000ddc4c67210 */ /* 0x040fe20007ffe0ff */
[C---:B------:R-:W-:Y:S02]  /*0c00*/  IMAD.IADD R195, R196.reuse, 0x1, R220 ;  /* 0x00000001c4c37824 */ /* 0x040fe400078e02dc */
[C---:B------:R-:W-:Y:S02]  /*0c10*/  VIADD R222, R196.reuse, 0x30 ;  /* 0x00000030c4de7836 */ /* 0x040fe40000000000 */
[----:B------:R-:W-:Y:S01]  /*0c20*/  VIADD R224, R196, 0x50 ;  /* 0x00000050c4e07836 */ /* 0x000fe20000000000 */
[----:B--2---:R-:W-:-:S02]  /*0c30*/  R2UR UR5, R2 ;  /* 0x00000000020572ca */ /* 0x004fc400000e0000 */
[----:B------:R-:W-:-:S04]  /*0c40*/  LEA.HI R2, R3, R0, RZ, 0x7 ;  /* 0x0000000003027211 */ /* 0x000fc800078f38ff */
[----:B------:R-:W-:Y:S02]  /*0c50*/  LOP3.LUT R5, R2, 0xffffff80, RZ, 0xc0, !PT ;  /* 0xffffff8002057812 */ /* 0x000fe400078ec0ff */
[----:B------:R-:W-:-:S03]  /*0c60*/  SHF.R.S32.HI R16, RZ, 0x7, R2 ;  /* 0x00000007ff107819 */ /* 0x000fc60000011402 */
[----:B------:R-:W-:Y:S01]  /*0c70*/  IMAD.IADD R15, R0, 0x1, -R5 ;  /* 0x00000001000f7824 */ /* 0x000fe200078e0a05 */
[----:B------:R-:W-:Y:S01]  /*0c80*/  LEA.HI R5, R3, R0, RZ, 0x5 ;  /* 0x0000000003057211 */ /* 0x000fe200078f28ff */
[----:B------:R-:W-:Y:S01]  /*0c90*/  ULOP3.LUT UR5, UR5, 0x1, URZ, 0xfc, !UPT ;  /* 0x0000000105057892 */ /* 0x000fe2000f8efc3f */
[C---:B------:R-:W-:Y:S02]  /*0ca0*/  LOP3.LUT R3, R4.reuse, 0x3fffff0, RZ, 0xc0, !PT ;  /* 0x03fffff004037812 */ /* 0x040fe400078ec0ff */
[----:B------:R-:W-:Y:S01]  /*0cb0*/  SHF.R.S32.HI R10, RZ, 0x1f, R15 ;  /* 0x0000001fff0a7819 */ /* 0x000fe2000001140f */
[----:B------:R-:W-:Y:S01]  /*0cc0*/  STL [R1+0x64], R15 ;  /* 0x0000640f01007387 */ /* 0x000fe20000100800 */
[----:B------:R-:W-:Y:S02]  /*0cd0*/  LEA.HI R4, R4, R7, RZ, 0x1 ;  /* 0x0000000704047211 */ /* 0x000fe400078f08ff */
[----:B------:R-:W-:Y:S01]  /*0ce0*/  LEA.HI R12, R10, R15, RZ, 0x2 ;  /* 0x0000000f0a0c7211 */ /* 0x000fe200078f10ff */
[----:B------:R0:W-:Y:S01]  /*0cf0*/  STL [R1+0x4c], R11 ;  /* 0x00004c0b01007387 */ /* 0x0001e20000100800 */
[----:B------:R-:W-:-:S02]  /*0d00*/  LOP3.LUT R4, R4, 0x1ffffffe, RZ, 0xc0, !PT ;  /* 0x1ffffffe04047812 */ /* 0x000fc400078ec0ff */
[--C-:B------:R-:W-:Y:S01]  /*0d10*/  SHF.R.S32.HI R13, RZ, 0x2, R12.reuse ;  /* 0x00000002ff0d7819 */ /* 0x100fe2000001140c */
[----:B------:R-:W-:Y:S01]  /*0d20*/  STL [R1+0x5c], R20 ;  /* 0x00005c1401007387 */ /* 0x000fe20000100800 */
[----:B------:R-:W-:Y:S01]  /*0d30*/  SHF.R.S32.HI R14, RZ, 0x1f, R12 ;  /* 0x0000001fff0e7819 */ /* 0x000fe2000001140c */
[----:B------:R-:W-:Y:S01]  /*0d40*/  IMAD.IADD R4, R7, 0x1, -R4 ;  /* 0x0000000107047824 */ /* 0x000fe200078e0a04 */
[----:B------:R-:W-:Y:S01]  /*0d50*/  IADD3 R3, R0, -R3, RZ ;  /* 0x8000000300037210 */ /* 0x000fe20007ffe0ff */
[----:B------:R-:W-:Y:S01]  /*0d60*/  VIADD R7, R218, 0x40 ;  /* 0x00000040da077836 */ /* 0x000fe20000000000 */
[----:B------:R-:W-:Y:S01]  /*0d70*/  SHF.R.S32.HI R0, RZ, 0x5, R5 ;  /* 0x00000005ff007819 */ /* 0x000fe20000011405 */
[----:B------:R1:W-:Y:S01]  /*0d80*/  STL [R1+0x80], R16 ;  /* 0x0000801001007387 */ /* 0x0003e20000100800 */
[----:B------:R-:W-:Y:S01]  /*0d90*/  LEA.HI R14, R14, R13, RZ, 0x3 ;  /* 0x0000000d0e0e7211 */ /* 0x000fe200078f18ff */
[----:B------:R-:W-:Y:S01]  /*0da0*/  IMAD.SHL.U32 R225, R7, 0x40, RZ ;  /* 0x0000004007e17824 */ /* 0x000fe200078e00ff */
[----:B------:R-:W-:Y:S01]  /*0db0*/  LEA.HI R10, R10, R15, RZ, 0x5 ;  /* 0x0000000f0a0a7211 */ /* 0x000fe200078f28ff */
[----:B------:R-:W-:Y:S01]  /*0dc0*/  IMAD R5, R0, 0x10, R3 ;  /* 0x0000001000057824 */ /* 0x000fe200078e0203 */
[----:B------:R-:W-:Y:S01]  /*0dd0*/  LOP3.LUT R14, R14, 0xfffffff8, RZ, 0xc0, !PT ;  /* 0xfffffff80e0e7812 */ /* 0x000fe200078ec0ff */
[----:B------:R-:W-:Y:S01]  /*0de0*/  IMAD.SHL.U32 R229, R0, 0x200, RZ ;  /* 0x0000020000e57824 */ /* 0x000fe200078e00ff */
[----:B------:R-:W-:-:S02]  /*0df0*/  SHF.R.S32.HI R3, RZ, 0x1f, R6 ;  /* 0x0000001fff037819 */ /* 0x000fc40000011406 */
[----:B------:R-:W-:Y:S01]  /*0e00*/  LEA.HI R2, R2, R16, RZ, 0x1 ;  /* 0x0000001002027211 */ /* 0x000fe200078f08ff */
[----:B------:R-:W-:Y:S01]  /*0e10*/  IMAD.IADD R13, R13, 0x1, -R14 ;  /* 0x000000010d0d7824 */ /* 0x000fe200078e0a0e */
[----:B------:R-:W-:Y:S02]  /*0e20*/  SHF.R.S32.HI R0, RZ, 0x1f, R7 ;  /* 0x0000001fff007819 */ /* 0x000fe40000011407 */
[----:B------:R-:W-:Y:S02]  /*0e30*/  LEA.HI R3, R3, R218, RZ, 0x3 ;  /* 0x000000da03037211 */ /* 0x000fe400078f18ff */
[----:B------:R-:W-:Y:S02]  /*0e40*/  SHF.R.S32.HI R10, RZ, 0x5, R10 ;  /* 0x00000005ff0a7819 */ /* 0x000fe4000001140a */
[----:B------:R-:W-:Y:S02]  /*0e50*/  LOP3.LUT R2, R2, 0x3fffffe, RZ, 0xc0, !PT ;  /* 0x03fffffe02027812 */ /* 0x000fe400078ec0ff */
[----:B------:R-:W-:-:S02]  /*0e60*/  LEA.HI R0, R0, R7, RZ, 0x3 ;  /* 0x0000000700007211 */ /* 0x000fc400078f18ff */
[----:B------:R-:W-:Y:S01]  /*0e70*/  LOP3.LUT R3, R3, 0xfffffff8, RZ, 0xc0, !PT ;  /* 0xfffffff803037812 */ /* 0x000fe200078ec0ff */
[----:B------:R-:W-:Y:S01]  /*0e80*/  IMAD.IADD R2, R16, 0x1, -R2 ;  /* 0x0000000110027824 */ /* 0x000fe200078e0a02 */
[----:B------:R-:W-:Y:S01]  /*0e90*/  LEA R13, R10, R13, 0x4 ;  /* 0x0000000d0a0d7211 */ /* 0x000fe200078e20ff */
[----:B------:R-:W-:Y:S01]  /*0ea0*/  IMAD.SHL.U32 R0, R0, 0x40, RZ ;  /* 0x0000004000007824 */ /* 0x000fe200078e00ff */
[----:B------:R-:W-:Y:S01]  /*0eb0*/  LOP3.LUT R225, R225, 0x1c0, RZ, 0xc0, !PT ;  /* 0x000001c0e1e17812 */ /* 0x000fe200078ec0ff */
[----:B------:R-:W-:Y:S01]  /*0ec0*/  IMAD.IADD R6, R218, 0x1, -R3 ;  /* 0x00000001da067824 */ /* 0x000fe200078e0a03 */
[----:B------:R-:W-:Y:S01]  /*0ed0*/  SHF.R.S32.HI R3, RZ, 0x1f, R198 ;  /* 0x0000001fff037819 */ /* 0x000fe200000114c6 */
[----:B0-----:R-:W-:Y:S01]  /*0ee0*/  IMAD R11, R2, 0x40, R13 ;  /* 0x00000040020b7824 */ /* 0x001fe200078e020d */
[----:B------:R-:W-:Y:S01]  /*0ef0*/  LOP3.LUT R13, R0, 0xfffffe00, RZ, 0xc0, !PT ;  /* 0xfffffe00000d7812 */ /* 0x000fe200078ec0ff */
[----:B------:R-:W-:Y:S01]  /*0f00*/  IMAD.SHL.U32 R227, R6, 0x40, RZ ;  /* 0x0000004006e37824 */ /* 0x000fe200078e00ff */
[----:B------:R-:W-:Y:S01]  /*0f10*/  SHF.R.S32.HI R0, RZ, 0x1f, R195 ;  /* 0x0000001fff007819 */ /* 0x000fe200000114c3 */
[----:B------:R-:W-:Y:S01]  /*0f20*/  IMAD R10, R5, 0x8, R4 ;  /* 0x00000008050a7824 */ /* 0x000fe200078e0204 */
[CC--:B------:R-:W-:Y:S01]  /*0f30*/  LEA.HI R202, R3.reuse, R198.reuse, RZ, 0x3 ;  /* 0x000000c603ca7211 */ /* 0x0c0fe200078f18ff */
[----:B------:R-:W-:Y:S01]  /*0f40*/  STL [R1+0x84], R11 ;  /* 0x0000840b01007387 */ /* 0x000fe20000100800 */
[----:B------:R-:W-:Y:S01]  /*0f50*/  LEA.HI R3, R3, R198, RZ, 0x6 ;  /* 0x000000c603037211 */ /* 0x000fe200078f30ff */
[----:B-1----:R-:W-:Y:S01]  /*0f60*/  IMAD.SHL.U32 R16, R20, 0x8, RZ ;  /* 0x0000000814107824 */ /* 0x002fe200078e00ff */
[-C--:B------:R-:W-:Y:S01]  /*0f70*/  LEA.HI R4, R0, R195.reuse, RZ, 0x6 ;  /* 0x000000c300047211 */ /* 0x080fe200078f30ff */
[----:B------:R0:W-:Y:S01]  /*0f80*/  STL [R1+0x48], R6 ;  /* 0x0000480601007387 */ /* 0x0001e20000100800 */
[----:B------:R-:W-:Y:S01]  /*0f90*/  LOP3.LUT R227, R227, 0x1c0, RZ, 0xc0, !PT ;  /* 0x000001c0e3e37812 */ /* 0x000fe200078ec0ff */
[----:B------:R-:W-:Y:S01]  /*0fa0*/  VIADD R23, R16, 0x80 ;  /* 0x0000008010177836 */ /* 0x000fe20000000000 */
[----:B------:R-:W-:Y:S01]  /*0fb0*/  LEA.HI R2, R0, R195, RZ, 0x3 ;  /* 0x000000c300027211 */ /* 0x000fe200078f18ff */
[----:B------:R-:W-:Y:S01]  /*0fc0*/  IMAD.SHL.U32 R0, R3, 0x80, RZ ;  /* 0x0000008003007824 */ /* 0x000fe200078e00ff */
[----:B------:R-:W-:Y:S01]  /*0fd0*/  SHF.R.U32.HI R14, RZ, 0x3, R225 ;  /* 0x00000003ff0e7819 */ /* 0x000fe200000116e1 */
[----:B------:R-:W-:Y:S01]  /*0fe0*/  IMAD.SHL.U32 R4, R4, 0x80, RZ ;  /* 0x0000008004047824 */ /* 0x000fe200078e00ff */
[----:B------:R-:W-:Y:S01]  /*0ff0*/  SHF.R.U32.HI R228, RZ, 0x3, R227 ;  /* 0x00000003ffe47819 */ /* 0x000fe200000116e3 */
[----:B------:R-:W-:Y:S01]  /*1000*/  STL [R1+0x34], R13 ;  /* 0x0000340d01007387 */ /* 0x000fe20000100800 */
[--C-:B------:R-:W-:Y:S01]  /*1010*/  LOP3.LUT R3, R227, 0x38, R202.reuse, 0xf8, !PT ;  /* 0x00000038e3037812 */ /* 0x100fe200078ef8ca */
[----:B------:R-:W-:Y:S01]  /*1020*/  VIADD R193, R16, 0xa0 ;  /* 0x000000a010c17836 */ /* 0x000fe20000000000 */
[----:B0-----:R-:W-:Y:S01]  /*1030*/  LOP3.LUT R6, R225, 0x38, R202, 0xf8, !PT ;  /* 0x00000038e1067812 */ /* 0x001fe200078ef8ca */
[----:B------:R-:W-:Y:S01]  /*1040*/  STL [R1+0x58], RZ ;  /* 0x000058ff01007387 */ /* 0x000fe20000100800 */
[----:B------:R-:W-:-:S02]  /*1050*/  LOP3.LUT R5, R227, 0x38, R2, 0xf8, !PT ;  /* 0x00000038e3057812 */ /* 0x000fc400078ef802 */
[----:B------:R-:W-:Y:S02]  /*1060*/  LOP3.LUT R9, R225, 0x38, R2, 0xf8, !PT ;  /* 0x00000038e1097812 */ /* 0x000fe400078ef802 */
[----:B------:R-:W-:Y:S02]  /*1070*/  LOP3.LUT R0, R0, 0xffffe000, RZ, 0xc0, !PT ;  /* 0xffffe00000007812 */ /* 0x000fe400078ec0ff */
[----:B------:R-:W-:Y:S02]  /*1080*/  LOP3.LUT R3, R3, R228, RZ, 0x3c, !PT ;  /* 0x000000e403037212 */ /* 0x000fe400078e3cff */
[----:B------:R-:W-:Y:S02]  /*1090*/  LOP3.LUT R7, R6, R14, RZ, 0x3c, !PT ;  /* 0x0000000e06077212 */ /* 0x000fe400078e3cff */
[----:B------:R-:W-:Y:S02]  /*10a0*/  LOP3.LUT R4, R4, 0xffffe000, RZ, 0xc0, !PT ;  /* 0xffffe00004047812 */ /* 0x000fe400078ec0ff */
[----:B------:R-:W-:-:S02]  /*10b0*/  LOP3.LUT R5, R5, R228, RZ, 0x3c, !PT ;  /* 0x000000e405057212 */ /* 0x000fc400078e3cff */
[----:B------:R-:W-:Y:S02]  /*10c0*/  LOP3.LUT R9, R9, R14, RZ, 0x3c, !PT ;  /* 0x0000000e09097212 */ /* 0x000fe400078e3cff */
[-C--:B------:R-:W-:Y:S02]  /*10d0*/  IADD3 R3, R3, R0.reuse, R229 ;  /* 0x0000000003037210 */ /* 0x080fe40007ffe0e5 */
[----:B------:R-:W-:Y:S02]  /*10e0*/  IADD3 R7, R7, R0, R13 ;  /* 0x0000000007077210 */ /* 0x000fe40007ffe00d */
[-C--:B------:R-:W-:Y:S02]  /*10f0*/  IADD3 R5, R5, R4.reuse, R229 ;  /* 0x0000000405057210 */ /* 0x080fe40007ffe0e5 */
[----:B------:R-:W-:Y:S02]  /*1100*/  IADD3 R9, R9, R4, R13 ;  /* 0x0000000409097210 */ /* 0x000fe40007ffe00d */
[----:B------:R-:W-:-:S02]  /*1110*/  MOV R0, UR5 ;  /* 0x0000000500007c02 */ /* 0x000fc40008000f00 */
[----:B------:R-:W-:Y:S01]  /*1120*/  SHF.R.S32.HI R4, RZ, 0x3, R8 ;  /* 0x00000003ff047819 */ /* 0x000fe20000011408 */
[----:B------:R-:W-:Y:S01]  /*1130*/  IMAD.SHL.U32 R8, R10, 0x8, RZ ;  /* 0x000000080a087824 */ /* 0x000fe200078e00ff */
[----:B------:R-:W-:Y:S01]  /*1140*/  LOP3.LUT R12, R12, 0x7ffffffc, RZ, 0xc0, !PT ;  /* 0x7ffffffc0c0c7812 */ /* 0x000fe200078ec0ff */
[----:B------:R0:W-:Y:S01]  /*1150*/  STL [R1+0x38], R0 ;  /* 0x0000380001007387 */ /* 0x0001e20000100800 */
[----:B------:R-:W-:Y:S02]  /*1160*/  SHF.R.S32.HI R203, RZ, 0x3, R2 ;  /* 0x00000003ffcb7819 */ /* 0x000fe40000011402 */
[----:B------:R-:W-:Y:S01]  /*1170*/  LEA R2, R3, UR4, 0x1 ;  /* 0x0000000403027c11 */ /* 0x000fe2000f8e08ff */
[----:B------:R1:W-:Y:S01]  /*1180*/  STL [R1+0x60], R4 ;  /* 0x0000600401007387 */ /* 0x0003e20000100800 */
[----:B------:R-:W-:Y:S01]  /*1190*/  IMAD.IADD R6, R15, 0x1, -R12 ;  /* 0x000000010f067824 */ /* 0x000fe200078e0a0c */
[----:B------:R-:W-:Y:S02]  /*11a0*/  LEA R3, R5, UR4, 0x1 ;  /* 0x0000000405037c11 */ /* 0x000fe4000f8e08ff */
[----:B------:R-:W-:-:S02]  /*11b0*/  IADD3 R192, R16, 0x60, RZ ;  /* 0x0000006010c07810 */ /* 0x000fc40007ffe0ff */
[----:B0-----:R-:W-:Y:S02]  /*11c0*/  LEA.HI R0, R20, R20, RZ, 0x1 ;  /* 0x0000001414007211 */ /* 0x001fe400078f08ff */
[----:B------:R-:W-:Y:S01]  /*11d0*/  SHF.R.S32.HI R17, RZ, 0x1f, R16 ;  /* 0x0000001fff117819 */ /* 0x000fe20000011410 */
[----:B-1----:R-:W-:Y:S01]  /*11e0*/  IMAD.U32 R4, RZ, RZ, UR4 ;  /* 0x00000004ff047e24 */ /* 0x002fe2000f8e00ff */
[----:B------:R-:W-:Y:S02]  /*11f0*/  LOP3.LUT R0, R0, 0x1ffffffe, RZ, 0xc0, !PT ;  /* 0x1ffffffe00007812 */ /* 0x000fe400078ec0ff */
[----:B------:R-:W-:Y:S02]  /*1200*/  SHF.R.S32.HI R216, RZ, 0x1f, R192 ;  /* 0x0000001fffd87819 */ /* 0x000fe400000114c0 */
[----:B------:R0:W-:Y:S01]  /*1210*/  STL [R1+0x7c], R4 ;  /* 0x00007c0401007387 */ /* 0x0001e20000100800 */
[----:B------:R-:W-:Y:S02]  /*1220*/  IADD3 R0, R20, -R0, RZ ;  /* 0x8000000014007210 */ /* 0x000fe40007ffe0ff */
[----:B------:R-:W-:Y:S01]  /*1230*/  SHF.R.S32.HI R206, RZ, 0x1f, R23 ;  /* 0x0000001fffce7819 */ /* 0x000fe20000011417 */
[----:B------:R-:W-:Y:S01]  /*1240*/  STL [R1+0x88], R8 ;  /* 0x0000880801007387 */ /* 0x000fe20000100800 */
[----:B------:R-:W-:Y:S01]  /*1250*/  SHF.R.S32.HI R205, RZ, 0x1f, R193 ;  /* 0x0000001fffcd7819 */ /* 0x000fe200000114c1 */
[----:B------:R-:W-:Y:S01]  /*1260*/  IMAD R0, R0, 0x8, R11 ;  /* 0x0000000800007824 */ /* 0x000fe200078e020b */
[----:B------:R-:W-:Y:S01]  /*1270*/  SHF.R.S32.HI R202, RZ, 0x3, R202 ;  /* 0x00000003ffca7819 */ /* 0x000fe200000114ca */
[----:B------:R1:W-:Y:S01]  /*1280*/  STL [R1+0x40], R6 ;  /* 0x0000400601007387 */ /* 0x0003e20000100800 */
[----:B0-----:R-:W-:-:S04]  /*1290*/  LOP3.LUT R4, R225, 0x38, R16, 0xf8, !PT ;  /* 0x00000038e1047812 */ /* 0x001fc800078ef810 */
[----:B------:R-:W-:-:S04]  /*12a0*/  LOP3.LUT R4, R13, R4, R14, 0xf6, !PT ;  /* 0x000000040d047212 */ /* 0x000fc800078ef60e */
[----:B-1----:R-:W-:Y:S02]  /*12b0*/  LEA R6, R4, UR4, 0x1 ;  /* 0x0000000404067c11 */ /* 0x002fe4000f8e08ff */
[----:B------:R-:W-:-:S03]  /*12c0*/  LEA R4, R7, UR4, 0x1 ;  /* 0x0000000407047c11 */ /* 0x000fc6000f8e08ff */
[----:B------:R-:W-:Y:S04]  /*12d0*/  STL [R1+0x74], R6 ;  /* 0x0000740601007387 */ /* 0x000fe80000100800 */
[----:B------:R0:W-:Y:S04]  /*12e0*/  STL [R1+0x78], R2 ;  /* 0x0000780201007387 */ /* 0x0001e80000100800 */
[----:B------:R1:W-:Y:S04]  /*12f0*/  STL [R1+0x6c], R4 ;  /* 0x00006c0401007387 */ /* 0x0003e80000100800 */
[----:B------:R1:W-:Y:S01]  /*1300*/  STL [R1+0x70], R3 ;  /* 0x0000700301007387 */ /* 0x0003e20000100800 */
[----:B0-----:R-:W-:-:S03]  /*1310*/  LEA R2, R9, UR4, 0x1 ;  /* 0x0000000409027c11 */ /* 0x001fc6000f8e08ff */
[----:B------:R1:W-:Y:S04]  /*1320*/  STL [R1+0x44], R0 ;  /* 0x0000440001007387 */ /* 0x0003e80000100800 */
[----:B------:R1:W-:Y:S02]  /*1330*/  STL [R1+0x68], R2 ;  /* 0x0000680201007387 */ /* 0x0003e40000100800 */
.L_x_1868:
[----:B------:R-:W-:Y:S01]  /*1340*/  ULDC.64 UR4, c[0x0][0xa28] ;  /* 0x00028a0000047ab9 */ /* 0x000fe20000000a00 */
[----:B012---:R-:W0:Y:S01]  /*1350*/  LDC.64 R4, c[0x0][0xa08] ;  /* 0x00028200ff047b82 */ /* 0x007e220000000a00 */
[----:B------:R-:W-:Y:S01]  /*1360*/  ISETP.NE.U32.AND P0, PT, RZ, UR4, PT ;  /* 0x00000004ff007c0c */ /* 0x000fe2000bf05070 */
[----:B------:R-:W-:Y:S01]  /*1370*/  IMAD.MOV.U32 R0, RZ, RZ, RZ ;  /* 0x000000ffff007224 */ /* 0x000fe200078e00ff */
[----:B------:R-:W-:Y:S01]  /*1380*/  ULDC.64 UR6, c[0x0][0xa20] ;  /* 0x0002880000067ab9 */ /* 0x000fe20000000a00 */
[----:B------:R-:W-:Y:S01]  /*1390*/  IMAD.MOV.U32 R26, RZ, RZ, RZ ;  /* 0x000000ffff1a7224 */ /* 0x000fe200078e00ff */
[----:B------:R-:W-:Y:S01]  /*13a0*/  ISETP.NE.AND.EX P0, PT, RZ, UR5, PT, P0 ;  /* 0x00000005ff007c0c */ /* 0x000fe2000bf05300 */
[----:B------:R-:W-:Y:S02]  /*13b0*/  ULDC.64 UR4, c[0x0][0xa18] ;  /* 0x0002860000047ab9 */ /* 0x000fe40000000a00 */
[----:B------:R-:W-:-:S04]  /*13c0*/  ISETP.NE.U32.AND P1, PT, RZ, UR4, PT ;  /* 0x00000004ff007c0c */ /* 0x000fc8000bf25070 */
[----:B------:R-:W-:Y:S01]  /*13d0*/  ISETP.NE.AND.EX P1, PT, RZ, UR5, PT, P1 ;  /* 0x00000005ff007c0c */ /* 0x000fe2000bf25310 */
[----:B------:R-:W-:Y:S02]  /*13e0*/  ULDC.64 UR4, c[0x0][0xa08] ;  /* 0x0002820000047ab9 */ /* 0x000fe40000000a00 */
[----:B------:R-:W-:-:S03]  /*13f0*/  ISETP.NE.U32.AND P3, PT, RZ, UR4, PT ;  /* 0x00000004ff007c0c */ /* 0x000fc6000bf65070 */
[----:B----4-:R-:W1:Y:S01]  /*1400*/  @P0 LDC.64 R2, c[0x0][0xa28] ;  /* 0x00028a00ff020b82 */ /* 0x010e620000000a00 */
[----:B------:R-:W-:Y:S01]  /*1410*/  ISETP.NE.AND.EX P3, PT, RZ, UR5, PT, P3 ;  /* 0x00000005ff007c0c */ /* 0x000fe2000bf65330 */
[----:B0-----:R-:W-:-:S06]  /*1420*/  IMAD.WIDE R8, R31, 0x4, R4 ;  /* 0x000000041f087825 */ /* 0x001fcc00078e0204 */
[----:B------:R-:W0:Y:S01]  /*1430*/  @P1 LDC.64 R6, c[0x0][0xa18] ;  /* 0x00028600ff061b82 */ /* 0x000e220000000a00 */
[----:B------:R-:W-:Y:S02]  /*1440*/  ULDC UR4, c[0x0][0x288] ;  /* 0x0000a20000047ab9 */ /* 0x000fe40000000800 */
[----:B------:R-:W-:Y:S01]  /*1450*/  MOV R200, UR4 ;  /* 0x0000000400c87c02 */ /* 0x000fe20008000f00 */
[----:B------:R2:W-:Y:S01]  /*1460*/  STL [R1+0x50], R30 ;  /* 0x0000501e01007387 */ /* 0x0005e20000100800 */
[----:B------:R-:W-:-:S03]  /*1470*/  ULDC.64 UR4, c[0x0][0x418] ;  /* 0x0001060000047ab9 */ /* 0x000fc60000000a00 */
[----:B------:R2:W5:Y:S01]  /*1480*/  @P3 LDG.E R26, desc[UR60][R8.64] ;  /* 0x0000003c081a3981 */ /* 0x000562000c1e1900 */
[----:B-1----:R-:W-:-:S05]  /*1490*/  @P0 IMAD.WIDE R2, R31, 0x4, R2 ;  /* 0x000000041f020825 */ /* 0x002fca00078e0202 */
[----:B------:R2:W5:Y:S01]  /*14a0*/  @P0 LDG.E R0, desc[UR60][R2.64] ;  /* 0x0000003c02000981 */ /* 0x000562000c1e1900 */
[----:B0-----:R-:W-:-:S05]  /*14b0*/  @P1 IMAD.WIDE R4, R31, 0x4, R6 ;  /* 0x000000041f041825 */ /* 0x001fca00078e0206 */
[----:B------:R2:W5:Y:S04]  /*14c0*/  @P1 LDG.E R200, desc[UR60][R4.64] ;  /* 0x0000003c04c81981 */ /* 0x000568000c1e1900 */
[----:B------:R2:W-:Y:S01]  /*14d0*/  STL [R1+0x54], R31 ;  /* 0x0000541f01007387 */ /* 0x0005e20000100800 */
        /* <DEDUP_REMOVED lines=9> */
[----:B--23--:R-:W-:Y:S08]  /*1570*/  @P1 BRA `(.L_x_1569) ;  /* 0x0000000000241947 */ /* 0x00cff00003800000 */
        /* <DEDUP_REMOVED lines=9> */
.L_x_1569:
[----:B------:R-:W-:Y:S02]  /*1610*/  IMAD.U32 R24, RZ, RZ, UR5 ;  /* 0x00000005ff187e24 */ /* 0x000fe4000f8e00ff */
[----:B------:R-:W-:Y:S01]  /*1620*/  IMAD.U32 R25, RZ, RZ, UR4 ;  /* 0x00000004ff197e24 */ /* 0x000fe2000f8e00ff */
[----:B------:R-:W-:Y:S06]  /*1630*/  @!P2 BRA `(.L_x_1570) ;  /* 0x000000000010a947 */ /* 0x000fec0003800000 */
[----:B------:R-:W0:Y:S02]  /*1640*/  LDC.64 R2, c[0x0][0xa20] ;  /* 0x00028800ff027b82 */ /* 0x000e240000000a00 */
[----:B0-----:R-:W-:-:S05]  /*1650*/  IMAD.WIDE R2, R31, 0x4, R2 ;  /* 0x000000041f027825 */ /* 0x001fca00078e0202 */
[----:B------:R0:W5:Y:S01]  /*1660*/  LDG.E R25, desc[UR60][R2.64] ;  /* 0x0000003c02197981 */ /* 0x000162000c1e1900 */
[----:B------:R-:W-:Y:S05]  /*1670*/  BRA `(.L_x_1571) ;  /* 0x0000000000107947 */ /* 0x000fea0003800000 */
.L_x_1570:
[----:B------:R-:W-:Y:S05]  /*1680*/  @!P3 BRA `(.L_x_1571) ;  /* 0x00000000000cb947 */ /* 0x000fea0003800000 */
[----:B------:R-:W2:Y:S04]  /*1690*/  LDG.E R2, desc[UR60][R8.64] ;  /* 0x0000003c08027981 */ /* 0x000ea8000c1e1900 */
[----:B------:R-:W2:Y:S02]  /*16a0*/  LDG.E R25, desc[UR60][R8.64+0x4] ;  /* 0x0000043c08197981 */ /* 0x000ea4000c1e1900 */
[----:B--2---:R-:W-:-:S07]  /*16b0*/  IMAD.IADD R25, R25, 0x1, -R2 ;  /* 0x0000000119197824 */ /* 0x004fce00078e0a02 */
.L_x_1571:
[----:B------:R-:W-:Y:S01]  /*16c0*/  ULDC.64 UR4, c[0x0][0xa10] ;  /* 0x0002840000047ab9 */ /* 0x000fe20000000a00 */
[----:B------:R-:W1:Y:S01]  /*16d0*/  LDC R8, c[0x0][0x448] ;  /* 0x00011200ff087b82 */ /* 0x000e620000000800 */
[----:B------:R-:W-:-:S04]  /*16e0*/  ISETP.NE.U32.AND P0, PT, RZ, UR4, PT ;  /* 0x00000004ff007c0c */ /* 0x000fc8000bf05070 */
[----:B------:R-:W-:Y:S01]  /*16f0*/  ISETP.NE.AND.EX P0, PT, RZ, UR5, PT, P0 ;  /* 0x00000005ff007c0c */ /* 0x000fe2000bf05300 */
[----:B------:R-:W-:Y:S02]  /*1700*/  ULDC.64 UR4, c[0x0][0xa30] ;  /* 0x00028c0000047ab9 */ /* 0x000fe40000000a00 */
[----:B------:R-:W-:Y:S01]  /*1710*/  ISETP.NE.U32.AND P1, PT, RZ, UR4, PT ;  /* 0x00000004ff007c0c */ /* 0x000fe2000bf25070 */
[----:B-----5:R-:W-:Y:S01]  /*1720*/  IMAD.MOV.U32 R137, RZ, RZ, R25 ;  /* 0x000000ffff897224 */ /* 0x020fe200078e0019 */
[----:B------:R-:W2:Y:S02]  /*1730*/  LDC.64 R10, c[0x0][0x9e0] ;  /* 0x00027800ff0a7b82 */ /* 0x000ea40000000a00 */
[----:B------:R-:W-:-:S06]  /*1740*/  ISETP.NE.AND.EX P1, PT, RZ, UR5, PT, P1 ;  /* 0x00000005ff007c0c */ /* 0x000fcc000bf25310 */
[----:B0-----:R-:W0:Y:S08]  /*1750*/  @P0 LDC.64 R2, c[0x0][0xa10] ;  /* 0x00028400ff020b82 */ /* 0x001e300000000a00 */
[----:B------:R-:W3:Y:S01]  /*1760*/  @P1 LDC.64 R4, c[0x0][0xa30] ;  /* 0x00028c00ff041b82 */ /* 0x000ee20000000a00 */
[----:B0-----:R-:W-:-:S05]  /*1770*/  @P0 IMAD.WIDE R2, R31, 0x4, R2 ;  /* 0x000000041f020825 */ /* 0x001fca00078e0202 */
[----:B------:R-:W4:Y:S04]  /*1780*/  @P0 LDG.E R6, desc[UR60][R2.64] ;  /* 0x0000003c02060981 */ /* 0x000f28000c1e1900 */
[----:B------:R0:W4:Y:S01]  /*1790*/  @P0 LDG.E R7, desc[UR60][R2.64+0x4] ;  /* 0x0000043c02070981 */ /* 0x000122000c1e1900 */
[----:B---3--:R-:W-:-:S05]  /*17a0*/  @P1 IMAD.WIDE R4, R31, 0x4, R4 ;  /* 0x000000041f041825 */ /* 0x008fca00078e0204 */
[----:B------:R3:W5:Y:S01]  /*17b0*/  @P1 LDG.E R137, desc[UR60][R4.64] ;  /* 0x0000003c04891981 */ /* 0x000762000c1e1900 */
[----:B-1----:R-:W-:Y:S01]  /*17c0*/  ISETP.NE.AND P1, PT, R8, 0x1, PT ;  /* 0x000000010800780c */ /* 0x002fe20003f25270 */
[----:B------:R-:W-:Y:S01]  /*17d0*/  IMAD.SHL.U32 R12, R29, 0x80, RZ ;  /* 0x000000801d0c7824 */ /* 0x000fe200078e00ff */
[----:B--2---:R-:W-:-:S03]  /*17e0*/  ISETP.GE.AND P2, PT, R11, 0x1, PT ;  /* 0x000000010b00780c */ /* 0x004fc60003f46270 */
[----:B0-----:R-:W-:Y:S01]  /*17f0*/  VIADD R2, R12, 0x7f ;  /* 0x0000007f0c027836 */ /* 0x001fe20000000000 */
[----:B------:R0:W-:Y:S07]  /*1800*/  STL [R1+0x30], R12 ;  /* 0x0000300c01007387 */ /* 0x0001ee0000100800 */
[----:B------:R-:W1:Y:S08]  /*1810*/  @P1 LDC R9, c[0x0][0x44c] ;  /* 0x00011300ff091b82 */ /* 0x000e700000000800 */
[----:B------:R-:W2:Y:S01]  /*1820*/  @P1 LDC R8, c[0x0][0x450] ;  /* 0x00011400ff081b82 */ /* 0x000ea20000000800 */
[----:B-1----:R-:W-:-:S05]  /*1830*/  @P1 IMAD.HI.U32 R3, R2, R9, RZ ;  /* 0x0000000902031227 */ /* 0x002fca00078e00ff */
[----:B--2---:R-:W-:Y:S02]  /*1840*/  @P1 SHF.R.U32.HI R2, RZ, R8, R3 ;  /* 0x00000008ff021219 */ /* 0x004fe40000011603 */
[----:B----4-:R-:W-:Y:S01]  /*1850*/  @P0 IADD3 R24, -R6, R7, RZ ;  /* 0x0000000706180210 */ /* 0x010fe20007ffe1ff */
[----:B------:R-:W-:-:S04]  /*1860*/  IMAD.IADD R6, R25, 0x1, -R0 ;  /* 0x0000000119067824 */ /* 0x000fc800078e0a00 */
[----:B------:R-:W-:-:S04]  /*1870*/  IMAD.IADD R201, R6, 0x1, R24 ;  /* 0x0000000106c97824 */ /* 0x000fc800078e0218 */
[C---:B------:R-:W-:Y:S01]  /*1880*/  VIADD R0, R201.reuse, 0x5f ;  /* 0x0000005fc9007836 */ /* 0x040fe20000000000 */
[----:B---3--:R-:W-:-:S03]  /*1890*/  IADD3 R5, R201, 0x1, -R200 ;  /* 0x00000001c9057810 */ /* 0x008fc60007ffe8c8 */
[----:B------:R-:W-:Y:S01]  /*18a0*/  IMAD.HI R0, R0, 0x2aaaaaab, RZ ;  /* 0x2aaaaaab00007827 */ /* 0x000fe200078e02ff */
[----:B------:R-:W-:-:S04]  /*18b0*/  IADD3 R7, R5, R2, RZ ;  /* 0x0000000205077210 */ /* 0x000fc80007ffe0ff */
[----:B------:R-:W-:-:S04]  /*18c0*/  SHF.R.U32.HI R3, RZ, 0x1f, R0 ;  /* 0x0000001fff037819 */ /* 0x000fc80000011600 */
[----:B------:R-:W-:Y:S01]  /*18d0*/  LEA.HI.SX32 R138, R0, R3, 0x1c ;  /* 0x00000003008a7211 */ /* 0x000fe200078fe2ff */
[----:B------:R-:W-:Y:S01]  /*18e0*/  IMAD.IADD R0, R7, 0x1, R10 ;  /* 0x0000000107007824 */ /* 0x000fe200078e020a */
[----:B0-----:R-:W-:Y:S06]  /*18f0*/  @!P2 BRA `(.L_x_1572) ;  /* 0x000000000048a947 */ /* 0x001fec0003800000 */
        /* <DEDUP_REMOVED lines=11> */
.L_x_1574:
[----:B------:R-:W-:-:S13]  /*19b0*/  ISETP.NE.AND P0, PT, R11, 0x1, PT ;  /* 0x000000010b00780c */ /* 0x000fda0003f05270 */
[----:B------:R-:W0:Y:S02]  /*19c0*/  @P0 LDC.64 R4, c[0x0][0x9e8] ;  /* 0x00027a00ff040b82 */ /* 0x000e240000000a00 */
[----:B0-----:R-:W-:-:S05]  /*19d0*/  @P0 IMAD.HI.U32 R4, R2, R4, RZ ;  /* 0x0000000402040227 */ /* 0x001fca00078e00ff */
[----:B------:R-:W-:-:S07]  /*19e0*/  @P0 SHF.R.U32.HI R2, RZ, R5, R4 ;  /* 0x00000005ff020219 */ /* 0x000fce0000011604 */
.L_x_1575:
[----:B------:R-:W-:Y:S05]  /*19f0*/  BSYNC B0 ;  /* 0x0000000000007941 */ /* 0x000fea0003800000 */
.L_x_1573:
[----:B------:R-:W-:-:S05]  /*1a00*/  IMAD R3, R2, R11, R11 ;  /* 0x0000000b02037224 */ /* 0x000fca00078e020b */
[----:B------:R-:W-:-:S07]  /*1a10*/  VIMNMX R0, R0, R3, PT ;  /* 0x0000000300007248 */ /* 0x000fce0003fe0100 */
.L_x_1572:
[----:B------:R-:W0:Y:S01]  /*1a20*/  @P1 LDC R3, c[0x0][0x44c] ;  /* 0x00011300ff031b82 */ /* 0x000e220000000800 */
[----:B------:R-:W-:Y:S01]  /*1a30*/  IMAD.MOV.U32 R2, RZ, RZ, R12 ;  /* 0x000000ffff027224 */ /* 0x000fe200078e000c */
[----:B------:R-:W-:Y:S01]  /*1a40*/  ULDC UR4, c[0x0][0x9dc] ;  /* 0x0002770000047ab9 */ /* 0x000fe20000000800 */
[----:B------:R-:W-:-:S05]  /*1a50*/  IMAD.IADD R139, R201, 0x1, -R200 ;  /* 0x00000001c98b7824 */ /* 0x000fca00078e0ac8 */
[----:B------:R-:W1:Y:S01]  /*1a60*/  @P1 LDC R4, c[0x0][0x450] ;  /* 0x00011400ff041b82 */ /* 0x000e620000000800 */
[----:B0-----:R-:W-:-:S05]  /*1a70*/  @P1 IMAD.HI.U32 R3, R12, R3, RZ ;  /* 0x000000030c031227 */ /* 0x001fca00078e00ff */
[----:B-1----:R-:W-:-:S04]  /*1a80*/  @P1 SHF.R.U32.HI R2, RZ, R4, R3 ;  /* 0x00000004ff021219 */ /* 0x002fc80000011603 */
[----:B------:R-:W-:-:S05]  /*1a90*/  IADD3 R2, R139, R2, RZ ;  /* 0x000000028b027210 */ /* 0x000fca0007ffe0ff */
[----:B------:R-:W-:Y:S01]  /*1aa0*/  VIADD R3, R2, -UR4 ;  /* 0x8000000402037c36 */ /* 0x000fe20008000000 */
[----:B------:R-:W-:Y:S06]  /*1ab0*/  @!P2 BRA `(.L_x_1576) ;  /* 0x000000000044a947 */ /* 0x000fec0003800000 */
[----:B------:R-:W-:Y:S01]  /*1ac0*/  ISETP.GT.AND P0, PT, R2, -0x1, PT ;  /* 0xffffffff0200780c */ /* 0x000fe20003f04270 */
[----:B------:R-:W-:-:S12]  /*1ad0*/  BSSY B0, `(.L_x_1577) ;  /* 0x000000d000007945 */ /* 0x000fd80003800000 */
        /* <DEDUP_REMOVED lines=8> */
.L_x_1578:
[----:B------:R-:W-:-:S13]  /*1b60*/  ISETP.NE.AND P0, PT, R11, 0x1, PT ;  /* 0x000000010b00780c */ /* 0x000fda0003f05270 */
[----:B------:R-:W0:Y:S02]  /*1b70*/  @P0 LDC.64 R4, c[0x0][0x9e8] ;  /* 0x00027a00ff040b82 */ /* 0x000e240000000a00 */
[----:B0-----:R-:W-:-:S05]  /*1b80*/  @P0 IMAD.HI.U32 R4, R2, R4, RZ ;  /* 0x0000000402040227 */ /* 0x001fca00078e00ff */
[----:B------:R-:W-:-:S07]  /*1b90*/  @P0 SHF.R.U32.HI R2, RZ, R5, R4 ;  /* 0x00000005ff020219 */ /* 0x000fce0000011604 */
.L_x_1579:
[----:B------:R-:W-:Y:S05]  /*1ba0*/  BSYNC B0 ;  /* 0x0000000000007941 */ /* 0x000fea0003800000 */
.L_x_1577:
[----:B------:R-:W-:-:S05]  /*1bb0*/  IMAD R2, R2, R11, RZ ;  /* 0x0000000b02027224 */ /* 0x000fca00078e02ff */
[----:B------:R-:W-:-:S07]  /*1bc0*/  VIMNMX R3, R3, R2, !PT ;  /* 0x0000000203037248 */ /* 0x000fce0007fe0100 */
.L_x_1576:
[----:B------:R-:W-:Y:S01]  /*1bd0*/  VIADD R0, R0, 0x5f ;  /* 0x0000005f00007836 */ /* 0x000fe20000000000 */
[----:B------:R-:W-:Y:S01]  /*1be0*/  PLOP3.LUT P2, PT, PT, PT, PT, 0x80, 0x0 ;  /* 0x000000000000781c */ /* 0x000fe20003f4f070 */
[----:B------:R-:W-:-:S04]  /*1bf0*/  IMAD.HI R2, R3, 0x2aaaaaab, RZ ;  /* 0x2aaaaaab03027827 */ /* 0x000fc800078e02ff */
[----:B------:R-:W-:Y:S01]  /*1c00*/  IMAD.HI R0, R0, 0x2aaaaaab, RZ ;  /* 0x2aaaaaab00007827 */ /* 0x000fe200078e02ff */
[----:B------:R-:W-:-:S04]  /*1c10*/  SHF.R.U32.HI R5, RZ, 0x1f, R2 ;  /* 0x0000001fff057819 */ /* 0x000fc80000011602 */
[----:B------:R-:W-:Y:S02]  /*1c20*/  SHF.R.U32.HI R3, RZ, 0x1f, R0 ;  /* 0x0000001fff037819 */ /* 0x000fe40000011600 */
[----:B------:R-:W-:Y:S02]  /*1c30*/  LEA.HI.SX32 R5, R2, R5, 0x1c ;  /* 0x0000000502057211 */ /* 0x000fe400078fe2ff */
[----:B------:R-:W-:Y:S02]  /*1c40*/  LEA.HI.SX32 R3, R0, R3, 0x1c ;  /* 0x0000000300037211 */ /* 0x000fe400078fe2ff */
[----:B------:R-:W-:Y:S02]  /*1c50*/  VIMNMX R5, RZ, R5, !PT ;  /* 0x00000005ff057248 */ /* 0x000fe40007fe0100 */
[----:B------:R-:W-:-:S03]  /*1c60*/  VIMNMX R3, R138, R3, PT ;  /* 0x000000038a037248 */ /* 0x000fc60003fe0100 */
[--C-:B------:R-:W-:Y:S02]  /*1c70*/  IMAD R5, R5, 0x60, -R6.reuse ;  /* 0x0000006005057824 */ /* 0x100fe400078e0a06 */
[----:B------:R-:W-:-:S03]  /*1c80*/  IMAD R3, R3, 0x60, -R6 ;  /* 0x0000006003037824 */ /* 0x000fc600078e0a06 */
[----:B------:R-:W-:Y:S02]  /*1c90*/  VIMNMX R5, RZ, R5, !PT ;  /* 0x00000005ff057248 */ /* 0x000fe40007fe0100 */
[----:B------:R-:W-:-:S03]  /*1ca0*/  VIMNMX R0, R3, R24, PT ;  /* 0x0000001803007248 */ /* 0x000fc60003fe0100 */
[----:B------:R-:W-:Y:S01]  /*1cb0*/  IMAD.WIDE.U32 R2, R5, -0x55555555, RZ ;  /* 0xaaaaaaab05027825 */ /* 0x000fe200078e00ff */
[----:B------:R-:W-:-:S04]  /*1cc0*/  ISETP.GT.AND P0, PT, R0, R5, PT ;  /* 0x000000050000720c */ /* 0x000fc80003f04270 */
[----:B------:R-:W-:-:S05]  /*1cd0*/  SHF.R.U32.HI R123, RZ, 0x6, R3 ;  /* 0x00000006ff7b7819 */ /* 0x000fca0000011603 */
[----:B------:R-:W-:-:S04]  /*1ce0*/  IMAD.MOV.U32 R2, RZ, RZ, R123 ;  /* 0x000000ffff027224 */ /* 0x000fc800078e007b */
[----:B------:R-:W-:-:S04]  /*1cf0*/  @P0 VIADD R0, R0, 0x5f ;  /* 0x0000005f00000836 */ /* 0x000fc80000000000 */
[----:B------:R-:W-:-:S05]  /*1d00*/  @P0 IMAD.HI R0, R0, 0x2aaaaaab, RZ ;  /* 0x2aaaaaab00000827 */ /* 0x000fca00078e02ff */
[----:B------:R-:W-:-:S04]  /*1d10*/  @P0 SHF.R.U32.HI R3, RZ, 0x1f, R0 ;  /* 0x0000001fff030819 */ /* 0x000fc80000011600 */
[----:B------:R-:W-:-:S04]  /*1d20*/  @P0 LEA.HI.SX32 R2, R0, R3, 0x1c ;  /* 0x0000000300020211 */ /* 0x000fc800078fe2ff */
[----:B------:R-:W-:-:S13]  /*1d30*/  ISETP.GT.AND P0, PT, R2, R123, PT ;  /* 0x0000007b0200720c */ /* 0x000fda0003f04270 */
[----:B------:R-:W-:Y:S05]  /*1d40*/  @!P0 BRA `(.L_x_1580) ;  /* 0x0000008c008c8947 */ /* 0x000fea0003800000 */
        /* <DEDUP_REMOVED lines=19> */
[----:B-1---5:R-:W-:Y:S05]  /*1e80*/  CALL.ABS.NOINC R14 ;  /* 0x000000000e007343 */ /* 0x022fea0003c00000 */
.L_x_1582:
[----:B------:R-:W-:Y:S05]  /*1e90*/  BSYNC B6 ;  /* 0x0000000000067941 */ /* 0x000fea0003800000 */
.L_x_1581:
        /* <DEDUP_REMOVED lines=13> */
[----:B------:R-:W-:Y:S01]  /*1f70*/  IMAD.U32 R7, RZ, RZ, UR5 ;  /* 0x00000005ff077e24 */ /* 0x000fe2000f8e00ff */
[----:B------:R-:W-:Y:S01]  /*1f80*/  MOV R13, RZ ;  /* 0x000000ff000d7202 */ /* 0x000fe20000000f00 */
[----:B------:R-:W-:-:S02]  /*1f90*/  IMAD.U32 R11, RZ, RZ, UR7 ;  /* 0x00000007ff0b7e24 */ /* 0x000fc4000f8e00ff */
[----:B------:R-:W-:Y:S02]  /*1fa0*/  IMAD.MOV.U32 R8, RZ, RZ, 0x70 ;  /* 0x00000070ff087424 */ /* 0x000fe400078e00ff */
[----:B0-----:R-:W-:-:S07]  /*1fb0*/  IMAD.MOV.U32 R12, RZ, RZ, 0x1 ;  /* 0x00000001ff0c7424 */ /* 0x001fce00078e00ff */
[----:B------:R-:W-:-:S07]  /*1fc0*/  LEPC R20, `(.L_x_1584) ;  /* 0x000000001014794e */ /* 0x000fce0000000000 */
[----:B-1---5:R-:W-:Y:S05]  /*1fd0*/  CALL.ABS.NOINC R14 ;  /* 0x000000000e007343 */ /* 0x022fea0003c00000 */
.L_x_1584:
[----:B------:R-:W-:Y:S05]  /*1fe0*/  BSYNC B6 ;  /* 0x0000000000067941 */ /* 0x000fea0003800000 */
.L_x_1583:
[----:B------:R-:W-:Y:S01]  /*1ff0*/  ULDC.64 UR4, c[0x0][0x9f8] ;  /* 0x00027e0000047ab9 */ /* 0x000fe20000000a00 */
[----:B------:R-:W2:Y:S01]  /*2000*/  LDL R29, [R1+0x34] ;  /* 0x00003400011d7983 */ /* 0x000ea20000100800 */
[----:B------:R-:W-:-:S03]  /*2010*/  ISETP.NE.U32.AND P0, PT, RZ, UR4, PT ;  /* 0x00000004ff007c0c */ /* 0x000fc6000bf05070 */
[----:B------:R-:W3:Y:S01]  /*2020*/  LDL R27, [R1+0x48] ;  /* 0x00004800011b7983 */ /* 0x000ee20000100800 */
[----:B------:R-:W-:Y:S01]  /*2030*/  ISETP.NE.AND.EX P0, PT, RZ, UR5, PT, P0 ;  /* 0x00000005ff007c0c */ /* 0x000fe2000bf05300 */
[----:B------:R-:W-:Y:S01]  /*2040*/  IMAD.MOV.U32 R0, RZ, RZ, R31 ;  /* 0x000000ffff007224 */ /* 0x000fe200078e001f */
[----:B------:R-:W0:Y:S01]  /*2050*/  LDC.64 R94, c[0x0][0x3f8] ;  /* 0x0000fe00ff5e7b82 */ /* 0x000e220000000a00 */
[----:B------:R-:W4:Y:S01]  /*2060*/  LDL R21, [R1+0x5c] ;  /* 0x00005c0001157983 */ /* 0x000f220000100800 */
[----:B------:R-:W-:-:S06]  /*2070*/  ULDC UR4, c[0x0][0x2f4] ;  /* 0x0000bd0000047ab9 */ /* 0x000fcc0000000800 */
[----:B------:R-:W1:Y:S08]  /*2080*/  LDC R15, c[0x0][0x3f4] ;  /* 0x0000fd00ff0f7b82 */ /* 0x000e700000000800 */
[----:B------:R-:W0:Y:S08]  /*2090*/  @P0 LDC.64 R4, c[0x0][0x9f8] ;  /* 0x00027e00ff040b82 */ /* 0x000e300000000a00 */
[----:B------:R-:W1:Y:S01]  /*20a0*/  LDC.64 R88, c[0x0][0x408] ;  /* 0x00010200ff587b82 */ /* 0x000e620000000a00 */
[----:B0-----:R-:W-:-:S05]  /*20b0*/  @P0 IMAD.WIDE R4, R31, 0x4, R4 ;  /* 0x000000041f040825 */ /* 0x001fca00078e0204 */
[----:B------:R0:W4:Y:S01]  /*20c0*/  @P0 LDG.E R0, desc[UR60][R4.64] ;  /* 0x0000003c04000981 */ /* 0x000122000c1e1900 */
[----:B------:R-:W-:Y:S01]  /*20d0*/  ISETP.GE.AND P1, PT, R198, UR4, PT ;  /* 0x00000004c6007c0c */ /* 0x000fe2000bf26270 */
[--C-:B------:R-:W-:Y:S01]  /*20e0*/  IMAD.WIDE.U32 R96, R218, R94, R16.reuse ;  /* 0x0000005eda607225 */ /* 0x100fe200078e0010 */
[----:B------:R-:W-:Y:S01]  /*20f0*/  ISETP.GE.AND P0, PT, R16, UR4, PT ;  /* 0x0000000410007c0c */ /* 0x000fe2000bf06270 */
[----:B------:R-:W0:Y:S01]  /*2100*/  S2R R140, SR_TID.X ;  /* 0x00000000008c7919 */ /* 0x000e220000002100 */
[----:B------:R-:W-:Y:S01]  /*2110*/  SEL R6, RZ, 0xffffffff, P1 ;  /* 0xffffffffff067807 */ /* 0x000fe20000800000 */
[----:B-1----:R-:W-:Y:S01]  /*2120*/  IMAD.WIDE.U32 R90, R218, R88, R16 ;  /* 0x00000058da5a7225 */ /* 0x002fe200078e0010 */
[----:B------:R-:W-:Y:S02]  /*2130*/  SEL R3, RZ, 0x1, P0 ;  /* 0x00000001ff037807 */ /* 0x000fe40000000000 */
[----:B------:R-:W-:Y:S01]  /*2140*/  SHF.R.S32.HI R7, RZ, 0x1f, R218 ;  /* 0x0000001fff077819 */ /* 0x000fe200000114da */
[----:B------:R-:W-:Y:S01]  /*2150*/  IMAD.SHL.U32 R6, R6, 0x2, RZ ;  /* 0x0000000206067824 */ /* 0x000fe200078e00ff */
[----:B------:R-:W-:Y:S01]  /*2160*/  ISETP.GE.AND P0, PT, R195, UR4, PT ;  /* 0x00000004c3007c0c */ /* 0x000fe2000bf06270 */
[----:B------:R-:W-:Y:S01]  /*2170*/  IMAD.SHL.U32 R104, R94, 0x40, RZ ;  /* 0x000000405e687824 */ /* 0x000fe200078e00ff */
[----:B------:R-:W-:Y:S01]  /*2180*/  ISETP.GE.AND P1, PT, R192, UR4, PT ;  /* 0x00000004c0007c0c */ /* 0x000fe2000bf26270 */
[----:B------:R-:W-:Y:S01]  /*2190*/  IMAD.IADD R125, R26, 0x1, R25 ;  /* 0x000000011a7d7824 */ /* 0x000fe200078e0219 */
[----:B------:R-:W-:Y:S01]  /*21a0*/  LOP3.LUT R3, R6, 0x2, R3, 0xe2, !PT ;  /* 0x0000000206037812 */ /* 0x000fe200078ee203 */
[C---:B------:R-:W-:Y:S01]  /*21b0*/  IMAD R6, R7.reuse, R94, RZ ;  /* 0x0000005e07067224 */ /* 0x040fe200078e02ff */
[----:B------:R-:W-:Y:S01]  /*21c0*/  SHF.R.S32.HI R197, RZ, 0x1f, R196 ;  /* 0x0000001fffc57819 */ /* 0x000fe200000114c4 */
[----:B------:R-:W-:Y:S01]  /*21d0*/  IMAD R7, R7, R88, RZ ;  /* 0x0000005807077224 */ /* 0x000fe200078e02ff */
[----:B0-----:R-:W-:Y:S01]  /*21e0*/  SEL R4, RZ, 0x4, P0 ;  /* 0x00000004ff047807 */ /* 0x001fe20000000000 */
        /* <DEDUP_REMOVED lines=8> */
[-C--:B------:R-:W-:Y:S01]  /*2270*/  ISETP.GE.AND P0, PT, R16, R15.reuse, PT ;  /* 0x0000000f1000720c */ /* 0x080fe20003f06270 */
[----:B------:R-:W-:Y:S01]  /*2280*/  IMAD.WIDE.U32 R92, R218, R88, R196 ;  /* 0x00000058da5c7225 */ /* 0x000fe200078e00c4 */
[----:B------:R-:W-:Y:S02]  /*2290*/  LOP3.LUT R9, R3, R4, RZ, 0xfc, !PT ;  /* 0x0000000403097212 */ /* 0x000fe400078efcff */
[----:B------:R-:W-:Y:S01]  /*22a0*/  ISETP.GE.AND P1, PT, R198, R15, PT ;  /* 0x0000000fc600720c */ /* 0x000fe20003f26270 */
[----:B------:R-:W-:Y:S01]  /*22b0*/  IMAD R7, R218, R89, R7 ;  /* 0x00000059da077224 */ /* 0x000fe200078e0207 */
[----:B------:R-:W-:Y:S01]  /*22c0*/  ISETP.GE.AND P3, PT, R195, R15, PT ;  /* 0x0000000fc300720c */ /* 0x000fe20003f66270 */
[----:B-----5:R-:W-:Y:S01]  /*22d0*/  IMAD.WIDE.U32 R98, R137, R94, R98 ;  /* 0x0000005e89627225 */ /* 0x020fe200078e0062 */
[----:B------:R-:W-:-:S02]  /*22e0*/  SEL R3, R15, RZ, P0 ;  /* 0x000000ff0f037207 */ /* 0x000fc40000000000 */
[----:B------:R-:W-:Y:S01]  /*22f0*/  SEL R5, R15, RZ, P1 ;  /* 0x000000ff0f057207 */ /* 0x000fe20000800000 */
[----:B------:R-:W-:Y:S01]  /*2300*/  IMAD.IADD R91, R7, 0x1, R91 ;  /* 0x00000001075b7824 */ /* 0x000fe200078e025b */
[----:B------:R-:W-:Y:S01]  /*2310*/  SEL R4, R15, RZ, P3 ;  /* 0x000000ff0f047207 */ /* 0x000fe20001800000 */
[----:B------:R-:W-:Y:S01]  /*2320*/  IMAD.IADD R3, R16, 0x1, R3 ;  /* 0x0000000110037824 */ /* 0x000fe200078e0203 */
[----:B------:R-:W-:Y:S01]  /*2330*/  IADD3 R93, R93, R7, RZ ;  /* 0x000000075d5d7210 */ /* 0x000fe20007ffe0ff */
[----:B------:R-:W-:Y:S01]  /*2340*/  IMAD.IADD R5, R198, 0x1, R5 ;  /* 0x00000001c6057824 */ /* 0x000fe200078e0205 */
[----:B------:R-:W-:Y:S01]  /*2350*/  LOP3.LUT R22, R22, 0xfffffffe, RZ, 0xc0, !PT ;  /* 0xfffffffe16167812 */ /* 0x000fe200078ec0ff */
[----:B------:R-:W-:Y:S01]  /*2360*/  IMAD.IADD R11, R195, 0x1, R4 ;  /* 0x00000001c30b7824 */ /* 0x000fe200078e0204 */
[----:B------:R-:W-:Y:S01]  /*2370*/  SHF.R.S32.HI R4, RZ, 0x1f, R3 ;  /* 0x0000001fff047819 */ /* 0x000fe20000011403 */
[----:B------:R-:W-:Y:S01]  /*2380*/  IMAD.WIDE.U32 R96, R137, R94, R96 ;  /* 0x0000005e89607225 */ /* 0x000fe200078e0060 */
[----:B------:R-:W-:-:S02]  /*2390*/  SHF.R.S32.HI R8, RZ, 0x1f, R5 ;  /* 0x0000001fff087819 */ /* 0x000fc40000011405 */
[CC--:B------:R-:W-:Y:S01]  /*23a0*/  LEA.HI R6, R4.reuse, R3.reuse, RZ, 0x3 ;  /* 0x0000000304067211 */ /* 0x0c0fe200078f18ff */
[----:B------:R-:W-:Y:S01]  /*23b0*/  IMAD R127, R89, 0x60, RZ ;  /* 0x00000060597f7824 */ /* 0x000fe200078e02ff */
[----:B------:R-:W-:Y:S01]  /*23c0*/  LEA.HI R3, R4, R3, RZ, 0x6 ;  /* 0x0000000304037211 */ /* 0x000fe200078f30ff */
[CC--:B------:R-:W-:Y:S01]  /*23d0*/  IMAD.WIDE.U32 R92, R137.reuse, R88.reuse, R92 ;  /* 0x00000058895c7225 */ /* 0x0c0fe200078e005c */
[CC--:B------:R-:W-:Y:S02]  /*23e0*/  LEA.HI R7, R8.reuse, R5.reuse, RZ, 0x6 ;  /* 0x0000000508077211 */ /* 0x0c0fe400078f30ff */
[----:B------:R-:W-:Y:S01]  /*23f0*/  LEA.HI R10, R8, R5, RZ, 0x3 ;  /* 0x00000005080a7211 */ /* 0x000fe200078f18ff */
[----:B------:R-:W-:Y:S01]  /*2400*/  IMAD.WIDE.U32 R90, R137, R88, R90 ;  /* 0x00000058895a7225 */ /* 0x000fe200078e005a */
[----:B------:R-:W-:Y:S02]  /*2410*/  SHF.R.S32.HI R4, RZ, 0x6, R3 ;  /* 0x00000006ff047819 */ /* 0x000fe40000011403 */
[----:B------:R-:W-:Y:S01]  /*2420*/  SHF.R.S32.HI R8, RZ, 0x6, R7 ;  /* 0x00000006ff087819 */ /* 0x000fe20000011407 */
[----:B------:R-:W-:Y:S01]  /*2430*/  IMAD.SHL.U32 R122, R15, 0x2, RZ ;  /* 0x000000020f7a7824 */ /* 0x000fe200078e00ff */
[----:B------:R-:W-:Y:S01]  /*2440*/  LOP3.LUT R5, R227, 0x38, R10, 0xf8, !PT ;  /* 0x00000038e3057812 */ /* 0x000fe200078ef80a */
[----:B------:R-:W-:Y:S01]  /*2450*/  IMAD R136, R4, 0x1800, R229 ;  /* 0x0000180004887824 */ /* 0x000fe200078e02e5 */
[----:B------:R-:W-:Y:S01]  /*2460*/  SHF.R.S32.HI R14, RZ, 0x1f, R11 ;  /* 0x0000001fff0e7819 */ /* 0x000fe2000001140b */
[----:B------:R-:W-:Y:S01]  /*2470*/  IMAD R135, R8, 0x1800, R229 ;  /* 0x0000180008877824 */ /* 0x000fe200078e02e5 */
[----:B------:R-:W-:-:S02]  /*2480*/  LOP3.LUT R7, R225, 0x38, R6, 0xf8, !PT ;  /* 0x00000038e1077812 */ /* 0x000fc400078ef806 */
[CC--:B------:R-:W-:Y:S02]  /*2490*/  LEA.HI R20, R14.reuse, R11.reuse, RZ, 0x3 ;  /* 0x0000000b0e147211 */ /* 0x0c0fe400078f18ff */
[----:B------:R-:W-:Y:S02]  /*24a0*/  LEA.HI R11, R14, R11, RZ, 0x6 ;  /* 0x0000000b0e0b7211 */ /* 0x000fe400078f30ff */
[----:B------:R-:W-:Y:S02]  /*24b0*/  SHF.R.U32.HI R28, RZ, 0x3, R225 ;  /* 0x00000003ff1c7819 */ /* 0x000fe400000116e1 */
[----:B------:R-:W-:Y:S02]  /*24c0*/  @P3 LOP3.LUT R22, R22, 0x1, RZ, 0xfc, !PT ;  /* 0x0000000116163812 */ /* 0x000fe400078efcff */
[----:B------:R-:W-:Y:S02]  /*24d0*/  LOP3.LUT R3, R227, 0x38, R6, 0xf8, !PT ;  /* 0x00000038e3037812 */ /* 0x000fe400078ef806 */
[----:B------:R-:W-:-:S02]  /*24e0*/  LOP3.LUT R12, R7, R28, RZ, 0x3c, !PT ;  /* 0x0000001c070c7212 */ /* 0x000fc400078e3cff */
[----:B------:R-:W-:Y:S02]  /*24f0*/  SHF.R.S32.HI R13, RZ, 0x1f, R137 ;  /* 0x0000001fff0d7819 */ /* 0x000fe40000011489 */
[--C-:B------:R-:W-:Y:S02]  /*2500*/  LOP3.LUT R7, R225, 0x38, R20.reuse, 0xf8, !PT ;  /* 0x00000038e1077812 */ /* 0x100fe400078ef814 */
[----:B------:R-:W-:Y:S02]  /*2510*/  LOP3.LUT R22, R22, 0xfffffffb, RZ, 0xc0, !PT ;  /* 0xfffffffb16167812 */ /* 0x000fe400078ec0ff */
[----:B------:R-:W-:Y:S02]  /*2520*/  LOP3.LUT R3, R3, R228, RZ, 0x3c, !PT ;  /* 0x000000e403037212 */ /* 0x000fe400078e3cff */
[----:B------:R-:W-:Y:S02]  /*2530*/  SHF.L.U64.HI R103, R94, 0x6, R95 ;  /* 0x000000065e677819 */ /* 0x000fe4000001025f */
[----:B------:R-:W-:Y:S01]  /*2540*/  SHF.L.U64.HI R105, R88, 0x6, R89 ;  /* 0x0000000658697819 */ /* 0x000fe20000010259 */
[----:B------:R-:W-:Y:S01]  /*2550*/  IMAD.IADD R136, R136, 0x1, R3 ;  /* 0x0000000188887824 */ /* 0x000fe200078e0203 */
[----:B------:R-:W-:-:S02]  /*2560*/  LOP3.LUT R3, R227, 0x38, R20, 0xf8, !PT ;  /* 0x00000038e3037812 */ /* 0x000fc400078ef814 */
[----:B------:R-:W-:Y:S02]  /*2570*/  SHF.L.U32 R106, R88, 0x6, RZ ;  /* 0x00000006586a7819 */ /* 0x000fe400000006ff */
[-C--:B------:R-:W-:Y:S02]  /*2580*/  LOP3.LUT R3, R3, R228.reuse, RZ, 0x3c, !PT ;  /* 0x000000e403037212 */ /* 0x080fe400078e3cff */
[----:B------:R-:W-:Y:S02]  /*2590*/  SHF.R.S32.HI R113, RZ, 0x3, R6 ;  /* 0x00000003ff717819 */ /* 0x000fe40000011406 */
[----:B------:R-:W-:Y:S02]  /*25a0*/  SHF.R.S32.HI R112, RZ, 0x3, R10 ;  /* 0x00000003ff707819 */ /* 0x000fe4000001140a */
[----:B------:R-:W-:Y:S02]  /*25b0*/  SHF.R.S32.HI R111, RZ, 0x3, R20 ;  /* 0x00000003ff6f7819 */ /* 0x000fe40000011414 */
[----:B------:R-:W-:Y:S01]  /*25c0*/  LEA.HI R140, R140, 0x8, RZ, 0x19 ;  /* 0x000000088c8c7811 */ /* 0x000fe200078fc8ff */
[--C-:B--2---:R-:W-:Y:S01]  /*25d0*/  IMAD R133, R4, 0x1800, R29.reuse ;  /* 0x0000180004857824 */ /* 0x104fe200078e021d */
[----:B------:R-:W-:Y:S01]  /*25e0*/  LOP3.LUT R4, R5, R228, RZ, 0x3c, !PT ;  /* 0x000000e405047212 */ /* 0x000fe200078e3cff */
[----:B------:R-:W-:Y:S01]  /*25f0*/  IMAD R131, R8, 0x1800, R29 ;  /* 0x0000180008837824 */ /* 0x000fe200078e021d */
[----:B------:R-:W-:-:S02]  /*2600*/  LOP3.LUT R5, R225, 0x38, R10, 0xf8, !PT ;  /* 0x00000038e1057812 */ /* 0x000fc400078ef80a */
[----:B---3--:R-:W-:Y:S01]  /*2610*/  LOP3.LUT P2, RZ, R27, 0x4, RZ, 0xc0, !PT ;  /* 0x000000041bff7812 */ /* 0x008fe2000784c0ff */
[----:B------:R-:W-:Y:S01]  /*2620*/  IMAD.IADD R135, R135, 0x1, R4 ;  /* 0x0000000187877824 */ /* 0x000fe200078e0204 */
[----:B------:R-:W-:Y:S01]  /*2630*/  SHF.R.S32.HI R4, RZ, 0x6, R11 ;  /* 0x00000006ff047819 */ /* 0x000fe2000001140b */
[----:B----4-:R-:W-:Y:S01]  /*2640*/  IMAD R110, R21, 0x40, R218 ;  /* 0x00000040156e7824 */ /* 0x010fe200078e02da */
[----:B------:R-:W-:Y:S02]  /*2650*/  LOP3.LUT R8, R5, R28, RZ, 0x3c, !PT ;  /* 0x0000001c05087212 */ /* 0x000fe400078e3cff */
[----:B------:R-:W-:Y:S01]  /*2660*/  LOP3.LUT R5, R227, 0x18, R16, 0xf8, !PT ;  /* 0x00000018e3057812 */ /* 0x000fe200078ef810 */
[C---:B------:R-:W-:Y:S01]  /*2670*/  IMAD R132, R4.reuse, 0x1800, R229 ;  /* 0x0000180004847824 */ /* 0x040fe200078e02e5 */
[----:B------:R-:W-:Y:S01]  /*2680*/  IADD3 R133, R133, R12, RZ ;  /* 0x0000000c85857210 */ /* 0x000fe20007ffe0ff */
[----:B------:R-:W-:Y:S01]  /*2690*/  IMAD R129, R4, 0x1800, R29 ;  /* 0x0000180004817824 */ /* 0x000fe200078e021d */
[----:B------:R-:W-:Y:S01]  /*26a0*/  LOP3.LUT R4, R7, R28, RZ, 0x3c, !PT ;  /* 0x0000001c07047212 */ /* 0x000fe200078e3cff */
[----:B------:R-:W-:Y:S01]  /*26b0*/  IMAD.IADD R131, R131, 0x1, R8 ;  /* 0x0000000183837824 */ /* 0x000fe200078e0208 */
[----:B------:R-:W-:Y:S01]  /*26c0*/  LOP3.LUT R128, R5, R228, RZ, 0x3c, !PT ;  /* 0x000000e405807212 */ /* 0x000fe200078e3cff */
[----:B------:R-:W-:Y:S01]  /*26d0*/  IMAD R8, R13, R94, RZ ;  /* 0x0000005e0d087224 */ /* 0x000fe200078e02ff */
[----:B------:R-:W-:Y:S01]  /*26e0*/  @P2 LOP3.LUT R22, R22, 0x4, RZ, 0xfc, !PT ;  /* 0x0000000416162812 */ /* 0x000fe200078efcff */
[----:B------:R-:W-:Y:S01]  /*26f0*/  IMAD.IADD R129, R129, 0x1, R4 ;  /* 0x0000000181817824 */ /* 0x000fe200078e0204 */
[----:B------:R-:W-:Y:S01]  /*2700*/  ISETP.GE.AND P2, PT, R193, UR4, PT ;  /* 0x00000004c1007c0c */ /* 0x000fe2000bf46270 */
[----:B------:R-:W-:Y:S01]  /*2710*/  IMAD R7, R95, 0x60, RZ ;  /* 0x000000605f077824 */ /* 0x000fe200078e02ff */
[----:B------:R-:W-:Y:S01]  /*2720*/  LOP3.LUT R5, R6, 0xfffffff8, RZ, 0xc0, !PT ;  /* 0xfffffff806057812 */ /* 0x000fe200078ec0ff */
[----:B------:R-:W-:Y:S01]  /*2730*/  IMAD R11, R137, R95, R8 ;  /* 0x0000005f890b7224 */ /* 0x000fe200078e0208 */
[----:B------:R-:W-:Y:S01]  /*2740*/  SEL R8, RZ, 0x20, P2 ;  /* 0x00000020ff087807 */ /* 0x000fe20001000000 */
[----:B------:R-:W-:Y:S01]  /*2750*/  IMAD R4, R13, R88, RZ ;  /* 0x000000580d047224 */ /* 0x000fe200078e02ff */
[----:B------:R-:W-:Y:S01]  /*2760*/  LOP3.LUT R6, R10, 0xfffffff8, RZ, 0xc0, !PT ;  /* 0xfffffff80a067812 */ /* 0x000fe200078ec0ff */
[----:B------:R-:W-:Y:S01]  /*2770*/  IMAD.WIDE.U32 R94, R94, 0x60, RZ ;  /* 0x000000605e5e7825 */ /* 0x000fe200078e00ff */
[----:B------:R-:W-:-:S02]  /*2780*/  LOP3.LUT R25, R9, R8, RZ, 0xfc, !PT ;  /* 0x0000000809197212 */ /* 0x000fc400078efcff */
[----:B------:R-:W-:Y:S01]  /*2790*/  LOP3.LUT R8, R9, 0x1, RZ, 0xc0, !PT ;  /* 0x0000000109087812 */ /* 0x000fe200078ec0ff */
[----:B------:R-:W-:Y:S01]  /*27a0*/  IMAD R13, R137, R89, R4 ;  /* 0x00000059890d7224 */ /* 0x000fe200078e0204 */
[----:B------:R-:W-:Y:S01]  /*27b0*/  LOP3.LUT R9, R25, 0x2, RZ, 0xc0, !PT ;  /* 0x0000000219097812 */ /* 0x000fe200078ec0ff */
[----:B------:R-:W-:Y:S01]  /*27c0*/  IMAD.IADD R126, R95, 0x1, R7 ;  /* 0x000000015f7e7824 */ /* 0x000fe200078e0207 */
[----:B------:R-:W-:Y:S01]  /*27d0*/  LOP3.LUT R7, R20, 0xfffffff8, RZ, 0xc0, !PT ;  /* 0xfffffff814077812 */ /* 0x000fe200078ec0ff */
[----:B------:R-:W-:Y:S01]  /*27e0*/  IMAD.WIDE.U32 R88, R88, 0x60, RZ ;  /* 0x0000006058587825 */ /* 0x000fe200078e00ff */
[C---:B------:R-:W-:Y:S02]  /*27f0*/  LOP3.LUT R10, R25.reuse, 0x4, RZ, 0xc0, !PT ;  /* 0x00000004190a7812 */ /* 0x040fe400078ec0ff */
[C---:B------:R-:W-:Y:S01]  /*2800*/  LOP3.LUT R20, R25.reuse, 0x8, RZ, 0xc0, !PT ;  /* 0x0000000819147812 */ /* 0x040fe200078ec0ff */
[----:B------:R-:W-:Y:S01]  /*2810*/  IMAD.IADD R132, R132, 0x1, R3 ;  /* 0x0000000184847824 */ /* 0x000fe200078e0203 */
[----:B------:R-:W-:Y:S01]  /*2820*/  LOP3.LUT R21, R25, 0x10, RZ, 0xc0, !PT ;  /* 0x0000001019157812 */ /* 0x000fe200078ec0ff */
[----:B------:R-:W-:Y:S01]  /*2830*/  IMAD.IADD R128, R229, 0x1, R128 ;  /* 0x00000001e5807824 */ /* 0x000fe200078e0280 */
[----:B------:R-:W-:Y:S01]  /*2840*/  SHF.R.S32.HI R3, RZ, 0x1f, R30 ;  /* 0x0000001fff037819 */ /* 0x000fe2000001141e */
[----:B------:R-:W-:Y:S01]  /*2850*/  IMAD.IADD R127, R89, 0x1, R127 ;  /* 0x00000001597f7824 */ /* 0x000fe200078e027f */
[----:B------:R-:W-:Y:S01]  /*2860*/  IADD3 R102, R99, R11, RZ ;  /* 0x0000000b63667210 */ /* 0x000fe20007ffe0ff */
[----:B------:R-:W-:Y:S01]  /*2870*/  IMAD.IADD R100, R11, 0x1, R97 ;  /* 0x000000010b647824 */ /* 0x000fe200078e0261 */
[----:B------:R-:W-:Y:S01]  /*2880*/  SHF.R.S32.HI R109, RZ, 0x1f, R5 ;  /* 0x0000001fff6d7819 */ /* 0x000fe20000011405 */
[----:B------:R-:W-:Y:S01]  /*2890*/  IMAD.IADD R101, R93, 0x1, R13 ;  /* 0x000000015d657824 */ /* 0x000fe200078e020d */
[----:B------:R-:W-:Y:S01]  /*28a0*/  SHF.R.S32.HI R108, RZ, 0x1f, R6 ;  /* 0x0000001fff6c7819 */ /* 0x000fe20000011406 */
[----:B------:R-:W-:Y:S01]  /*28b0*/  IMAD.IADD R4, R13, 0x1, R91 ;  /* 0x000000010d047824 */ /* 0x000fe200078e025b */
[----:B------:R-:W-:-:S02]  /*28c0*/  SHF.R.S32.HI R107, RZ, 0x1f, R7 ;  /* 0x0000001fff6b7819 */ /* 0x000fc40000011407 */
[----:B------:R-:W-:Y:S02]  /*28d0*/  SHF.R.S32.HI R124, RZ, 0x1f, R0 ;  /* 0x0000001fff7c7819 */ /* 0x000fe40000011400 */
[----:B------:R-:W-:-:S07]  /*28e0*/  LOP3.LUT R25, R25, 0x20, RZ, 0xc0, !PT ;  /* 0x0000002019197812 */ /* 0x000fce00078ec0ff */
.L_x_1690:
[----:B--2---:R-:W2:Y:S01]  /*28f0*/  LDL R32, [R1+0x48] ;  /* 0x0000480001207983 */ /* 0x004ea20000100800 */
[----:B------:R-:W0:Y:S01]  /*2900*/  LDC R28, c[0x0][0x430] ;  /* 0x00010c00ff1c7b82 */ /* 0x000e220000000800 */
[----:B------:R-:W-:-:S04]  /*2910*/  VIADD R2, R2, 0xffffffff ;  /* 0xffffffff02027836 */ /* 0x000fc80000000000 */
        /* <DEDUP_REMOVED lines=8> */
[----:B---3--:R-:W3:Y:S08]  /*29a0*/  @!P2 LDC.64 R12, c[0x0][0x418] ;  /* 0x00010600ff0cab82 */ /* 0x008ef00000000a00 */
[----:B----4-:R-:W4:Y:S08]  /*29b0*/  @P3 LDC R26, c[0x0][0x434] ;  /* 0x00010d00ff1a3b82 */ /* 0x010f300000000800 */
[----:B------:R-:W1:Y:S01]  /*29c0*/  @P3 LDC R27, c[0x0][0x438] ;  /* 0x00010e00ff1b3b82 */ /* 0x000e620000000800 */
[----:B----4-:R-:W-:-:S05]  /*29d0*/  @P3 IMAD.HI.U32 R26, R31, R26, RZ ;  /* 0x0000001a1f1a3227 */ /* 0x010fca00078e00ff */
[----:B-1----:R-:W-:Y:S01]  /*29e0*/  @P3 SHF.R.U32.HI R11, RZ, R27, R26 ;  /* 0x0000001bff0b3219 */ /* 0x002fe2000001161a */
[----:B0-----:R-:W-:-:S03]  /*29f0*/  @!P2 IMAD R26, R124, R14, RZ ;  /* 0x0000000e7c1aa224 */ /* 0x001fc600078e02ff */
[--C-:B------:R-:W-:Y:S01]  /*2a00*/  @!P2 SHF.R.S32.HI R27, RZ, 0x1f, R11.reuse ;  /* 0x0000001fff1ba819 */ /* 0x100fe2000001140b */
[----:B------:R-:W-:Y:S02]  /*2a10*/  @!P2 IMAD R29, R0, R15, R26 ;  /* 0x0000000f001da224 */ /* 0x000fe400078e021a */
[----:B------:R-:W-:-:S04]  /*2a20*/  @!P2 IMAD.MOV.U32 R26, RZ, RZ, R11 ;  /* 0x000000ffff1aa224 */ /* 0x000fc800078e000b */
[----:B------:R-:W-:-:S04]  /*2a30*/  @!P2 IMAD.WIDE.U32 R14, R0, R14, R26 ;  /* 0x0000000e000ea225 */ /* 0x000fc800078e001a */
[----:B------:R-:W-:Y:S01]  /*2a40*/  @!P2 IMAD.IADD R15, R15, 0x1, R29 ;  /* 0x000000010f0fa824 */ /* 0x000fe200078e021d */
[----:B---3--:R-:W-:Y:S01]  /*2a50*/  @!P2 LEA R12, P3, R14, R12, 0x2 ;  /* 0x0000000c0e0ca211 */ /* 0x008fe200078610ff */
[----:B------:R-:W-:-:S03]  /*2a60*/  IMAD.MOV.U32 R26, RZ, RZ, RZ ;  /* 0x000000ffff1a7224 */ /* 0x000fc600078e00ff */
[----:B------:R-:W-:-:S05]  /*2a70*/  @!P2 LEA.HI.X R13, R14, R13, R15, 0x2, P3 ;  /* 0x0000000d0e0da211 */ /* 0x000fca00018f140f */
[----:B------:R0:W5:Y:S01]  /*2a80*/  @!P2 LDG.E R26, desc[UR60][R12.64] ;  /* 0x0000003c0c1aa981 */ /* 0x000162000c1e1900 */
[----:B------:R-:W-:Y:S01]  /*2a90*/  ISETP.GT.AND P2, PT, R2, R123, PT ;  /* 0x0000007b0200720c */ /* 0x000fe20003f44270 */
[----:B------:R-:W-:Y:S01]  /*2aa0*/  IMAD R15, R19, 0x4800, R128 ;  /* 0x00004800130f7824 */ /* 0x000fe200078e0280 */
[----:B------:R-:W-:Y:S01]  /*2ab0*/  LOP3.LUT R22, R22, 0xfffffffd, RZ, 0xc0, !PT ;  /* 0xfffffffd16167812 */ /* 0x000fe200078ec0ff */
[----:B------:R-:W-:Y:S01]  /*2ac0*/  IMAD.MOV R27, RZ, RZ, -R11 ;  /* 0x000000ffff1b7224 */ /* 0x000fe200078e0a0b */
[----:B------:R-:W-:Y:S05]  /*2ad0*/  YIELD ;  /* 0x0000000000007946 */ /* 0x000fea0003800000 */
[----:B------:R-:W-:Y:S01]  /*2ae0*/  VIADD R29, R15, 0x20 ;  /* 0x000000200f1d7836 */ /* 0x000fe20000000000 */
[----:B------:R-:W-:Y:S01]  /*2af0*/  BSSY B0, `(.L_x_1585) ;  /* 0x000077f000007945 */ /* 0x000fe20003800000 */
[----:B------:R-:W-:-:S02]  /*2b00*/  IMAD R27, R28, R27, R31 ;  /* 0x0000001b1c1b7224 */ /* 0x000fc400078e021f */
[----:B------:R-:W-:Y:S01]  /*2b10*/  @P2 LOP3.LUT R22, R22, 0x2, RZ, 0xfc, !PT ;  /* 0x0000000216162812 */ /* 0x000fe200078efcff */
[----:B------:R-:W-:Y:S01]  /*2b20*/  IMAD R28, R15, 0x2, R114 ;  /* 0x000000020f1c7824 */ /* 0x000fe200078e0272 */
[----:B------:R-:W-:Y:S02]  /*2b30*/  ISETP.GE.AND P2, PT, R119, 0x1, PT ;  /* 0x000000017700780c */ /* 0x000fe40003f46270 */
[----:B--2---:R-:W-:-:S13]  /*2b40*/  LOP3.LUT P4, RZ, R32, 0x4, RZ, 0xc0, !PT ;  /* 0x0000000420ff7812 */ /* 0x004fda000788c0ff */
[----:B------:R-:W-:-:S05]  /*2b50*/  @P4 IADD3 R29, R15, -0x20, RZ ;  /* 0xffffffe00f1d4810 */ /* 0x000fca0007ffe0ff */
[----:B------:R-:W-:Y:S01]  /*2b60*/  IMAD R29, R29, 0x2, R114 ;  /* 0x000000021d1d7824 */ /* 0x000fe200078e0272 */
[----:B0-----:R-:W-:Y:S06]  /*2b70*/  @!P2 BRA `(.L_x_1586) ;  /* 0x0000006c00fca947 */ /* 0x001fec0003800000 */
[----:B------:R-:W-:Y:S01]  /*2b80*/  SHF.R.S32.HI R31, RZ, 0x1f, R27 ;  /* 0x0000001fff1f7819 */ /* 0x000fe2000001141b */
[----:B------:R-:W-:Y:S01]  /*2b90*/  ULDC.64 UR4, c[0x0][0x300] ;  /* 0x0000c00000047ab9 */ /* 0x000fe20000000a00 */
[----:B-----5:R-:W-:Y:S01]  /*2ba0*/  SHF.R.S32.HI R84, RZ, 0x1f, R26 ;  /* 0x0000001fff547819 */ /* 0x020fe2000001141a */
[----:B------:R-:W-:Y:S01]  /*2bb0*/  IMAD.WIDE.U32 R12, R27, UR4, RZ ;  /* 0x000000041b0c7c25 */ /* 0x000fe2000f8e00ff */
[----:B------:R-:W-:Y:S02]  /*2bc0*/  ULDC.U8 UR6, c[0x0][0x410] ;  /* 0x0001040000067ab9 */ /* 0x000fe40000000000 */
[----:B------:R-:W-:Y:S01]  /*2bd0*/  ISETP.NE.AND P2, PT, RZ, UR6, PT ;  /* 0x00000006ff007c0c */ /* 0x000fe2000bf45270 */
[----:B------:R-:W-:Y:S02]  /*2be0*/  IMAD R14, R31, UR4, RZ ;  /* 0x000000041f0e7c24 */ /* 0x000fe4000f8e02ff */
[-C--:B------:R-:W-:Y:S02]  /*2bf0*/  IMAD R32, R127, R2.reuse, RZ ;  /* 0x000000027f207224 */ /* 0x080fe400078e02ff */
[----:B------:R-:W-:Y:S01]  /*2c00*/  IMAD R11, R27, UR5, R14 ;  /* 0x000000051b0b7c24 */ /* 0x000fe2000f8e020e */
[----:B------:R-:W-:Y:S01]  /*2c10*/  ULDC.64 UR4, c[0x0][0x310] ;  /* 0x0000c40000047ab9 */ /* 0x000fe20000000a00 */
[----:B------:R-:W-:-:S02]  /*2c20*/  IMAD R14, R126, R2, RZ ;  /* 0x000000027e0e7224 */ /* 0x000fc400078e02ff */
[----:B------:R-:W-:Y:S02]  /*2c30*/  IMAD R15, R84, UR4, RZ ;  /* 0x00000004540f7c24 */ /* 0x000fe4000f8e02ff */
[----:B------:R-:W-:Y:S01]  /*2c40*/  IMAD.IADD R13, R13, 0x1, R11 ;  /* 0x000000010d0d7824 */ /* 0x000fe200078e020b */
[----:B------:R-:W-:Y:S01]  /*2c50*/  SHF.R.S32.HI R11, RZ, 0x1f, R2 ;  /* 0x0000001fff0b7819 */ /* 0x000fe20000011402 */
[C---:B------:R-:W-:Y:S02]  /*2c60*/  IMAD R15, R26.reuse, UR5, R15 ;  /* 0x000000051a0f7c24 */ /* 0x040fe4000f8e020f */
[----:B------:R-:W-:Y:S01]  /*2c70*/  IMAD.WIDE.U32 R12, R26, UR4, R12 ;  /* 0x000000041a0c7c25 */ /* 0x000fe2000f8e000c */
[----:B------:R-:W-:-:S03]  /*2c80*/  ULDC.64 UR4, c[0x0][0x308] ;  /* 0x0000c20000047ab9 */ /* 0x000fc60000000a00 */
[----:B------:R-:W-:Y:S02]  /*2c90*/  IMAD.IADD R13, R13, 0x1, R15 ;  /* 0x000000010d0d7824 */ /* 0x000fe400078e020f */
[----:B------:R-:W-:Y:S02]  /*2ca0*/  IMAD R15, R3, UR4, RZ ;  /* 0x00000004030f7c24 */ /* 0x000fe4000f8e02ff */
[----:B------:R-:W-:Y:S02]  /*2cb0*/  IMAD R37, R11, R88, R32 ;  /* 0x000000580b257224 */ /* 0x000fe400078e0220 */
[C---:B------:R-:W-:Y:S02]  /*2cc0*/  IMAD R115, R30.reuse, UR5, R15 ;  /* 0x000000051e737c24 */ /* 0x040fe4000f8e020f */
[----:B------:R-:W-:Y:S01]  /*2cd0*/  IMAD.WIDE.U32 R32, R30, UR4, R12 ;  /* 0x000000041e207c25 */ /* 0x000fe2000f8e000c */
[----:B------:R-:W-:-:S03]  /*2ce0*/  ULDC.64 UR4, c[0x0][0x2e8] ;  /* 0x0000ba0000047ab9 */ /* 0x000fc60000000a00 */
[----:B------:R-:W-:Y:S01]  /*2cf0*/  IMAD.IADD R115, R33, 0x1, R115 ;  /* 0x0000000121737824 */ /* 0x000fe200078e0273 */
[----:B------:R-:W-:Y:S01]  /*2d00*/  LEA R118, P3, R32, UR4, 0x1 ;  /* 0x0000000420767c11 */ /* 0x000fe2000f8608ff */
[----:B------:R-:W-:Y:S02]  /*2d10*/  IMAD R35, R11, R94, R14 ;  /* 0x0000005e0b237224 */ /* 0x000fe400078e020e */
[----:B------:R-:W-:Y:S01]  /*2d20*/  IMAD R85, R2, -0x60, R24 ;  /* 0xffffffa002557824 */ /* 0x000fe200078e0218 */
[----:B------:R-:W-:Y:S01]  /*2d30*/  LEA.HI.X R115, R32, UR5, R115, 0x1, P3 ;  /* 0x0000000520737c11 */ /* 0x000fe200098f0c73 */
[----:B------:R-:W-:-:S03]  /*2d40*/  IMAD.WIDE.U32 R14, R94, R2, RZ ;  /* 0x000000025e0e7225 */ /* 0x000fc600078e00ff */
[----:B------:R-:W-:Y:S01]  /*2d50*/  VIMNMX R85, R85, 0x60, PT ;  /* 0x0000006055557848 */ /* 0x000fe20003fe0100 */
        /* <DEDUP_REMOVED lines=60> */
.L_x_1589:
[----:B------:R-:W-:Y:S05]  /*3120*/  BSYNC B1 ;  /* 0x0000000000017941 */ /* 0x000fea0003800000 */
.L_x_1588:
        /* <DEDUP_REMOVED lines=14> */
[----:B------:R-:W-:-:S02]  /*3210*/  MOV R82, R57 ;  /* 0x0000003900527202 */ /* 0x000fc40000000f00 */
[----:B------:R-:W-:Y:S01]  /*3220*/  CS2R R54, SRZ ;  /* 0x0000000000367805 */ /* 0x000fe2000001ff00 */
        /* <DEDUP_REMOVED lines=41> */
.L_x_1591:
[----:B------:R-:W-:Y:S05]  /*34c0*/  BSYNC B1 ;  /* 0x0000000000017941 */ /* 0x000fea0003800000 */
.L_x_1590:
[----:B------:R-:W2:Y:S01]  /*34d0*/  LDL R11, [R1+0x38] ;  /* 0x00003800010b7983 */ /* 0x000ea20000100800 */
[----:B0-----:R-:W-:Y:S01]  /*34e0*/  IMAD.MOV.U32 R12, RZ, RZ, R61 ;  /* 0x000000ffff0c7224 */ /* 0x001fe200078e003d */
[----:B------:R-:W-:Y:S01]  /*34f0*/  MOV R14, R69 ;  /* 0x00000045000e7202 */ /* 0x000fe20000000f00 */
[----:B------:R-:W-:Y:S01]  /*3500*/  IMAD.MOV.U32 R13, RZ, RZ, R68 ;  /* 0x000000ffff0d7224 */ /* 0x000fe200078e0044 */
[----:B------:R-:W-:-:S04]  /*3510*/  PRMT R146, R81, 0x5410, R82 ;  /* 0x0000541051927816 */ /* 0x000fc80000000052 */
[----:B------:R-:W-:Y:S01]  /*3520*/  PRMT R159, R13, 0x5410, R14 ;  /* 0x000054100d9f7816 */ /* 0x000fe2000000000e */
[----:B------:R-:W-:Y:S02]  /*3530*/  IMAD.MOV.U32 R13, RZ, RZ, R76 ;  /* 0x000000ffff0d7224 */ /* 0x000fe400078e004c */
[----:B------:R-:W-:-:S05]  /*3540*/  IMAD.MOV.U32 R14, RZ, RZ, R77 ;  /* 0x000000ffff0e7224 */ /* 0x000fca00078e004d */
[----:B------:R-:W-:Y:S01]  /*3550*/  PRMT R153, R13, 0x5410, R14 ;  /* 0x000054100d997816 */ /* 0x000fe2000000000e */
[----:B------:R-:W-:Y:S02]  /*3560*/  IMAD.MOV.U32 R13, RZ, RZ, R62 ;  /* 0x000000ffff0d7224 */ /* 0x000fe400078e003e */
[----:B------:R-:W-:-:S05]  /*3570*/  IMAD.MOV.U32 R14, RZ, RZ, R63 ;  /* 0x000000ffff0e7224 */ /* 0x000fca00078e003f */
[----:B------:R-:W-:Y:S01]  /*3580*/  PRMT R156, R13, 0x5410, R14 ;  /* 0x000054100d9c7816 */ /* 0x000fe2000000000e */
[----:B------:R-:W-:Y:S01]  /*3590*/  IMAD.MOV.U32 R13, RZ, RZ, R70 ;  /* 0x000000ffff0d7224 */ /* 0x000fe200078e0046 */
[----:B------:R-:W-:-:S04]  /*35a0*/  MOV R14, R71 ;  /* 0x00000047000e7202 */ /* 0x000fc80000000f00 */
[----:B------:R-:W-:Y:S01]  /*35b0*/  PRMT R161, R13, 0x5410, R14 ;  /* 0x000054100da17816 */ /* 0x000fe2000000000e */
[----:B------:R-:W-:Y:S02]  /*35c0*/  IMAD.MOV.U32 R13, RZ, RZ, R78 ;  /* 0x000000ffff0d7224 */ /* 0x000fe400078e004e */
[----:B------:R-:W-:-:S05]  /*35d0*/  IMAD.MOV.U32 R14, RZ, RZ, R79 ;  /* 0x000000ffff0e7224 */ /* 0x000fca00078e004f */
[----:B------:R-:W-:Y:S01]  /*35e0*/  PRMT R163, R13, 0x5410, R14 ;  /* 0x000054100da37816 */ /* 0x000fe2000000000e */
[----:B-----5:R-:W-:Y:S02]  /*35f0*/  IMAD.MOV.U32 R13, RZ, RZ, R36 ;  /* 0x000000ffff0d7224 */ /* 0x020fe400078e0024 */
        /* <DEDUP_REMOVED lines=14> */
[----:B------:R-:W-:Y:S02]  /*36e0*/  IMAD.MOV.U32 R14, RZ, RZ, R50 ;  /* 0x000000ffff0e7224 */ /* 0x000fe400078e0032 */
[----:B------:R-:W-:-:S05]  /*36f0*/  IMAD.MOV.U32 R13, RZ, RZ, R51 ;  /* 0x000000ffff0d7224 */ /* 0x000fca00078e0033 */
[----:B------:R-:W-:Y:S02]  /*3700*/  PRMT R144, R14, 0x5410, R13 ;  /* 0x000054100e907816 */ /* 0x000fe4000000000d */
[----:B--2---:R-:W-:Y:S01]  /*3710*/  R2UR UR4, R11 ;  /* 0x000000000b0472ca */ /* 0x004fe200000e0000 */
[----:B------:R-:W-:-:S05]  /*3720*/  IMAD.MOV.U32 R11, RZ, RZ, R60 ;  /* 0x000000ffff0b7224 */ /* 0x000fca00078e003c */
[----:B------:R-:W-:Y:S01]  /*3730*/  PRMT R155, R11, 0x5410, R12 ;  /* 0x000054100b9b7816 */ /* 0x000fe2000000000c */
[----:B------:R-:W-:Y:S02]  /*3740*/  IMAD.MOV.U32 R11, RZ, RZ, R64 ;  /* 0x000000ffff0b7224 */ /* 0x000fe400078e0040 */
[----:B------:R-:W-:-:S04]  /*3750*/  IMAD.MOV.U32 R12, RZ, RZ, R65 ;  /* 0x000000ffff0c7224 */ /* 0x000fc800078e0041 */
[----:B------:R-:W-:Y:S01]  /*3760*/  UISETP.NE.AND UP0, UPT, UR4, 0x3, UPT ;  /* 0x000000030400788c */ /* 0x000fe2000bf05270 */
[----:B------:R-:W-:Y:S01]  /*3770*/  PRMT R157, R12, 0x5410, R11 ;  /* 0x000054100c9d7816 */ /* 0x000fe2000000000b */
[----:B------:R-:W-:Y:S02]  /*3780*/  IMAD.MOV.U32 R11, RZ, RZ, R72 ;  /* 0x000000ffff0b7224 */ /* 0x000fe400078e0048 */
[----:B------:R-:W-:Y:S02]  /*3790*/  IMAD.MOV.U32 R12, RZ, RZ, R73 ;  /* 0x000000ffff0c7224 */ /* 0x000fe400078e0049 */
[----:B------:R-:W-:-:S03]  /*37a0*/  PLOP3.LUT P2, PT, PT, PT, UP0, 0x80, 0x0 ;  /* 0x000000000000781c */ /* 0x000fc60003f4f008 */
        /* <DEDUP_REMOVED lines=28> */
[----:B------:R-:W-:Y:S06]  /*3970*/  @!P2 BRA `(.L_x_1592) ;  /* 0x000000000004a947 */ /* 0x000fec0003800000 */
[----:B------:R-:W-:Y:S01]  /*3980*/  BPT.TRAP 0x1 ;  /* 0x000000040000795c */ /* 0x000fe20000300000 */
.L_x_1592:
[----:B------:R-:W-:Y:S01]  /*3990*/  IMAD R86, R19, 0x8, R18 ;  /* 0x0000000813567824 */ /* 0x000fe200078e0212 */
[----:B------:R-:W-:Y:S01]  /*39a0*/  SHF.L.U32 R87, R219, 0x1f, RZ ;  /* 0x0000001fdb577819 */ /* 0x000fe200000006ff */
[----:B------:R-:W-:Y:S03]  /*39b0*/  BSSY B1, `(.L_x_1593) ;  /* 0x0000003000017945 */ /* 0x000fe60003800000 */
[----:B------:R-:W0:Y:S02]  /*39c0*/  SYNCS.PHASECHK.TRANS64.TRYWAIT P5, [R86+URZ+0x30890], R87 ;  /* 0x03089057560075a7 */ /* 0x000e2400080a017f */
[----:B0-----:R-:W-:Y:S05]  /*39d0*/  @!P5 BRA `(.L_x_1594) ;  /* 0x0000025c0088d947 */ /* 0x001fea0003800000 */
.L_x_2009:
[----:B------:R-:W-:Y:S05]  /*39e0*/  BSYNC B1 ;  /* 0x0000000000017941 */ /* 0x000fea0003800000 */
.L_x_1593:
[----:B------:R-:W-:-:S03]  /*39f0*/  UMOV UR4, 0xffffffff ;  /* 0xffffffff00047882 */ /* 0x000fc60000000000 */
[----:B------:R-:W-:Y:S05]  /*3a00*/  BRA.DIV UR4, `(.L_x_1595) ;  /* 0x0000025e04907947 */ /* 0x000fea000b800000 */
[----:B------:R1:W2:Y:S04]  /*3a10*/  SHFL.IDX PT, R82, R115, RZ, 0x1c1f ;  /* 0x001c1fff73527589 */ /* 0x0002a800000e0000 */
[----:B------:R1:W3:Y:S02]  /*3a20*/  SHFL.IDX PT, R83, R118, RZ, 0x1c1f ;  /* 0x001c1fff76537589 */ /* 0x0002e400000e0000 */
.L_x_2013:
        /* <DEDUP_REMOVED lines=12> */
[----:B0-----:R-:W-:Y:S01]  /*3af0*/  HADD2.F32 R152, -RZ, R13.H0_H0 ;  /* 0x2000000dff987230 */ /* 0x001fe20000004100 */
[--C-:B------:R-:W-:Y:S01]  /*3b00*/  SHF.R.U64 R78, R78, 0x10, R79.reuse ;  /* 0x000000104e4e7819 */ /* 0x100fe2000000124f */
[----:B------:R-:W-:Y:S01]  /*3b10*/  HADD2.F32 R150, -RZ, R15.H0_H0 ;  /* 0x2000000fff967230 */ /* 0x000fe20000004100 */
[----:B------:R-:W-:Y:S02]  /*3b20*/  SHF.R.U32.HI R148, RZ, 0x10, R79 ;  /* 0x00000010ff947819 */ /* 0x000fe4000001164f */
[----:B------:R-:W-:Y:S01]  /*3b30*/  SHF.R.U32.HI R76, RZ, 0x10, R77 ;  /* 0x00000010ff4c7819 */ /* 0x000fe2000001164d */
[----:B------:R-:W-:Y:S02]  /*3b40*/  HADD2.F32 R77, -RZ, R11.H0_H0 ;  /* 0x2000000bff4d7230 */ /* 0x000fe40000004100 */
[----:B------:R-:W-:Y:S02]  /*3b50*/  HADD2.F32 R79, -RZ, R78.H0_H0 ;  /* 0x2000004eff4f7230 */ /* 0x000fe40000004100 */
[----:B------:R-:W-:-:S02]  /*3b60*/  HADD2.F32 R11, -RZ, R148.H0_H0 ;  /* 0x20000094ff0b7230 */ /* 0x000fc40000004100 */
[----:B------:R-:W-:Y:S02]  /*3b70*/  HADD2.F32 R148, -RZ, R13.H1_H1 ;  /* 0x3000000dff947230 */ /* 0x000fe40000004100 */
[-C--:B------:R-:W-:Y:S01]  /*3b80*/  FMUL.FTZ R151, R152, R79.reuse ;  /* 0x0000004f98977220 */ /* 0x080fe20000410000 */
[----:B------:R-:W-:Y:S02]  /*3b90*/  HADD2.F32 R78, -RZ, R15.H1_H1 ;  /* 0x3000000fff4e7230 */ /* 0x000fe40000004100 */
[----:B------:R-:W-:Y:S02]  /*3ba0*/  HADD2.F32 R15, -RZ, R76.H0_H0 ;  /* 0x2000004cff0f7230 */ /* 0x000fe40000004100 */
[----:B------:R-:W-:Y:S01]  /*3bb0*/  FMUL.FTZ R149, R148, R79 ;  /* 0x0000004f94957220 */ /* 0x000fe20000410000 */
[-C--:B------:R-:W-:Y:S01]  /*3bc0*/  FMUL.FTZ R79, R150, R11.reuse ;  /* 0x0000000b964f7220 */ /* 0x080fe20000410000 */
[----:B------:R-:W-:Y:S01]  /*3bd0*/  FMUL.FTZ R13, R78, R11 ;  /* 0x0000000b4e0d7220 */ /* 0x000fe20000410000 */
[-C--:B------:R-:W-:Y:S01]  /*3be0*/  FFMA.FTZ R76, R148, R77.reuse, R151 ;  /* 0x0000004d944c7223 */ /* 0x080fe20000010097 */
[----:B------:R-:W-:Y:S01]  /*3bf0*/  FFMA.FTZ R11, R152, R77, -R149 ;  /* 0x0000004d980b7223 */ /* 0x000fe20000010895 */
[----:B------:R-:W-:-:S02]  /*3c00*/  HADD2.F32 R77, -RZ, R163.H0_H0 ;  /* 0x200000a3ff4d7230 */ /* 0x000fc40000004100 */
[-C--:B------:R-:W-:Y:S01]  /*3c10*/  FFMA.FTZ R13, R150, R15.reuse, -R13 ;  /* 0x0000000f960d7223 */ /* 0x080fe2000001080d */
[--C-:B------:R-:W-:Y:S02]  /*3c20*/  HADD2.F32 R148, -RZ, R12.reuse.H1_H1 ;  /* 0x3000000cff947230 */ /* 0x100fe40000004100 */
[----:B------:R-:W-:Y:S01]  /*3c30*/  FFMA.FTZ R78, R78, R15, R79 ;  /* 0x0000000f4e4e7223 */ /* 0x000fe2000001004f */
[----:B------:R-:W-:Y:S01]  /*3c40*/  HADD2.F32 R150, -RZ, R12.H0_H0 ;  /* 0x2000000cff967230 */ /* 0x000fe20000004100 */
[----:B------:R-:W-:Y:S01]  /*3c50*/  F2FP.F16.F32.PACK_AB R11, R76, R11 ;  /* 0x0000000b4c0b723e */ /* 0x000fe200000000ff */
[----:B------:R-:W-:Y:S02]  /*3c60*/  HADD2.F32 R15, -RZ, R163.H1_H1 ;  /* 0x300000a3ff0f7230 */ /* 0x000fe40000004100 */
[----:B------:R-:W-:Y:S01]  /*3c70*/  FMUL.FTZ R149, R148, R77 ;  /* 0x0000004d94957220 */ /* 0x000fe20000410000 */
[--C-:B------:R-:W-:Y:S02]  /*3c80*/  HADD2.F32 R12, -RZ, R14.reuse.H1_H1 ;  /* 0x3000000eff0c7230 */ /* 0x100fe40000004100 */
[----:B------:R-:W-:-:S02]  /*3c90*/  HADD2.F32 R14, -RZ, R14.H0_H0 ;  /* 0x2000000eff0e7230 */ /* 0x000fc40000004100 */
[--C-:B------:R-:W-:Y:S02]  /*3ca0*/  HADD2.F32 R79, -RZ, R153.reuse.H0_H0 ;  /* 0x20000099ff4f7230 */ /* 0x100fe40000004100 */
[----:B------:R-:W-:Y:S02]  /*3cb0*/  HADD2.F32 R151, -RZ, R153.H1_H1 ;  /* 0x30000099ff977230 */ /* 0x000fe40000004100 */
[----:B------:R-:W-:Y:S01]  /*3cc0*/  FMUL.FTZ R153, R150, R77 ;  /* 0x0000004d96997220 */ /* 0x000fe20000410000 */
[-C--:B------:R-:W-:Y:S01]  /*3cd0*/  FMUL.FTZ R77, R12, R15.reuse ;  /* 0x0000000f0c4d7220 */ /* 0x080fe20000410000 */
        /* <DEDUP_REMOVED lines=8> */
[----:B------:R-:W-:Y:S02]  /*3d60*/  F2FP.F16.F32.PACK_AB R14, R12, R77 ;  /* 0x0000004d0c0e723e */ /* 0x000fe400000000ff */
[----:B------:R-:W-:-:S07]  /*3d70*/  MOV R12, R148 ;  /* 0x00000094000c7202 */ /* 0x000fce0000000f00 */
.L_x_1601:
[----:B------:R-:W-:Y:S05]  /*3d80*/  BSYNC B3 ;  /* 0x0000000000037941 */ /* 0x000fea0003800000 */
.L_x_1600:
[----:B0-----:R4:W-:Y:S02]  /*3d90*/  ST.E.128 desc[UR60][R80.64], R12 ;  /* 0x0000000c50007985 */ /* 0x0019e4000c101d3c */
.L_x_1599:
[----:B------:R-:W-:Y:S05]  /*3da0*/  BSYNC B2 ;  /* 0x0000000000027941 */ /* 0x000fea0003800000 */
.L_x_1598:
[----:B------:R-:W-:Y:S01]  /*3db0*/  ISETP.NE.AND P3, PT, R9, RZ, PT ;  /* 0x000000ff0900720c */ /* 0x000fe20003f65270 */
[----:B------:R-:W-:-:S12]  /*3dc0*/  BSSY B2, `(.L_x_1602) ;  /* 0x0000036000027945 */ /* 0x000fd80003800000 */
[----:B------:R-:W-:Y:S05]  /*3dd0*/  @!P3 BRA `(.L_x_1603) ;  /* 0x0000000000d0b947 */ /* 0x000fea0003800000 */
[----:B----4-:R4:W0:Y:S01]  /*3de0*/  LDS.128 R12, [R29+0x1e000] ;  /* 0x01e000001d0c7984 */ /* 0x0108220000000c00 */
[----:B------:R-:W-:Y:S01]  /*3df0*/  ISETP.GE.AND P3, PT, R223, R119, PT ;  /* 0x00000077df00720c */ /* 0x000fe20003f66270 */
[----:B------:R-:W-:Y:S01]  /*3e00*/  IMAD.SHL.U32 R11, R202, 0x8, RZ ;  /* 0x00000008ca0b7824 */ /* 0x000fe200078e00ff */
[----:B------:R-:W-:Y:S01]  /*3e10*/  BSSY B3, `(.L_x_1604) ;  /* 0x000002f000037945 */ /* 0x000fe20003800000 */
[----:B---3--:R-:W-:Y:S02]  /*3e20*/  IMAD.MOV.U32 R76, RZ, RZ, R83 ;  /* 0x000000ffff4c7224 */ /* 0x008fe400078e0053 */
[----:B--2---:R-:W-:Y:S02]  /*3e30*/  IMAD.MOV.U32 R77, RZ, RZ, R82 ;  /* 0x000000ffff4d7224 */ /* 0x004fe400078e0052 */
[----:B------:R-:W-:-:S06]  /*3e40*/  IMAD.WIDE R76, R11, 0x2, R76 ;  /* 0x000000020b4c7825 */ /* 0x000fcc00078e024c */
        /* <DEDUP_REMOVED lines=27> */
[----:B------:R-:W-:Y:S02]  /*4000*/  HADD2.F32 R12, -RZ, R14.H1_H1 ;  /* 0x3000000eff0c7230 */ /* 0x000fe40000004100 */
[----:B------:R-:W-:Y:S01]  /*4010*/  FMUL.FTZ R149, R80, R73 ;  /* 0x0000004950957220 */ /* 0x000fe20000410000 */
[----:B------:R-:W-:-:S02]  /*4020*/  HADD2.F32 R75, -RZ, R160.H0_H0 ;  /* 0x200000a0ff4b7230 */ /* 0x000fc40000004100 */
[----:B------:R-:W-:Y:S02]  /*4030*/  HADD2.F32 R14, -RZ, R14.H0_H0 ;  /* 0x2000000eff0e7230 */ /* 0x000fe40000004100 */
[----:B------:R-:W-:Y:S01]  /*4040*/  FMUL.FTZ R73, R12, R15 ;  /* 0x0000000f0c497220 */ /* 0x000fe20000410000 */
[----:B------:R-:W-:Y:S02]  /*4050*/  HADD2.F32 R81, -RZ, R160.H1_H1 ;  /* 0x300000a0ff517230 */ /* 0x000fe40000004100 */
[-C--:B------:R-:W-:Y:S01]  /*4060*/  FFMA.FTZ R79, R80, R75.reuse, -R79 ;  /* 0x0000004b504f7223 */ /* 0x080fe2000001084f */
[----:B------:R-:W-:Y:S01]  /*4070*/  FFMA.FTZ R78, R78, R75, R149 ;  /* 0x0000004b4e4e7223 */ /* 0x000fe20000010095 */
[C---:B------:R-:W-:Y:S01]  /*4080*/  FMUL.FTZ R15, R14.reuse, R15 ;  /* 0x0000000f0e0f7220 */ /* 0x040fe20000410000 */
[----:B------:R-:W-:-:S03]  /*4090*/  FFMA.FTZ R73, R14, R81, -R73 ;  /* 0x000000510e497223 */ /* 0x000fc60000010849 */
[----:B------:R-:W-:Y:S01]  /*40a0*/  FFMA.FTZ R12, R12, R81, R15 ;  /* 0x000000510c0c7223 */ /* 0x000fe2000001000f */
[----:B------:R-:W-:Y:S02]  /*40b0*/  F2FP.F16.F32.PACK_AB R78, R78, R79 ;  /* 0x0000004f4e4e723e */ /* 0x000fe400000000ff */
[----:B------:R-:W-:Y:S02]  /*40c0*/  F2FP.F16.F32.PACK_AB R15, R74, R13 ;  /* 0x0000000d4a0f723e */ /* 0x000fe400000000ff */
[----:B------:R-:W-:Y:S01]  /*40d0*/  F2FP.F16.F32.PACK_AB R14, R12, R73 ;  /* 0x000000490c0e723e */ /* 0x000fe200000000ff */
[----:B------:R-:W-:Y:S01]  /*40e0*/  IMAD.MOV.U32 R12, RZ, RZ, R78 ;  /* 0x000000ffff0c7224 */ /* 0x000fe200078e004e */
[----:B------:R-:W-:-:S07]  /*40f0*/  MOV R13, R11 ;  /* 0x0000000b000d7202 */ /* 0x000fce0000000f00 */
.L_x_1605:
[----:B------:R-:W-:Y:S05]  /*4100*/  BSYNC B3 ;  /* 0x0000000000037941 */ /* 0x000fea0003800000 */
.L_x_1604:
[----:B0-----:R0:W-:Y:S02]  /*4110*/  ST.E.128 desc[UR60][R76.64], R12 ;  /* 0x0000000c4c007985 */ /* 0x0011e4000c101d3c */
.L_x_1603:
[----:B------:R-:W-:Y:S05]  /*4120*/  BSYNC B2 ;  /* 0x0000000000027941 */ /* 0x000fea0003800000 */
.L_x_1602:
[----:B------:R-:W-:Y:S01]  /*4130*/  ISETP.NE.AND P3, PT, R10, RZ, PT ;  /* 0x000000ff0a00720c */ /* 0x000fe20003f65270 */
[----:B------:R-:W-:-:S12]  /*4140*/  BSSY B2, `(.L_x_1606) ;  /* 0x0000036000027945 */ /* 0x000fd80003800000 */
[----:B------:R-:W-:Y:S05]  /*4150*/  @!P3 BRA `(.L_x_1607) ;  /* 0x0000000000d0b947 */ /* 0x000fea0003800000 */
[----:B0---4-:R0:W4:Y:S01]  /*4160*/  LDS.128 R12, [R28+0x21000] ;  /* 0x021000001c0c7984 */ /* 0x0111220000000c00 */
[----:B------:R-:W-:Y:S01]  /*4170*/  ISETP.GE.AND P3, PT, R221, R119, PT ;  /* 0x00000077dd00720c */ /* 0x000fe20003f66270 */
[----:B------:R-:W-:Y:S01]  /*4180*/  IMAD.SHL.U32 R11, R203, 0x8, RZ ;  /* 0x00000008cb0b7824 */ /* 0x000fe200078e00ff */
[----:B------:R-:W-:Y:S01]  /*4190*/  BSSY B3, `(.L_x_1608) ;  /* 0x000002f000037945 */ /* 0x000fe20003800000 */
[----:B---3--:R-:W-:Y:S02]  /*41a0*/  IMAD.MOV.U32 R72, RZ, RZ, R83 ;  /* 0x000000ffff487224 */ /* 0x008fe400078e0053 */
[----:B--2---:R-:W-:Y:S02]  /*41b0*/  IMAD.MOV.U32 R73, RZ, RZ, R82 ;  /* 0x000000ffff497224 */ /* 0x004fe400078e0052 */
[----:B------:R-:W-:-:S06]  /*41c0*/  IMAD.WIDE R72, R11, 0x2, R72 ;  /* 0x000000020b487825 */ /* 0x000fcc00078e0248 */
[----:B0-----:R-:W-:Y:S05]  /*41d0*/  @P3 BRA `(.L_x_1609) ;  /* 0x0000000000a83947 */ /* 0x001fea0003800000 */
[----:B------:R-:W-:Y:S01]  /*41e0*/  SHF.R.U64 R11, R68, 0x10, R69 ;  /* 0x00000010440b7819 */ /* 0x000fe20000001245 */
[----:B----4-:R-:W-:Y:S01]  /*41f0*/  HADD2.F32 R78, -RZ, R13.H0_H0 ;  /* 0x2000000dff4e7230 */ /* 0x010fe20000004100 */
        /* <DEDUP_REMOVED lines=36> */
[----:B------:R-:W-:Y:S01]  /*4440*/  F2FP.F16.F32.PACK_AB R15, R70, R13 ;  /* 0x0000000d460f723e */ /* 0x000fe200000000ff */
[----:B------:R-:W-:Y:S01]  /*4450*/  IMAD.MOV.U32 R13, RZ, RZ, R11 ;  /* 0x000000ffff0d7224 */ /* 0x000fe200078e000b */
[----:B------:R-:W-:Y:S01]  /*4460*/  F2FP.F16.F32.PACK_AB R14, R12, R69 ;  /* 0x000000450c0e723e */ /* 0x000fe200000000ff */
[----:B------:R-:W-:-:S07]  /*4470*/  IMAD.MOV.U32 R12, RZ, RZ, R74 ;  /* 0x000000ffff0c7224 */ /* 0x000fce00078e004a */
.L_x_1609:
[----:B------:R-:W-:Y:S05]  /*4480*/  BSYNC B3 ;  /* 0x0000000000037941 */ /* 0x000fea0003800000 */
.L_x_1608:
[----:B----4-:R0:W-:Y:S02]  /*4490*/  ST.E.128 desc[UR60][R72.64], R12 ;  /* 0x0000000c48007985 */ /* 0x0101e4000c101d3c */
.L_x_1607:
[----:B------:R-:W-:Y:S05]  /*44a0*/  BSYNC B2 ;  /* 0x0000000000027941 */ /* 0x000fea0003800000 */
.L_x_1606:
        /* <DEDUP_REMOVED lines=10> */
[--C-:B----4-:R-:W-:Y:S01]  /*4550*/  HADD2.F32 R72, -RZ, R15.reuse.H0_H0 ;  /* 0x2000000fff487230 */ /* 0x110fe20000004100 */
[----:B------:R-:W-:Y:S02]  /*4560*/  SHF.R.U32.HI R64, RZ, 0x10, R65 ;  /* 0x00000010ff407819 */ /* 0x000fe40000011641 */
[--C-:B------:R-:W-:Y:S01]  /*4570*/  SHF.R.U64 R74, R66, 0x10, R67.reuse ;  /* 0x00000010424a7819 */ /* 0x100fe20000001243 */
[----:B------:R-:W-:Y:S01]  /*4580*/  HADD2.F32 R66, -RZ, R15.H1_H1 ;  /* 0x3000000fff427230 */ /* 0x000fe20000004100 */
[----:B------:R-:W-:Y:S01]  /*4590*/  MOV R65, R13 ;  /* 0x0000000d00417202 */ /* 0x000fe20000000f00 */
[----:B------:R-:W-:Y:S01]  /*45a0*/  HADD2.F32 R70, -RZ, R70.H0_H0 ;  /* 0x20000046ff467230 */ /* 0x000fe20000004100 */
[----:B------:R-:W-:Y:S01]  /*45b0*/  SHF.R.U32.HI R11, RZ, 0x10, R67 ;  /* 0x00000010ff0b7819 */ /* 0x000fe20000011643 */
[----:B------:R-:W-:Y:S02]  /*45c0*/  HADD2.F32 R74, -RZ, R74.H0_H0 ;  /* 0x2000004aff4a7230 */ /* 0x000fe40000004100 */
[----:B------:R-:W-:-:S02]  /*45d0*/  HADD2.F32 R13, -RZ, R65.H1_H1 ;  /* 0x30000041ff0d7230 */ /* 0x000fc40000004100 */
[----:B------:R-:W-:Y:S02]  /*45e0*/  HADD2.F32 R65, -RZ, R65.H0_H0 ;  /* 0x20000041ff417230 */ /* 0x000fe40000004100 */
[----:B------:R-:W-:Y:S02]  /*45f0*/  HADD2.F32 R11, -RZ, R11.H0_H0 ;  /* 0x2000000bff0b7230 */ /* 0x000fe40000004100 */
[----:B------:R-:W-:Y:S02]  /*4600*/  HADD2.F32 R15, -RZ, R64.H0_H0 ;  /* 0x20000040ff0f7230 */ /* 0x000fe40000004100 */
[-C--:B------:R-:W-:Y:S01]  /*4610*/  FMUL.FTZ R64, R13, R74.reuse ;  /* 0x0000004a0d407220 */ /* 0x080fe20000410000 */
[C---:B------:R-:W-:Y:S01]  /*4620*/  FMUL.FTZ R74, R65.reuse, R74 ;  /* 0x0000004a414a7220 */ /* 0x040fe20000410000 */
[-C--:B------:R-:W-:Y:S01]  /*4630*/  FMUL.FTZ R67, R66, R11.reuse ;  /* 0x0000000b42437220 */ /* 0x080fe20000410000 */
[C---:B------:R-:W-:Y:S01]  /*4640*/  FMUL.FTZ R71, R72.reuse, R11 ;  /* 0x0000000b48477220 */ /* 0x040fe20000410000 */
[-C--:B------:R-:W-:Y:S01]  /*4650*/  FFMA.FTZ R11, R65, R70.reuse, -R64 ;  /* 0x00000046410b7223 */ /* 0x080fe20000010840 */
[----:B------:R-:W-:Y:S01]  /*4660*/  FFMA.FTZ R64, R13, R70, R74 ;  /* 0x000000460d407223 */ /* 0x000fe2000001004a */
[----:B------:R-:W-:Y:S01]  /*4670*/  FFMA.FTZ R13, R72, R15, -R67 ;  /* 0x0000000f480d7223 */ /* 0x000fe20000010843 */
[----:B------:R-:W-:-:S02]  /*4680*/  HADD2.F32 R65, -RZ, R158.H0_H0 ;  /* 0x2000009eff417230 */ /* 0x000fc40000004100 */
[----:B------:R-:W-:Y:S01]  /*4690*/  FFMA.FTZ R66, R66, R15, R71 ;  /* 0x0000000f42427223 */ /* 0x000fe20000010047 */
[--C-:B------:R-:W-:Y:S01]  /*46a0*/  HADD2.F32 R70, -RZ, R12.reuse.H1_H1 ;  /* 0x3000000cff467230 */ /* 0x100fe20000004100 */
[----:B------:R-:W-:Y:S01]  /*46b0*/  F2FP.F16.F32.PACK_AB R11, R64, R11 ;  /* 0x0000000b400b723e */ /* 0x000fe200000000ff */
[----:B------:R-:W-:Y:S02]  /*46c0*/  HADD2.F32 R72, -RZ, R12.H0_H0 ;  /* 0x2000000cff487230 */ /* 0x000fe40000004100 */
[----:B------:R-:W-:Y:S02]  /*46d0*/  HADD2.F32 R67, -RZ, R158.H1_H1 ;  /* 0x3000009eff437230 */ /* 0x000fe40000004100 */
[-C--:B------:R-:W-:Y:S01]  /*46e0*/  FMUL.FTZ R71, R70, R65.reuse ;  /* 0x0000004146477220 */ /* 0x080fe20000410000 */
[----:B------:R-:W-:Y:S02]  /*46f0*/  HADD2.F32 R12, -RZ, R14.H1_H1 ;  /* 0x3000000eff0c7230 */ /* 0x000fe40000004100 */
[----:B------:R-:W-:Y:S01]  /*4700*/  FMUL.FTZ R65, R72, R65 ;  /* 0x0000004148417220 */ /* 0x000fe20000410000 */
[----:B------:R-:W-:-:S02]  /*4710*/  HADD2.F32 R15, -RZ, R157.H1_H1 ;  /* 0x3000009dff0f7230 */ /* 0x000fc40000004100 */
[----:B------:R-:W-:Y:S02]  /*4720*/  HADD2.F32 R14, -RZ, R14.H0_H0 ;  /* 0x2000000eff0e7230 */ /* 0x000fe40000004100 */
[----:B------:R-:W-:Y:S01]  /*4730*/  FMUL.FTZ R73, R12, R67 ;  /* 0x000000430c497220 */ /* 0x000fe20000410000 */
[----:B------:R-:W-:Y:S02]  /*4740*/  HADD2.F32 R157, -RZ, R157.H0_H0 ;  /* 0x2000009dff9d7230 */ /* 0x000fe40000004100 */
[-C--:B------:R-:W-:Y:S01]  /*4750*/  FFMA.FTZ R71, R72, R15.reuse, -R71 ;  /* 0x0000000f48477223 */ /* 0x080fe20000010847 */
[----:B------:R-:W-:Y:S01]  /*4760*/  FFMA.FTZ R70, R70, R15, R65 ;  /* 0x0000000f46467223 */ /* 0x000fe20000010041 */
[----:B------:R-:W-:Y:S01]  /*4770*/  FMUL.FTZ R67, R14, R67 ;  /* 0x000000430e437220 */ /* 0x000fe20000410000 */
[----:B------:R-:W-:Y:S01]  /*4780*/  F2FP.F16.F32.PACK_AB R15, R66, R13 ;  /* 0x0000000d420f723e */ /* 0x000fe200000000ff */
[----:B------:R-:W-:Y:S01]  /*4790*/  FFMA.FTZ R73, R14, R157, -R73 ;  /* 0x0000009d0e497223 */ /* 0x000fe20000010849 */
[----:B------:R-:W-:-:S02]  /*47a0*/  IMAD.MOV.U32 R13, RZ, RZ, R11 ;  /* 0x000000ffff0d7224 */ /* 0x000fc400078e000b */
[----:B------:R-:W-:Y:S01]  /*47b0*/  FFMA.FTZ R12, R12, R157, R67 ;  /* 0x0000009d0c0c7223 */ /* 0x000fe20000010043 */
[----:B------:R-:W-:-:S04]  /*47c0*/  F2FP.F16.F32.PACK_AB R70, R70, R71 ;  /* 0x000000474646723e */ /* 0x000fc800000000ff */
[----:B------:R-:W-:Y:S01]  /*47d0*/  F2FP.F16.F32.PACK_AB R14, R12, R73 ;  /* 0x000000490c0e723e */ /* 0x000fe200000000ff */
[----:B------:R-:W-:-:S07]  /*47e0*/  IMAD.MOV.U32 R12, RZ, RZ, R70 ;  /* 0x000000ffff0c7224 */ /* 0x000fce00078e0046 */
.L_x_1613:
[----:B------:R-:W-:Y:S05]  /*47f0*/  BSYNC B3 ;  /* 0x0000000000037941 */ /* 0x000fea0003800000 */
.L_x_1612:
[----:B----4-:R0:W-:Y:S02]  /*4800*/  ST.E.128 desc[UR60][R68.64], R12 ;  /* 0x0000000c44007985 */ /* 0x0101e4000c101d3c */
.L_x_1611:
[----:B------:R-:W-:Y:S05]  /*4810*/  BSYNC B2 ;  /* 0x0000000000027941 */ /* 0x000fea0003800000 */
.L_x_1610:
        /* <DEDUP_REMOVED lines=15> */
[----:B------:R-:W-:Y:S02]  /*4910*/  HADD2.F32 R12, -RZ, R13.H1_H1 ;  /* 0x3000000dff0c7230 */ /* 0x000fe40000004100 */
[----:B------:R-:W-:-:S02]  /*4920*/  HADD2.F32 R68, -RZ, R68.H0_H0 ;  /* 0x20000044ff447230 */ /* 0x000fc40000004100 */
[----:B------:R-:W-:Y:S02]  /*4930*/  HADD2.F32 R11, -RZ, R13.H0_H0 ;  /* 0x2000000dff0b7230 */ /* 0x000fe40000004100 */
[-C--:B------:R-:W-:Y:S01]  /*4940*/  FMUL.FTZ R70, R12, R63.reuse ;  /* 0x0000003f0c467220 */ /* 0x080fe20000410000 */
[--C-:B------:R-:W-:Y:S02]  /*4950*/  HADD2.F32 R61, -RZ, R15.reuse.H1_H1 ;  /* 0x3000000fff3d7230 */ /* 0x100fe40000004100 */
[----:B------:R-:W-:Y:S02]  /*4960*/  HADD2.F32 R13, -RZ, R15.H0_H0 ;  /* 0x2000000fff0d7230 */ /* 0x000fe40000004100 */
[----:B------:R-:W-:Y:S01]  /*4970*/  FMUL.FTZ R63, R11, R63 ;  /* 0x0000003f0b3f7220 */ /* 0x000fe20000410000 */
[----:B------:R-:W-:Y:S02]  /*4980*/  HADD2.F32 R62, -RZ, R67.H0_H0 ;  /* 0x20000043ff3e7230 */ /* 0x000fe40000004100 */
[----:B------:R-:W-:Y:S01]  /*4990*/  FMUL.FTZ R72, R61, R68 ;  /* 0x000000443d487220 */ /* 0x000fe20000410000 */
[----:B------:R-:W-:-:S02]  /*49a0*/  HADD2.F32 R66, -RZ, R66.H0_H0 ;  /* 0x20000042ff427230 */ /* 0x000fc40000004100 */
[----:B------:R-:W-:Y:S01]  /*49b0*/  FMUL.FTZ R68, R13, R68 ;  /* 0x000000440d447220 */ /* 0x000fe20000410000 */
[----:B------:R-:W-:Y:S02]  /*49c0*/  HADD2.F32 R15, -RZ, R60.H1_H1 ;  /* 0x3000003cff0f7230 */ /* 0x000fe40000004100 */
[----:B------:R-:W-:Y:S01]  /*49d0*/  FFMA.FTZ R12, R12, R62, R63 ;  /* 0x0000003e0c0c7223 */ /* 0x000fe2000001003f */
[----:B------:R-:W-:Y:S02]  /*49e0*/  HADD2.F32 R63, -RZ, R156.H0_H0 ;  /* 0x2000009cff3f7230 */ /* 0x000fe40000004100 */
[----:B------:R-:W-:Y:S01]  /*49f0*/  FFMA.FTZ R68, R61, R66, R68 ;  /* 0x000000423d447223 */ /* 0x000fe20000010044 */
[----:B------:R-:W-:Y:S02]  /*4a00*/  HADD2.F32 R60, -RZ, R60.H0_H0 ;  /* 0x2000003cff3c7230 */ /* 0x000fe40000004100 */
[----:B------:R-:W-:Y:S01]  /*4a10*/  FFMA.FTZ R11, R11, R62, -R70 ;  /* 0x0000003e0b0b7223 */ /* 0x000fe20000010846 */
[----:B------:R-:W-:-:S02]  /*4a20*/  HADD2.F32 R156, -RZ, R156.H1_H1 ;  /* 0x3000009cff9c7230 */ /* 0x000fc40000004100 */
[----:B------:R-:W-:Y:S01]  /*4a30*/  FFMA.FTZ R13, R13, R66, -R72 ;  /* 0x000000420d0d7223 */ /* 0x000fe20000010848 */
[--C-:B------:R-:W-:Y:S02]  /*4a40*/  HADD2.F32 R61, -RZ, R14.reuse.H1_H1 ;  /* 0x3000000eff3d7230 */ /* 0x100fe40000004100 */
[-C--:B------:R-:W-:Y:S01]  /*4a50*/  FMUL.FTZ R67, R15, R63.reuse ;  /* 0x0000003f0f437220 */ /* 0x080fe20000410000 */
[----:B------:R-:W-:Y:S02]  /*4a60*/  HADD2.F32 R14, -RZ, R14.H0_H0 ;  /* 0x2000000eff0e7230 */ /* 0x000fe40000004100 */
[----:B------:R-:W-:Y:S01]  /*4a70*/  FMUL.FTZ R66, R60, R63 ;  /* 0x0000003f3c427220 */ /* 0x000fe20000410000 */
[--C-:B------:R-:W-:Y:S02]  /*4a80*/  HADD2.F32 R62, -RZ, R155.reuse.H0_H0 ;  /* 0x2000009bff3e7230 */ /* 0x100fe40000004100 */
[----:B------:R-:W-:Y:S01]  /*4a90*/  FMUL.FTZ R63, R61, R156 ;  /* 0x0000009c3d3f7220 */ /* 0x000fe20000410000 */
[----:B------:R-:W-:-:S02]  /*4aa0*/  HADD2.F32 R155, -RZ, R155.H1_H1 ;  /* 0x3000009bff9b7230 */ /* 0x000fc40000004100 */
        /* <DEDUP_REMOVED lines=8> */
[----:B------:R-:W-:Y:S02]  /*4b30*/  F2FP.F16.F32.PACK_AB R12, R66, R67 ;  /* 0x00000043420c723e */ /* 0x000fe400000000ff */
[----:B------:R-:W-:-:S07]  /*4b40*/  F2FP.F16.F32.PACK_AB R14, R156, R63 ;  /* 0x0000003f9c0e723e */ /* 0x000fce00000000ff */
.L_x_1617:
[----:B------:R-:W-:Y:S05]  /*4b50*/  BSYNC B3 ;  /* 0x0000000000037941 */ /* 0x000fea0003800000 */
.L_x_1616:
[----:B----4-:R0:W-:Y:S02]  /*4b60*/  ST.E.128 desc[UR60][R64.64], R12 ;  /* 0x0000000c40007985 */ /* 0x0101e4000c101d3c */
.L_x_1615:
[----:B------:R-:W-:Y:S05]  /*4b70*/  BSYNC B2 ;  /* 0x0000000000027941 */ /* 0x000fea0003800000 */
.L_x_1614:
        /* <DEDUP_REMOVED lines=48> */
.L_x_1619:
[----:B------:R-:W-:Y:S05]  /*4e80*/  BSYNC B2 ;  /* 0x0000000000027941 */ /* 0x000fea0003800000 */
.L_x_1618:
[----:B----4-:R0:W-:Y:S02]  /*4e90*/  ST.E.128 desc[UR60][R60.64], R12 ;  /* 0x0000000c3c007985 */ /* 0x0101e4000c101d3c */
.L_x_1597:
[----:B------:R-:W-:Y:S05]  /*4ea0*/  BSYNC B1 ;  /* 0x0000000000017941 */ /* 0x000fea0003800000 */
.L_x_1596:
[----:B------:R-:W-:-:S03]  /*4eb0*/  UMOV UR4, 0xffffffff ;  /* 0xffffffff00047882 */ /* 0x000fc60000000000 */
[----:B------:R-:W-:Y:S05]  /*4ec0*/  BRA.DIV UR4, `(.L_x_1620) ;  /* 0x0000024a04ac7947 */ /* 0x000fea000b800000 */
[----:B-1----:R-:W1:Y:S04]  /*4ed0*/  SHFL.IDX PT, R115, R115, 0x1, 0x1c1f ;  /* 0x003c1f0073737f89 */ /* 0x002e6800000e0000 */
[----:B------:R-:W0:Y:S02]  /*4ee0*/  SHFL.IDX PT, R118, R118, 0x1, 0x1c1f ;  /* 0x003c1f0076767f89 */ /* 0x000e2400000e0000 */
.L_x_2017:
[----:B------:R-:W-:Y:S05]  /*4ef0*/  @P4 BRA `(.L_x_1621) ;  /* 0x0000005000f84947 */ /* 0x000fea0003800000 */
[----:B------:R-:W-:Y:S01]  /*4f00*/  ISETP.NE.AND P3, PT, R8, RZ, PT ;  /* 0x000000ff0800720c */ /* 0x000fe20003f65270 */
[----:B------:R-:W-:-:S12]  /*4f10*/  BSSY B1, `(.L_x_1622) ;  /* 0x0000032000017945 */ /* 0x000fd80003800000 */
[----:B------:R-:W-:Y:S05]  /*4f20*/  @!P3 BRA `(.L_x_1623) ;  /* 0x0000000000c0b947 */ /* 0x000fea0003800000 */
[----:B0---4-:R0:W4:Y:S01]  /*4f30*/  LDS.128 R12, [R28+0x20000] ;  /* 0x020000001c0c7984 */ /* 0x0111220000000c00 */
[C---:B------:R-:W-:Y:S01]  /*4f40*/  LEA R56, P3, R16.reuse, R118, 0x1 ;  /* 0x0000007610387211 */ /* 0x040fe200078608ff */
[----:B------:R-:W-:Y:S03]  /*4f50*/  BSSY B2, `(.L_x_1624) ;  /* 0x000002c000027945 */ /* 0x000fe60003800000 */
[----:B-1----:R-:W-:Y:S02]  /*4f60*/  LEA.HI.X R57, R16, R115, R17, 0x1, P3 ;  /* 0x0000007310397211 */ /* 0x002fe400018f0c11 */
        /* <DEDUP_REMOVED lines=42> */
.L_x_1625:
[----:B------:R-:W-:Y:S05]  /*5210*/  BSYNC B2 ;  /* 0x0000000000027941 */ /* 0x000fea0003800000 */
.L_x_1624:
[----:B----4-:R0:W-:Y:S02]  /*5220*/  ST.E.128 desc[UR60][R56.64], R12 ;  /* 0x0000000c38007985 */ /* 0x0101e4000c101d3c */
.L_x_1623:
[----:B------:R-:W-:Y:S05]  /*5230*/  BSYNC B1 ;  /* 0x0000000000017941 */ /* 0x000fea0003800000 */
.L_x_1622:
[----:B------:R-:W-:Y:S01]  /*5240*/  ISETP.NE.AND P3, PT, R9, RZ, PT ;  /* 0x000000ff0900720c */ /* 0x000fe20003f65270 */
[----:B------:R-:W-:-:S12]  /*5250*/  BSSY B1, `(.L_x_1626) ;  /* 0x0000034000017945 */ /* 0x000fd80003800000 */
[----:B------:R-:W-:Y:S05]  /*5260*/  @!P3 BRA `(.L_x_1627) ;  /* 0x0000000000c8b947 */ /* 0x000fea0003800000 */
[----:B0---4-:R0:W4:Y:S01]  /*5270*/  LDS.128 R12, [R29+0x20000] ;  /* 0x020000001d0c7984 */ /* 0x0111220000000c00 */
[----:B------:R-:W-:Y:S01]  /*5280*/  ISETP.GE.AND P3, PT, R223, R119, PT ;  /* 0x00000077df00720c */ /* 0x000fe20003f66270 */
[----:B------:R-:W-:Y:S01]  /*5290*/  IMAD.SHL.U32 R11, R202, 0x8, RZ ;  /* 0x00000008ca0b7824 */ /* 0x000fe200078e00ff */
[----:B------:R-:W-:Y:S01]  /*52a0*/  MOV R52, R118 ;  /* 0x0000007600347202 */ /* 0x000fe20000000f00 */
[----:B-1----:R-:W-:Y:S01]  /*52b0*/  IMAD.MOV.U32 R53, RZ, RZ, R115 ;  /* 0x000000ffff357224 */ /* 0x002fe200078e0073 */
        /* <DEDUP_REMOVED lines=43> */
.L_x_1629:
[----:B------:R-:W-:Y:S05]  /*5570*/  BSYNC B2 ;  /* 0x0000000000027941 */ /* 0x000fea0003800000 */
.L_x_1628:
[----:B----4-:R0:W-:Y:S02]  /*5580*/  ST.E.128 desc[UR60][R52.64], R12 ;  /* 0x0000000c34007985 */ /* 0x0101e4000c101d3c */
.L_x_1627:
[----:B------:R-:W-:Y:S05]  /*5590*/  BSYNC B1 ;  /* 0x0000000000017941 */ /* 0x000fea0003800000 */
.L_x_1626:
[----:B------:R-:W-:Y:S01]  /*55a0*/  ISETP.NE.AND P3, PT, R10, RZ, PT ;  /* 0x000000ff0a00720c */ /* 0x000fe20003f65270 */
[----:B------:R-:W-:-:S12]  /*55b0*/  BSSY B1, `(.L_x_1630) ;  /* 0x0000034000017945 */ /* 0x000fd80003800000 */
[----:B------:R-:W-:Y:S05]  /*55c0*/  @!P3 BRA `(.L_x_1631) ;  /* 0x0000000000c8b947 */ /* 0x000fea0003800000 */
[----:B0---4-:R0:W4:Y:S01]  /*55d0*/  LDS.128 R12, [R28+0x23000] ;  /* 0x023000001c0c7984 */ /* 0x0111220000000c00 */
[----:B------:R-:W-:Y:S01]  /*55e0*/  ISETP.GE.AND P3, PT, R221, R119, PT ;  /* 0x00000077dd00720c */ /* 0x000fe20003f66270 */
[----:B------:R-:W-:Y:S01]  /*55f0*/  IMAD.SHL.U32 R11, R203, 0x8, RZ ;  /* 0x00000008cb0b7824 */ /* 0x000fe200078e00ff */
[----:B------:R-:W-:Y:S01]  /*5600*/  BSSY B2, `(.L_x_1632) ;  /* 0x000002d000027945 */ /* 0x000fe20003800000 */
[----:B------:R-:W-:Y:S02]  /*5610*/  IMAD.MOV.U32 R48, RZ, RZ, R118 ;  /* 0x000000ffff307224 */ /* 0x000fe400078e0076 */
[----:B-1----:R-:W-:Y:S02]  /*5620*/  IMAD.MOV.U32 R49, RZ, RZ, R115 ;  /* 0x000000ffff317224 */ /* 0x002fe400078e0073 */
        /* <DEDUP_REMOVED lines=42> */
.L_x_1633:
[----:B------:R-:W-:Y:S05]  /*58d0*/  BSYNC B2 ;  /* 0x0000000000027941 */ /* 0x000fea0003800000 */
.L_x_1632:
[----:B----4-:R0:W-:Y:S02]  /*58e0*/  ST.E.128 desc[UR60][R48.64], R12 ;  /* 0x0000000c30007985 */ /* 0x0101e4000c101d3c */
.L_x_1631:
[----:B------:R-:W-:Y:S05]  /*58f0*/  BSYNC B1 ;  /* 0x0000000000017941 */ /* 0x000fea0003800000 */
.L_x_1630:
        /* <DEDUP_REMOVED lines=49> */
.L_x_1637:
[----:B------:R-:W-:Y:S05]  /*5c10*/  BSYNC B2 ;  /* 0x0000000000027941 */ /* 0x000fea0003800000 */
.L_x_1636:
[----:B----4-:R0:W-:Y:S02]  /*5c20*/  ST.E.128 desc[UR60][R44.64], R12 ;  /* 0x0000000c2c007985 */ /* 0x0101e4000c101d3c */
.L_x_1635:
[----:B------:R-:W-:Y:S05]  /*5c30*/  BSYNC B1 ;  /* 0x0000000000017941 */ /* 0x000fea0003800000 */
.L_x_1634:
        /* <DEDUP_REMOVED lines=49> */
.L_x_1641:
[----:B------:R-:W-:Y:S05]  /*5f50*/  BSYNC B2 ;  /* 0x0000000000027941 */ /* 0x000fea0003800000 */
.L_x_1640:
[----:B----4-:R0:W-:Y:S02]  /*5f60*/  ST.E.128 desc[UR60][R40.64], R12 ;  /* 0x0000000c28007985 */ /* 0x0101e4000c101d3c */
.L_x_1639:
[----:B------:R-:W-:Y:S05]  /*5f70*/  BSYNC B1 ;  /* 0x0000000000017941 */ /* 0x000fea0003800000 */
.L_x_1638:
[----:B------:R-:W-:-:S13]  /*5f80*/  ISETP.NE.AND P3, PT, R25, RZ, PT ;  /* 0x000000ff1900720c */ /* 0x000fda0003f65270 */
        /* <DEDUP_REMOVED lines=47> */
.L_x_1643:
[----:B------:R-:W-:Y:S05]  /*6280*/  BSYNC B1 ;  /* 0x0000000000017941 */ /* 0x000fea0003800000 */
.L_x_1642:
[----:B----4-:R0:W-:Y:S01]  /*6290*/  ST.E.128 desc[UR60][R36.64], R12 ;  /* 0x0000000c24007985 */ /* 0x0101e2000c101d3c */
[----:B------:R-:W-:Y:S05]  /*62a0*/  BRA `(.L_x_1621) ;  /* 0x00000040000c7947 */ /* 0x000fea0003800000 */
.L_x_1587:
        /* <DEDUP_REMOVED lines=20> */
[----:B------:R-:W-:Y:S01]  /*63f0*/  CS2R R54, SRZ ;  /* 0x0000000000367805 */ /* 0x000fe2000001ff00 */
[----:B------:R-:W-:Y:S01]  /*6400*/  IMAD.X R33, R11, 0x1, R100, P2 ;  /* 0x000000010b217824 */ /* 0x000fe200010e0664 */
[----:B------:R-:W-:Y:S02]  /*6410*/  LEA R56, P2, R32, UR4, 0x1 ;  /* 0x0000000420387c11 */ /* 0x000fe4000f8408ff */
[----:B------:R-:W-:-:S02]  /*6420*/  CS2R R52, SRZ ;  /* 0x0000000000347805 */ /* 0x000fc4000001ff00 */
[----:B------:R-:W-:Y:S01]  /*6430*/  LEA.HI.X R57, R32, UR5, R33, 0x1, P2 ;  /* 0x0000000520397c11 */ /* 0x000fe200090f0c21 */
[----:B------:R-:W-:Y:S01]  /*6440*/  ULDC.64 UR4, c[0x0][0x400] ;  /* 0x0001000000047ab9 */ /* 0x000fe20000000a00 */
[----:B------:R-:W-:-:S04]  /*6450*/  IADD3 R32, P2, R90, R12, RZ ;  /* 0x0000000c5a207210 */ /* 0x000fc80007f5e0ff */
[----:B------:R-:W-:Y:S02]  /*6460*/  IADD3.X R33, R80, R4, RZ, P2, !PT ;  /* 0x0000000450217210 */ /* 0x000fe400017fe4ff */
        /* <DEDUP_REMOVED lines=19> */
.L_x_1645:
[----:B------:R-:W-:Y:S05]  /*65a0*/  BSYNC B1 ;  /* 0x0000000000017941 */ /* 0x000fea0003800000 */
.L_x_1644:
        /* <DEDUP_REMOVED lines=48> */
.L_x_1647:
[----:B------:R-:W-:Y:S05]  /*68b0*/  BSYNC B1 ;  /* 0x0000000000017941 */ /* 0x000fea0003800000 */
.L_x_1646:
[----:B------:R-:W2:Y:S01]  /*68c0*/  LDL R11, [R1+0x38] ;  /* 0x00003800010b7983 */ /* 0x000ea20000100800 */
[----:B0-----:R-:W-:Y:S01]  /*68d0*/  IMAD.MOV.U32 R12, RZ, RZ, R33 ;  /* 0x000000ffff0c7224 */ /* 0x001fe200078e0021 */
[----:B------:R-:W-:Y:S01]  /*68e0*/  PRMT R164, R82, 0x5410, R81 ;  /* 0x0000541052a47816 */ /* 0x000fe20000000051 */
[----:B------:R-:W-:Y:S02]  /*68f0*/  IMAD.MOV.U32 R14, RZ, RZ, R37 ;  /* 0x000000ffff0e7224 */ /* 0x000fe400078e0025 */
[----:B------:R-:W-:-:S05]  /*6900*/  IMAD.MOV.U32 R13, RZ, RZ, R36 ;  /* 0x000000ffff0d7224 */ /* 0x000fca00078e0024 */
[----:B------:R-:W-:Y:S02]  /*6910*/  PRMT R168, R13, 0x7610, R168 ;  /* 0x000076100da87816 */ /* 0x000fe400000000a8 */
[----:B------:R-:W-:Y:S02]  /*6920*/  MOV R13, R40 ;  /* 0x00000028000d7202 */ /* 0x000fe40000000f00 */
[----:B--2---:R-:W-:Y:S01]  /*6930*/  R2UR UR4, R11 ;  /* 0x000000000b0472ca */ /* 0x004fe200000e0000 */
[----:B------:R-:W-:-:S05]  /*6940*/  IMAD.MOV.U32 R11, RZ, RZ, R32 ;  /* 0x000000ffff0b7224 */ /* 0x000fca00078e0020 */
[----:B------:R-:W-:Y:S01]  /*6950*/  PRMT R163, R12, 0x5410, R11 ;  /* 0x000054100ca37816 */ /* 0x000fe2000000000b */
[----:B------:R-:W-:Y:S01]  /*6960*/  IMAD.MOV.U32 R12, RZ, RZ, R39 ;  /* 0x000000ffff0c7224 */ /* 0x000fe200078e0027 */
[----:B------:R-:W-:-:S04]  /*6970*/  MOV R11, R38 ;  /* 0x00000026000b7202 */ /* 0x000fc80000000f00 */
[----:B------:R-:W-:Y:S01]  /*6980*/  PRMT R167, R167, 0x5410, R11 ;  /* 0x00005410a7a77816 */ /* 0x000fe2000000000b */
[----:B------:R-:W-:Y:S01]  /*6990*/  IMAD.MOV.U32 R11, RZ, RZ, R42 ;  /* 0x000000ffff0b7224 */ /* 0x000fe200078e002a */
[----:B------:R-:W-:Y:S01]  /*69a0*/  PRMT R169, R12, 0x5410, R14 ;  /* 0x000054100ca97816 */ /* 0x000fe2000000000e */
[----:B------:R-:W-:Y:S01]  /*69b0*/  IMAD.MOV.U32 R12, RZ, RZ, R43 ;  /* 0x000000ffff0c7224 */ /* 0x000fe200078e002b */
[----:B------:R-:W-:Y:S01]  /*69c0*/  UISETP.NE.AND UP0, UPT, UR4, 0x3, UPT ;  /* 0x000000030400788c */ /* 0x000fe2000bf05270 */
[----:B------:R-:W-:Y:S01]  /*69d0*/  IMAD.MOV.U32 R14, RZ, RZ, R41 ;  /* 0x000000ffff0e7224 */ /* 0x000fe200078e0029 */
[----:B------:R-:W-:Y:S01]  /*69e0*/  PRMT R170, R11, 0x5410, R13 ;  /* 0x000054100baa7816 */ /* 0x000fe2000000000d */
[----:B------:R-:W-:Y:S01]  /*69f0*/  IMAD.MOV.U32 R11, RZ, RZ, R46 ;  /* 0x000000ffff0b7224 */ /* 0x000fe200078e002e */
[----:B------:R-:W-:Y:S01]  /*6a00*/  PRMT R158, R12, 0x7610, R158 ;  /* 0x000076100c9e7816 */ /* 0x000fe2000000009e */
[----:B------:R-:W-:Y:S01]  /*6a10*/  IMAD.MOV.U32 R12, RZ, RZ, R47 ;  /* 0x000000ffff0c7224 */ /* 0x000fe200078e002f */
[----:B------:R-:W-:Y:S01]  /*6a20*/  PRMT R152, R14, 0x7610, R152 ;  /* 0x000076100e987816 */ /* 0x000fe20000000098 */
[----:B------:R-:W-:Y:S01]  /*6a30*/  IMAD.MOV.U32 R13, RZ, RZ, R44 ;  /* 0x000000ffff0d7224 */ /* 0x000fe200078e002c */
[----:B------:R-:W-:Y:S01]  /*6a40*/  PLOP3.LUT P2, PT, PT, PT, UP0, 0x80, 0x0 ;  /* 0x000000000000781c */ /* 0x000fe20003f4f008 */
[----:B------:R-:W-:Y:S01]  /*6a50*/  IMAD.MOV.U32 R14, RZ, RZ, R45 ;  /* 0x000000ffff0e7224 */ /* 0x000fe200078e002d */
[----:B------:R-:W-:Y:S01]  /*6a60*/  PRMT R165, R11, 0x5410, R12 ;  /* 0x000054100ba57816 */ /* 0x000fe2000000000c */
[----:B------:R-:W-:Y:S01]  /*6a70*/  IMAD.MOV.U32 R12, RZ, RZ, R51 ;  /* 0x000000ffff0c7224 */ /* 0x000fe200078e0033 */
[----:B------:R-:W-:-:S02]  /*6a80*/  MOV R11, R50 ;  /* 0x00000032000b7202 */ /* 0x000fc40000000f00 */
[----:B------:R-:W-:Y:S01]  /*6a90*/  PRMT R166, R13, 0x5410, R14 ;  /* 0x000054100da67816 */ /* 0x000fe2000000000e */
[----:B------:R-:W-:Y:S01]  /*6aa0*/  IMAD.MOV.U32 R14, RZ, RZ, R49 ;  /* 0x000000ffff0e7224 */ /* 0x000fe200078e0031 */
[----:B------:R-:W-:Y:S01]  /*6ab0*/  PRMT R167, R11, 0x7610, R167 ;  /* 0x000076100ba77816 */ /* 0x000fe200000000a7 */
[----:B------:R-:W-:Y:S02]  /*6ac0*/  IMAD.MOV.U32 R13, RZ, RZ, R48 ;  /* 0x000000ffff0d7224 */ /* 0x000fe400078e0030 */
[----:B------:R-:W-:Y:S01]  /*6ad0*/  IMAD.MOV.U32 R11, RZ, RZ, R54 ;  /* 0x000000ffff0b7224 */ /* 0x000fe200078e0036 */
[----:B------:R-:W-:Y:S01]  /*6ae0*/  PRMT R171, R12, 0x5410, R14 ;  /* 0x000054100cab7816 */ /* 0x000fe2000000000e */
[----:B------:R-:W-:Y:S01]  /*6af0*/  IMAD.MOV.U32 R12, RZ, RZ, R55 ;  /* 0x000000ffff0c7224 */ /* 0x000fe200078e0037 */
[----:B------:R-:W-:Y:S01]  /*6b00*/  PRMT R168, R168, 0x5410, R13 ;  /* 0x00005410a8a87816 */ /* 0x000fe2000000000d */
[----:B------:R-:W-:Y:S01]  /*6b10*/  IMAD.MOV.U32 R14, RZ, RZ, R53 ;  /* 0x000000ffff0e7224 */ /* 0x000fe200078e0035 */
[----:B------:R-:W-:-:S02]  /*6b20*/  MOV R13, R52 ;  /* 0x00000034000d7202 */ /* 0x000fc40000000f00 */
[----:B------:R-:W-:Y:S01]  /*6b30*/  PRMT R172, R11, 0x7610, R172 ;  /* 0x000076100bac7816 */ /* 0x000fe200000000ac */
[----:B-----5:R-:W-:Y:S01]  /*6b40*/  IMAD.MOV.U32 R11, RZ, RZ, R58 ;  /* 0x000000ffff0b7224 */ /* 0x020fe200078e003a */
        /* <DEDUP_REMOVED lines=13> */
[----:B------:R-:W-:Y:S02]  /*6c20*/  IMAD.MOV.U32 R11, RZ, RZ, R66 ;  /* 0x000000ffff0b7224 */ /* 0x000fe400078e0042 */
        /* <DEDUP_REMOVED lines=9> */
[----:B------:R-:W-:-:S03]  /*6cc0*/  IMAD.MOV.U32 R11, RZ, RZ, R69 ;  /* 0x000000ffff0b7224 */ /* 0x000fc600078e0045 */
        /* <DEDUP_REMOVED lines=16> */
.L_x_1648:
[----:B------:R-:W-:Y:S01]  /*6dd0*/  IMAD R86, R19, 0x8, R18 ;  /* 0x0000000813567824 */ /* 0x000fe200078e0212 */
[----:B------:R-:W-:Y:S01]  /*6de0*/  SHF.L.U32 R87, R219, 0x1f, RZ ;  /* 0x0000001fdb577819 */ /* 0x000fe200000006ff */
[----:B------:R-:W0:Y:S01]  /*6df0*/  LDC R130, c[0x0][0x2f4] ;  /* 0x0000bd00ff827b82 */ /* 0x000e220000000800 */
[----:B------:R-:W-:Y:S02]  /*6e00*/  BSSY B1, `(.L_x_1649) ;  /* 0x0000003000017945 */ /* 0x000fe40003800000 */
[----:B------:R-:W1:Y:S02]  /*6e10*/  SYNCS.PHASECHK.TRANS64.TRYWAIT P5, [R86+URZ+0x30890], R87 ;  /* 0x03089057560075a7 */ /* 0x000e6400080a017f */
[----:B-1----:R-:W-:Y:S05]  /*6e20*/  @!P5 BRA `(.L_x_1650) ;  /* 0x0000022c0020d947 */ /* 0x002fea0003800000 */
.L_x_2018:
[----:B------:R-:W-:Y:S05]  /*6e30*/  BSYNC B1 ;  /* 0x0000000000017941 */ /* 0x000fea0003800000 */
.L_x_1649:
[----:B------:R-:W-:Y:S01]  /*6e40*/  UMOV UR4, 0xffffffff ;  /* 0xffffffff00047882 */ /* 0x000fe20000000000 */
[----:B0-----:R-:W-:Y:S02]  /*6e50*/  IMAD.IADD R134, R130, 0x1, -R122 ;  /* 0x0000000182867824 */ /* 0x001fe400078e0a7a */
[----:B------:R-:W-:Y:S05]  /*6e60*/  BRA.DIV UR4, `(.L_x_1651) ;  /* 0x0000022e04247947 */ /* 0x000fea000b800000 */
[----:B------:R0:W2:Y:S04]  /*6e70*/  SHFL.IDX PT, R117, R115, RZ, 0x1c1f ;  /* 0x001c1fff73757589 */ /* 0x0000a800000e0000 */
[----:B------:R0:W3:Y:S02]  /*6e80*/  SHFL.IDX PT, R116, R118, RZ, 0x1c1f ;  /* 0x001c1fff76747589 */ /* 0x0000e400000e0000 */
.L_x_2022:
[----:B------:R-:W-:Y:S04]  /*6e90*/  BSSY B1, `(.L_x_1652) ;  /* 0x000015d000017945 */ /* 0x000fe80003800000 */
[----:B------:R-:W-:Y:S05]  /*6ea0*/  @P3 BRA `(.L_x_1653) ;  /* 0x00000014006c3947 */ /* 0x000fea0003800000 */
[----:B------:R-:W-:Y:S01]  /*6eb0*/  ISETP.NE.AND P3, PT, R8, RZ, PT ;  /* 0x000000ff0800720c */ /* 0x000fe20003f65270 */
[----:B------:R-:W-:-:S12]  /*6ec0*/  BSSY B2, `(.L_x_1654) ;  /* 0x0000077000027945 */ /* 0x000fd80003800000 */
[----:B------:R-:W-:Y:S05]  /*6ed0*/  @!P3 BRA `(.L_x_1655) ;  /* 0x0000000400d4b947 */ /* 0x000fea0003800000 */
[----:B------:R-:W-:Y:S01]  /*6ee0*/  SEL R11, R122, R134, !P0 ;  /* 0x000000867a0b7207 */ /* 0x000fe20004000000 */
[----:B------:R-:W-:Y:S01]  /*6ef0*/  IMAD R15, R19, 0x4800, R136 ;  /* 0x00004800130f7824 */ /* 0x000fe200078e0288 */
[C---:B---3--:R-:W-:Y:S01]  /*6f00*/  LEA R120, P3, R5.reuse, R116, 0x1 ;  /* 0x0000007405787211 */ /* 0x048fe200078608ff */
[----:B------:R-:W-:Y:S01]  /*6f10*/  BSSY B3, `(.L_x_1656) ;  /* 0x000006d000037945 */ /* 0x000fe20003800000 */
        /* <DEDUP_REMOVED lines=12> */
[----:B------:R-:W-:-:S04]  /*6fe0*/  IMAD.IADD R12, R12, 0x1, R13 ;  /* 0x000000010c0c7824 */ /* 0x000fc800078e020d */
[----:B------:R-:W-:Y:S01]  /*6ff0*/  IMAD R13, R19, 0x4800, R12 ;  /* 0x00004800130d7824 */ /* 0x000fe200078e020c */
[----:B------:R-:W-:-:S03]  /*7000*/  LEA R12, R15, R18, 0x1 ;  /* 0x000000120f0c7211 */ /* 0x000fc600078e08ff */
[----:B------:R-:W-:-:S03]  /*7010*/  IMAD R80, R13, 0x2, R18 ;  /* 0x000000020d507824 */ /* 0x000fc600078e0212 */
[----:B------:R-:W2:Y:S04]  /*7020*/  LDS.128 R12, [R12+0x1e400] ;  /* 0x01e400000c0c7984 */ /* 0x000ea80000000c00 */
[----:B------:R-:W3:Y:S01]  /*7030*/  LDS.128 R80, [R80+0x1e400] ;  /* 0x01e4000050507984 */ /* 0x000ee20000000c00 */
[----:B------:R-:W-:Y:S05]  /*7040*/  @P3 BRA `(.L_x_1657) ;  /* 0x0000000400643947 */ /* 0x000fea0003800000 */
[----:B---3--:R-:W-:Y:S01]  /*7050*/  IMAD.MOV.U32 R147, RZ, RZ, R81 ;  /* 0x000000ffff937224 */ /* 0x008fe200078e0051 */
[----:B------:R-:W-:Y:S01]  /*7060*/  SHF.R.U32.HI R154, RZ, 0x10, R53 ;  /* 0x00000010ff9a7819 */ /* 0x000fe20000011635 */
[----:B--2---:R-:W-:Y:S01]  /*7070*/  IMAD.MOV.U32 R81, RZ, RZ, R13 ;  /* 0x000000ffff517224 */ /* 0x004fe200078e000d */
[----:B------:R-:W-:Y:S01]  /*7080*/  SHF.R.U64 R52, R52, 0x10, R53 ;  /* 0x0000001034347819 */ /* 0x000fe20000001235 */
[----:B------:R-:W-:Y:S01]  /*7090*/  HADD2.F32 R149, -RZ, R149.H0_H0 ;  /* 0x20000095ff957230 */ /* 0x000fe20000004100 */
[----:B------:R-:W-:Y:S01]  /*70a0*/  SHF.R.U64 R40, R40, 0x10, R41 ;  /* 0x0000001028287819 */ /* 0x000fe20000001229 */
[----:B------:R-:W-:Y:S01]  /*70b0*/  HADD2.F32 R148, -RZ, R147.H0_H0 ;  /* 0x20000093ff947230 */ /* 0x000fe20000004100 */
[----:B------:R-:W-:Y:S01]  /*70c0*/  SHF.R.U64 R54, R54, 0x10, R55 ;  /* 0x0000001036367819 */ /* 0x000fe20000001237 */
[----:B------:R-:W-:Y:S01]  /*70d0*/  HADD2.F32 R150, -RZ, R81.H0_H0 ;  /* 0x20000051ff967230 */ /* 0x000fe20000004100 */
[----:B------:R-:W-:Y:S01]  /*70e0*/  SHF.R.U64 R42, R42, 0x10, R43 ;  /* 0x000000102a2a7819 */ /* 0x000fe2000000122b */
[----:B------:R-:W-:-:S02]  /*70f0*/  HADD2.F32 R13, -RZ, R152.H0_H0 ;  /* 0x20000098ff0d7230 */ /* 0x000fc40000004100 */
[-C--:B------:R-:W-:Y:S01]  /*7100*/  FMUL.FTZ R155, R148, R149.reuse ;  /* 0x00000095949b7220 */ /* 0x080fe20000410000 */
[----:B------:R-:W-:Y:S02]  /*7110*/  HADD2.F32 R154, -RZ, R154.H0_H0 ;  /* 0x2000009aff9a7230 */ /* 0x000fe40000004100 */
[C---:B------:R-:W-:Y:S01]  /*7120*/  FMUL.FTZ R149, R150.reuse, R149 ;  /* 0x0000009596957220 */ /* 0x040fe20000410000 */
[----:B------:R-:W-:Y:S01]  /*7130*/  SHF.R.U32.HI R152, RZ, 0x10, R41 ;  /* 0x00000010ff987819 */ /* 0x000fe20000011629 */
[-C--:B------:R-:W-:Y:S01]  /*7140*/  FFMA.FTZ R150, R150, R13.reuse, -R155 ;  /* 0x0000000d96967223 */ /* 0x080fe2000001089b */
[----:B------:R-:W-:Y:S02]  /*7150*/  HADD2.F32 R81, -RZ, R81.H1_H1 ;  /* 0x30000051ff517230 */ /* 0x000fe40000004100 */
[----:B------:R-:W-:Y:S01]  /*7160*/  FFMA.FTZ R148, R148, R13, R149 ;  /* 0x0000000d94947223 */ /* 0x000fe20000010095 */
[----:B------:R-:W-:Y:S02]  /*7170*/  HADD2.F32 R13, -RZ, R147.H1_H1 ;  /* 0x30000093ff0d7230 */ /* 0x000fe40000004100 */
[----:B------:R-:W-:-:S02]  /*7180*/  HADD2.F32 R152, -RZ, R152.H0_H0 ;  /* 0x20000098ff987230 */ /* 0x000fc40000004100 */
[----:B------:R-:W-:Y:S02]  /*7190*/  IMAD.MOV.U32 R147, RZ, RZ, R83 ;  /* 0x000000ffff937224 */ /* 0x000fe400078e0053 */
[-C--:B------:R-:W-:Y:S01]  /*71a0*/  FMUL.FTZ R156, R13, R154.reuse ;  /* 0x0000009a0d9c7220 */ /* 0x080fe20000410000 */
[----:B------:R-:W-:Y:S01]  /*71b0*/  FMUL.FTZ R154, R81, R154 ;  /* 0x0000009a519a7220 */ /* 0x000fe20000410000 */
[----:B------:R-:W-:Y:S02]  /*71c0*/  HADD2.F32 R83, -RZ, R15.H0_H0 ;  /* 0x2000000fff537230 */ /* 0x000fe40000004100 */
[----:B------:R-:W-:Y:S02]  /*71d0*/  HADD2.F32 R149, -RZ, R147.H0_H0 ;  /* 0x20000093ff957230 */ /* 0x000fe40000004100 */
[-C--:B------:R-:W-:Y:S01]  /*71e0*/  FFMA.FTZ R13, R13, R152.reuse, R154 ;  /* 0x000000980d0d7223 */ /* 0x080fe2000001009a */
[--C-:B------:R-:W-:Y:S02]  /*71f0*/  HADD2.F32 R154, -RZ, R158.reuse.H1_H1 ;  /* 0x3000009eff9a7230 */ /* 0x100fe40000004100 */
[----:B------:R-:W-:Y:S01]  /*7200*/  FFMA.FTZ R81, R81, R152, -R156 ;  /* 0x0000009851517223 */ /* 0x000fe2000001089c */
[----:B------:R-:W-:-:S02]  /*7210*/  HADD2.F32 R152, -RZ, R158.H0_H0 ;  /* 0x2000009eff987230 */ /* 0x000fc40000004100 */
[----:B------:R-:W-:Y:S02]  /*7220*/  HADD2.F32 R147, -RZ, R147.H1_H1 ;  /* 0x30000093ff937230 */ /* 0x000fe40000004100 */
[-C--:B------:R-:W-:Y:S01]  /*7230*/  FMUL.FTZ R156, R149, R154.reuse ;  /* 0x0000009a959c7220 */ /* 0x080fe20000410000 */
[----:B------:R-:W-:Y:S01]  /*7240*/  FMUL.FTZ R154, R83, R154 ;  /* 0x0000009a539a7220 */ /* 0x000fe20000410000 */
[----:B------:R-:W-:Y:S01]  /*7250*/  HADD2.F32 R15, -RZ, R15.H1_H1 ;  /* 0x3000000fff0f7230 */ /* 0x000fe20000004100 */
[----:B------:R-:W-:Y:S01]  /*7260*/  F2FP.F16.F32.PACK_AB R81, R81, R150 ;  /* 0x000000965151723e */ /* 0x000fe200000000ff */
[-C--:B------:R-:W-:Y:S01]  /*7270*/  FFMA.FTZ R83, R83, R152.reuse, -R156 ;  /* 0x0000009853537223 */ /* 0x080fe2000001089c */
[----:B------:R-:W-:Y:S01]  /*7280*/  FFMA.FTZ R154, R149, R152, R154 ;  /* 0x00000098959a7223 */ /* 0x000fe2000001009a */
[----:B------:R-:W-:Y:S01]  /*7290*/  SHF.R.U32.HI R152, RZ, 0x10, R55 ;  /* 0x00000010ff987819 */ /* 0x000fe20000011637 */
[----:B------:R-:W-:Y:S01]  /*72a0*/  HADD2.F32 R160, -RZ, R160.H0_H0 ;  /* 0x200000a0ffa07230 */ /* 0x000fe20000004100 */
[----:B------:R-:W-:Y:S01]  /*72b0*/  SHF.R.U32.HI R156, RZ, 0x10, R43 ;  /* 0x00000010ff9c7819 */ /* 0x000fe2000001162b */
[----:B------:R-:W-:Y:S01]  /*72c0*/  HADD2.F32 R53, -RZ, R12.H0_H0 ;  /* 0x2000000cff357230 */ /* 0x000fe20000004100 */
[----:B------:R-:W-:Y:S01]  /*72d0*/  F2FP.F16.F32.PACK_AB R148, R13, R148 ;  /* 0x000000940d94723e */ /* 0x000fe200000000ff */
[----:B------:R-:W-:Y:S01]  /*72e0*/  HADD2.F32 R152, -RZ, R152.H0_H0 ;  /* 0x20000098ff987230 */ /* 0x000fe20000004100 */
[----:B------:R-:W-:Y:S01]  /*72f0*/  MOV R13, R81 ;  /* 0x00000051000d7202 */ /* 0x000fe20000000f00 */
[----:B------:R-:W-:-:S02]  /*7300*/  HADD2.F32 R156, -RZ, R156.H0_H0 ;  /* 0x2000009cff9c7230 */ /* 0x000fc40000004100 */
[----:B------:R-:W-:Y:S02]  /*7310*/  HADD2.F32 R52, -RZ, R52.H0_H0 ;  /* 0x20000034ff347230 */ /* 0x000fe40000004100 */
[-C--:B------:R-:W-:Y:S01]  /*7320*/  FMUL.FTZ R158, R147, R152.reuse ;  /* 0x00000098939e7220 */ /* 0x080fe20000410000 */
[C---:B------:R-:W-:Y:S01]  /*7330*/  FMUL.FTZ R152, R15.reuse, R152 ;  /* 0x000000980f987220 */ /* 0x040fe20000410000 */
[----:B------:R-:W-:Y:S02]  /*7340*/  HADD2.F32 R41, -RZ, R12.H1_H1 ;  /* 0x3000000cff297230 */ /* 0x000fe40000004100 */
[-C--:B------:R-:W-:Y:S01]  /*7350*/  FFMA.FTZ R158, R15, R156.reuse, -R158 ;  /* 0x0000009c0f9e7223 */ /* 0x080fe2000001089e */
[----:B------:R-:W-:Y:S02]  /*7360*/  HADD2.F32 R15, -RZ, R80.H0_H0 ;  /* 0x20000050ff0f7230 */ /* 0x000fe40000004100 */
[----:B------:R-:W-:Y:S01]  /*7370*/  FFMA.FTZ R147, R147, R156, R152 ;  /* 0x0000009c93937223 */ /* 0x000fe20000010098 */
[----:B------:R-:W-:-:S02]  /*7380*/  HADD2.F32 R152, -RZ, R170.H1_H1 ;  /* 0x300000aaff987230 */ /* 0x000fc40000004100 */
[----:B------:R-:W-:Y:S02]  /*7390*/  HADD2.F32 R40, -RZ, R40.H0_H0 ;  /* 0x20000028ff287230 */ /* 0x000fe40000004100 */
[-C--:B------:R-:W-:Y:S01]  /*73a0*/  FMUL.FTZ R156, R15, R160.reuse ;  /* 0x000000a00f9c7220 */ /* 0x080fe20000410000 */
[C---:B------:R-:W-:Y:S01]  /*73b0*/  FMUL.FTZ R160, R53.reuse, R160 ;  /* 0x000000a035a07220 */ /* 0x040fe20000410000 */
[----:B------:R-:W-:Y:S01]  /*73c0*/  HADD2.F32 R149, -RZ, R172.H0_H0 ;  /* 0x200000acff957230 */ /* 0x000fe20000004100 */
[----:B------:R-:W-:Y:S01]  /*73d0*/  F2FP.F16.F32.PACK_AB R83, R158, R83 ;  /* 0x000000539e53723e */ /* 0x000fe200000000ff */
[-C--:B------:R-:W-:Y:S01]  /*73e0*/  FFMA.FTZ R156, R53, R152.reuse, -R156 ;  /* 0x00000098359c7223 */ /* 0x080fe2000001089c */
[----:B------:R-:W-:Y:S01]  /*73f0*/  FFMA.FTZ R160, R15, R152, R160 ;  /* 0x000000980fa07223 */ /* 0x000fe200000100a0 */
[----:B------:R-:W-:Y:S01]  /*7400*/  HADD2.F32 R15, -RZ, R80.H1_H1 ;  /* 0x30000050ff0f7230 */ /* 0x000fe20000004100 */
[----:B------:R-:W-:Y:S01]  /*7410*/  F2FP.F16.F32.PACK_AB R147, R147, R154 ;  /* 0x0000009a9393723e */ /* 0x000fe200000000ff */
[----:B------:R-:W-:-:S02]  /*7420*/  HADD2.F32 R53, -RZ, R170.H0_H0 ;  /* 0x200000aaff357230 */ /* 0x000fc40000004100 */
[----:B------:R-:W-:Y:S02]  /*7430*/  HADD2.F32 R54, -RZ, R54.H0_H0 ;  /* 0x20000036ff367230 */ /* 0x000fe40000004100 */
[-C--:B------:R-:W-:Y:S01]  /*7440*/  FMUL.FTZ R12, R15, R52.reuse ;  /* 0x000000340f0c7220 */ /* 0x080fe20000410000 */
[C---:B------:R-:W-:Y:S01]  /*7450*/  FMUL.FTZ R52, R41.reuse, R52 ;  /* 0x0000003429347220 */ /* 0x040fe20000410000 */
[--C-:B------:R-:W-:Y:S02]  /*7460*/  HADD2.F32 R43, -RZ, R82.reuse.H1_H1 ;  /* 0x30000052ff2b7230 */ /* 0x100fe40000004100 */
[-C--:B------:R-:W-:Y:S01]  /*7470*/  FFMA.FTZ R41, R41, R40.reuse, -R12 ;  /* 0x0000002829297223 */ /* 0x080fe2000001080c */
[----:B------:R-:W-:Y:S01]  /*7480*/  FFMA.FTZ R15, R15, R40, R52 ;  /* 0x000000280f0f7223 */ /* 0x000fe20000010034 */
[----:B------:R-:W-:Y:S02]  /*7490*/  HADD2.F32 R12, -RZ, R82.H0_H0 ;  /* 0x20000052ff0c7230 */ /* 0x000fe40000004100 */
[----:B------:R-:W-:Y:S01]  /*74a0*/  HADD2.F32 R40, -RZ, R14.H0_H0 ;  /* 0x2000000eff287230 */ /* 0x000fe20000004100 */
[----:B------:R-:W-:Y:S01]  /*74b0*/  F2FP.F16.F32.PACK_AB R80, R41, R156 ;  /* 0x0000009c2950723e */ /* 0x000fe200000000ff */
[----:B------:R-:W-:-:S02]  /*74c0*/  HADD2.F32 R42, -RZ, R42.H0_H0 ;  /* 0x2000002aff2a7230 */ /* 0x000fc40000004100 */
[-C--:B------:R-:W-:Y:S01]  /*74d0*/  FMUL.FTZ R55, R12, R149.reuse ;  /* 0x000000950c377220 */ /* 0x080fe20000410000 */
[----:B------:R-:W-:Y:S01]  /*74e0*/  F2FP.F16.F32.PACK_AB R15, R15, R160 ;  /* 0x000000a00f0f723e */ /* 0x000fe200000000ff */
[C---:B------:R-:W-:Y:S01]  /*74f0*/  FMUL.FTZ R149, R40.reuse, R149 ;  /* 0x0000009528957220 */ /* 0x040fe20000410000 */
[----:B------:R-:W-:Y:S02]  /*7500*/  IMAD.MOV.U32 R81, RZ, RZ, R148 ;  /* 0x000000ffff517224 */ /* 0x000fe400078e0094 */
[-C--:B------:R-:W-:Y:S01]  /*7510*/  FFMA.FTZ R55, R40, R53.reuse, -R55 ;  /* 0x0000003528377223 */ /* 0x080fe20000010837 */
[----:B------:R-:W-:Y:S01]  /*7520*/  FFMA.FTZ R149, R12, R53, R149 ;  /* 0x000000350c957223 */ /* 0x000fe20000010095 */
[----:B------:R-:W-:Y:S02]  /*7530*/  HADD2.F32 R53, -RZ, R14.H1_H1 ;  /* 0x3000000eff357230 */ /* 0x000fe40000004100 */
[----:B------:R-:W-:-:S03]  /*7540*/  FMUL.FTZ R12, R43, R54 ;  /* 0x000000362b0c7220 */ /* 0x000fc60000410000 */
[C---:B------:R-:W-:Y:S01]  /*7550*/  FMUL.FTZ R54, R53.reuse, R54 ;  /* 0x0000003635367220 */ /* 0x040fe20000410000 */
[----:B------:R-:W-:-:S03]  /*7560*/  FFMA.FTZ R12, R53, R42, -R12 ;  /* 0x0000002a350c7223 */ /* 0x000fc6000001080c */
[----:B------:R-:W-:Y:S02]  /*7570*/  FFMA.FTZ R54, R43, R42, R54 ;  /* 0x0000002a2b367223 */ /* 0x000fe40000010036 */
[----:B------:R-:W-:Y:S01]  /*7580*/  F2FP.F16.F32.PACK_AB R14, R12, R55 ;  /* 0x000000370c0e723e */ /* 0x000fe200000000ff */
[----:B------:R-:W-:Y:S02]  /*7590*/  IMAD.MOV.U32 R12, RZ, RZ, R80 ;  /* 0x000000ffff0c7224 */ /* 0x000fe400078e0050 */
[----:B------:R-:W-:Y:S01]  /*75a0*/  IMAD.MOV.U32 R80, RZ, RZ, R15 ;  /* 0x000000ffff507224 */ /* 0x000fe200078e000f */
[----:B------:R-:W-:Y:S01]  /*75b0*/  F2FP.F16.F32.PACK_AB R82, R54, R149 ;  /* 0x000000953652723e */ /* 0x000fe200000000ff */
[----:B------:R-:W-:Y:S02]  /*75c0*/  IMAD.MOV.U32 R15, RZ, RZ, R83 ;  /* 0x000000ffff0f7224 */ /* 0x000fe400078e0053 */
[----:B------:R-:W-:-:S07]  /*75d0*/  IMAD.MOV.U32 R83, RZ, RZ, R147 ;  /* 0x000000ffff537224 */ /* 0x000fce00078e0093 */
.L_x_1657:
[----:B------:R-:W-:Y:S05]  /*75e0*/  BSYNC B3 ;  /* 0x0000000000037941 */ /* 0x000fea0003800000 */
.L_x_1656:
[----:B------:R-:W-:Y:S01]  /*75f0*/  ISETP.GE.AND P3, PT, R11, R130, PT ;  /* 0x000000820b00720c */ /* 0x000fe20003f66270 */
[----:B--2---:R4:W-:-:S12]  /*7600*/  ST.E.128 desc[UR60][R120.64], R12 ;  /* 0x0000000c78007985 */ /* 0x0049d8000c101d3c */
[----:B------:R-:W-:-:S05]  /*7610*/  @!P3 IMAD.WIDE R40, R11, 0x2, R116 ;  /* 0x000000020b28b825 */ /* 0x000fca00078e0274 */
[----:B---3--:R4:W-:Y:S02]  /*7620*/  @!P3 ST.E.128 desc[UR60][R40.64], R80 ;  /* 0x000000502800b985 */ /* 0x0089e4000c101d3c */
.L_x_1655:
[----:B------:R-:W-:Y:S05]  /*7630*/  BSYNC B2 ;  /* 0x0000000000027941 */ /* 0x000fea0003800000 */
.L_x_1654:
[----:B------:R-:W-:Y:S01]  /*7640*/  ISETP.NE.AND P3, PT, R9, RZ, PT ;  /* 0x000000ff0900720c */ /* 0x000fe20003f65270 */
[----:B------:R-:W-:-:S12]  /*7650*/  BSSY B2, `(.L_x_1658) ;  /* 0x0000070000027945 */ /* 0x000fd80003800000 */
[----:B------:R-:W-:Y:S05]  /*7660*/  @!P3 BRA `(.L_x_1659) ;  /* 0x0000000400b8b947 */ /* 0x000fea0003800000 */
[----:B------:R-:W-:Y:S01]  /*7670*/  SEL R11, R122, R134, !P1 ;  /* 0x000000867a0b7207 */ /* 0x000fe20004800000 */
[----:B----4-:R-:W-:Y:S01]  /*7680*/  IMAD R15, R19, 0x4800, R135 ;  /* 0x00004800130f7824 */ /* 0x010fe200078e0287 */
        /* <DEDUP_REMOVED lines=13> */
[----:B------:R-:W-:-:S04]  /*7760*/  LOP3.LUT R13, R13, R228, RZ, 0x3c, !PT ;  /* 0x000000e40d0d7212 */ /* 0x000fc800078e3cff */
[----:B------:R-:W-:-:S05]  /*7770*/  IADD3 R12, R12, R13, RZ ;  /* 0x0000000d0c0c7210 */ /* 0x000fca0007ffe0ff */
[----:B------:R-:W-:Y:S02]  /*7780*/  IMAD R13, R19, 0x4800, R12 ;  /* 0x00004800130d7824 */ /* 0x000fe400078e020c */
[--C-:B------:R-:W-:Y:S02]  /*7790*/  IMAD R12, R15, 0x2, R18.reuse ;  /* 0x000000020f0c7824 */ /* 0x100fe400078e0212 */
[----:B------:R-:W-:-:S04]  /*77a0*/  IMAD R40, R13, 0x2, R18 ;  /* 0x000000020d287824 */ /* 0x000fc800078e0212 */
[----:B------:R-:W2:Y:S04]  /*77b0*/  LDS.128 R12, [R12+0x1e400] ;  /* 0x01e400000c0c7984 */ /* 0x000ea80000000c00 */
[----:B------:R-:W3:Y:S01]  /*77c0*/  LDS.128 R40, [R40+0x1e400] ;  /* 0x01e4000028287984 */ /* 0x000ee20000000c00 */
[----:B------:R-:W-:Y:S05]  /*77d0*/  @P3 BRA `(.L_x_1661) ;  /* 0x0000000400483947 */ /* 0x000fea0003800000 */
[--C-:B------:R-:W-:Y:S01]  /*77e0*/  SHF.R.U64 R36, R36, 0x10, R37.reuse ;  /* 0x0000001024247819 */ /* 0x100fe20000001225 */
[--C-:B---3--:R-:W-:Y:S01]  /*77f0*/  HADD2.F32 R80, -RZ, R41.reuse.H0_H0 ;  /* 0x20000029ff507230 */ /* 0x108fe20000004100 */
[----:B------:R-:W-:Y:S01]  /*7800*/  SHF.R.U32.HI R54, RZ, 0x10, R37 ;  /* 0x00000010ff367819 */ /* 0x000fe20000011625 */
[----:B------:R-:W-:Y:S01]  /*7810*/  HADD2.F32 R81, -RZ, R41.H1_H1 ;  /* 0x30000029ff517230 */ /* 0x000fe20000004100 */
[--C-:B------:R-:W-:Y:S01]  /*7820*/  SHF.R.U64 R37, R48, 0x10, R49.reuse ;  /* 0x0000001030257819 */ /* 0x100fe20000001231 */
[--C-:B--2---:R-:W-:Y:S01]  /*7830*/  HADD2.F32 R41, -RZ, R13.reuse.H0_H0 ;  /* 0x2000000dff297230 */ /* 0x104fe20000004100 */
[----:B------:R-:W-:Y:S01]  /*7840*/  SHF.R.U32.HI R48, RZ, 0x10, R49 ;  /* 0x00000010ff307819 */ /* 0x000fe20000011631 */
[----:B------:R-:W-:Y:S01]  /*7850*/  HADD2.F32 R13, -RZ, R13.H1_H1 ;  /* 0x3000000dff0d7230 */ /* 0x000fe20000004100 */
[--C-:B------:R-:W-:Y:S01]  /*7860*/  SHF.R.U64 R49, R50, 0x10, R51.reuse ;  /* 0x0000001032317819 */ /* 0x100fe20000001233 */
[----:B------:R-:W-:Y:S01]  /*7870*/  HADD2.F32 R82, -RZ, R54.H0_H0 ;  /* 0x20000036ff527230 */ /* 0x000fe20000004100 */
[----:B------:R-:W-:Y:S01]  /*7880*/  SHF.R.U32.HI R50, RZ, 0x10, R51 ;  /* 0x00000010ff327819 */ /* 0x000fe20000011633 */
[----:B------:R-:W-:Y:S01]  /*7890*/  IMAD.MOV.U32 R51, RZ, RZ, R42 ;  /* 0x000000ffff337224 */ /* 0x000fe200078e002a */
[--C-:B------:R-:W-:Y:S01]  /*78a0*/  SHF.R.U64 R38, R38, 0x10, R39.reuse ;  /* 0x0000001026267819 */ /* 0x100fe20000001227 */
[----:B------:R-:W-:Y:S01]  /*78b0*/  HADD2.F32 R42, -RZ, R171.H1_H1 ;  /* 0x300000abff2a7230 */ /* 0x000fe20000004100 */
[----:B------:R-:W-:Y:S01]  /*78c0*/  SHF.R.U32.HI R39, RZ, 0x10, R39 ;  /* 0x00000010ff277819 */ /* 0x000fe20000011627 */
[----:B------:R-:W-:-:S02]  /*78d0*/  HADD2.F32 R48, -RZ, R48.H0_H0 ;  /* 0x20000030ff307230 */ /* 0x000fc40000004100 */
[----:B------:R-:W-:Y:S02]  /*78e0*/  HADD2.F32 R55, -RZ, R169.H1_H1 ;  /* 0x300000a9ff377230 */ /* 0x000fe40000004100 */
[CC--:B------:R-:W-:Y:S01]  /*78f0*/  FMUL.FTZ R54, R80.reuse, R42.reuse ;  /* 0x0000002a50367220 */ /* 0x0c0fe20000410000 */
[----:B------:R-:W-:Y:S01]  /*7900*/  FMUL.FTZ R83, R41, R42 ;  /* 0x0000002a29537220 */ /* 0x000fe20000410000 */
[-C--:B------:R-:W-:Y:S01]  /*7910*/  FMUL.FTZ R42, R81, R48.reuse ;  /* 0x00000030512a7220 */ /* 0x080fe20000410000 */
[----:B------:R-:W-:Y:S01]  /*7920*/  FMUL.FTZ R48, R13, R48 ;  /* 0x000000300d307220 */ /* 0x000fe20000410000 */
[-C--:B------:R-:W-:Y:S01]  /*7930*/  FFMA.FTZ R54, R41, R55.reuse, -R54 ;  /* 0x0000003729367223 */ /* 0x080fe20000010836 */
[----:B------:R-:W-:Y:S01]  /*7940*/  FFMA.FTZ R83, R80, R55, R83 ;  /* 0x0000003750537223 */ /* 0x000fe20000010053 */
[--C-:B------:R-:W-:Y:S02]  /*7950*/  HADD2.F32 R55, -RZ, R43.reuse.H0_H0 ;  /* 0x2000002bff377230 */ /* 0x100fe40000004100 */
[----:B------:R-:W-:Y:S01]  /*7960*/  FFMA.FTZ R48, R81, R82, R48 ;  /* 0x0000005251307223 */ /* 0x000fe20000010030 */
[----:B------:R-:W-:-:S02]  /*7970*/  HADD2.F32 R80, -RZ, R43.H1_H1 ;  /* 0x3000002bff507230 */ /* 0x000fc40000004100 */
[----:B------:R-:W-:Y:S01]  /*7980*/  FFMA.FTZ R13, R13, R82, -R42 ;  /* 0x000000520d0d7223 */ /* 0x000fe2000001082a */
[----:B------:R-:W-:Y:S02]  /*7990*/  HADD2.F32 R81, -RZ, R50.H0_H0 ;  /* 0x20000032ff517230 */ /* 0x000fe40000004100 */
[----:B------:R-:W-:Y:S02]  /*79a0*/  HADD2.F32 R41, -RZ, R171.H0_H0 ;  /* 0x200000abff297230 */ /* 0x000fe40000004100 */
[--C-:B------:R-:W-:Y:S01]  /*79b0*/  HADD2.F32 R43, -RZ, R15.reuse.H0_H0 ;  /* 0x2000000fff2b7230 */ /* 0x100fe20000004100 */
[----:B------:R-:W-:Y:S01]  /*79c0*/  F2FP.F16.F32.PACK_AB R13, R13, R54 ;  /* 0x000000360d0d723e */ /* 0x000fe200000000ff */
[----:B------:R-:W-:Y:S02]  /*79d0*/  HADD2.F32 R50, -RZ, R15.H1_H1 ;  /* 0x3000000fff327230 */ /* 0x000fe40000004100 */
[----:B------:R-:W-:Y:S01]  /*79e0*/  FMUL.FTZ R15, R80, R81 ;  /* 0x00000051500f7220 */ /* 0x000fe20000410000 */
[----:B------:R-:W-:-:S02]  /*79f0*/  HADD2.F32 R42, -RZ, R169.H0_H0 ;  /* 0x200000a9ff2a7230 */ /* 0x000fc40000004100 */
[-C--:B------:R-:W-:Y:S01]  /*7a00*/  FMUL.FTZ R82, R55, R41.reuse ;  /* 0x0000002937527220 */ /* 0x080fe20000410000 */
[----:B------:R-:W-:Y:S02]  /*7a10*/  HADD2.F32 R39, -RZ, R39.H0_H0 ;  /* 0x20000027ff277230 */ /* 0x000fe40000004100 */
[C---:B------:R-:W-:Y:S01]  /*7a20*/  FMUL.FTZ R120, R43.reuse, R41 ;  /* 0x000000292b787220 */ /* 0x040fe20000410000 */
[C---:B------:R-:W-:Y:S01]  /*7a30*/  FMUL.FTZ R81, R50.reuse, R81 ;  /* 0x0000005132517220 */ /* 0x040fe20000410000 */
[-C--:B------:R-:W-:Y:S01]  /*7a40*/  FFMA.FTZ R82, R43, R42.reuse, -R82 ;  /* 0x0000002a2b527223 */ /* 0x080fe20000010852 */
[----:B------:R-:W-:Y:S02]  /*7a50*/  HADD2.F32 R37, -RZ, R37.H0_H0 ;  /* 0x20000025ff257230 */ /* 0x000fe40000004100 */
[----:B------:R-:W-:Y:S01]  /*7a60*/  FFMA.FTZ R120, R55, R42, R120 ;  /* 0x0000002a37787223 */ /* 0x000fe20000010078 */
[-C--:B------:R-:W-:Y:S01]  /*7a70*/  FFMA.FTZ R15, R50, R39.reuse, -R15 ;  /* 0x00000027320f7223 */ /* 0x080fe2000001080f */
[----:B------:R-:W-:Y:S01]  /*7a80*/  FFMA.FTZ R81, R80, R39, R81 ;  /* 0x0000002750517223 */ /* 0x000fe20000010051 */
[----:B------:R-:W-:-:S02]  /*7a90*/  HADD2.F32 R39, -RZ, R168.H1_H1 ;  /* 0x300000a8ff277230 */ /* 0x000fc40000004100 */
[----:B------:R-:W-:Y:S01]  /*7aa0*/  HADD2.F32 R50, -RZ, R40.H0_H0 ;  /* 0x20000028ff327230 */ /* 0x000fe20000004100 */
[----:B------:R-:W-:Y:S01]  /*7ab0*/  F2FP.F16.F32.PACK_AB R15, R15, R82 ;  /* 0x000000520f0f723e */ /* 0x000fe200000000ff */
[----:B------:R-:W-:Y:S01]  /*7ac0*/  HADD2.F32 R42, -RZ, R12.H0_H0 ;  /* 0x2000000cff2a7230 */ /* 0x000fe20000004100 */
[----:B------:R-:W-:Y:S01]  /*7ad0*/  F2FP.F16.F32.PACK_AB R81, R81, R120 ;  /* 0x000000785151723e */ /* 0x000fe200000000ff */
[----:B------:R-:W-:Y:S02]  /*7ae0*/  HADD2.F32 R40, -RZ, R40.H1_H1 ;  /* 0x30000028ff287230 */ /* 0x000fe40000004100 */
[-C--:B------:R-:W-:Y:S01]  /*7af0*/  FMUL.FTZ R43, R50, R39.reuse ;  /* 0x00000027322b7220 */ /* 0x080fe20000410000 */
[----:B------:R-:W-:Y:S02]  /*7b00*/  HADD2.F32 R12, -RZ, R12.H1_H1 ;  /* 0x3000000cff0c7230 */ /* 0x000fe40000004100 */
[----:B------:R-:W-:Y:S01]  /*7b10*/  FMUL.FTZ R121, R42, R39 ;  /* 0x000000272a797220 */ /* 0x000fe20000410000 */
[----:B------:R-:W-:-:S02]  /*7b20*/  HADD2.F32 R41, -RZ, R168.H0_H0 ;  /* 0x200000a8ff297230 */ /* 0x000fc40000004100 */
[-C--:B------:R-:W-:Y:S01]  /*7b30*/  FMUL.FTZ R39, R40, R37.reuse ;  /* 0x0000002528277220 */ /* 0x080fe20000410000 */
[----:B------:R-:W-:Y:S02]  /*7b40*/  HADD2.F32 R55, -RZ, R36.H0_H0 ;  /* 0x20000024ff377230 */ /* 0x000fe40000004100 */
[----:B------:R-:W-:Y:S01]  /*7b50*/  FMUL.FTZ R37, R12, R37 ;  /* 0x000000250c257220 */ /* 0x000fe20000410000 */
[----:B------:R-:W-:Y:S02]  /*7b60*/  HADD2.F32 R36, -RZ, R167.H0_H0 ;  /* 0x200000a7ff247230 */ /* 0x000fe40000004100 */
[-C--:B------:R-:W-:Y:S01]  /*7b70*/  FFMA.FTZ R43, R42, R41.reuse, -R43 ;  /* 0x000000292a2b7223 */ /* 0x080fe2000001082b */
[----:B------:R-:W-:Y:S01]  /*7b80*/  FFMA.FTZ R121, R50, R41, R121 ;  /* 0x0000002932797223 */ /* 0x000fe20000010079 */
[-C--:B------:R-:W-:Y:S01]  /*7b90*/  FFMA.FTZ R12, R12, R55.reuse, -R39 ;  /* 0x000000370c0c7223 */ /* 0x080fe20000010827 */
[----:B------:R-:W-:Y:S02]  /*7ba0*/  HADD2.F32 R49, -RZ, R49.H0_H0 ;  /* 0x20000031ff317230 */ /* 0x000fe40000004100 */
[----:B------:R-:W-:Y:S01]  /*7bb0*/  FFMA.FTZ R40, R40, R55, R37 ;  /* 0x0000003728287223 */ /* 0x000fe20000010025 */
[----:B------:R-:W-:-:S02]  /*7bc0*/  HADD2.F32 R41, -RZ, R51.H0_H0 ;  /* 0x20000033ff297230 */ /* 0x000fc40000004100 */
[--C-:B------:R-:W-:Y:S01]  /*7bd0*/  HADD2.F32 R39, -RZ, R14.reuse.H0_H0 ;  /* 0x2000000eff277230 */ /* 0x100fe20000004100 */
[----:B------:R-:W-:Y:S01]  /*7be0*/  F2FP.F16.F32.PACK_AB R12, R12, R43 ;  /* 0x0000002b0c0c723e */ /* 0x000fe200000000ff */
[----:B------:R-:W-:Y:S01]  /*7bf0*/  HADD2.F32 R42, -RZ, R51.H1_H1 ;  /* 0x30000033ff2a7230 */ /* 0x000fe20000004100 */
[----:B------:R-:W-:Y:S01]  /*7c00*/  F2FP.F16.F32.PACK_AB R40, R40, R121 ;  /* 0x000000792828723e */ /* 0x000fe200000000ff */
[----:B------:R-:W-:Y:S02]  /*7c10*/  HADD2.F32 R14, -RZ, R14.H1_H1 ;  /* 0x3000000eff0e7230 */ /* 0x000fe40000004100 */
[----:B------:R-:W-:Y:S02]  /*7c20*/  HADD2.F32 R51, -RZ, R38.H0_H0 ;  /* 0x20000026ff337230 */ /* 0x000fe40000004100 */
[-C--:B------:R-:W-:Y:S01]  /*7c30*/  FMUL.FTZ R38, R41, R36.reuse ;  /* 0x0000002429267220 */ /* 0x080fe20000410000 */
[----:B------:R-:W-:Y:S02]  /*7c40*/  HADD2.F32 R37, -RZ, R167.H1_H1 ;  /* 0x300000a7ff257230 */ /* 0x000fe40000004100 */
[-C--:B------:R-:W-:Y:S01]  /*7c50*/  FMUL.FTZ R55, R42, R49.reuse ;  /* 0x000000312a377220 */ /* 0x080fe20000410000 */
[----:B------:R-:W-:Y:S01]  /*7c60*/  FMUL.FTZ R36, R39, R36 ;  /* 0x0000002427247220 */ /* 0x000fe20000410000 */
[----:B------:R-:W-:Y:S01]  /*7c70*/  FMUL.FTZ R49, R14, R49 ;  /* 0x000000310e317220 */ /* 0x000fe20000410000 */
[----:B------:R-:W-:-:S02]  /*7c80*/  IMAD.MOV.U32 R43, RZ, RZ, R81 ;  /* 0x000000ffff2b7224 */ /* 0x000fc400078e0051 */
[-C--:B------:R-:W-:Y:S01]  /*7c90*/  FFMA.FTZ R38, R39, R37.reuse, -R38 ;  /* 0x0000002527267223 */ /* 0x080fe20000010826 */
[----:B------:R-:W-:Y:S01]  /*7ca0*/  FFMA.FTZ R36, R41, R37, R36 ;  /* 0x0000002529247223 */ /* 0x000fe20000010024 */
[-C--:B------:R-:W-:Y:S01]  /*7cb0*/  FFMA.FTZ R55, R14, R51.reuse, -R55 ;  /* 0x000000330e377223 */ /* 0x080fe20000010837 */
[----:B------:R-:W-:Y:S01]  /*7cc0*/  FFMA.FTZ R49, R42, R51, R49 ;  /* 0x000000332a317223 */ /* 0x000fe20000010031 */
[----:B------:R-:W-:-:S03]  /*7cd0*/  F2FP.F16.F32.PACK_AB R41, R48, R83 ;  /* 0x000000533029723e */ /* 0x000fc600000000ff */
[----:B------:R-:W-:Y:S02]  /*7ce0*/  F2FP.F16.F32.PACK_AB R14, R55, R38 ;  /* 0x00000026370e723e */ /* 0x000fe400000000ff */
[----:B------:R-:W-:-:S07]  /*7cf0*/  F2FP.F16.F32.PACK_AB R42, R49, R36 ;  /* 0x00000024312a723e */ /* 0x000fce00000000ff */
.L_x_1661:
[----:B------:R-:W-:Y:S05]  /*7d00*/  BSYNC B3 ;  /* 0x0000000000037941 */ /* 0x000fea0003800000 */
.L_x_1660:
[----:B------:R-:W-:Y:S01]  /*7d10*/  ISETP.GE.AND P3, PT, R11, R130, PT ;  /* 0x000000820b00720c */ /* 0x000fe20003f66270 */
[----:B--2---:R2:W-:-:S12]  /*7d20*/  ST.E.128 desc[UR60][R52.64], R12 ;  /* 0x0000000c34007985 */ /* 0x0045d8000c101d3c */
[----:B------:R-:W-:-:S05]  /*7d30*/  @!P3 IMAD.WIDE R36, R11, 0x2, R116 ;  /* 0x000000020b24b825 */ /* 0x000fca00078e0274 */
[----:B---3--:R2:W-:Y:S02]  /*7d40*/  @!P3 ST.E.128 desc[UR60][R36.64], R40 ;  /* 0x000000282400b985 */ /* 0x0085e4000c101d3c */
.L_x_1659:
[----:B------:R-:W-:Y:S05]  /*7d50*/  BSYNC B2 ;  /* 0x0000000000027941 */ /* 0x000fea0003800000 */
.L_x_1658:
[----:B------:R-:W-:-:S13]  /*7d60*/  ISETP.NE.AND P3, PT, R10, RZ, PT ;  /* 0x000000ff0a00720c */ /* 0x000fda0003f65270 */
[----:B------:R-:W-:Y:S05]  /*7d70*/  @!P3 BRA `(.L_x_1653) ;  /* 0x0000000400b8b947 */ /* 0x000fea0003800000 */
[----:B------:R-:W-:Y:S01]  /*7d80*/  LOP3.LUT P5, RZ, R22, 0x1, RZ, 0xc0, !PT ;  /* 0x0000000116ff7812 */ /* 0x000fe200078ac0ff */
[----:B------:R-:W-:Y:S01]  /*7d90*/  BSSY B2, `(.L_x_1662) ;  /* 0x0000068000027945 */ /* 0x000fe20003800000 */
[C---:B--234-:R-:W-:Y:S02]  /*7da0*/  LEA R40, P3, R7.reuse, R116, 0x1 ;  /* 0x0000007407287211 */ /* 0x05cfe400078608ff */
[----:B------:R-:W-:Y:S02]  /*7db0*/  SEL R11, R122, R134, !P5 ;  /* 0x000000867a0b7207 */ /* 0x000fe40006800000 */
[----:B------:R-:W-:Y:S02]  /*7dc0*/  LEA.HI.X R41, R7, R117, R107, 0x1, P3 ;  /* 0x0000007507297211 */ /* 0x000fe400018f0c6b */
[----:B------:R-:W-:Y:S02]  /*7dd0*/  SHF.R.S32.HI R12, RZ, 0x1f, R11 ;  /* 0x0000001fff0c7819 */ /* 0x000fe4000001140b */
[----:B------:R-:W-:-:S02]  /*7de0*/  ISETP.GE.AND P3, PT, R195, R119, PT ;  /* 0x00000077c300720c */ /* 0x000fc40003f66270 */
        /* <DEDUP_REMOVED lines=9> */
[----:B------:R-:W-:Y:S01]  /*7e80*/  IADD3 R12, R12, R13, RZ ;  /* 0x0000000d0c0c7210 */ /* 0x000fe20007ffe0ff */
[----:B------:R-:W-:-:S04]  /*7e90*/  IMAD R13, R19, 0x4800, R132 ;  /* 0x00004800130d7824 */ /* 0x000fc800078e0284 */
[----:B------:R-:W-:Y:S02]  /*7ea0*/  IMAD R15, R19, 0x4800, R12 ;  /* 0x00004800130f7824 */ /* 0x000fe400078e020c */
[--C-:B------:R-:W-:Y:S02]  /*7eb0*/  IMAD R13, R13, 0x2, R18.reuse ;  /* 0x000000020d0d7824 */ /* 0x100fe400078e0212 */
[----:B------:R-:W-:-:S04]  /*7ec0*/  IMAD R36, R15, 0x2, R18 ;  /* 0x000000020f247824 */ /* 0x000fc800078e0212 */
[----:B------:R-:W2:Y:S04]  /*7ed0*/  LDS.128 R12, [R13+0x1e400] ;  /* 0x01e400000d0c7984 */ /* 0x000ea80000000c00 */
[----:B------:R-:W3:Y:S01]  /*7ee0*/  LDS.128 R36, [R36+0x1e400] ;  /* 0x01e4000024247984 */ /* 0x000ee20000000c00 */
[----:B------:R-:W-:Y:S05]  /*7ef0*/  @P3 BRA `(.L_x_1663) ;  /* 0x0000000400443947 */ /* 0x000fea0003800000 */
[--C-:B------:R-:W-:Y:S01]  /*7f00*/  SHF.R.U64 R32, R32, 0x10, R33.reuse ;  /* 0x0000001020207819 */ /* 0x100fe20000001221 */
[----:B------:R-:W-:Y:S01]  /*7f10*/  HADD2.F32 R51, -RZ, R166.H1_H1 ;  /* 0x300000a6ff337230 */ /* 0x000fe20000004100 */
[----:B------:R-:W-:Y:S01]  /*7f20*/  SHF.R.U32.HI R42, RZ, 0x10, R33 ;  /* 0x00000010ff2a7819 */ /* 0x000fe20000011621 */
[----:B---3--:R-:W-:Y:S01]  /*7f30*/  HADD2.F32 R48, -RZ, R37.H0_H0 ;  /* 0x20000025ff307230 */ /* 0x008fe20000004100 */
[--C-:B------:R-:W-:Y:S01]  /*7f40*/  SHF.R.U64 R33, R44, 0x10, R45.reuse ;  /* 0x000000102c217819 */ /* 0x100fe2000000122d */
[----:B--2---:R-:W-:Y:S01]  /*7f50*/  HADD2.F32 R50, -RZ, R13.H0_H0 ;  /* 0x2000000dff327230 */ /* 0x004fe20000004100 */
[----:B------:R-:W-:Y:S01]  /*7f60*/  SHF.R.U32.HI R44, RZ, 0x10, R45 ;  /* 0x00000010ff2c7819 */ /* 0x000fe2000001162d */
[----:B------:R-:W-:Y:S01]  /*7f70*/  HADD2.F32 R45, -RZ, R37.H1_H1 ;  /* 0x30000025ff2d7230 */ /* 0x000fe20000004100 */
[--C-:B------:R-:W-:Y:S01]  /*7f80*/  SHF.R.U64 R43, R46, 0x10, R47.reuse ;  /* 0x000000102e2b7819 */ /* 0x100fe2000000122f */
[----:B------:R-:W-:Y:S01]  /*7f90*/  HADD2.F32 R49, -RZ, R13.H1_H1 ;  /* 0x3000000dff317230 */ /* 0x000fe20000004100 */
[----:B------:R-:W-:Y:S01]  /*7fa0*/  SHF.R.U32.HI R46, RZ, 0x10, R47 ;  /* 0x00000010ff2e7819 */ /* 0x000fe2000001162f */
[----:B------:R-:W-:-:S02]  /*7fb0*/  HADD2.F32 R52, -RZ, R44.H0_H0 ;  /* 0x2000002cff347230 */ /* 0x000fc40000004100 */
[-C--:B------:R-:W-:Y:S01]  /*7fc0*/  FMUL.FTZ R13, R48, R51.reuse ;  /* 0x00000033300d7220 */ /* 0x080fe20000410000 */
[----:B------:R-:W-:Y:S02]  /*7fd0*/  HADD2.F32 R47, -RZ, R163.H0_H0 ;  /* 0x200000a3ff2f7230 */ /* 0x000fe40000004100 */
[----:B------:R-:W-:Y:S01]  /*7fe0*/  FMUL.FTZ R37, R50, R51 ;  /* 0x0000003332257220 */ /* 0x000fe20000410000 */
[----:B------:R-:W-:Y:S02]  /*7ff0*/  HADD2.F32 R44, -RZ, R42.H0_H0 ;  /* 0x2000002aff2c7230 */ /* 0x000fe40000004100 */
[-C--:B------:R-:W-:Y:S01]  /*8000*/  FMUL.FTZ R42, R45, R52.reuse ;  /* 0x000000342d2a7220 */ /* 0x080fe20000410000 */
[--C-:B------:R-:W-:Y:S01]  /*8010*/  SHF.R.U64 R34, R34, 0x10, R35.reuse ;  /* 0x0000001022227819 */ /* 0x100fe20000001223 */
[C---:B------:R-:W-:Y:S01]  /*8020*/  FMUL.FTZ R52, R49.reuse, R52 ;  /* 0x0000003431347220 */ /* 0x040fe20000410000 */
[----:B------:R-:W-:Y:S01]  /*8030*/  SHF.R.U32.HI R35, RZ, 0x10, R35 ;  /* 0x00000010ff237819 */ /* 0x000fe20000011623 */
[-C--:B------:R-:W-:Y:S01]  /*8040*/  FFMA.FTZ R13, R50, R47.reuse, -R13 ;  /* 0x0000002f320d7223 */ /* 0x080fe2000001080d */
[----:B------:R-:W-:Y:S01]  /*8050*/  FFMA.FTZ R37, R48, R47, R37 ;  /* 0x0000002f30257223 */ /* 0x000fe20000010025 */
[----:B------:R-:W-:Y:S01]  /*8060*/  FFMA.FTZ R42, R49, R44, -R42 ;  /* 0x0000002c312a7223 */ /* 0x000fe2000001082a */
[----:B------:R-:W-:-:S02]  /*8070*/  HADD2.F32 R49, -RZ, R165.H1_H1 ;  /* 0x300000a5ff317230 */ /* 0x000fc40000004100 */
[----:B------:R-:W-:Y:S01]  /*8080*/  FFMA.FTZ R44, R45, R44, R52 ;  /* 0x0000002c2d2c7223 */ /* 0x000fe20000010034 */
[----:B------:R-:W-:Y:S02]  /*8090*/  HADD2.F32 R48, -RZ, R39.H0_H0 ;  /* 0x20000027ff307230 */ /* 0x000fe40000004100 */
[----:B------:R-:W-:Y:S01]  /*80a0*/  HADD2.F32 R50, -RZ, R15.H0_H0 ;  /* 0x2000000fff327230 */ /* 0x000fe20000004100 */
[----:B------:R-:W-:Y:S01]  /*80b0*/  F2FP.F16.F32.PACK_AB R13, R42, R13 ;  /* 0x0000000d2a0d723e */ /* 0x000fe200000000ff */
[----:B------:R-:W-:Y:S01]  /*80c0*/  HADD2.F32 R39, -RZ, R39.H1_H1 ;  /* 0x30000027ff277230 */ /* 0x000fe20000004100 */
[----:B------:R-:W-:Y:S01]  /*80d0*/  F2FP.F16.F32.PACK_AB R37, R44, R37 ;  /* 0x000000252c25723e */ /* 0x000fe200000000ff */
[----:B------:R-:W-:Y:S02]  /*80e0*/  HADD2.F32 R51, -RZ, R46.H0_H0 ;  /* 0x2000002eff337230 */ /* 0x000fe40000004100 */
[----:B------:R-:W-:Y:S02]  /*80f0*/  HADD2.F32 R46, -RZ, R15.H1_H1 ;  /* 0x3000000fff2e7230 */ /* 0x000fe40000004100 */
[----:B------:R-:W-:Y:S01]  /*8100*/  FMUL.FTZ R15, R48, R49 ;  /* 0x00000031300f7220 */ /* 0x000fe20000410000 */
[----:B------:R-:W-:-:S02]  /*8110*/  HADD2.F32 R47, -RZ, R35.H0_H0 ;  /* 0x20000023ff2f7230 */ /* 0x000fc40000004100 */
[----:B------:R-:W-:Y:S01]  /*8120*/  FMUL.FTZ R35, R50, R49 ;  /* 0x0000003132237220 */ /* 0x000fe20000410000 */
[----:B------:R-:W-:Y:S02]  /*8130*/  HADD2.F32 R45, -RZ, R164.H0_H0 ;  /* 0x200000a4ff2d7230 */ /* 0x000fe40000004100 */
[CC--:B------:R-:W-:Y:S01]  /*8140*/  FMUL.FTZ R49, R39.reuse, R51.reuse ;  /* 0x0000003327317220 */ /* 0x0c0fe20000410000 */
[----:B------:R-:W-:Y:S01]  /*8150*/  FMUL.FTZ R52, R46, R51 ;  /* 0x000000332e347220 */ /* 0x000fe20000410000 */
[----:B------:R-:W-:Y:S02]  /*8160*/  HADD2.F32 R166, -RZ, R166.H0_H0 ;  /* 0x200000a6ffa67230 */ /* 0x000fe40000004100 */
[----:B------:R-:W-:Y:S01]  /*8170*/  FFMA.FTZ R35, R48, R45, R35 ;  /* 0x0000002d30237223 */ /* 0x000fe20000010023 */
[----:B------:R-:W-:Y:S01]  /*8180*/  FFMA.FTZ R46, R46, R47, -R49 ;  /* 0x0000002f2e2e7223 */ /* 0x000fe20000010831 */
[----:B------:R-:W-:Y:S01]  /*8190*/  FFMA.FTZ R15, R50, R45, -R15 ;  /* 0x0000002d320f7223 */ /* 0x000fe2000001080f */
[----:B------:R-:W-:Y:S01]  /*81a0*/  FFMA.FTZ R48, R39, R47, R52 ;  /* 0x0000002f27307223 */ /* 0x000fe20000010034 */
[----:B------:R-:W-:-:S02]  /*81b0*/  HADD2.F32 R49, -RZ, R33.H0_H0 ;  /* 0x20000021ff317230 */ /* 0x000fc40000004100 */
[----:B------:R-:W-:Y:S01]  /*81c0*/  HADD2.F32 R39, -RZ, R36.H0_H0 ;  /* 0x20000024ff277230 */ /* 0x000fe20000004100 */
[----:B------:R-:W-:Y:S01]  /*81d0*/  F2FP.F16.F32.PACK_AB R15, R46, R15 ;  /* 0x0000000f2e0f723e */ /* 0x000fe200000000ff */
[----:B------:R-:W-:Y:S01]  /*81e0*/  HADD2.F32 R33, -RZ, R12.H0_H0 ;  /* 0x2000000cff217230 */ /* 0x000fe20000004100 */
[----:B------:R-:W-:Y:S01]  /*81f0*/  F2FP.F16.F32.PACK_AB R35, R48, R35 ;  /* 0x000000233023723e */ /* 0x000fe200000000ff */
[----:B------:R-:W-:Y:S02]  /*8200*/  HADD2.F32 R45, -RZ, R36.H1_H1 ;  /* 0x30000024ff2d7230 */ /* 0x000fe40000004100 */
[----:B------:R-:W-:Y:S02]  /*8210*/  HADD2.F32 R36, -RZ, R12.H1_H1 ;  /* 0x3000000cff247230 */ /* 0x000fe40000004100 */
[----:B------:R-:W-:Y:S01]  /*8220*/  FMUL.FTZ R12, R39, R166 ;  /* 0x000000a6270c7220 */ /* 0x000fe20000410000 */
[----:B------:R-:W-:Y:S02]  /*8230*/  HADD2.F32 R50, -RZ, R163.H1_H1 ;  /* 0x300000a3ff327230 */ /* 0x000fe40000004100 */
[----:B------:R-:W-:Y:S01]  /*8240*/  FMUL.FTZ R51, R45, R49 ;  /* 0x000000312d337220 */ /* 0x000fe20000410000 */
[----:B------:R-:W-:-:S02]  /*8250*/  HADD2.F32 R47, -RZ, R32.H0_H0 ;  /* 0x20000020ff2f7230 */ /* 0x000fc40000004100 */
[C---:B------:R-:W-:Y:S01]  /*8260*/  FMUL.FTZ R32, R33.reuse, R166 ;  /* 0x000000a621207220 */ /* 0x040fe20000410000 */
[C---:B------:R-:W-:Y:S01]  /*8270*/  FMUL.FTZ R52, R36.reuse, R49 ;  /* 0x0000003124347220 */ /* 0x040fe20000410000 */
[-C--:B------:R-:W-:Y:S01]  /*8280*/  FFMA.FTZ R12, R33, R50.reuse, -R12 ;  /* 0x00000032210c7223 */ /* 0x080fe2000001080c */
[----:B------:R-:W-:Y:S02]  /*8290*/  HADD2.F32 R165, -RZ, R165.H0_H0 ;  /* 0x200000a5ffa57230 */ /* 0x000fe40000004100 */
[----:B------:R-:W-:Y:S01]  /*82a0*/  FFMA.FTZ R32, R39, R50, R32 ;  /* 0x0000003227207223 */ /* 0x000fe20000010020 */
[-C--:B------:R-:W-:Y:S01]  /*82b0*/  FFMA.FTZ R33, R36, R47.reuse, -R51 ;  /* 0x0000002f24217223 */ /* 0x080fe20000010833 */
[----:B------:R-:W-:Y:S01]  /*82c0*/  FFMA.FTZ R39, R45, R47, R52 ;  /* 0x0000002f2d277223 */ /* 0x000fe20000010034 */
[----:B------:R-:W-:Y:S02]  /*82d0*/  HADD2.F32 R47, -RZ, R43.H0_H0 ;  /* 0x2000002bff2f7230 */ /* 0x000fe40000004100 */
[----:B------:R-:W-:Y:S01]  /*82e0*/  HADD2.F32 R43, -RZ, R38.H0_H0 ;  /* 0x20000026ff2b7230 */ /* 0x000fe20000004100 */
[----:B------:R-:W-:Y:S01]  /*82f0*/  F2FP.F16.F32.PACK_AB R12, R33, R12 ;  /* 0x0000000c210c723e */ /* 0x000fe200000000ff */
[----:B------:R-:W-:-:S02]  /*8300*/  HADD2.F32 R36, -RZ, R14.H0_H0 ;  /* 0x2000000eff247230 */ /* 0x000fc40000004100 */
[----:B------:R-:W-:Y:S02]  /*8310*/  HADD2.F32 R38, -RZ, R38.H1_H1 ;  /* 0x30000026ff267230 */ /* 0x000fe40000004100 */
[----:B------:R-:W-:Y:S01]  /*8320*/  FMUL.FTZ R49, R43, R165 ;  /* 0x000000a52b317220 */ /* 0x000fe20000410000 */
[----:B------:R-:W-:Y:S02]  /*8330*/  HADD2.F32 R14, -RZ, R14.H1_H1 ;  /* 0x3000000eff0e7230 */ /* 0x000fe40000004100 */
[----:B------:R-:W-:Y:S02]  /*8340*/  HADD2.F32 R164, -RZ, R164.H1_H1 ;  /* 0x300000a4ffa47230 */ /* 0x000fe40000004100 */
[----:B------:R-:W-:Y:S01]  /*8350*/  FMUL.FTZ R51, R38, R47 ;  /* 0x0000002f26337220 */ /* 0x000fe20000410000 */
[----:B------:R-:W-:Y:S02]  /*8360*/  HADD2.F32 R45, -RZ, R34.H0_H0 ;  /* 0x20000022ff2d7230 */ /* 0x000fe40000004100 */
[----:B------:R-:W-:Y:S01]  /*8370*/  FMUL.FTZ R34, R36, R165 ;  /* 0x000000a524227220 */ /* 0x000fe20000410000 */
[----:B------:R-:W-:Y:S01]  /*8380*/  FMUL.FTZ R47, R14, R47 ;  /* 0x0000002f0e2f7220 */ /* 0x000fe20000410000 */
[----:B------:R-:W-:Y:S01]  /*8390*/  FFMA.FTZ R49, R36, R164, -R49 ;  /* 0x000000a424317223 */ /* 0x000fe20000010831 */
[----:B------:R-:W-:Y:S01]  /*83a0*/  F2FP.F16.F32.PACK_AB R36, R39, R32 ;  /* 0x000000202724723e */ /* 0x000fe200000000ff */
[----:B------:R-:W-:Y:S01]  /*83b0*/  FFMA.FTZ R34, R43, R164, R34 ;  /* 0x000000a42b227223 */ /* 0x000fe20000010022 */
[-C--:B------:R-:W-:Y:S01]  /*83c0*/  FFMA.FTZ R14, R14, R45.reuse, -R51 ;  /* 0x0000002d0e0e7223 */ /* 0x080fe20000010833 */
[----:B------:R-:W-:Y:S01]  /*83d0*/  FFMA.FTZ R47, R38, R45, R47 ;  /* 0x0000002d262f7223 */ /* 0x000fe2000001002f */
[----:B------:R-:W-:-:S03]  /*83e0*/  IMAD.MOV.U32 R39, RZ, RZ, R35 ;  /* 0x000000ffff277224 */ /* 0x000fc600078e0023 */
[----:B------:R-:W-:Y:S02]  /*83f0*/  F2FP.F16.F32.PACK_AB R14, R14, R49 ;  /* 0x000000310e0e723e */ /* 0x000fe400000000ff */
[----:B------:R-:W-:-:S07]  /*8400*/  F2FP.F16.F32.PACK_AB R38, R47, R34 ;  /* 0x000000222f26723e */ /* 0x000fce00000000ff */
.L_x_1663:
[----:B------:R-:W-:Y:S05]  /*8410*/  BSYNC B2 ;  /* 0x0000000000027941 */ /* 0x000fea0003800000 */
.L_x_1662:
[----:B------:R-:W-:Y:S01]  /*8420*/  ISETP.GE.AND P3, PT, R11, R130, PT ;  /* 0x000000820b00720c */ /* 0x000fe20003f66270 */
[----:B--2---:R2:W-:-:S12]  /*8430*/  ST.E.128 desc[UR60][R40.64], R12 ;  /* 0x0000000c28007985 */ /* 0x0045d8000c101d3c */
[----:B------:R-:W-:-:S05]  /*8440*/  @!P3 IMAD.WIDE R116, R11, 0x2, R116 ;  /* 0x000000020b74b825 */ /* 0x000fca00078e0274 */
[----:B---3--:R2:W-:Y:S02]  /*8450*/  @!P3 ST.E.128 desc[UR60][R116.64], R36 ;  /* 0x000000247400b985 */ /* 0x0085e4000c101d3c */
.L_x_1653:
[----:B------:R-:W-:Y:S05]  /*8460*/  BSYNC B1 ;  /* 0x0000000000017941 */ /* 0x000fea0003800000 */
.L_x_1652:
[----:B------:R-:W-:-:S03]  /*8470*/  UMOV UR4, 0xffffffff ;  /* 0xffffffff00047882 */ /* 0x000fc60000000000 */
[----:B------:R-:W-:Y:S05]  /*8480*/  BRA.DIV UR4, `(.L_x_1664) ;  /* 0x0000021604e87947 */ /* 0x000fea000b800000 */
[----:B--2---:R2:W0:Y:S04]  /*8490*/  SHFL.IDX PT, R37, R115, 0x1, 0x1c1f ;  /* 0x003c1f0073257f89 */ /* 0x00442800000e0000 */
[----:B------:R2:W0:Y:S02]  /*84a0*/  SHFL.IDX PT, R36, R118, 0x1, 0x1c1f ;  /* 0x003c1f0076247f89 */ /* 0x00042400000e0000 */
.L_x_2026:
[----:B------:R-:W-:Y:S05]  /*84b0*/  @P4 BRA `(.L_x_1621) ;  /* 0x0000001c00884947 */ /* 0x000fea0003800000 */
[----:B------:R-:W-:Y:S01]  /*84c0*/  ISETP.NE.AND P3, PT, R8, RZ, PT ;  /* 0x000000ff0800720c */ /* 0x000fe20003f65270 */
[----:B------:R-:W-:-:S12]  /*84d0*/  BSSY B1, `(.L_x_1665) ;  /* 0x0000075000017945 */ /* 0x000fd80003800000 */
[----:B------:R-:W-:Y:S05]  /*84e0*/  @!P3 BRA `(.L_x_1666) ;  /* 0x0000000400ccb947 */ /* 0x000fea0003800000 */
[----:B----4-:R-:W4:Y:S01]  /*84f0*/  LDL R14, [R1+0x34] ;  /* 0x00003400010e7983 */ /* 0x010f220000100800 */
[----:B------:R-:W-:Y:S01]  /*8500*/  SEL R11, R122, R134, !P0 ;  /* 0x000000867a0b7207 */ /* 0x000fe20004000000 */
[----:B------:R-:W-:Y:S01]  /*8510*/  BSSY B2, `(.L_x_1667) ;  /* 0x000006e000027945 */ /* 0x000fe20003800000 */
[----:B------:R-:W-:Y:S02]  /*8520*/  SHF.R.U32.HI R13, RZ, 0x3, R225 ;  /* 0x00000003ff0d7819 */ /* 0x000fe400000116e1 */
[----:B------:R-:W-:Y:S02]  /*8530*/  SHF.R.S32.HI R12, RZ, 0x1f, R11 ;  /* 0x0000001fff0c7819 */ /* 0x000fe4000001140b */
[----:B0-----:R-:W-:Y:S02]  /*8540*/  LEA R38, P3, R5, R36, 0x1 ;  /* 0x0000002405267211 */ /* 0x001fe400078608ff */
        /* <DEDUP_REMOVED lines=9> */
[----:B------:R-:W-:-:S04]  /*85e0*/  LOP3.LUT R11, R225, 0x38, R41, 0xf8, !PT ;  /* 0x00000038e10b7812 */ /* 0x000fc800078ef829 */
[----:B------:R-:W-:-:S05]  /*85f0*/  LOP3.LUT R11, R11, R13, RZ, 0x3c, !PT ;  /* 0x0000000d0b0b7212 */ /* 0x000fca00078e3cff */
[----:B------:R-:W-:-:S04]  /*8600*/  @!P3 IMAD.WIDE R40, R41, 0x2, R36 ;  /* 0x000000022928b825 */ /* 0x000fc800078e0224 */
[----:B----4-:R-:W-:-:S04]  /*8610*/  IMAD R12, R12, 0x1800, R14 ;  /* 0x000018000c0c7824 */ /* 0x010fc800078e020e */
[----:B------:R-:W-:Y:S02]  /*8620*/  IMAD.IADD R12, R12, 0x1, R11 ;  /* 0x000000010c0c7824 */ /* 0x000fe400078e020b */
[C---:B------:R-:W-:Y:S02]  /*8630*/  IMAD R11, R19.reuse, 0x4800, R133 ;  /* 0x00004800130b7824 */ /* 0x040fe400078e0285 */
[----:B------:R-:W-:-:S03]  /*8640*/  IMAD R13, R19, 0x4800, R12 ;  /* 0x00004800130d7824 */ /* 0x000fc600078e020c */
[----:B------:R-:W-:Y:S01]  /*8650*/  LEA R11, R11, R18, 0x1 ;  /* 0x000000120b0b7211 */ /* 0x000fe200078e08ff */
[----:B------:R-:W-:-:S04]  /*8660*/  IMAD R32, R13, 0x2, R18 ;  /* 0x000000020d207824 */ /* 0x000fc800078e0212 */
[----:B------:R0:W4:Y:S04]  /*8670*/  LDS.128 R12, [R11+0x1e400] ;  /* 0x01e400000b0c7984 */ /* 0x0001280000000c00 */
[----:B------:R-:W0:Y:S01]  /*8680*/  LDS.128 R32, [R32+0x1e400] ;  /* 0x01e4000020207984 */ /* 0x000e220000000c00 */
[----:B------:R-:W-:Y:S05]  /*8690*/  @P4 BRA `(.L_x_1668) ;  /* 0x0000000400544947 */ /* 0x000fea0003800000 */
[----:B0-----:R-:W-:Y:S01]  /*86a0*/  IMAD.MOV.U32 R45, RZ, RZ, R33 ;  /* 0x000000ffff2d7224 */ /* 0x001fe200078e0021 */
[----:B------:R-:W-:Y:S01]  /*86b0*/  SHF.R.U32.HI R51, RZ, 0x10, R77 ;  /* 0x00000010ff337819 */ /* 0x000fe2000001164d */
[----:B------:R-:W-:Y:S01]  /*86c0*/  IMAD.MOV.U32 R47, RZ, RZ, R35 ;  /* 0x000000ffff2f7224 */ /* 0x000fe200078e0023 */
[----:B------:R-:W-:Y:S01]  /*86d0*/  SHF.R.U32.HI R49, RZ, 0x10, R65 ;  /* 0x00000010ff317819 */ /* 0x000fe20000011641 */
[----:B----4-:R-:W-:Y:S01]  /*86e0*/  IMAD.MOV.U32 R33, RZ, RZ, R15 ;  /* 0x000000ffff217224 */ /* 0x010fe200078e000f */
[--C-:B------:R-:W-:Y:S01]  /*86f0*/  SHF.R.U64 R44, R78, 0x10, R79.reuse ;  /* 0x000000104e2c7819 */ /* 0x100fe2000000124f */
        /* <DEDUP_REMOVED lines=11> */
[----:B------:R-:W-:Y:S01]  /*87b0*/  SHF.R.U64 R11, R64, 0x10, R65 ;  /* 0x00000010400b7819 */ /* 0x000fe20000001241 */
[----:B------:R-:W-:Y:S02]  /*87c0*/  HADD2.F32 R45, -RZ, R45.H1_H1 ;  /* 0x3000002dff2d7230 */ /* 0x000fe40000004100 */
[-C--:B------:R-:W-:Y:S01]  /*87d0*/  FMUL.FTZ R54, R46, R51.reuse ;  /* 0x000000332e367220 */ /* 0x080fe20000410000 */
[----:B------:R-:W-:Y:S02]  /*87e0*/  HADD2.F32 R49, -RZ, R49.H0_H0 ;  /* 0x20000031ff317230 */ /* 0x000fe40000004100 */
[-C--:B------:R-:W-:Y:S01]  /*87f0*/  FFMA.FTZ R13, R15, R48.reuse, -R52 ;  /* 0x000000300f0d7223 */ /* 0x080fe20000010834 */
[----:B------:R-:W-:Y:S01]  /*8800*/  FFMA.FTZ R15, R35, R48, R50 ;  /* 0x00000030230f7223 */ /* 0x000fe20000010032 */
[----:B------:R-:W-:Y:S01]  /*8810*/  FMUL.FTZ R53, R45, R51 ;  /* 0x000000332d357220 */ /* 0x000fe20000410000 */
[----:B------:R-:W-:-:S02]  /*8820*/  HADD2.F32 R35, -RZ, R33.H0_H0 ;  /* 0x20000021ff237230 */ /* 0x000fc40000004100 */
[-C--:B------:R-:W-:Y:S01]  /*8830*/  FFMA.FTZ R48, R45, R49.reuse, R54 ;  /* 0x000000312d307223 */ /* 0x080fe20000010036 */
[----:B------:R-:W-:Y:S02]  /*8840*/  HADD2.F32 R54, -RZ, R161.H1_H1 ;  /* 0x300000a1ff367230 */ /* 0x000fe40000004100 */
[----:B------:R-:W-:Y:S01]  /*8850*/  FFMA.FTZ R46, R46, R49, -R53 ;  /* 0x000000312e2e7223 */ /* 0x000fe20000010835 */
[--C-:B------:R-:W-:Y:S01]  /*8860*/  HADD2.F32 R45, -RZ, R47.reuse.H0_H0 ;  /* 0x2000002fff2d7230 */ /* 0x100fe20000004100 */
[----:B------:R-:W-:Y:S01]  /*8870*/  SHF.R.U64 R43, R76, 0x10, R77 ;  /* 0x000000104c2b7819 */ /* 0x000fe2000000124d */
[----:B------:R-:W-:Y:S02]  /*8880*/  HADD2.F32 R47, -RZ, R47.H1_H1 ;  /* 0x3000002fff2f7230 */ /* 0x000fe40000004100 */
[----:B------:R-:W-:Y:S02]  /*8890*/  HADD2.F32 R78, -RZ, R78.H0_H0 ;  /* 0x2000004eff4e7230 */ /* 0x000fe40000004100 */
[----:B------:R-:W-:Y:S01]  /*88a0*/  FMUL.FTZ R64, R45, R54 ;  /* 0x000000362d407220 */ /* 0x000fe20000410000 */
[----:B------:R-:W-:-:S02]  /*88b0*/  HADD2.F32 R50, -RZ, R33.H1_H1 ;  /* 0x30000021ff327230 */ /* 0x000fc40000004100 */
[----:B------:R-:W-:Y:S01]  /*88c0*/  FMUL.FTZ R54, R35, R54 ;  /* 0x0000003623367220 */ /* 0x000fe20000410000 */
[----:B------:R-:W-:Y:S02]  /*88d0*/  HADD2.F32 R52, -RZ, R157.H1_H1 ;  /* 0x3000009dff347230 */ /* 0x000fe40000004100 */
[-C--:B------:R-:W-:Y:S01]  /*88e0*/  FMUL.FTZ R49, R47, R78.reuse ;  /* 0x0000004e2f317220 */ /* 0x080fe20000410000 */
[----:B------:R-:W-:Y:S02]  /*88f0*/  HADD2.F32 R66, -RZ, R66.H0_H0 ;  /* 0x20000042ff427230 */ /* 0x000fe40000004100 */
[----:B------:R-:W-:Y:S01]  /*8900*/  FMUL.FTZ R78, R50, R78 ;  /* 0x0000004e324e7220 */ /* 0x000fe20000410000 */
[----:B------:R-:W-:Y:S02]  /*8910*/  HADD2.F32 R162, -RZ, R162.H0_H0 ;  /* 0x200000a2ffa27230 */ /* 0x000fe40000004100 */
[-C--:B------:R-:W-:Y:S01]  /*8920*/  FFMA.FTZ R33, R35, R52.reuse, -R64 ;  /* 0x0000003423217223 */ /* 0x080fe20000010840 */
[----:B------:R-:W-:Y:S01]  /*8930*/  FFMA.FTZ R35, R45, R52, R54 ;  /* 0x000000342d237223 */ /* 0x000fe20000010036 */
[----:B------:R-:W-:Y:S01]  /*8940*/  FFMA.FTZ R52, R47, R66, R78 ;  /* 0x000000422f347223 */ /* 0x000fe2000001004e */
[----:B------:R-:W-:-:S02]  /*8950*/  HADD2.F32 R47, -RZ, R43.H0_H0 ;  /* 0x2000002bff2f7230 */ /* 0x000fc40000004100 */
[----:B------:R-:W-:Y:S01]  /*8960*/  FFMA.FTZ R50, R50, R66, -R49 ;  /* 0x0000004232327223 */ /* 0x000fe20000010831 */
        /* <DEDUP_REMOVED lines=11> */
[C---:B------:R-:W-:Y:S01]  /*8a20*/  FMUL.FTZ R47, R12.reuse, R47 ;  /* 0x0000002f0c2f7220 */ /* 0x040fe20000410000 */
[----:B------:R-:W-:Y:S02]  /*8a30*/  HADD2.F32 R161, -RZ, R161.H0_H0 ;  /* 0x200000a1ffa17230 */ /* 0x000fe40000004100 */
[-C--:B------:R-:W-:Y:S01]  /*8a40*/  FFMA.FTZ R49, R12, R11.reuse, -R49 ;  /* 0x0000000b0c317223 */ /* 0x080fe20000010831 */
[----:B------:R-:W-:Y:S02]  /*8a50*/  HADD2.F32 R12, -RZ, R34.H0_H0 ;  /* 0x20000022ff0c7230 */ /* 0x000fe40000004100 */
[----:B------:R-:W-:Y:S01]  /*8a60*/  FFMA.FTZ R162, R45, R54, R162 ;  /* 0x000000362da27223 */ /* 0x000fe200000100a2 */
[----:B------:R-:W-:Y:S01]  /*8a70*/  FFMA.FTZ R47, R32, R11, R47 ;  /* 0x0000000b202f7223 */ /* 0x000fe2000001002f */
[----:B------:R-:W-:-:S02]  /*8a80*/  HADD2.F32 R45, -RZ, R44.H0_H0 ;  /* 0x2000002cff2d7230 */ /* 0x000fc40000004100 */
[----:B------:R-:W-:Y:S01]  /*8a90*/  FFMA.FTZ R64, R43, R54, -R64 ;  /* 0x000000362b407223 */ /* 0x000fe20000010840 */
[----:B------:R-:W-:Y:S02]  /*8aa0*/  HADD2.F32 R11, -RZ, R14.H0_H0 ;  /* 0x2000000eff0b7230 */ /* 0x000fe40000004100 */
[-C--:B------:R-:W-:Y:S01]  /*8ab0*/  FMUL.FTZ R32, R12, R161.reuse ;  /* 0x000000a10c207220 */ /* 0x080fe20000410000 */
        /* <DEDUP_REMOVED lines=8> */
[----:B------:R-:W-:Y:S01]  /*8b40*/  F2FP.F16.F32.PACK_AB R50, R50, R33 ;  /* 0x000000213232723e */ /* 0x000fe200000000ff */
[-C--:B------:R-:W-:Y:S01]  /*8b50*/  FFMA.FTZ R32, R11, R157.reuse, -R32 ;  /* 0x0000009d0b207223 */ /* 0x080fe20000010820 */
[----:B------:R-:W-:Y:S01]  /*8b60*/  FFMA.FTZ R161, R12, R157, R161 ;  /* 0x0000009d0ca17223 */ /* 0x000fe200000100a1 */
[-C--:B------:R-:W-:Y:S01]  /*8b70*/  FFMA.FTZ R51, R14, R43.reuse, -R51 ;  /* 0x0000002b0e337223 */ /* 0x080fe20000010833 */
[----:B------:R-:W-:Y:S01]  /*8b80*/  FFMA.FTZ R34, R34, R43, R45 ;  /* 0x0000002b22227223 */ /* 0x000fe2000001002d */
[----:B------:R-:W-:Y:S02]  /*8b90*/  F2FP.F16.F32.PACK_AB R33, R48, R15 ;  /* 0x0000000f3021723e */ /* 0x000fe400000000ff */
[----:B------:R-:W-:Y:S02]  /*8ba0*/  F2FP.F16.F32.PACK_AB R12, R49, R64 ;  /* 0x00000040310c723e */ /* 0x000fe400000000ff */
[----:B------:R-:W-:Y:S01]  /*8bb0*/  F2FP.F16.F32.PACK_AB R14, R51, R32 ;  /* 0x00000020330e723e */ /* 0x000fe200000000ff */
[----:B------:R-:W-:Y:S01]  /*8bc0*/  IMAD.MOV.U32 R32, RZ, RZ, R162 ;  /* 0x000000ffff207224 */ /* 0x000fe200078e00a2 */
[----:B------:R-:W-:-:S02]  /*8bd0*/  F2FP.F16.F32.PACK_AB R34, R34, R161 ;  /* 0x000000a12222723e */ /* 0x000fc400000000ff */
[----:B------:R-:W-:-:S07]  /*8be0*/  MOV R15, R50 ;  /* 0x00000032000f7202 */ /* 0x000fce0000000f00 */
.L_x_1668:
[----:B------:R-:W-:Y:S05]  /*8bf0*/  BSYNC B2 ;  /* 0x0000000000027941 */ /* 0x000fea0003800000 */
.L_x_1667:
[----:B----4-:R4:W-:Y:S04]  /*8c00*/  ST.E.128 desc[UR60][R38.64], R12 ;  /* 0x0000000c26007985 */ /* 0x0109e8000c101d3c */
[----:B0-----:R4:W-:Y:S02]  /*8c10*/  @!P3 ST.E.128 desc[UR60][R40.64], R32 ;  /* 0x000000202800b985 */ /* 0x0019e4000c101d3c */
.L_x_1666:
[----:B------:R-:W-:Y:S05]  /*8c20*/  BSYNC B1 ;  /* 0x0000000000017941 */ /* 0x000fea0003800000 */
.L_x_1665:
        /* <DEDUP_REMOVED lines=16> */
[----:B------:R-:W-:Y:S02]  /*8d30*/  LOP3.LUT R11, R225, 0x38, R41, 0xf8, !PT ;  /* 0x00000038e10b7812 */ /* 0x000fe400078ef829 */
[----:B------:R-:W-:Y:S02]  /*8d40*/  SHF.R.S32.HI R12, RZ, 0x3, R12 ;  /* 0x00000003ff0c7819 */ /* 0x000fe4000001140c */
[----:B------:R-:W-:Y:S02]  /*8d50*/  LOP3.LUT R11, R11, R13, RZ, 0x3c, !PT ;  /* 0x0000000d0b0b7212 */ /* 0x000fe400078e3cff */
[----:B------:R-:W-:-:S13]  /*8d60*/  ISETP.GE.AND P3, PT, R41, R130, PT ;  /* 0x000000822900720c */ /* 0x000fda0003f66270 */
[----:B------:R-:W-:-:S04]  /*8d70*/  @!P3 IMAD.WIDE R40, R41, 0x2, R36 ;  /* 0x000000022928b825 */ /* 0x000fc800078e0224 */
[----:B----4-:R-:W-:-:S04]  /*8d80*/  IMAD R12, R12, 0x1800, R14 ;  /* 0x000018000c0c7824 */ /* 0x010fc800078e020e */
[----:B------:R-:W-:Y:S02]  /*8d90*/  IMAD.IADD R12, R12, 0x1, R11 ;  /* 0x000000010c0c7824 */ /* 0x000fe400078e020b */
[C---:B------:R-:W-:Y:S02]  /*8da0*/  IMAD R11, R19.reuse, 0x4800, R131 ;  /* 0x00004800130b7824 */ /* 0x040fe400078e0283 */
[----:B------:R-:W-:Y:S02]  /*8db0*/  IMAD R13, R19, 0x4800, R12 ;  /* 0x00004800130d7824 */ /* 0x000fe400078e020c */
[--C-:B------:R-:W-:Y:S02]  /*8dc0*/  IMAD R11, R11, 0x2, R18.reuse ;  /* 0x000000020b0b7824 */ /* 0x100fe400078e0212 */
[----:B------:R-:W-:-:S03]  /*8dd0*/  IMAD R32, R13, 0x2, R18 ;  /* 0x000000020d207824 */ /* 0x000fc600078e0212 */
[----:B------:R0:W4:Y:S04]  /*8de0*/  LDS.128 R12, [R11+0x1e400] ;  /* 0x01e400000b0c7984 */ /* 0x0001280000000c00 */
[----:B------:R-:W0:Y:S01]  /*8df0*/  LDS.128 R32, [R32+0x1e400] ;  /* 0x01e4000020207984 */ /* 0x000e220000000c00 */
[----:B------:R-:W-:Y:S05]  /*8e00*/  @P4 BRA `(.L_x_1672) ;  /* 0x00000004005c4947 */ /* 0x000fea0003800000 */
[----:B----4-:R-:W-:Y:S01]  /*8e10*/  IMAD.MOV.U32 R45, RZ, RZ, R12 ;  /* 0x000000ffff2d7224 */ /* 0x010fe200078e000c */
[----:B0-----:R-:W-:Y:S01]  /*8e20*/  MOV R12, R33 ;  /* 0x00000021000c7202 */ /* 0x001fe20000000f00 */
[----:B------:R-:W-:Y:S01]  /*8e30*/  IMAD.MOV.U32 R46, RZ, RZ, R32 ;  /* 0x000000ffff2e7224 */ /* 0x000fe200078e0020 */
[----:B------:R-:W-:Y:S01]  /*8e40*/  SHF.R.U32.HI R50, RZ, 0x10, R73 ;  /* 0x00000010ff327819 */ /* 0x000fe20000011649 */
[----:B------:R-:W-:Y:S01]  /*8e50*/  IMAD.MOV.U32 R47, RZ, RZ, R35 ;  /* 0x000000ffff2f7224 */ /* 0x000fe200078e0023 */
[----:B------:R-:W-:Y:S01]  /*8e60*/  SHF.R.U32.HI R48, RZ, 0x10, R61 ;  /* 0x00000010ff307819 */ /* 0x000fe2000001163d */
[----:B------:R-:W-:Y:S01]  /*8e70*/  HADD2.F32 R51, -RZ, R153.H1_H1 ;  /* 0x30000099ff337230 */ /* 0x000fe20000004100 */
[--C-:B------:R-:W-:Y:S01]  /*8e80*/  SHF.R.U64 R42, R74, 0x10, R75.reuse ;  /* 0x000000104a2a7819 */ /* 0x100fe2000000124b */
[--C-:B------:R-:W-:Y:S01]  /*8e90*/  HADD2.F32 R32, -RZ, R12.reuse.H0_H0 ;  /* 0x2000000cff207230 */ /* 0x100fe20000004100 */
[----:B------:R-:W-:Y:S01]  /*8ea0*/  SHF.R.U32.HI R74, RZ, 0x10, R75 ;  /* 0x00000010ff4a7819 */ /* 0x000fe2000001164b */
[----:B------:R-:W-:Y:S01]  /*8eb0*/  HADD2.F32 R35, -RZ, R12.H1_H1 ;  /* 0x3000000cff237230 */ /* 0x000fe20000004100 */
[----:B------:R-:W-:Y:S01]  /*8ec0*/  SHF.R.U64 R11, R62, 0x10, R63 ;  /* 0x000000103e0b7819 */ /* 0x000fe2000000123f */
[----:B------:R-:W-:Y:S01]  /*8ed0*/  IMAD.MOV.U32 R33, RZ, RZ, R15 ;  /* 0x000000ffff217224 */ /* 0x000fe200078e000f */
[----:B------:R-:W-:Y:S01]  /*8ee0*/  SHF.R.U32.HI R62, RZ, 0x10, R63 ;  /* 0x00000010ff3e7819 */ /* 0x000fe2000001163f */
[--C-:B------:R-:W-:Y:S01]  /*8ef0*/  HADD2.F32 R12, -RZ, R13.reuse.H0_H0 ;  /* 0x2000000dff0c7230 */ /* 0x100fe20000004100 */
[----:B------:R-:W-:Y:S01]  /*8f00*/  SHF.R.U64 R43, R60, 0x10, R61 ;  /* 0x000000103c2b7819 */ /* 0x000fe2000000123d */
[----:B------:R-:W-:Y:S01]  /*8f10*/  HADD2.F32 R50, -RZ, R50.H0_H0 ;  /* 0x20000032ff327230 */ /* 0x000fe20000004100 */
[----:B------:R-:W-:Y:S01]  /*8f20*/  SHF.R.U64 R44, R72, 0x10, R73 ;  /* 0x00000010482c7819 */ /* 0x000fe20000001249 */
[----:B------:R-:W-:-:S02]  /*8f30*/  HADD2.F32 R15, -RZ, R13.H1_H1 ;  /* 0x3000000dff0f7230 */ /* 0x000fc40000004100 */
[-C--:B------:R-:W-:Y:S01]  /*8f40*/  FMUL.FTZ R13, R32, R51.reuse ;  /* 0x00000033200d7220 */ /* 0x080fe20000410000 */
[----:B------:R-:W-:Y:S02]  /*8f50*/  HADD2.F32 R49, -RZ, R146.H1_H1 ;  /* 0x30000092ff317230 */ /* 0x000fe40000004100 */
[C---:B------:R-:W-:Y:S01]  /*8f60*/  FMUL.FTZ R51, R12.reuse, R51 ;  /* 0x000000330c337220 */ /* 0x040fe20000410000 */
[----:B------:R-:W-:Y:S02]  /*8f70*/  HADD2.F32 R48, -RZ, R48.H0_H0 ;  /* 0x20000030ff307230 */ /* 0x000fe40000004100 */
[-C--:B------:R-:W-:Y:S01]  /*8f80*/  FMUL.FTZ R52, R35, R50.reuse ;  /* 0x0000003223347220 */ /* 0x080fe20000410000 */
[C---:B------:R-:W-:Y:S01]  /*8f90*/  FMUL.FTZ R50, R15.reuse, R50 ;  /* 0x000000320f327220 */ /* 0x040fe20000410000 */
[-C--:B------:R-:W-:Y:S01]  /*8fa0*/  FFMA.FTZ R12, R12, R49.reuse, -R13 ;  /* 0x000000310c0c7223 */ /* 0x080fe2000001080d */
[----:B------:R-:W-:Y:S01]  /*8fb0*/  FFMA.FTZ R13, R32, R49, R51 ;  /* 0x00000031200d7223 */ /* 0x000fe20000010033 */
[-C--:B------:R-:W-:Y:S01]  /*8fc0*/  FFMA.FTZ R15, R15, R48.reuse, -R52 ;  /* 0x000000300f0f7223 */ /* 0x080fe20000010834 */
[----:B------:R-:W-:Y:S01]  /*8fd0*/  FFMA.FTZ R32, R35, R48, R50 ;  /* 0x0000003023207223 */ /* 0x000fe20000010032 */
[----:B------:R-:W-:-:S02]  /*8fe0*/  HADD2.F32 R51, -RZ, R151.H1_H1 ;  /* 0x30000097ff337230 */ /* 0x000fc40000004100 */
[----:B------:R-:W-:Y:S01]  /*8ff0*/  HADD2.F32 R48, -RZ, R47.H0_H0 ;  /* 0x2000002fff307230 */ /* 0x000fe20000004100 */
[----:B------:R-:W-:Y:S01]  /*9000*/  F2FP.F16.F32.PACK_AB R15, R15, R12 ;  /* 0x0000000c0f0f723e */ /* 0x000fe200000000ff */
[----:B------:R-:W-:Y:S02]  /*9010*/  HADD2.F32 R35, -RZ, R33.H0_H0 ;  /* 0x20000021ff237230 */ /* 0x000fe40000004100 */
[----:B------:R-:W-:Y:S02]  /*9020*/  HADD2.F32 R47, -RZ, R47.H1_H1 ;  /* 0x3000002fff2f7230 */ /* 0x000fe40000004100 */
[-C--:B------:R-:W-:Y:S01]  /*9030*/  FMUL.FTZ R54, R48, R51.reuse ;  /* 0x0000003330367220 */ /* 0x080fe20000410000 */
[----:B------:R-:W-:Y:S02]  /*9040*/  HADD2.F32 R52, -RZ, R74.H0_H0 ;  /* 0x2000004aff347230 */ /* 0x000fe40000004100 */
[----:B------:R-:W-:Y:S01]  /*9050*/  FMUL.FTZ R51, R35, R51 ;  /* 0x0000003323337220 */ /* 0x000fe20000410000 */
[----:B------:R-:W-:-:S02]  /*9060*/  HADD2.F32 R49, -RZ, R145.H1_H1 ;  /* 0x30000091ff317230 */ /* 0x000fc40000004100 */
[----:B------:R-:W-:Y:S02]  /*9070*/  HADD2.F32 R33, -RZ, R33.H1_H1 ;  /* 0x30000021ff217230 */ /* 0x000fe40000004100 */
[-C--:B------:R-:W-:Y:S01]  /*9080*/  FMUL.FTZ R60, R47, R52.reuse ;  /* 0x000000342f3c7220 */ /* 0x080fe20000410000 */
[----:B------:R-:W-:Y:S02]  /*9090*/  HADD2.F32 R50, -RZ, R62.H0_H0 ;  /* 0x2000003eff327230 */ /* 0x000fe40000004100 */
[-C--:B------:R-:W-:Y:S01]  /*90a0*/  FFMA.FTZ R54, R35, R49.reuse, -R54 ;  /* 0x0000003123367223 */ /* 0x080fe20000010836 */
[----:B------:R-:W-:Y:S01]  /*90b0*/  FFMA.FTZ R51, R48, R49, R51 ;  /* 0x0000003130337223 */ /* 0x000fe20000010033 */
[C---:B------:R-:W-:Y:S01]  /*90c0*/  FMUL.FTZ R52, R33.reuse, R52 ;  /* 0x0000003421347220 */ /* 0x040fe20000410000 */
[----:B------:R-:W-:Y:S02]  /*90d0*/  HADD2.F32 R48, -RZ, R153.H0_H0 ;  /* 0x20000099ff307230 */ /* 0x000fe40000004100 */
[----:B------:R-:W-:Y:S01]  /*90e0*/  FFMA.FTZ R53, R33, R50, -R60 ;  /* 0x0000003221357223 */ /* 0x000fe2000001083c */
[----:B------:R-:W-:-:S02]  /*90f0*/  HADD2.F32 R35, -RZ, R46.H0_H0 ;  /* 0x2000002eff237230 */ /* 0x000fc40000004100 */
[----:B------:R-:W-:Y:S01]  /*9100*/  FFMA.FTZ R60, R47, R50, R52 ;  /* 0x000000322f3c7223 */ /* 0x000fe20000010034 */
[--C-:B------:R-:W-:Y:S02]  /*9110*/  HADD2.F32 R33, -RZ, R45.reuse.H0_H0 ;  /* 0x2000002dff217230 */ /* 0x100fe40000004100 */
[----:B------:R-:W-:Y:S02]  /*9120*/  HADD2.F32 R44, -RZ, R44.H0_H0 ;  /* 0x2000002cff2c7230 */ /* 0x000fe40000004100 */
[-C--:B------:R-:W-:Y:S01]  /*9130*/  FMUL.FTZ R50, R35, R48.reuse ;  /* 0x0000003023327220 */ /* 0x080fe20000410000 */
[----:B------:R-:W-:Y:S02]  /*9140*/  HADD2.F32 R46, -RZ, R46.H1_H1 ;  /* 0x3000002eff2e7230 */ /* 0x000fe40000004100 */
[----:B------:R-:W-:Y:S01]  /*9150*/  FMUL.FTZ R48, R33, R48 ;  /* 0x0000003021307220 */ /* 0x000fe20000410000 */
[----:B------:R-:W-:Y:S01]  /*9160*/  HADD2.F32 R45, -RZ, R45.H1_H1 ;  /* 0x3000002dff2d7230 */ /* 0x000fe20000004100 */
[----:B------:R-:W-:Y:S01]  /*9170*/  F2FP.F16.F32.PACK_AB R53, R53, R54 ;  /* 0x000000363535723e */ /* 0x000fe200000000ff */
[----:B------:R-:W-:-:S02]  /*9180*/  HADD2.F32 R146, -RZ, R146.H0_H0 ;  /* 0x20000092ff927230 */ /* 0x000fc40000004100 */
[CC--:B------:R-:W-:Y:S01]  /*9190*/  FMUL.FTZ R52, R46.reuse, R44.reuse ;  /* 0x0000002c2e347220 */ /* 0x0c0fe20000410000 */
[----:B------:R-:W-:Y:S02]  /*91a0*/  HADD2.F32 R43, -RZ, R43.H0_H0 ;  /* 0x2000002bff2b7230 */ /* 0x000fe40000004100 */
[----:B------:R-:W-:Y:S01]  /*91b0*/  FMUL.FTZ R47, R45, R44 ;  /* 0x0000002c2d2f7220 */ /* 0x000fe20000410000 */
[----:B------:R-:W-:Y:S02]  /*91c0*/  HADD2.F32 R44, -RZ, R145.H0_H0 ;  /* 0x20000091ff2c7230 */ /* 0x000fe40000004100 */
[-C--:B------:R-:W-:Y:S01]  /*91d0*/  FFMA.FTZ R48, R35, R146.reuse, R48 ;  /* 0x0000009223307223 */ /* 0x080fe20000010030 */
[----:B------:R-:W-:Y:S01]  /*91e0*/  FFMA.FTZ R50, R33, R146, -R50 ;  /* 0x0000009221327223 */ /* 0x000fe20000010832 */
[-C--:B------:R-:W-:Y:S01]  /*91f0*/  FFMA.FTZ R45, R45, R43.reuse, -R52 ;  /* 0x0000002b2d2d7223 */ /* 0x080fe20000010834 */
[----:B------:R-:W-:Y:S01]  /*9200*/  FFMA.FTZ R47, R46, R43, R47 ;  /* 0x0000002b2e2f7223 */ /* 0x000fe2000001002f */
[----:B------:R-:W-:-:S02]  /*9210*/  HADD2.F32 R35, -RZ, R34.H0_H0 ;  /* 0x20000022ff237230 */ /* 0x000fc40000004100 */
[----:B------:R-:W-:Y:S01]  /*9220*/  HADD2.F32 R46, -RZ, R151.H0_H0 ;  /* 0x20000097ff2e7230 */ /* 0x000fe20000004100 */
[----:B------:R-:W-:Y:S01]  /*9230*/  F2FP.F16.F32.PACK_AB R12, R45, R50 ;  /* 0x000000322d0c723e */ /* 0x000fe200000000ff */
[----:B------:R-:W-:Y:S02]  /*9240*/  HADD2.F32 R43, -RZ, R42.H0_H0 ;  /* 0x2000002aff2b7230 */ /* 0x000fe40000004100 */
[----:B------:R-:W-:Y:S02]  /*9250*/  HADD2.F32 R33, -RZ, R14.H0_H0 ;  /* 0x2000000eff217230 */ /* 0x000fe40000004100 */
[-C--:B------:R-:W-:Y:S01]  /*9260*/  FMUL.FTZ R42, R35, R46.reuse ;  /* 0x0000002e232a7220 */ /* 0x080fe20000410000 */
[----:B------:R-:W-:Y:S02]  /*9270*/  HADD2.F32 R34, -RZ, R34.H1_H1 ;  /* 0x30000022ff227230 */ /* 0x000fe40000004100 */
[----:B------:R-:W-:Y:S02]  /*9280*/  HADD2.F32 R14, -RZ, R14.H1_H1 ;  /* 0x3000000eff0e7230 */ /* 0x000fe40000004100 */
[----:B------:R-:W-:Y:S01]  /*9290*/  FMUL.FTZ R46, R33, R46 ;  /* 0x0000002e212e7220 */ /* 0x000fe20000410000 */
[----:B------:R-:W-:-:S02]  /*92a0*/  HADD2.F32 R11, -RZ, R11.H0_H0 ;  /* 0x2000000bff0b7230 */ /* 0x000fc40000004100 */
[-C--:B------:R-:W-:Y:S01]  /*92b0*/  FMUL.FTZ R49, R34, R43.reuse ;  /* 0x0000002b22317220 */ /* 0x080fe20000410000 */
[-C--:B------:R-:W-:Y:S01]  /*92c0*/  FFMA.FTZ R42, R33, R44.reuse, -R42 ;  /* 0x0000002c212a7223 */ /* 0x080fe2000001082a */
[C---:B------:R-:W-:Y:S01]  /*92d0*/  FMUL.FTZ R43, R14.reuse, R43 ;  /* 0x0000002b0e2b7220 */ /* 0x040fe20000410000 */
[----:B------:R-:W-:Y:S01]  /*92e0*/  FFMA.FTZ R46, R35, R44, R46 ;  /* 0x0000002c232e7223 */ /* 0x000fe2000001002e */
[----:B------:R-:W-:Y:S01]  /*92f0*/  FFMA.FTZ R49, R14, R11, -R49 ;  /* 0x0000000b0e317223 */ /* 0x000fe20000010831 */
[----:B------:R-:W-:Y:S01]  /*9300*/  F2FP.F16.F32.PACK_AB R33, R32, R13 ;  /* 0x0000000d2021723e */ /* 0x000fe200000000ff */
[----:B------:R-:W-:Y:S01]  /*9310*/  FFMA.FTZ R43, R34, R11, R43 ;  /* 0x0000000b222b7223 */ /* 0x000fe2000001002b */
[----:B------:R-:W-:Y:S01]  /*9320*/  IMAD.MOV.U32 R13, RZ, RZ, R15 ;  /* 0x000000ffff0d7224 */ /* 0x000fe200078e000f */
[----:B------:R-:W-:Y:S01]  /*9330*/  F2FP.F16.F32.PACK_AB R35, R60, R51 ;  /* 0x000000333c23723e */ /* 0x000fe200000000ff */
[----:B------:R-:W-:Y:S01]  /*9340*/  IMAD.MOV.U32 R15, RZ, RZ, R53 ;  /* 0x000000ffff0f7224 */ /* 0x000fe200078e0035 */
[----:B------:R-:W-:-:S02]  /*9350*/  F2FP.F16.F32.PACK_AB R32, R47, R48 ;  /* 0x000000302f20723e */ /* 0x000fc400000000ff */
[----:B------:R-:W-:Y:S02]  /*9360*/  F2FP.F16.F32.PACK_AB R14, R49, R42 ;  /* 0x0000002a310e723e */ /* 0x000fe400000000ff */
[----:B------:R-:W-:-:S07]  /*9370*/  F2FP.F16.F32.PACK_AB R34, R43, R46 ;  /* 0x0000002e2b22723e */ /* 0x000fce00000000ff */
.L_x_1672:
[----:B------:R-:W-:Y:S05]  /*9380*/  BSYNC B2 ;  /* 0x0000000000027941 */ /* 0x000fea0003800000 */
.L_x_1671:
[----:B----4-:R4:W-:Y:S04]  /*9390*/  ST.E.128 desc[UR60][R38.64], R12 ;  /* 0x0000000c26007985 */ /* 0x0109e8000c101d3c */
[----:B0-----:R4:W-:Y:S02]  /*93a0*/  @!P3 ST.E.128 desc[UR60][R40.64], R32 ;  /* 0x000000202800b985 */ /* 0x0019e4000c101d3c */
.L_x_1670:
[----:B------:R-:W-:Y:S05]  /*93b0*/  BSYNC B1 ;  /* 0x0000000000017941 */ /* 0x000fea0003800000 */
.L_x_1669:
[----:B------:R-:W-:-:S13]  /*93c0*/  ISETP.NE.AND P3, PT, R10, RZ, PT ;  /* 0x000000ff0a00720c */ /* 0x000fda0003f65270 */
[----:B------:R-:W-:Y:S05]  /*93d0*/  @!P3 BRA `(.L_x_1621) ;  /* 0x0000000c00c0b947 */ /* 0x000fea0003800000 */
[----:B----4-:R-:W4:Y:S01]  /*93e0*/  LDL R15, [R1+0x34] ;  /* 0x00003400010f7983 */ /* 0x010f220000100800 */
[----:B------:R-:W-:Y:S01]  /*93f0*/  LOP3.LUT P4, RZ, R22, 0x1, RZ, 0xc0, !PT ;  /* 0x0000000116ff7812 */ /* 0x000fe2000788c0ff */
[----:B------:R-:W-:Y:S01]  /*9400*/  BSSY B1, `(.L_x_1673) ;  /* 0x0000070000017945 */ /* 0x000fe20003800000 */
[----:B------:R-:W-:Y:S02]  /*9410*/  SHF.R.U32.HI R14, RZ, 0x3, R225 ;  /* 0x00000003ff0e7819 */ /* 0x000fe400000116e1 */
[----:B------:R-:W-:Y:S02]  /*9420*/  SEL R134, R122, R134, !P4 ;  /* 0x000000867a867207 */ /* 0x000fe40006000000 */
[C---:B0-----:R-:W-:Y:S02]  /*9430*/  LEA R38, P3, R7.reuse, R36, 0x1 ;  /* 0x0000002407267211 */ /* 0x041fe400078608ff */
[----:B------:R-:W-:Y:S02]  /*9440*/  SHF.R.S32.HI R11, RZ, 0x1f, R134 ;  /* 0x0000001fff0b7819 */ /* 0x000fe40000011486 */
[----:B------:R-:W-:-:S02]  /*9450*/  LEA.HI.X R39, R7, R37, R107, 0x1, P3 ;  /* 0x0000002507277211 */ /* 0x000fc400018f0c6b */
[----:B------:R-:W-:Y:S02]  /*9460*/  LEA.HI R134, R11, R134, RZ, 0x4 ;  /* 0x000000860b867211 */ /* 0x000fe400078f20ff */
[----:B------:R-:W-:Y:S02]  /*9470*/  ISETP.GE.AND P3, PT, R195, R119, PT ;  /* 0x00000077c300720c */ /* 0x000fe40003f66270 */
[----:B------:R-:W-:-:S04]  /*9480*/  LEA.HI.SX32 R134, R134, R111, 0x1c ;  /* 0x0000006f86867211 */ /* 0x000fc800078fe2ff */
[----:B------:R-:W-:-:S04]  /*9490*/  SHF.R.S32.HI R11, RZ, 0x1f, R134 ;  /* 0x0000001fff0b7819 */ /* 0x000fc80000011486 */
[----:B------:R-:W-:Y:S02]  /*94a0*/  LEA.HI R12, R11, R134, RZ, 0x3 ;  /* 0x000000860b0c7211 */ /* 0x000fe400078f18ff */
[----:B------:R-:W-:Y:S02]  /*94b0*/  SHF.L.U32 R11, R134, 0x3, RZ ;  /* 0x00000003860b7819 */ /* 0x000fe400000006ff */
[----:B------:R-:W-:Y:S02]  /*94c0*/  SHF.R.S32.HI R13, RZ, 0x3, R12 ;  /* 0x00000003ff0d7819 */ /* 0x000fe4000001140c */
[----:B------:R-:W-:-:S04]  /*94d0*/  LOP3.LUT R12, R225, 0x38, R11, 0xf8, !PT ;  /* 0x00000038e10c7812 */ /* 0x000fc800078ef80b */
[----:B------:R-:W-:Y:S01]  /*94e0*/  LOP3.LUT R12, R12, R14, RZ, 0x3c, !PT ;  /* 0x0000000e0c0c7212 */ /* 0x000fe200078e3cff */
[----:B----4-:R-:W-:-:S04]  /*94f0*/  IMAD R13, R13, 0x1800, R15 ;  /* 0x000018000d0d7824 */ /* 0x010fc800078e020f */
[----:B------:R-:W-:Y:S02]  /*9500*/  IMAD.IADD R12, R13, 0x1, R12 ;  /* 0x000000010d0c7824 */ /* 0x000fe400078e020c */
[C---:B------:R-:W-:Y:S02]  /*9510*/  IMAD R13, R19.reuse, 0x4800, R129 ;  /* 0x00004800130d7824 */ /* 0x040fe400078e0281 */
[----:B------:R-:W-:Y:S02]  /*9520*/  IMAD R15, R19, 0x4800, R12 ;  /* 0x00004800130f7824 */ /* 0x000fe400078e020c */
[--C-:B------:R-:W-:Y:S02]  /*9530*/  IMAD R13, R13, 0x2, R18.reuse ;  /* 0x000000020d0d7824 */ /* 0x100fe400078e0212 */
[----:B------:R-:W-:-:S04]  /*9540*/  IMAD R32, R15, 0x2, R18 ;  /* 0x000000020f207824 */ /* 0x000fc800078e0212 */
[----:B------:R-:W0:Y:S04]  /*9550*/  LDS.128 R12, [R13+0x1e400] ;  /* 0x01e400000d0c7984 */ /* 0x000e280000000c00 */
[----:B------:R-:W4:Y:S01]  /*9560*/  LDS.128 R32, [R32+0x1e400] ;  /* 0x01e4000020207984 */ /* 0x000f220000000c00 */
[----:B------:R-:W-:Y:S05]  /*9570*/  @P3 BRA `(.L_x_1674) ;  /* 0x0000000400603947 */ /* 0x000fea0003800000 */
[----:B------:R-:W-:Y:S01]  /*9580*/  SHF.R.U32.HI R46, RZ, 0x10, R69 ;  /* 0x00000010ff2e7819 */ /* 0x000fe20000011645 */
[----:B----4-:R-:W-:Y:S01]  /*9590*/  IMAD.MOV.U32 R41, RZ, RZ, R32 ;  /* 0x000000ffff297224 */ /* 0x010fe200078e0020 */
[----:B------:R-:W-:Y:S01]  /*95a0*/  MOV R42, R34 ;  /* 0x00000022002a7202 */ /* 0x000fe20000000f00 */
[----:B0-----:R-:W-:Y:S01]  /*95b0*/  IMAD.MOV.U32 R32, RZ, RZ, R14 ;  /* 0x000000ffff207224 */ /* 0x001fe200078e000e */
[----:B------:R-:W-:Y:S01]  /*95c0*/  SHF.R.U32.HI R44, RZ, 0x10, R57 ;  /* 0x00000010ff2c7819 */ /* 0x000fe20000011639 */
[----:B------:R-:W-:Y:S01]  /*95d0*/  HADD2.F32 R45, -RZ, R144.H1_H1 ;  /* 0x30000090ff2d7230 */ /* 0x000fe20000004100 */
[--C-:B------:R-:W-:Y:S01]  /*95e0*/  SHF.R.U64 R49, R70, 0x10, R71.reuse ;  /* 0x0000001046317819 */ /* 0x100fe20000001247 */
[----:B------:R-:W-:Y:S01]  /*95f0*/  HADD2.F32 R34, -RZ, R33.H0_H0 ;  /* 0x20000021ff227230 */ /* 0x000fe20000004100 */
[----:B------:R-:W-:Y:S01]  /*9600*/  SHF.R.U32.HI R70, RZ, 0x10, R71 ;  /* 0x00000010ff467819 */ /* 0x000fe20000011647 */
[----:B------:R-:W-:Y:S01]  /*9610*/  HADD2.F32 R14, -RZ, R13.H0_H0 ;  /* 0x2000000dff0e7230 */ /* 0x000fe20000004100 */
[----:B------:R-:W-:Y:S01]  /*9620*/  SHF.R.U64 R40, R58, 0x10, R59 ;  /* 0x000000103a287819 */ /* 0x000fe2000000123b */
[----:B------:R-:W-:-:S02]  /*9630*/  HADD2.F32 R33, -RZ, R33.H1_H1 ;  /* 0x30000021ff217230 */ /* 0x000fc40000004100 */
[-C--:B------:R-:W-:Y:S01]  /*9640*/  FMUL.FTZ R47, R34, R45.reuse ;  /* 0x0000002d222f7220 */ /* 0x080fe20000410000 */
[----:B------:R-:W-:Y:S02]  /*9650*/  HADD2.F32 R46, -RZ, R46.H0_H0 ;  /* 0x2000002eff2e7230 */ /* 0x000fe40000004100 */
[C---:B------:R-:W-:Y:S01]  /*9660*/  FMUL.FTZ R45, R14.reuse, R45 ;  /* 0x0000002d0e2d7220 */ /* 0x040fe20000410000 */
[----:B------:R-:W-:Y:S01]  /*9670*/  HADD2.F32 R43, -RZ, R142.H1_H1 ;  /* 0x3000008eff2b7230 */ /* 0x000fe20000004100 */
[----:B------:R-:W-:Y:S01]  /*9680*/  SHF.R.U32.HI R58, RZ, 0x10, R59 ;  /* 0x00000010ff3a7819 */ /* 0x000fe2000001163b */
[----:B------:R-:W-:Y:S02]  /*9690*/  HADD2.F32 R13, -RZ, R13.H1_H1 ;  /* 0x3000000dff0d7230 */ /* 0x000fe40000004100 */
[-C--:B------:R-:W-:Y:S01]  /*96a0*/  FMUL.FTZ R48, R33, R46.reuse ;  /* 0x0000002e21307220 */ /* 0x080fe20000410000 */
[----:B------:R-:W-:Y:S02]  /*96b0*/  HADD2.F32 R44, -RZ, R44.H0_H0 ;  /* 0x2000002cff2c7230 */ /* 0x000fe40000004100 */
[-C--:B------:R-:W-:Y:S01]  /*96c0*/  FFMA.FTZ R47, R14, R43.reuse, -R47 ;  /* 0x0000002b0e2f7223 */ /* 0x080fe2000001082f */
[----:B------:R-:W-:Y:S01]  /*96d0*/  FFMA.FTZ R45, R34, R43, R45 ;  /* 0x0000002b222d7223 */ /* 0x000fe2000001002d */
[----:B------:R-:W-:Y:S01]  /*96e0*/  FMUL.FTZ R46, R13, R46 ;  /* 0x0000002e0d2e7220 */ /* 0x000fe20000410000 */
[----:B------:R-:W-:-:S02]  /*96f0*/  HADD2.F32 R43, -RZ, R143.H1_H1 ;  /* 0x3000008fff2b7230 */ /* 0x000fc40000004100 */
[-C--:B------:R-:W-:Y:S01]  /*9700*/  FFMA.FTZ R48, R13, R44.reuse, -R48 ;  /* 0x0000002c0d307223 */ /* 0x080fe20000010830 */
[----:B------:R-:W-:Y:S02]  /*9710*/  HADD2.F32 R14, -RZ, R35.H0_H0 ;  /* 0x20000023ff0e7230 */ /* 0x000fe40000004100 */
[----:B------:R-:W-:Y:S01]  /*9720*/  FFMA.FTZ R46, R33, R44, R46 ;  /* 0x0000002c212e7223 */ /* 0x000fe2000001002e */
[----:B------:R-:W-:Y:S01]  /*9730*/  HADD2.F32 R13, -RZ, R15.H0_H0 ;  /* 0x2000000fff0d7230 */ /* 0x000fe20000004100 */
[----:B------:R-:W-:Y:S01]  /*9740*/  SHF.R.U64 R54, R68, 0x10, R69 ;  /* 0x0000001044367819 */ /* 0x000fe20000001245 */
[----:B------:R-:W-:Y:S02]  /*9750*/  HADD2.F32 R33, -RZ, R141.H1_H1 ;  /* 0x3000008dff217230 */ /* 0x000fe40000004100 */
[-C--:B------:R-:W-:Y:S01]  /*9760*/  FMUL.FTZ R50, R14, R43.reuse ;  /* 0x0000002b0e327220 */ /* 0x080fe20000410000 */
[----:B------:R-:W-:Y:S02]  /*9770*/  HADD2.F32 R35, -RZ, R35.H1_H1 ;  /* 0x30000023ff237230 */ /* 0x000fe40000004100 */
[----:B------:R-:W-:Y:S01]  /*9780*/  FMUL.FTZ R43, R13, R43 ;  /* 0x0000002b0d2b7220 */ /* 0x000fe20000410000 */
[----:B------:R-:W-:Y:S01]  /*9790*/  HADD2.F32 R44, -RZ, R70.H0_H0 ;  /* 0x20000046ff2c7230 */ /* 0x000fe20000004100 */
[----:B------:R-:W-:Y:S01]  /*97a0*/  SHF.R.U64 R55, R56, 0x10, R57 ;  /* 0x0000001038377819 */ /* 0x000fe20000001239 */
[----:B------:R-:W-:-:S02]  /*97b0*/  HADD2.F32 R15, -RZ, R15.H1_H1 ;  /* 0x3000000fff0f7230 */ /* 0x000fc40000004100 */
[-C--:B------:R-:W-:Y:S01]  /*97c0*/  FFMA.FTZ R51, R14, R33.reuse, R43 ;  /* 0x000000210e337223 */ /* 0x080fe2000001002b */
[----:B------:R-:W-:Y:S02]  /*97d0*/  HADD2.F32 R34, -RZ, R58.H0_H0 ;  /* 0x2000003aff227230 */ /* 0x000fe40000004100 */
[-C--:B------:R-:W-:Y:S01]  /*97e0*/  FMUL.FTZ R52, R35, R44.reuse ;  /* 0x0000002c23347220 */ /* 0x080fe20000410000 */
[----:B------:R-:W-:Y:S01]  /*97f0*/  FFMA.FTZ R50, R13, R33, -R50 ;  /* 0x000000210d327223 */ /* 0x000fe20000010832 */
[C---:B------:R-:W-:Y:S01]  /*9800*/  FMUL.FTZ R44, R15.reuse, R44 ;  /* 0x0000002c0f2c7220 */ /* 0x040fe20000410000 */
[----:B------:R-:W-:Y:S02]  /*9810*/  HADD2.F32 R144, -RZ, R144.H0_H0 ;  /* 0x20000090ff907230 */ /* 0x000fe40000004100 */
[-C--:B------:R-:W-:Y:S01]  /*9820*/  FFMA.FTZ R53, R15, R34.reuse, -R52 ;  /* 0x000000220f357223 */ /* 0x080fe20000010834 */
[--C-:B------:R-:W-:Y:S02]  /*9830*/  HADD2.F32 R14, -RZ, R41.reuse.H0_H0 ;  /* 0x20000029ff0e7230 */ /* 0x100fe40000004100 */
[----:B------:R-:W-:Y:S01]  /*9840*/  FFMA.FTZ R52, R35, R34, R44 ;  /* 0x0000002223347223 */ /* 0x000fe2000001002c */
[----:B------:R-:W-:Y:S01]  /*9850*/  HADD2.F32 R33, -RZ, R54.H0_H0 ;  /* 0x20000036ff217230 */ /* 0x000fe20000004100 */
[----:B------:R-:W-:Y:S01]  /*9860*/  F2FP.F16.F32.PACK_AB R45, R46, R45 ;  /* 0x0000002d2e2d723e */ /* 0x000fe200000000ff */
[----:B------:R-:W-:-:S02]  /*9870*/  HADD2.F32 R41, -RZ, R41.H1_H1 ;  /* 0x30000029ff297230 */ /* 0x000fc40000004100 */
[-C--:B------:R-:W-:Y:S01]  /*9880*/  FMUL.FTZ R34, R14, R144.reuse ;  /* 0x000000900e227220 */ /* 0x080fe20000410000 */
[----:B------:R-:W-:Y:S01]  /*9890*/  HADD2.F32 R142, -RZ, R142.H0_H0 ;  /* 0x2000008eff8e7230 */ /* 0x000fe20000004100 */
[----:B------:R-:W-:Y:S01]  /*98a0*/  F2FP.F16.F32.PACK_AB R51, R52, R51 ;  /* 0x000000333433723e */ /* 0x000fe200000000ff */
[--C-:B------:R-:W-:Y:S02]  /*98b0*/  HADD2.F32 R13, -RZ, R12.reuse.H0_H0 ;  /* 0x2000000cff0d7230 */ /* 0x100fe40000004100 */
[-C--:B------:R-:W-:Y:S01]  /*98c0*/  FMUL.FTZ R43, R41, R33.reuse ;  /* 0x00000021292b7220 */ /* 0x080fe20000410000 */
[----:B------:R-:W-:Y:S02]  /*98d0*/  HADD2.F32 R12, -RZ, R12.H1_H1 ;  /* 0x3000000cff0c7230 */ /* 0x000fe40000004100 */
        /* <DEDUP_REMOVED lines=12> */
[----:B------:R-:W-:-:S02]  /*99a0*/  HADD2.F32 R42, -RZ, R42.H1_H1 ;  /* 0x3000002aff2a7230 */ /* 0x000fc40000004100 */
        /* <DEDUP_REMOVED lines=13> */
[----:B------:R-:W-:-:S02]  /*9a80*/  F2FP.F16.F32.PACK_AB R15, R53, R50 ;  /* 0x00000032350f723e */ /* 0x000fc400000000ff */
[----:B------:R-:W-:Y:S01]  /*9a90*/  F2FP.F16.F32.PACK_AB R34, R32, R41 ;  /* 0x000000292022723e */ /* 0x000fe200000000ff */
[----:B------:R-:W-:Y:S01]  /*9aa0*/  IMAD.MOV.U32 R32, RZ, RZ, R44 ;  /* 0x000000ffff207224 */ /* 0x000fe200078e002c */
[----:B------:R-:W-:Y:S01]  /*9ab0*/  F2FP.F16.F32.PACK_AB R50, R33, R14 ;  /* 0x0000000e2132723e */ /* 0x000fe200000000ff */
[----:B------:R-:W-:Y:S01]  /*9ac0*/  IMAD.MOV.U32 R33, RZ, RZ, R45 ;  /* 0x000000ffff217224 */ /* 0x000fe200078e002d */
[----:B------:R-:W-:Y:S01]  /*9ad0*/  F2FP.F16.F32.PACK_AB R13, R48, R47 ;  /* 0x0000002f300d723e */ /* 0x000fe200000000ff */
[----:B------:R-:W-:Y:S02]  /*9ae0*/  IMAD.MOV.U32 R14, RZ, RZ, R34 ;  /* 0x000000ffff0e7224 */ /* 0x000fe400078e0022 */
[----:B------:R-:W-:-:S07]  /*9af0*/  IMAD.MOV.U32 R34, RZ, RZ, R50 ;  /* 0x000000ffff227224 */ /* 0x000fce00078e0032 */
.L_x_1674:
[----:B------:R-:W-:Y:S05]  /*9b00*/  BSYNC B1 ;  /* 0x0000000000017941 */ /* 0x000fea0003800000 */
.L_x_1673:
[----:B0-----:R0:W-:Y:S01]  /*9b10*/  ST.E.128 desc[UR60][R38.64], R12 ;  /* 0x0000000c26007985 */ /* 0x0011e2000c101d3c */
[----:B------:R-:W-:-:S13]  /*9b20*/  ISETP.GE.AND P3, PT, R11, R130, PT ;  /* 0x000000820b00720c */ /* 0x000fda0003f66270 */
[----:B------:R-:W-:Y:S05]  /*9b30*/  @P3 BRA `(.L_x_1621) ;  /* 0x0000000400e83947 */ /* 0x000fea0003800000 */
[----:B------:R-:W-:-:S05]  /*9b40*/  IMAD.WIDE R36, R11, 0x2, R36 ;  /* 0x000000020b247825 */ /* 0x000fca00078e0224 */
[----:B----4-:R4:W-:Y:S01]  /*9b50*/  ST.E.128 desc[UR60][R36.64], R32 ;  /* 0x0000002024007985 */ /* 0x0109e2000c101d3c */
[----:B------:R-:W-:Y:S05]  /*9b60*/  BRA `(.L_x_1621) ;  /* 0x0000000400dc7947 */ /* 0x000fea0003800000 */
.L_x_1586:
[----:B------:R-:W2:Y:S02]  /*9b70*/  LDL R11, [R1+0x38] ;  /* 0x00003800010b7983 */ /* 0x000ea40000100800 */
[----:B--2---:R-:W-:-:S13]  /*9b80*/  R2UR UR4, R11 ;  /* 0x000000000b0472ca */ /* 0x004fda00000e0000 */
[----:B------:R-:W-:-:S06]  /*9b90*/  UISETP.NE.AND UP0, UPT, UR4, 0x3, UPT ;  /* 0x000000030400788c */ /* 0x000fcc000bf05270 */
[----:B------:R-:W-:-:S13]  /*9ba0*/  PLOP3.LUT P2, PT, PT, PT, UP0, 0x80, 0x0 ;  /* 0x000000000000781c */ /* 0x000fda0003f4f008 */
[----:B------:R-:W-:Y:S05]  /*9bb0*/  @!P2 BRA `(.L_x_1675) ;  /* 0x000000000004a947 */ /* 0x000fea0003800000 */
[----:B------:R-:W-:Y:S01]  /*9bc0*/  BPT.TRAP 0x1 ;  /* 0x000000040000795c */ /* 0x000fe20000300000 */
.L_x_1675:
[----:B------:R-:W-:Y:S01]  /*9bd0*/  LEA R86, R19, R18, 0x3 ;  /* 0x0000001213567211 */ /* 0x000fe200078e18ff */
[----:B------:R-:W-:Y:S01]  /*9be0*/  BSSY B1, `(.L_x_1676) ;  /* 0x0000005000017945 */ /* 0x000fe20003800000 */
[----:B------:R-:W-:Y:S02]  /*9bf0*/  SHF.L.U32 R87, R219, 0x1f, RZ ;  /* 0x0000001fdb577819 */ /* 0x000fe400000006ff */
[----:B------:R-:W-:Y:S02]  /*9c00*/  SHF.R.S32.HI R31, RZ, 0x1f, R27 ;  /* 0x0000001fff1f7819 */ /* 0x000fe4000001141b */
[----:B------:R-:W0:Y:S02]  /*9c10*/  SYNCS.PHASECHK.TRANS64.TRYWAIT P3, [R86+URZ+0x30890], R87 ;  /* 0x03089057560075a7 */ /* 0x000e24000806017f */
[----:B0-----:R-:W-:Y:S05]  /*9c20*/  @!P3 BRA `(.L_x_1677) ;  /* 0x00000200004cb947 */ /* 0x001fea0003800000 */
.L_x_2027:
[----:B------:R-:W-:Y:S05]  /*9c30*/  BSYNC B1 ;  /* 0x0000000000017941 */ /* 0x000fea0003800000 */
.L_x_1676:
[----:B------:R-:W-:Y:S01]  /*9c40*/  ULDC.64 UR4, c[0x0][0x300] ;  /* 0x0000c00000047ab9 */ /* 0x000fe20000000a00 */
[----:B-----5:R-:W-:Y:S01]  /*9c50*/  SHF.R.S32.HI R84, RZ, 0x1f, R26 ;  /* 0x0000001fff547819 */ /* 0x020fe2000001141a */
[----:B------:R-:W-:Y:S02]  /*9c60*/  IMAD R14, R31, UR4, RZ ;  /* 0x000000041f0e7c24 */ /* 0x000fe4000f8e02ff */
[----:B------:R-:W-:-:S04]  /*9c70*/  IMAD.WIDE.U32 R12, R27, UR4, RZ ;  /* 0x000000041b0c7c25 */ /* 0x000fc8000f8e00ff */
[----:B------:R-:W-:Y:S01]  /*9c80*/  IMAD R11, R27, UR5, R14 ;  /* 0x000000051b0b7c24 */ /* 0x000fe2000f8e020e */
[----:B------:R-:W-:Y:S01]  /*9c90*/  ULDC.64 UR4, c[0x0][0x310] ;  /* 0x0000c40000047ab9 */ /* 0x000fe20000000a00 */
[----:B------:R-:W-:Y:S02]  /*9ca0*/  IMAD R85, R2, -0x60, R24 ;  /* 0xffffffa002557824 */ /* 0x000fe400078e0218 */
[----:B------:R-:W-:Y:S02]  /*9cb0*/  IMAD R15, R84, UR4, RZ ;  /* 0x00000004540f7c24 */ /* 0x000fe4000f8e02ff */
[----:B------:R-:W-:Y:S01]  /*9cc0*/  IMAD.IADD R13, R13, 0x1, R11 ;  /* 0x000000010d0d7824 */ /* 0x000fe200078e020b */
[----:B------:R-:W-:Y:S01]  /*9cd0*/  VIMNMX R85, R85, 0x60, PT ;  /* 0x0000006055557848 */ /* 0x000fe20003fe0100 */
[C---:B------:R-:W-:Y:S02]  /*9ce0*/  IMAD R15, R26.reuse, UR5, R15 ;  /* 0x000000051a0f7c24 */ /* 0x040fe4000f8e020f */
        /* <DEDUP_REMOVED lines=8> */
[C---:B------:R-:W-:Y:S01]  /*9d70*/  LEA R40, P3, R12.reuse, UR4, 0x1 ;  /* 0x000000040c287c11 */ /* 0x040fe2000f8608ff */
[----:B------:R-:W-:Y:S01]  /*9d80*/  IMAD.IADD R42, R85, 0x1, -R218 ;  /* 0x00000001552a7824 */ /* 0x000fe200078e0ada */
[----:B------:R-:W-:Y:S02]  /*9d90*/  UMOV UR4, 0xffffffff ;  /* 0xffffffff00047882 */ /* 0x000fe40000000000 */
[----:B------:R-:W-:Y:S02]  /*9da0*/  LEA.HI.X R41, R12, UR5, R11, 0x1, P3 ;  /* 0x000000050c297c11 */ /* 0x000fe400098f0c0b */
[----:B------:R-:W-:Y:S01]  /*9db0*/  ISETP.GE.AND P3, PT, R42, 0x1, PT ;  /* 0x000000012a00780c */ /* 0x000fe20003f66270 */
[----:B------:R-:W-:-:S12]  /*9dc0*/  BRA.DIV UR4, `(.L_x_1678) ;  /* 0x000001fe04f87947 */ /* 0x000fd8000b800000 */
[----:B------:R1:W2:Y:S04]  /*9dd0*/  SHFL.IDX PT, R39, R41, RZ, 0x1c1f ;  /* 0x001c1fff29277589 */ /* 0x0002a800000e0000 */
[----:B------:R1:W3:Y:S02]  /*9de0*/  SHFL.IDX PT, R38, R40, RZ, 0x1c1f ;  /* 0x001c1fff28267589 */ /* 0x0002e400000e0000 */
.L_x_2031:
        /* <DEDUP_REMOVED lines=23> */
[----:B------:R-:W-:Y:S02]  /*9f60*/  @!P5 IMAD.SHL.U32 R11, R203, 0x8, RZ ;  /* 0x00000008cb0bd824 */ /* 0x000fe400078e00ff */
[----:B--2---:R-:W-:Y:S02]  /*9f70*/  @!P5 IMAD.MOV.U32 R36, RZ, RZ, R38 ;  /* 0x000000ffff24d224 */ /* 0x004fe400078e0026 */
[----:B------:R-:W-:Y:S02]  /*9f80*/  @!P5 IMAD.MOV.U32 R37, RZ, RZ, R39 ;  /* 0x000000ffff25d224 */ /* 0x000fe400078e0027 */
        /* <DEDUP_REMOVED lines=11> */
.L_x_1680:
[----:B------:R-:W-:Y:S05]  /*a040*/  BSYNC B1 ;  /* 0x0000000000017941 */ /* 0x000fea0003800000 */
.L_x_1679:
[----:B------:R-:W-:-:S03]  /*a050*/  UMOV UR4, 0xffffffff ;  /* 0xffffffff00047882 */ /* 0x000fc60000000000 */
[----:B------:R-:W-:Y:S05]  /*a060*/  BRA.DIV UR4, `(.L_x_1681) ;  /* 0x000001fe049c7947 */ /* 0x000fea000b800000 */
[----:B--2---:R2:W0:Y:S04]  /*a070*/  SHFL.IDX PT, R39, R41, 0x1, 0x1c1f ;  /* 0x003c1f0029277f89 */ /* 0x00442800000e0000 */
[----:B---3--:R2:W3:Y:S02]  /*a080*/  SHFL.IDX PT, R38, R40, 0x1, 0x1c1f ;  /* 0x003c1f0028267f89 */ /* 0x0084e400000e0000 */
.L_x_2035:
        /* <DEDUP_REMOVED lines=23> */
[----:B------:R-:W-:Y:S02]  /*a200*/  @!P5 IMAD.SHL.U32 R11, R203, 0x8, RZ ;  /* 0x00000008cb0bd824 */ /* 0x000fe400078e00ff */
[----:B0-----:R-:W-:Y:S02]  /*a210*/  @!P5 IMAD.MOV.U32 R36, RZ, RZ, R38 ;  /* 0x000000ffff24d224 */ /* 0x001fe400078e0026 */
[----:B------:R-:W-:Y:S02]  /*a220*/  @!P5 IMAD.MOV.U32 R37, RZ, RZ, R39 ;  /* 0x000000ffff25d224 */ /* 0x000fe400078e0027 */
        /* <DEDUP_REMOVED lines=11> */
.L_x_1621:
[----:B------:R-:W-:Y:S05]  /*a2e0*/  BSYNC B0 ;  /* 0x0000000000007941 */ /* 0x000fea0003800000 */
.L_x_1585:
[----:B------:R-:W5:Y:S01]  /*a2f0*/  S2R R11, SR_TID.X ;  /* 0x00000000000b7919 */ /* 0x000f620000002100 */
[----:B------:R-:W-:Y:S01]  /*a300*/  @!PT LDS RZ, [RZ] ;  /* 0x00000000fffff984 */ /* 0x000fe20000000800 */
[----:B------:R-:W-:Y:S01]  /*a310*/  @!PT LDS RZ, [RZ] ;  /* 0x00000000fffff984 */ /* 0x000fe20000000800 */
[----:B------:R-:W-:Y:S01]  /*a320*/  @!PT LDS RZ, [RZ] ;  /* 0x00000000fffff984 */ /* 0x000fe20000000800 */
[----:B------:R-:W-:Y:S01]  /*a330*/  @!PT LDS RZ, [RZ] ;  /* 0x00000000fffff984 */ /* 0x000fe20000000800 */
[----:B------:R2:W-:Y:S06]  /*a340*/  MEMBAR.ALL.CTA ;  /* 0x0000000000007992 */ /* 0x0005ec0000008000 */
[----:B--2---:R-:W2:Y:S01]  /*a350*/  FENCE.VIEW.ASYNC.S ;  /* 0x00000000000073c6 */ /* 0x004ea20000000000 */
[----:B------:R-:W-:Y:S05]  /*a360*/  WARPSYNC.ALL ;  /* 0x0000000000007948 */ /* 0x000fea0003800000 */
[----:B------:R-:W-:Y:S01]  /*a370*/  BSSY B0, `(.L_x_1682) ;  /* 0x0000009000007945 */ /* 0x000fe20003800000 */
[----:B-----5:R-:W-:Y:S01]  /*a380*/  LOP3.LUT R11, R11, 0x7f, RZ, 0xc0, !PT ;  /* 0x0000007f0b0b7812 */ /* 0x020fe200078ec0ff */
[----:B--2---:R2:W-:Y:S03]  /*a390*/  BAR.SYNC.DEFER_BLOCKING R140, 0x80 ;  /* 0x0002008c0000751d */ /* 0x0045e60000010000 */
[----:B------:R-:W-:-:S13]  /*a3a0*/  ISETP.NE.AND P3, PT, R11, RZ, PT ;  /* 0x000000ff0b00720c */ /* 0x000fda0003f65270 */
[----:B------:R-:W-:-:S05]  /*a3b0*/  @!P3 VIADD R11, R86, 0x308a0 ;  /* 0x000308a0560bb836 */ /* 0x000fca0000000000 */
[----:B------:R-:W-:-:S04]  /*a3c0*/  @!P3 PRMT R11, RZ, 0x654, R11 ;  /* 0x00000654ff0bb816 */ /* 0x000fc8000000000b */
[----:B------:R2:W-:Y:S01]  /*a3d0*/  @!P3 SYNCS.ARRIVE.TRANS64.RED.A1T0 RZ, [R11+URZ], RZ ;  /* 0x000000ff0bffb9a7 */ /* 0x0005e2000810043f */
[----:B------:R-:W-:Y:S05]  /*a3e0*/  @!P2 BRA `(.L_x_1683) ;  /* 0x000000000004a947 */ /* 0x000fea0003800000 */
[----:B------:R-:W-:Y:S01]  /*a3f0*/  BPT.TRAP 0x1 ;  /* 0x000000040000795c */ /* 0x000fe20000300000 */
.L_x_1683:
[----:B------:R-:W-:Y:S05]  /*a400*/  BSYNC B0 ;  /* 0x0000000000007941 */ /* 0x000fea0003800000 */
.L_x_1682:
[----:B------:R-:W5:Y:S01]  /*a410*/  SYNCS.PHASECHK.TRANS64.TRYWAIT P2, [R86+URZ+0x308b0], R87 ;  /* 0x0308b057560075a7 */ /* 0x000f62000804017f */
[----:B------:R-:W-:Y:S04]  /*a420*/  BSSY B0, `(.L_x_1684) ;  /* 0x0000002000007945 */ /* 0x000fe80003800000 */
[----:B-----5:R-:W-:Y:S05]  /*a430*/  @!P2 BRA `(.L_x_1685) ;  /* 0x000001f800f4a947 */ /* 0x020fea0003800000 */
.L_x_2036:
[----:B------:R-:W-:Y:S05]  /*a440*/  BSYNC B0 ;  /* 0x0000000000007941 */ /* 0x000fea0003800000 */
.L_x_1684:
[----:B------:R-:W-:Y:S01]  /*a450*/  ULDC.64 UR4, c[0x0][0x328] ;  /* 0x0000ca0000047ab9 */ /* 0x000fe20000000a00 */
[----:B------:R-:W-:Y:S01]  /*a460*/  IMAD.IADD R85, R85, 0x1, -R218 ;  /* 0x0000000155557824 */ /* 0x000fe200078e0ada */
[----:B------:R-:W-:Y:S01]  /*a470*/  BSSY B0, `(.L_x_1686) ;  /* 0x0000037000007945 */ /* 0x000fe20003800000 */
[----:B0---4-:R-:W-:Y:S02]  /*a480*/  IMAD R14, R31, UR4, RZ ;  /* 0x000000041f0e7c24 */ /* 0x011fe4000f8e02ff */
[----:B------:R-:W-:-:S04]  /*a490*/  IMAD.WIDE.U32 R12, R27, UR4, RZ ;  /* 0x000000041b0c7c25 */ /* 0x000fc8000f8e00ff */
[----:B------:R-:W-:Y:S01]  /*a4a0*/  IMAD R27, R27, UR5, R14 ;  /* 0x000000051b1b7c24 */ /* 0x000fe2000f8e020e */
[----:B------:R-:W-:Y:S02]  /*a4b0*/  ULDC.64 UR4, c[0x0][0x338] ;  /* 0x0000ce0000047ab9 */ /* 0x000fe40000000a00 */
[----:B--2---:R-:W-:Y:S02]  /*a4c0*/  IMAD R11, R84, UR4, RZ ;  /* 0x00000004540b7c24 */ /* 0x004fe4000f8e02ff */
[----:B------:R-:W-:Y:S02]  /*a4d0*/  IADD3 R13, R13, R27, RZ ;  /* 0x0000001b0d0d7210 */ /* 0x000fe40007ffe0ff */
        /* <DEDUP_REMOVED lines=9> */
[----:B------:R-:W-:-:S04]  /*a570*/  LEA R31, P2, R12, UR4, 0x1 ;  /* 0x000000040c1f7c11 */ /* 0x000fc8000f8408ff */
[----:B------:R-:W-:Y:S01]  /*a580*/  LEA.HI.X R11, R12, UR5, R11, 0x1, P2 ;  /* 0x000000050c0b7c11 */ /* 0x000fe200090f0c0b */
[----:B------:R0:W2:Y:S01]  /*a590*/  SHFL.IDX PT, R34, R31, RZ, 0x1c1f ;  /* 0x001c1fff1f227589 */ /* 0x0000a200000e0000 */
[----:B------:R-:W-:-:S03]  /*a5a0*/  ISETP.GE.AND P2, PT, R85, 0x1, PT ;  /* 0x000000015500780c */ /* 0x000fc60003f46270 */
[----:B------:R0:W4:Y:S10]  /*a5b0*/  SHFL.IDX PT, R35, R11, RZ, 0x1c1f ;  /* 0x001c1fff0b237589 */ /* 0x00013400000e0000 */
[----:B0-----:R-:W-:Y:S05]  /*a5c0*/  @!P2 BRA `(.L_x_1687) ;  /* 0x000000000084a947 */ /* 0x001fea0003800000 */
[----:B------:R-:W-:Y:S02]  /*a5d0*/  ULDC UR4, c[0x0][0x2f4] ;  /* 0x0000bd0000047ab9 */ /* 0x000fe40000000800 */
[----:B------:R-:W-:Y:S02]  /*a5e0*/  ISETP.GE.AND P5, PT, R16, UR4, PT ;  /* 0x0000000410007c0c */ /* 0x000fe4000bfa6270 */
[----:B------:R-:W-:-:S11]  /*a5f0*/  ISETP.GE.AND P4, PT, R192, UR4, PT ;  /* 0x00000004c0007c0c */ /* 0x000fd6000bf86270 */
[----:B------:R-:W0:Y:S01]  /*a600*/  @!P5 LDS.128 R12, [R28] ;  /* 0x000000001c0cd984 */ /* 0x000e220000000c00 */
[----:B--2---:R-:W-:-:S04]  /*a610*/  @!P5 LEA R36, P2, R16, R34, 0x1 ;  /* 0x000000221024d211 */ /* 0x004fc800078408ff */
[----:B----4-:R-:W-:Y:S02]  /*a620*/  @!P5 LEA.HI.X R37, R16, R35, R17, 0x1, P2 ;  /* 0x000000231025d211 */ /* 0x010fe400010f0c11 */
[----:B------:R-:W-:-:S04]  /*a630*/  @!P4 LEA R32, P2, R192, R34, 0x1 ;  /* 0x00000022c020c211 */ /* 0x000fc800078408ff */
[----:B------:R-:W-:Y:S02]  /*a640*/  @!P4 LEA.HI.X R33, R192, R35, R216, 0x1, P2 ;  /* 0x00000023c021c211 */ /* 0x000fe400010f0cd8 */
[----:B------:R-:W-:-:S13]  /*a650*/  ISETP.GE.AND P2, PT, R23, UR4, PT ;  /* 0x0000000417007c0c */ /* 0x000fda000bf46270 */
[----:B------:R-:W-:-:S04]  /*a660*/  @!P2 LEA R26, P6, R23, R34, 0x1 ;  /* 0x00000022171aa211 */ /* 0x000fc800078c08ff */
[----:B------:R-:W-:Y:S01]  /*a670*/  @!P2 LEA.HI.X R27, R23, R35, R206, 0x1, P6 ;  /* 0x00000023171ba211 */ /* 0x000fe200030f0cce */
[----:B0-----:R0:W-:Y:S01]  /*a680*/  @!P5 ST.E.128 desc[UR60][R36.64], R12 ;  /* 0x0000000c2400d985 */ /* 0x0011e2000c101d3c */
[----:B------:R-:W-:-:S13]  /*a690*/  ISETP.GE.AND P5, PT, R198, UR4, PT ;  /* 0x00000004c6007c0c */ /* 0x000fda000bfa6270 */
[----:B------:R-:W2:Y:S01]  /*a6a0*/  @!P5 LDS.128 R12, [R29] ;  /* 0x000000001d0cd984 */ /* 0x000ea20000000c00 */
[----:B------:R-:W-:-:S04]  /*a6b0*/  @!P5 IMAD.SHL.U32 R39, R202, 0x8, RZ ;  /* 0x00000008ca27d824 */ /* 0x000fc800078e00ff */
[----:B0-----:R-:W-:-:S05]  /*a6c0*/  @!P5 IMAD.WIDE R36, R39, 0x2, R34 ;  /* 0x000000022724d825 */ /* 0x001fca00078e0222 */
[----:B--2---:R0:W-:Y:S01]  /*a6d0*/  @!P5 ST.E.128 desc[UR60][R36.64], R12 ;  /* 0x0000000c2400d985 */ /* 0x0041e2000c101d3c */
[----:B------:R-:W-:-:S13]  /*a6e0*/  ISETP.GE.AND P5, PT, R195, UR4, PT ;  /* 0x00000004c3007c0c */ /* 0x000fda000bfa6270 */
[----:B------:R-:W2:Y:S01]  /*a6f0*/  @!P5 LDS.128 R12, [R28+0x3000] ;  /* 0x003000001c0cd984 */ /* 0x000ea20000000c00 */
[----:B------:R-:W-:Y:S01]  /*a700*/  @!P5 IMAD.SHL.U32 R39, R203, 0x8, RZ ;  /* 0x00000008cb27d824 */ /* 0x000fe200078e00ff */
[----:B0-----:R-:W-:Y:S01]  /*a710*/  @!P5 MOV R36, R34 ;  /* 0x000000220024d202 */ /* 0x001fe20000000f00 */
[----:B------:R-:W-:-:S04]  /*a720*/  @!P5 IMAD.MOV.U32 R37, RZ, RZ, R35 ;  /* 0x000000ffff25d224 */ /* 0x000fc800078e0023 */
[----:B------:R-:W-:-:S05]  /*a730*/  @!P5 IMAD.WIDE R36, R39, 0x2, R36 ;  /* 0x000000022724d825 */ /* 0x000fca00078e0224 */
[----:B--2---:R-:W-:Y:S01]  /*a740*/  @!P5 ST.E.128 desc[UR60][R36.64], R12 ;  /* 0x0000000c2400d985 */ /* 0x004fe2000c101d3c */
        /* <DEDUP_REMOVED lines=9> */
.L_x_1687:
[----:B------:R-:W-:Y:S05]  /*a7e0*/  BSYNC B0 ;  /* 0x0000000000007941 */ /* 0x000fea0003800000 */
.L_x_1686:
[----:B------:R-:W-:Y:S01]  /*a7f0*/  ISETP.GE.AND P2, PT, R85, 0x41, PT ;  /* 0x000000415500780c */ /* 0x000fe20003f46270 */
[----:B0---4-:R0:W4:Y:S01]  /*a800*/  SHFL.IDX PT, R35, R11, 0x1, 0x1c1f ;  /* 0x003c1f000b237f89 */ /* 0x01112200000e0000 */
[----:B------:R-:W-:Y:S03]  /*a810*/  BSSY B0, `(.L_x_1688) ;  /* 0x0000024000007945 */ /* 0x000fe60003800000 */
[----:B--2---:R0:W2:Y:S08]  /*a820*/  SHFL.IDX PT, R34, R31, 0x1, 0x1c1f ;  /* 0x003c1f001f227f89 */ /* 0x0040b000000e0000 */
[----:B0-----:R-:W-:Y:S05]  /*a830*/  @!P2 BRA `(.L_x_1689) ;  /* 0x000000000084a947 */ /* 0x001fea0003800000 */
[----:B------:R-:W-:Y:S02]  /*a840*/  ULDC UR4, c[0x0][0x2f4] ;  /* 0x0000bd0000047ab9 */ /* 0x000fe40000000800 */
[----:B------:R-:W-:Y:S02]  /*a850*/  ISETP.GE.AND P5, PT, R16, UR4, PT ;  /* 0x0000000410007c0c */ /* 0x000fe4000bfa6270 */
[----:B------:R-:W-:-:S11]  /*a860*/  ISETP.GE.AND P4, PT, R192, UR4, PT ;  /* 0x00000004c0007c0c */ /* 0x000fd6000bf86270 */
[----:B------:R-:W0:Y:S01]  /*a870*/  @!P5 LDS.128 R12, [R28+0x2000] ;  /* 0x002000001c0cd984 */ /* 0x000e220000000c00 */
        /* <DEDUP_REMOVED lines=9> */
[----:B------:R-:W2:Y:S01]  /*a910*/  @!P5 LDS.128 R12, [R29+0x2000] ;  /* 0x002000001d0cd984 */ /* 0x000ea20000000c00 */
[----:B------:R-:W-:-:S04]  /*a920*/  @!P5 IMAD.SHL.U32 R11, R202, 0x8, RZ ;  /* 0x00000008ca0bd824 */ /* 0x000fc800078e00ff */
[----:B0-----:R-:W-:-:S05]  /*a930*/  @!P5 IMAD.WIDE R36, R11, 0x2, R34 ;  /* 0x000000020b24d825 */ /* 0x001fca00078e0222 */
[----:B--2---:R0:W-:Y:S01]  /*a940*/  @!P5 ST.E.128 desc[UR60][R36.64], R12 ;  /* 0x0000000c2400d985 */ /* 0x0041e2000c101d3c */
[----:B------:R-:W-:-:S13]  /*a950*/  ISETP.GE.AND P5, PT, R195, UR4, PT ;  /* 0x00000004c3007c0c */ /* 0x000fda000bfa6270 */
[----:B------:R-:W2:Y:S01]  /*a960*/  @!P5 LDS.128 R12, [R28+0x5000] ;  /* 0x005000001c0cd984 */ /* 0x000ea20000000c00 */
[----:B------:R-:W-:Y:S02]  /*a970*/  @!P5 IMAD.SHL.U32 R11, R203, 0x8, RZ ;  /* 0x00000008cb0bd824 */ /* 0x000fe400078e00ff */
[----:B0-----:R-:W-:Y:S02]  /*a980*/  @!P5 IMAD.MOV.U32 R36, RZ, RZ, R34 ;  /* 0x000000ffff24d224 */ /* 0x001fe400078e0022 */
[----:B------:R-:W-:Y:S02]  /*a990*/  @!P5 IMAD.MOV.U32 R37, RZ, RZ, R35 ;  /* 0x000000ffff25d224 */ /* 0x000fe400078e0023 */
        /* <DEDUP_REMOVED lines=11> */
.L_x_1689:
[----:B------:R-:W-:Y:S05]  /*aa50*/  BSYNC B0 ;  /* 0x0000000000007941 */ /* 0x000fea0003800000 */
.L_x_1688:
[----:B------:R-:W-:Y:S01]  /*aa60*/  @!PT LDS RZ, [RZ] ;  /* 0x00000000fffff984 */ /* 0x000fe20000000800 */
[----:B------:R-:W-:Y:S01]  /*aa70*/  @!PT LDS RZ, [RZ] ;  /* 0x00000000fffff984 */ /* 0x000fe20000000800 */
[----:B------:R-:W-:Y:S01]  /*aa80*/  @!PT LDS RZ, [RZ] ;  /* 0x00000000fffff984 */ /* 0x000fe20000000800 */
[----:B------:R-:W-:Y:S01]  /*aa90*/  @!PT LDS RZ, [RZ] ;  /* 0x00000000fffff984 */ /* 0x000fe20000000800 */
[----:B------:R5:W-:Y:S06]  /*aaa0*/  MEMBAR.ALL.CTA ;  /* 0x0000000000007992 */ /* 0x000bec0000008000 */
[----:B-----5:R-:W5:Y:S01]  /*aab0*/  FENCE.VIEW.ASYNC.S ;  /* 0x00000000000073c6 */ /* 0x020f620000000000 */
[----:B-1----:R-:W-:Y:S01]  /*aac0*/  @!P3 IADD3 R86, R86, 0x308c0, RZ ;  /* 0x000308c05656b810 */ /* 0x002fe20007ffe0ff */
[----:B------:R-:W-:Y:S01]  /*aad0*/  VIADD R19, R19, 0x1 ;  /* 0x0000000113137836 */ /* 0x000fe20000000000 */
[----:B-----5:R1:W-:Y:S01]  /*aae0*/  BAR.SYNC.DEFER_BLOCKING R140, 0x80 ;  /* 0x0002008c0000751d */ /* 0x0203e20000010000 */
[----:B------:R-:W-:-:S02]  /*aaf0*/  LOP3.LUT P4, RZ, R22, 0x2, RZ, 0xc0, !PT ;  /* 0x0000000216ff7812 */ /* 0x000fc4000788c0ff */
[----:B------:R-:W-:Y:S02]  /*ab00*/  @!P3 PRMT R86, RZ, 0x654, R86 ;  /* 0x00000654ff56b816 */ /* 0x000fe40000000056 */
[----:B------:R-:W-:Y:S02]  /*ab10*/  PLOP3.LUT P2, PT, PT, PT, PT, 0x8, 0x0 ;  /* 0x000000000000781c */ /* 0x000fe40003f4e170 */
[----:B------:R1:W-:Y:S01]  /*ab20*/  @!P3 SYNCS.ARRIVE.TRANS64.RED.A1T0 RZ, [R86+URZ], RZ ;  /* 0x000000ff56ffb9a7 */ /* 0x0003e2000810043f */
[----:B------:R-:W-:-:S04]  /*ab30*/  ISETP.NE.AND P3, PT, R19, 0x2, PT ;  /* 0x000000021300780c */ /* 0x000fc80003f65270 */
[----:B0-----:R-:W-:Y:S02]  /*ab40*/  SEL R12, RZ, 0x1, P3 ;  /* 0x00000001ff0c7807 */ /* 0x001fe40001800000 */
[----:B------:R-:W-:Y:S02]  /*ab50*/  SEL R19, R19, RZ, P3 ;  /* 0x000000ff13137207 */ /* 0x000fe40001800000 */
[----:B------:R-:W-:Y:S01]  /*ab60*/  LOP3.LUT R219, R219, R12, RZ, 0x3c, !PT ;  /* 0x0000000cdbdb7212 */ /* 0x000fe200078e3cff */
[----:B-1----:R-:W-:Y:S06]  /*ab70*/  @P4 BRA `(.L_x_1690) ;  /* 0xffffff7c005c4947 */ /* 0x002fec000383ffff */
.L_x_1580:
[----:B------:R-:W2:Y:S01]  /*ab80*/  LDL R11, [R1+0x30] ;  /* 0x00003000010b7983 */ /* 0x000ea20000100800 */
[----:B------:R-:W0:Y:S01]  /*ab90*/  LDC R0, c[0x0][0x448] ;  /* 0x00011200ff007b82 */ /* 0x000e220000000800 */
[----:B------:R-:W-:Y:S01]  /*aba0*/  IADD3 R5, R201, 0x1, -R200 ;  /* 0x00000001c9057810 */ /* 0x000fe20007ffe8c8 */
[----:B------:R-:W-:Y:S06]  /*abb0*/  BSSY B0, `(.L_x_1691) ;  /* 0x000000d000007945 */ /* 0x000fec0003800000 */
[----:B------:R-:W1:Y:S01]  /*abc0*/  LDC.64 R6, c[0x0][0x9e0] ;  /* 0x00027800ff067b82 */ /* 0x000e620000000a00 */
[----:B0-----:R-:W-:-:S02]  /*abd0*/  ISETP.NE.AND P1, PT, R0, 0x1, PT ;  /* 0x000000010000780c */ /* 0x001fc40003f25270 */
[----:B-1----:R-:W-:-:S11]  /*abe0*/  ISETP.GE.AND P3, PT, R7, 0x1, PT ;  /* 0x000000010700780c */ /* 0x002fd60003f66270 */
[----:B------:R-:W0:Y:S08]  /*abf0*/  @P1 LDC R3, c[0x0][0x44c] ;  /* 0x00011300ff031b82 */ /* 0x000e300000000800 */
[----:B------:R-:W1:Y:S01]  /*ac00*/  @P1 LDC R2, c[0x0][0x450] ;  /* 0x00011400ff021b82 */ /* 0x000e620000000800 */
[----:B--2---:R-:W-:-:S04]  /*ac10*/  VIADD R0, R11, 0x7f ;  /* 0x0000007f0b007836 */ /* 0x004fc80000000000 */
[----:B0-----:R-:W-:-:S05]  /*ac20*/  @P1 IMAD.HI.U32 R3, R0, R3, RZ ;  /* 0x0000000300031227 */ /* 0x001fca00078e00ff */
[----:B-1----:R-:W-:-:S05]  /*ac30*/  @P1 SHF.R.U32.HI R0, RZ, R2, R3 ;  /* 0x00000002ff001219 */ /* 0x002fca0000011603 */
[----:B------:R-:W-:Y:S01]  /*ac40*/  IMAD.IADD R3, R5, 0x1, R0 ;  /* 0x0000000105037824 */ /* 0x000fe200078e0200 */
[----:B------:R-:W-:Y:S06]  /*ac50*/  @P2 BRA `(.L_x_1692) ;  /* 0x0000000000082947 */ /* 0x000fec0003800000 */
[----:B------:R-:W0:Y:S02]  /*ac60*/  FENCE.VIEW.ASYNC.G ;  /* 0x00000000000073c6 */ /* 0x000e240000000100 */
[----:B0-----:R-:W-:Y:S06]  /*ac70*/  BAR.ARV 0xc, 0x180 ;  /* 0x0306000000007b1d */ /* 0x001fec0000002000 */
.L_x_1692:
[----:B------:R-:W-:Y:S05]  /*ac80*/  BSYNC B0 ;  /* 0x0000000000007941 */ /* 0x000fea0003800000 */
.L_x_1691:
[----:B------:R-:W-:Y:S01]  /*ac90*/  IMAD.IADD R0, R3, 0x1, R6 ;  /* 0x0000000103007824 */ /* 0x000fe200078e0206 */
[----:B------:R-:W-:Y:S06]  /*aca0*/  @!P3 BRA `(.L_x_1693) ;  /* 0x000000000048b947 */ /* 0x000fec0003800000 */
[C---:B------:R-:W-:Y:S01]  /*acb0*/  ISETP.GT.AND P0, PT, R3.reuse, RZ, PT ;  /* 0x000000ff0300720c */ /* 0x040fe20003f04270 */
[----:B------:R-:W-:Y:S01]  /*acc0*/  BSSY B0, `(.L_x_1694) ;  /* 0x000000e000007945 */ /* 0x000fe20003800000 */
[----:B------:R-:W-:-:S11]  /*acd0*/  VIADD R2, R3, 0xffffffff ;  /* 0xffffffff03027836 */ /* 0x000fd60000000000 */
[----:B------:R-:W-:Y:S05]  /*ace0*/  @P0 BRA `(.L_x_1695) ;  /* 0x00000000001c0947 */ /* 0x000fea0003800000 */
[----:B------:R-:W-:Y:S02]  /*acf0*/  ISETP.NE.AND P0, PT, R7, 0x1, PT ;  /* 0x000000010700780c */ /* 0x000fe40003f05270 */
[----:B------:R-:W-:-:S11]  /*ad00*/  IADD3 R3, -R3, RZ, RZ ;  /* 0x000000ff03037210 */ /* 0x000fd60007ffe1ff */
[----:B------:R-:W0:Y:S02]  /*ad10*/  @P0 LDC.64 R4, c[0x0][0x9e8] ;  /* 0x00027a00ff040b82 */ /* 0x000e240000000a00 */
[----:B0-----:R-:W-:-:S05]  /*ad20*/  @P0 IMAD.HI.U32 R2, R3, R4, RZ ;  /* 0x0000000403020227 */ /* 0x001fca00078e00ff */
[----:B------:R-:W-:-:S04]  /*ad30*/  @P0 SHF.R.U32.HI R3, RZ, R5, R2 ;  /* 0x00000005ff030219 */ /* 0x000fc80000011602 */
[----:B------:R-:W-:Y:S01]  /*ad40*/  LOP3.LUT R2, RZ, R3, RZ, 0x33, !PT ;  /* 0x00000003ff027212 */ /* 0x000fe200078e33ff */
[----:B------:R-:W-:Y:S06]  /*ad50*/  BRA `(.L_x_1696) ;  /* 0x0000000000107947 */ /* 0x000fec0003800000 */
.L_x_1695:
[----:B------:R-:W-:-:S13]  /*ad60*/  ISETP.NE.AND P0, PT, R7, 0x1, PT ;  /* 0x000000010700780c */ /* 0x000fda0003f05270 */
[----:B------:R-:W0:Y:S02]  /*ad70*/  @P0 LDC.64 R4, c[0x0][0x9e8] ;  /* 0x00027a00ff040b82 */ /* 0x000e240000000a00 */
[----:B0-----:R-:W-:-:S05]  /*ad80*/  @P0 IMAD.HI.U32 R4, R2, R4, RZ ;  /* 0x0000000402040227 */ /* 0x001fca00078e00ff */
[----:B------:R-:W-:-:S07]  /*ad90*/  @P0 SHF.R.U32.HI R2, RZ, R5, R4 ;  /* 0x00000005ff020219 */ /* 0x000fce0000011604 */
.L_x_1696:
[----:B------:R-:W-:Y:S05]  /*ada0*/  BSYNC B0 ;  /* 0x0000000000007941 */ /* 0x000fea0003800000 */
.L_x_1694:
[----:B------:R-:W-:-:S05]  /*adb0*/  IMAD R3, R2, R7, R7 ;  /* 0x0000000702037224 */ /* 0x000fca00078e0207 */
[----:B------:R-:W-:-:S07]  /*adc0*/  VIMNMX R0, R0, R3, PT ;  /* 0x0000000300007248 */ /* 0x000fce0003fe0100 */
.L_x_1693:
[----:B------:R-:W0:Y:S01]  /*add0*/  @P1 LDC R2, c[0x0][0x44c] ;  /* 0x00011300ff021b82 */ /* 0x000e220000000800 */
[----:B------:R-:W-:Y:S01]  /*ade0*/  VIADD R0, R0, 0x5f ;  /* 0x0000005f00007836 */ /* 0x000fe20000000000 */
[----:B------:R-:W-:-:S03]  /*adf0*/  ULDC UR4, c[0x0][0x9dc] ;  /* 0x0002770000047ab9 */ /* 0x000fc60000000800 */
[----:B------:R-:W-:-:S03]  /*ae00*/  IMAD.HI R0, R0, 0x2aaaaaab, RZ ;  /* 0x2aaaaaab00007827 */ /* 0x000fc600078e02ff */
[----:B------:R-:W1:Y:S02]  /*ae10*/  @P1 LDC R5, c[0x0][0x450] ;  /* 0x00011400ff051b82 */ /* 0x000e640000000800 */
[----:B------:R-:W-:-:S04]  /*ae20*/  SHF.R.U32.HI R3, RZ, 0x1f, R0 ;  /* 0x0000001fff037819 */ /* 0x000fc80000011600 */
[----:B------:R-:W-:Y:S01]  /*ae30*/  LEA.HI.SX32 R3, R0, R3, 0x1c ;  /* 0x0000000300037211 */ /* 0x000fe200078fe2ff */
[----:B0-----:R-:W-:-:S04]  /*ae40*/  @P1 IMAD.HI.U32 R4, R11, R2, RZ ;  /* 0x000000020b041227 */ /* 0x001fc800078e00ff */
[----:B------:R-:W-:Y:S01]  /*ae50*/  IMAD.MOV.U32 R2, RZ, RZ, R11 ;  /* 0x000000ffff027224 */ /* 0x000fe200078e000b */
[----:B-1----:R-:W-:-:S05]  /*ae60*/  @P1 SHF.R.U32.HI R2, RZ, R5, R4 ;  /* 0x00000005ff021219 */ /* 0x002fca0000011604 */
[----:B------:R-:W-:Y:S01]  /*ae70*/  IMAD.IADD R0, R139, 0x1, R2 ;  /* 0x000000018b007824 */ /* 0x000fe200078e0202 */
[----:B------:R-:W-:-:S03]  /*ae80*/  VIMNMX R2, R138, R3, PT ;  /* 0x000000038a027248 */ /* 0x000fc60003fe0100 */
        /* <DEDUP_REMOVED lines=12> */
.L_x_1699:
[----:B------:R-:W-:-:S13]  /*af50*/  ISETP.NE.AND P0, PT, R7, 0x1, PT ;  /* 0x000000010700780c */ /* 0x000fda0003f05270 */
[----:B------:R-:W0:Y:S02]  /*af60*/  @P0 LDC.64 R4, c[0x0][0x9e8] ;  /* 0x00027a00ff040b82 */ /* 0x000e240000000a00 */
[----:B0-----:R-:W-:-:S05]  /*af70*/  @P0 IMAD.HI.U32 R4, R0, R4, RZ ;  /* 0x0000000400040227 */ /* 0x001fca00078e00ff */
[----:B------:R-:W-:-:S07]  /*af80*/  @P0 SHF.R.U32.HI R0, RZ, R5, R4 ;  /* 0x00000005ff000219 */ /* 0x000fce0000011604 */
.L_x_1700:
[----:B------:R-:W-:Y:S05]  /*af90*/  BSYNC B0 ;  /* 0x0000000000007941 */ /* 0x000fea0003800000 */
.L_x_1698:
[----:B------:R-:W-:-:S05]  /*afa0*/  IMAD R0, R0, R7, RZ ;  /* 0x0000000700007224 */ /* 0x000fca00078e02ff */
[----:B------:R-:W-:-:S07]  /*afb0*/  VIMNMX R3, R3, R0, !PT ;  /* 0x0000000003037248 */ /* 0x000fce0007fe0100 */
.L_x_1697:
[----:B------:R-:W-:Y:S01]  /*afc0*/  IMAD.HI R3, R3, 0x2aaaaaab, RZ ;  /* 0x2aaaaaab03037827 */ /* 0x000fe200078e02ff */
[----:B------:R-:W-:Y:S02]  /*afd0*/  PLOP3.LUT P0, PT, PT, PT, PT, 0x80, 0x0 ;  /* 0x000000000000781c */ /* 0x000fe40003f0f070 */
[----:B------:R-:W-:Y:S02]  /*afe0*/  CS2R R4, SRZ ;  /* 0x0000000000047805 */ /* 0x000fe4000001ff00 */
[----:B------:R-:W-:Y:S02]  /*aff0*/  CS2R R6, SRZ ;  /* 0x0000000000067805 */ /* 0x000fe4000001ff00 */
[----:B------:R-:W-:Y:S02]  /*b000*/  CS2R R118, SRZ ;  /* 0x0000000000767805 */ /* 0x000fe4000001ff00 */
[----:B------:R-:W-:Y:S02]  /*b010*/  SHF.R.U32.HI R0, RZ, 0x1f, R3 ;  /* 0x0000001fff007819 */ /* 0x000fe40000011603 */
[----:B---3--:R-:W-:-:S02]  /*b020*/  CS2R R116, SRZ ;  /* 0x0000000000747805 */ /* 0x008fc4000001ff00 */
[----:B------:R-:W-:Y:S02]  /*b030*/  CS2R R114, SRZ ;  /* 0x0000000000727805 */ /* 0x000fe4000001ff00 */
[----:B------:R-:W-:Y:S02]  /*b040*/  CS2R R112, SRZ ;  /* 0x0000000000707805 */ /* 0x000fe4000001ff00 */
[----:B------:R-:W-:Y:S02]  /*b050*/  LEA.HI.SX32 R0, R3, R0, 0x1c ;  /* 0x0000000003007211 */ /* 0x000fe400078fe2ff */
[----:B------:R-:W-:Y:S01]  /*b060*/  CS2R R106, SRZ ;  /* 0x00000000006a7805 */ /* 0x000fe2000001ff00 */
[----:B------:R-:W-:Y:S01]  /*b070*/  IMAD.MOV.U32 R110, RZ, RZ, RZ ;  /* 0x000000ffff6e7224 */ /* 0x000fe200078e00ff */
[----:B------:R-:W-:Y:S02]  /*b080*/  CS2R R108, SRZ ;  /* 0x00000000006c7805 */ /* 0x000fe4000001ff00 */
[----:B------:R-:W-:-:S02]  /*b090*/  VIMNMX R8, RZ, R0, !PT ;  /* 0x00000000ff087248 */ /* 0x000fc40007fe0100 */
[----:B------:R-:W-:Y:S02]  /*b0a0*/  CS2R R78, SRZ ;  /* 0x00000000004e7805 */ /* 0x000fe4000001ff00 */
[----:B------:R-:W-:Y:S02]  /*b0b0*/  CS2R R104, SRZ ;  /* 0x0000000000687805 */ /* 0x000fe4000001ff00 */
[----:B------:R-:W-:Y:S02]  /*b0c0*/  MOV R103, RZ ;  /* 0x000000ff00677202 */ /* 0x000fe40000000f00 */
[----:B------:R-:W-:Y:S01]  /*b0d0*/  CS2R R98, SRZ ;  /* 0x0000000000627805 */ /* 0x000fe2000001ff00 */
[----:B------:R0:W-:Y:S01]  /*b0e0*/  STL [R1+0x3c], R8 ;  /* 0x00003c0801007387 */ /* 0x0001e20000100800 */
[----:B------:R-:W-:Y:S02]  /*b0f0*/  ISETP.GT.AND P1, PT, R2, R8, PT ;  /* 0x000000080200720c */ /* 0x000fe40003f24270 */
        /* <DEDUP_REMOVED lines=30> */
[----:B----4-:R-:W-:Y:S02]  /*b2e0*/  CS2R R34, SRZ ;  /* 0x0000000000227805 */ /* 0x010fe4000001ff00 */
[----:B------:R-:W-:Y:S01]  /*b2f0*/  CS2R R36, SRZ ;  /* 0x0000000000247805 */ /* 0x000fe2000001ff00 */
[----:B------:R-:W-:Y:S01]  /*b300*/  IMAD.MOV.U32 R136, RZ, RZ, RZ ;  /* 0x000000ffff887224 */ /* 0x000fe200078e00ff */
[----:B------:R-:W-:Y:S01]  /*b310*/  CS2R R32, SRZ ;  /* 0x0000000000207805 */ /* 0x000fe2000001ff00 */
[----:B------:R-:W-:Y:S01]  /*b320*/  IMAD.MOV.U32 R10, RZ, RZ, RZ ;  /* 0x000000ffff0a7224 */ /* 0x000fe200078e00ff */
[----:B------:R-:W-:Y:S01]  /*b330*/  CS2R R26, SRZ ;  /* 0x00000000001a7805 */ /* 0x000fe2000001ff00 */
[----:B------:R-:W-:Y:S01]  /*b340*/  IMAD.MOV.U32 R3, RZ, RZ, RZ ;  /* 0x000000ffff037224 */ /* 0x000fe200078e00ff */
[----:B------:R-:W-:Y:S01]  /*b350*/  MOV R138, RZ ;  /* 0x000000ff008a7202 */ /* 0x000fe20000000f00 */
[----:B------:R-:W-:Y:S01]  /*b360*/  IMAD.MOV.U32 R0, RZ, RZ, RZ ;  /* 0x000000ffff007224 */ /* 0x000fe200078e00ff */
[----:B------:R-:W-:Y:S01]  /*b370*/  CS2R R24, SRZ ;  /* 0x0000000000187805 */ /* 0x000fe2000001ff00 */
[----:B0-----:R-:W-:Y:S06]  /*b380*/  @!P1 BRA `(.L_x_1701) ;  /* 0x0000014400849947 */ /* 0x001fec0003800000 */
[----:B------:R-:W2:Y:S04]  /*b390*/  LDL R8, [R1+0x80] ;  /* 0x0000800001087983 */ /* 0x000ea80000100800 */
[----:B------:R-:W3:Y:S04]  /*b3a0*/  LDL R9, [R1+0x7c] ;  /* 0x00007c0001097983 */ /* 0x000ee80000100800 */
[----:B--2---:R-:W0:Y:S01]  /*b3b0*/  SHFL.IDX PT, R0, R8, RZ, 0x1f ;  /* 0x00001fff08007589 */ /* 0x004e2200000e0000 */
[----:B---3--:R-:W-:-:S13]  /*b3c0*/  R2UR UR4, R9 ;  /* 0x00000000090472ca */ /* 0x008fda00000e0000 */
[----:B------:R-:W-:Y:S01]  /*b3d0*/  ULOP3.LUT UP0, URZ, UR4, 0x1bf, URZ, 0xc0, !UPT ;  /* 0x000001bf043f7892 */ /* 0x000fe2000f80c03f */
[----:B0-----:R-:W-:-:S04]  /*b3e0*/  LEA.HI R3, R0, R0, RZ, 0x1 ;  /* 0x0000000000037211 */ /* 0x001fc800078f08ff */
[----:B------:R-:W-:Y:S02]  /*b3f0*/  LOP3.LUT R3, R3, 0x1e, RZ, 0xc0, !PT ;  /* 0x0000001e03037812 */ /* 0x000fe400078ec0ff */
[----:B------:R-:W-:-:S03]  /*b400*/  PLOP3.LUT P0, PT, PT, PT, UP0, 0x80, 0x0 ;  /* 0x000000000000781c */ /* 0x000fc60003f0f008 */
        /* <DEDUP_REMOVED lines=20> */
[----:B-1---5:R-:W-:Y:S05]  /*b550*/  CALL.ABS.NOINC R14 ;  /* 0x000000000e007343 */ /* 0x022fea0003c00000 */
.L_x_1702:
        /* <DEDUP_REMOVED lines=13> */
.L_x_1706:
[----:B-1----:R1:W2:Y:S02]  /*b630*/  SYNCS.PHASECHK.TRANS64.TRYWAIT P0, [R18+URZ+0x30800], R3 ;  /* 0x03080003120075a7 */ /* 0x0022a4000800017f */
[----:B--2---:R-:W-:Y:S05]  /*b640*/  @!P0 NANOSLEEP.SYNCS 0x989680 ;  /* 0x009896800000895d */ /* 0x004fea0003900000 */
[----:B------:R-:W2:Y:S02]  /*b650*/  @!P0 SYNCS.PHASECHK.TRANS64 P0, [R18+URZ+0x30800], R3 ;  /* 0x03080003120085a7 */ /* 0x000ea4000800007f */
[----:B--2---:R-:W-:Y:S05]  /*b660*/  @!P0 BRA `(.L_x_1706) ;  /* 0xfffffffc00f08947 */ /* 0x004fea000383ffff */
.L_x_1705:
[----:B------:R-:W-:Y:S05]  /*b670*/  BSYNC B0 ;  /* 0x0000000000007941 */ /* 0x000fea0003800000 */
.L_x_1704:
[----:B------:R-:W-:Y:S05]  /*b680*/  BRA `(.L_x_1707) ;  /* 0x0000006c00807947 */ /* 0x000fea0003800000 */
.L_x_1703:
[----:B------:R-:W2:Y:S01]  /*b690*/  LDL R0, [R1+0x7c] ;  /* 0x00007c0001007983 */ /* 0x000ea20000100800 */
[----:B------:R-:W-:Y:S02]  /*b6a0*/  ULDC.64 UR6, c[0x0][0x408] ;  /* 0x0001020000067ab9 */ /* 0x000fe40000000a00 */
[----:B-----5:R-:W-:Y:S01]  /*b6b0*/  IMAD.WIDE.U32 R26, R137, UR6, RZ ;  /* 0x00000006891a7c25 */ /* 0x020fe2000f8e00ff */
[----:B--2---:R-:W-:Y:S02]  /*b6c0*/  R2UR UR4, R0 ;  /* 0x00000000000472ca */ /* 0x004fe400000e0000 */
[----:B------:R-:W-:-:S11]  /*b6d0*/  SHF.R.S32.HI R0, RZ, 0x1f, R137 ;  /* 0x0000001fff007819 */ /* 0x000fd60000011489 */
[----:B------:R-:W-:-:S03]  /*b6e0*/  ULOP3.LUT UP0, URZ, UR4, 0x3ff, URZ, 0xc0, !UPT ;  /* 0x000003ff043f7892 */ /* 0x000fc6000f80c03f */
[----:B------:R-:W-:Y:S02]  /*b6f0*/  ULDC.64 UR4, c[0x0][0x3f8] ;  /* 0x0000fe0000047ab9 */ /* 0x000fe40000000a00 */
[C---:B------:R-:W-:Y:S01]  /*b700*/  IMAD R4, R0.reuse, UR4, RZ ;  /* 0x0000000400047c24 */ /* 0x040fe2000f8e02ff */
[----:B------:R-:W-:Y:S01]  /*b710*/  PLOP3.LUT P0, PT, PT, PT, UP0, 0x80, 0x0 ;  /* 0x000000000000781c */ /* 0x000fe20003f0f008 */
[----:B------:R-:W-:Y:S02]  /*b720*/  IMAD R0, R0, UR6, RZ ;  /* 0x0000000600007c24 */ /* 0x000fe4000f8e02ff */
[----:B------:R-:W-:-:S04]  /*b730*/  IMAD.WIDE.U32 R24, R137, UR4, RZ ;  /* 0x0000000489187c25 */ /* 0x000fc8000f8e00ff */
[C---:B------:R-:W-:Y:S02]  /*b740*/  IMAD R29, R137.reuse, UR5, R4 ;  /* 0x00000005891d7c24 */ /* 0x040fe4000f8e0204 */
[----:B------:R-:W-:-:S03]  /*b750*/  IMAD R31, R137, UR7, R0 ;  /* 0x00000007891f7c24 */ /* 0x000fc6000f8e0200 */
[----:B------:R-:W-:Y:S01]  /*b760*/  IADD3 R29, R29, R25, RZ ;  /* 0x000000191d1d7210 */ /* 0x000fe20007ffe0ff */
[----:B------:R-:W-:Y:S01]  /*b770*/  IMAD.IADD R31, R31, 0x1, R27 ;  /* 0x000000011f1f7824 */ /* 0x000fe200078e021b */
        /* <DEDUP_REMOVED lines=17> */
.L_x_1708:
[----:B------:R-:W2:Y:S01]  /*b890*/  LDL R89, [R1+0x30] ;  /* 0x0000300001597983 */ /* 0x000ea20000100800 */
[----:B------:R-:W-:Y:S01]  /*b8a0*/  ULDC.U8 UR4, c[0x0][0x410] ;  /* 0x0001040000047ab9 */ /* 0x000fe20000000000 */
[----:B------:R-:W-:Y:S01]  /*b8b0*/  BSSY B0, `(.L_x_1709) ;  /* 0x00006b5000007945 */ /* 0x000fe20003800000 */
[----:B------:R-:W-:Y:S01]  /*b8c0*/  ISETP.NE.AND P0, PT, RZ, UR4, PT ;  /* 0x00000004ff007c0c */ /* 0x000fe2000bf05270 */
[----:B--2---:R-:W-:-:S12]  /*b8d0*/  IMAD.IADD R9, R218, 0x1, R89 ;  /* 0x00000001da097824 */ /* 0x004fd800078e0259 */
[----:B------:R-:W-:Y:S05]  /*b8e0*/  @!P0 BRA `(.L_x_1710) ;  /* 0x0000003400908947 */ /* 0x000fea0003800000 */
[----:B------:R-:W2:Y:S01]  /*b8f0*/  LDL R20, [R1+0x5c] ;  /* 0x00005c0001147983 */ /* 0x000ea20000100800 */
[----:B------:R-:W0:Y:S01]  /*b900*/  LDC R21, c[0x0][0x448] ;  /* 0x00011200ff157b82 */ /* 0x000e220000000800 */
[----:B------:R-:W-:Y:S01]  /*b910*/  ULDC.64 UR4, c[0x0][0x3f8] ;  /* 0x0000fe0000047ab9 */ /* 0x000fe20000000a00 */
[----:B------:R-:W-:Y:S01]  /*b920*/  ULDC.64 UR6, c[0x0][0x408] ;  /* 0x0001020000067ab9 */ /* 0x000fe20000000a00 */
[----:B------:R-:W-:Y:S01]  /*b930*/  IMAD.MOV.U32 R10, RZ, RZ, R24 ;  /* 0x000000ffff0a7224 */ /* 0x000fe200078e0018 */
[----:B------:R-:W-:Y:S01]  /*b940*/  SHF.R.S32.HI R66, RZ, 0x1f, R223 ;  /* 0x0000001fff427819 */ /* 0x000fe200000114df */
[----:B------:R-:W-:Y:S01]  /*b950*/  IMAD.MOV.U32 R11, RZ, RZ, R29 ;  /* 0x000000ffff0b7224 */ /* 0x000fe200078e001d */
[----:B------:R-:W-:Y:S01]  /*b960*/  SHF.R.S32.HI R64, RZ, 0x1f, R221 ;  /* 0x0000001fff407819 */ /* 0x000fe200000114dd */
[----:B------:R-:W-:Y:S01]  /*b970*/  IMAD.MOV.U32 R12, RZ, RZ, R26 ;  /* 0x000000ffff0c7224 */ /* 0x000fe200078e001a */
[----:B------:R-:W-:Y:S01]  /*b980*/  SHF.R.S32.HI R67, RZ, 0x1f, R222 ;  /* 0x0000001fff437819 */ /* 0x000fe200000114de */
[----:B------:R-:W-:Y:S01]  /*b990*/  IMAD.MOV.U32 R13, RZ, RZ, R31 ;  /* 0x000000ffff0d7224 */ /* 0x000fe200078e001f */
[----:B------:R-:W-:-:S02]  /*b9a0*/  SHF.R.S32.HI R65, RZ, 0x1f, R220 ;  /* 0x0000001fff417819 */ /* 0x000fc400000114dc */
[----:B------:R-:W-:Y:S02]  /*b9b0*/  SHF.R.S32.HI R75, RZ, 0x1f, R224 ;  /* 0x0000001fff4b7819 */ /* 0x000fe400000114e0 */
[----:B0-----:R-:W-:-:S13]  /*b9c0*/  ISETP.NE.AND P0, PT, R21, 0x1, PT ;  /* 0x000000011500780c */ /* 0x001fda0003f05270 */
[----:B------:R-:W0:Y:S08]  /*b9d0*/  @P0 LDC R0, c[0x0][0x44c] ;  /* 0x00011300ff000b82 */ /* 0x000e300000000800 */
[----:B------:R-:W1:Y:S01]  /*b9e0*/  @P0 LDC R5, c[0x0][0x450] ;  /* 0x00011400ff050b82 */ /* 0x000e620000000800 */
[----:B--2---:R-:W-:-:S05]  /*b9f0*/  LEA R3, R20, R9, 0x6 ;  /* 0x0000000914037211 */ /* 0x004fca00078e30ff */
[----:B0-----:R-:W-:-:S05]  /*ba00*/  @P0 IMAD.HI.U32 R0, R3, R0, RZ ;  /* 0x0000000003000227 */ /* 0x001fca00078e00ff */
[----:B-1----:R-:W-:-:S04]  /*ba10*/  @P0 SHF.R.U32.HI R3, RZ, R5, R0 ;  /* 0x00000005ff030219 */ /* 0x002fc80000011600 */
[----:B------:R-:W-:Y:S01]  /*ba20*/  SHF.R.S32.HI R0, RZ, 0x1f, R3 ;  /* 0x0000001fff007819 */ /* 0x000fe20000011403 */
[----:B------:R-:W-:-:S04]  /*ba30*/  IMAD.WIDE.U32 R10, R3, UR4, R10 ;  /* 0x00000004030a7c25 */ /* 0x000fc8000f8e000a */
[C---:B------:R-:W-:Y:S02]  /*ba40*/  IMAD R4, R0.reuse, UR4, RZ ;  /* 0x0000000400047c24 */ /* 0x040fe4000f8e02ff */
[----:B------:R-:W-:Y:S02]  /*ba50*/  IMAD R0, R0, UR6, RZ ;  /* 0x0000000600007c24 */ /* 0x000fe4000f8e02ff */
[C---:B------:R-:W-:Y:S01]  /*ba60*/  IMAD R7, R3.reuse, UR5, R4 ;  /* 0x0000000503077c24 */ /* 0x040fe2000f8e0204 */
[----:B------:R-:W-:Y:S01]  /*ba70*/  ULDC.64 UR4, c[0x0][0x3e8] ;  /* 0x0000fa0000047ab9 */ /* 0x000fe20000000a00 */
[C---:B------:R-:W-:Y:S01]  /*ba80*/  IMAD.WIDE.U32 R12, R3.reuse, UR6, R12 ;  /* 0x00000006030c7c25 */ /* 0x040fe2000f8e000c */
[----:B------:R-:W-:Y:S01]  /*ba90*/  LEA R6, P0, R10, UR4, 0x1 ;  /* 0x000000040a067c11 */ /* 0x000fe2000f8008ff */
[----:B------:R-:W-:Y:S02]  /*baa0*/  UMOV UR4, 0xffffffff ;  /* 0xffffffff00047882 */ /* 0x000fe40000000000 */
[----:B------:R-:W-:Y:S01]  /*bab0*/  IMAD R3, R3, UR7, R0 ;  /* 0x0000000703037c24 */ /* 0x000fe2000f8e0200 */
[----:B------:R-:W-:Y:S01]  /*bac0*/  ULDC.64 UR6, c[0x0][0x400] ;  /* 0x0001000000067ab9 */ /* 0x000fe20000000a00 */
[----:B------:R-:W-:Y:S01]  /*bad0*/  IMAD.IADD R7, R11, 0x1, R7 ;  /* 0x000000010b077824 */ /* 0x000fe200078e0207 */
[----:B------:R-:W-:-:S02]  /*bae0*/  LEA R4, P1, R12, UR6, 0x1 ;  /* 0x000000060c047c11 */ /* 0x000fc4000f8208ff */
[----:B------:R-:W-:Y:S02]  /*baf0*/  IADD3 R3, R13, R3, RZ ;  /* 0x000000030d037210 */ /* 0x000fe40007ffe0ff */
[----:B------:R-:W-:Y:S02]  /*bb00*/  LEA.HI.X R7, R10, UR5, R7, 0x1, P0 ;  /* 0x000000050a077c11 */ /* 0x000fe400080f0c07 */
[----:B------:R-:W-:Y:S01]  /*bb10*/  LEA.HI.X R8, R12, UR7, R3, 0x1, P1 ;  /* 0x000000070c087c11 */ /* 0x000fe200088f0c03 */
[----:B------:R-:W-:Y:S06]  /*bb20*/  BRA.DIV UR4, `(.L_x_1711) ;  /* 0x000001e6044c7947 */ /* 0x000fec000b800000 */
[----:B------:R0:W1:Y:S04]  /*bb30*/  SHFL.IDX PT, R3, R7, RZ, 0x1c1f ;  /* 0x001c1fff07037589 */ /* 0x00006800000e0000 */
[----:B------:R0:W2:Y:S04]  /*bb40*/  SHFL.IDX PT, R0, R6, RZ, 0x1c1f ;  /* 0x001c1fff06007589 */ /* 0x0000a800000e0000 */
[----:B------:R0:W3:Y:S04]  /*bb50*/  SHFL.IDX PT, R5, R8, RZ, 0x1c1f ;  /* 0x001c1fff08057589 */ /* 0x0000e800000e0000 */
[----:B------:R0:W4:Y:S02]  /*bb60*/  SHFL.IDX PT, R14, R4, RZ, 0x1c1f ;  /* 0x001c1fff040e7589 */ /* 0x00012400000e0000 */
.L_x_2042:
[----:B------:R-:W-:Y:S01]  /*bb70*/  IMAD R78, R200, R21, RZ ;  /* 0x00000015c84e7224 */ /* 0x000fe200078e02ff */
        /* <DEDUP_REMOVED lines=15> */
[----:B------:R-:W-:Y:S01]  /*bc70*/  ULDC UR4, c[0x0][0x3f4] ;  /* 0x0000fd0000047ab9 */ /* 0x000fe20000000800 */
[----:B------:R-:W-:Y:S02]  /*bc80*/  CS2R R60, SRZ ;  /* 0x00000000003c7805 */ /* 0x000fe4000001ff00 */
[----:B------:R-:W-:Y:S02]  /*bc90*/  ISETP.GE.AND P3, PT, R223, UR4, PT ;  /* 0x00000004df007c0c */ /* 0x000fe4000bf66270 */
[----:B------:R-:W-:Y:S02]  /*bca0*/  CS2R R58, SRZ ;  /* 0x00000000003a7805 */ /* 0x000fe4000001ff00 */
[----:B------:R-:W-:Y:S02]  /*bcb0*/  ISETP.GE.AND P2, PT, R221, UR4, PT ;  /* 0x00000004dd007c0c */ /* 0x000fe4000bf46270 */
[----:B------:R-:W-:Y:S02]  /*bcc0*/  ISETP.GE.AND P1, PT, R222, UR4, PT ;  /* 0x00000004de007c0c */ /* 0x000fe4000bf26270 */
[----:B------:R-:W-:-:S02]  /*bcd0*/  ISETP.GE.AND P0, PT, R220, UR4, PT ;  /* 0x00000004dc007c0c */ /* 0x000fc4000bf06270 */
[----:B------:R-:W-:-:S03]  /*bce0*/  ISETP.GE.AND P4, PT, R196, UR4, PT ;  /* 0x00000004c4007c0c */ /* 0x000fc6000bf86270 */
[C---:B------:R-:W-:Y:S01]  /*bcf0*/  @!P3 IMAD.SHL.U32 R25, R223.reuse, 0x2, RZ ;  /* 0x00000002df19b824 */ /* 0x040fe200078e00ff */
[----:B------:R-:W-:-:S03]  /*bd00*/  @!P3 SHF.L.U64.HI R12, R223, 0x1, R66 ;  /* 0x00000001df0cb819 */ /* 0x000fc60000010242 */
[C---:B------:R-:W-:Y:S01]  /*bd10*/  @!P2 IMAD.SHL.U32 R29, R221.reuse, 0x2, RZ ;  /* 0x00000002dd1da824 */ /* 0x040fe200078e00ff */
[----:B------:R-:W-:Y:S01]  /*bd20*/  @!P2 SHF.L.U64.HI R10, R221, 0x1, R64 ;  /* 0x00000001dd0aa819 */ /* 0x000fe20000010240 */
[----:B------:R-:W-:Y:S01]  /*bd30*/  @!P1 IMAD.SHL.U32 R37, R222, 0x2, RZ ;  /* 0x00000002de259824 */ /* 0x000fe200078e00ff */
[-C--:B--2---:R-:W-:Y:S01]  /*bd40*/  @!P3 IADD3 R20, P6, R0, R25.reuse, RZ ;  /* 0x000000190014b210 */ /* 0x084fe20007fde0ff */
[----:B------:R-:W-:Y:S01]  /*bd50*/  @!P0 IMAD.SHL.U32 R45, R220, 0x2, RZ ;  /* 0x00000002dc2d8824 */ /* 0x000fe200078e00ff */
[----:B----4-:R-:W-:Y:S01]  /*bd60*/  @!P3 IADD3 R24, P5, R14, R25, RZ ;  /* 0x000000190e18b210 */ /* 0x010fe20007fbe0ff */
[----:B-1----:R-:W-:Y:S01]  /*bd70*/  @!P4 IMAD.MOV.U32 R11, RZ, RZ, R3 ;  /* 0x000000ffff0bc224 */ /* 0x002fe200078e0003 */
[----:B------:R-:W-:Y:S01]  /*bd80*/  @!P0 SHF.L.U64.HI R34, R220, 0x1, R65 ;  /* 0x00000001dc228819 */ /* 0x000fe20000010241 */
[--C-:B------:R-:W-:Y:S01]  /*bd90*/  @!P3 IMAD.X R21, R3, 0x1, R12.reuse, P6 ;  /* 0x000000010315b824 */ /* 0x100fe200030e060c */
[-C--:B------:R-:W-:Y:S01]  /*bda0*/  @!P2 IADD3 R26, P6, R0, R29.reuse, RZ ;  /* 0x0000001d001aa210 */ /* 0x080fe20007fde0ff */
[----:B---3--:R-:W-:Y:S01]  /*bdb0*/  @!P3 IMAD.X R25, R5, 0x1, R12, P5 ;  /* 0x000000010519b824 */ /* 0x008fe200028e060c */
[----:B------:R-:W-:Y:S01]  /*bdc0*/  @!P2 IADD3 R28, P5, R14, R29, RZ ;  /* 0x0000001d0e1ca210 */ /* 0x000fe20007fbe0ff */
[----:B------:R-:W-:Y:S01]  /*bdd0*/  @!P4 IMAD.MOV.U32 R15, RZ, RZ, R5 ;  /* 0x000000ffff0fc224 */ /* 0x000fe200078e0005 */
[----:B------:R-:W-:-:S02]  /*bde0*/  @!P2 IADD3.X R27, R3, R10, RZ, P6, !PT ;  /* 0x0000000a031ba210 */ /* 0x000fc400037fe4ff */
[----:B------:R-:W-:Y:S01]  /*bdf0*/  @!P1 SHF.L.U64.HI R12, R222, 0x1, R67 ;  /* 0x00000001de0c9819 */ /* 0x000fe20000010243 */
[----:B------:R-:W-:Y:S01]  /*be00*/  @!P2 IMAD.X R29, R5, 0x1, R10, P5 ;  /* 0x00000001051da824 */ /* 0x000fe200028e060a */
[----:B------:R-:W-:Y:S01]  /*be10*/  @!P1 IADD3 R30, P6, R0, R37, RZ ;  /* 0x00000025001e9210 */ /* 0x000fe20007fde0ff */
[----:B------:R-:W-:Y:S01]  /*be20*/  @!P4 IMAD.MOV.U32 R10, RZ, RZ, R0 ;  /* 0x000000ffff0ac224 */ /* 0x000fe200078e0000 */
[----:B------:R-:W-:-:S03]  /*be30*/  ISETP.GE.AND P5, PT, R224, UR4, PT ;  /* 0x00000004e0007c0c */ /* 0x000fc6000bfa6270 */
[----:B------:R-:W-:Y:S01]  /*be40*/  @!P1 IMAD.X R31, R3, 0x1, R12, P6 ;  /* 0x00000001031f9824 */ /* 0x000fe200030e060c */
[----:B------:R-:W-:Y:S01]  /*be50*/  @!P1 IADD3 R36, P6, R14, R37, RZ ;  /* 0x000000250e249210 */ /* 0x000fe20007fde0ff */
[----:B------:R-:W-:-:S03]  /*be60*/  @!P4 IMAD.WIDE R10, R196, 0x2, R10 ;  /* 0x00000002c40ac825 */ /* 0x000fc600078e020a */
[----:B------:R-:W-:Y:S01]  /*be70*/  @!P1 IADD3.X R37, R5, R12, RZ, P6, !PT ;  /* 0x0000000c05259210 */ /* 0x000fe200037fe4ff */
[----:B------:R-:W-:Y:S01]  /*be80*/  @!P4 IMAD.WIDE R12, R196, 0x2, R14 ;  /* 0x00000002c40cc825 */ /* 0x000fe200078e020e */
[-C--:B------:R-:W-:Y:S01]  /*be90*/  @!P0 IADD3 R38, P6, R0, R45.reuse, RZ ;  /* 0x0000002d00268210 */ /* 0x080fe20007fde0ff */
[----:B------:R1:W5:Y:S02]  /*bea0*/  @!P4 LD.E.64 R60, desc[UR60][R10.64] ;  /* 0x0000003c0a3cc980 */ /* 0x000364000c101b00 */
[----:B------:R-:W-:Y:S02]  /*beb0*/  @!P5 IMAD.SHL.U32 R15, R224, 0x2, RZ ;  /* 0x00000002e00fd824 */ /* 0x000fe400078e00ff */
[----:B------:R-:W-:Y:S01]  /*bec0*/  @!P0 IMAD.X R39, R3, 0x1, R34, P6 ;  /* 0x0000000103278824 */ /* 0x000fe200030e0622 */
[----:B------:R-:W-:Y:S01]  /*bed0*/  @!P0 IADD3 R44, P6, R14, R45, RZ ;  /* 0x0000002d0e2c8210 */ /* 0x000fe20007fde0ff */
[----:B------:R1:W5:Y:S01]  /*bee0*/  @!P4 LD.E.64 R58, desc[UR60][R12.64] ;  /* 0x0000003c0c3ac980 */ /* 0x000362000c101b00 */
[----:B------:R-:W-:-:S02]  /*bef0*/  @!P5 SHF.L.U64.HI R32, R224, 0x1, R75 ;  /* 0x00000001e020d819 */ /* 0x000fc4000001024b */
[----:B------:R-:W-:Y:S02]  /*bf00*/  CS2R R54, SRZ ;  /* 0x0000000000367805 */ /* 0x000fe4000001ff00 */
[-C--:B------:R-:W-:Y:S01]  /*bf10*/  @!P5 IADD3 R62, P4, R0, R15.reuse, RZ ;  /* 0x0000000f003ed210 */ /* 0x080fe20007f9e0ff */
[----:B------:R-:W-:Y:S01]  /*bf20*/  @!P0 IMAD.X R45, R5, 0x1, R34, P6 ;  /* 0x00000001052d8824 */ /* 0x000fe200030e0622 */
[----:B------:R-:W-:Y:S02]  /*bf30*/  @!P5 IADD3 R14, P6, R14, R15, RZ ;  /* 0x0000000f0e0ed210 */ /* 0x000fe40007fde0ff */
[----:B------:R-:W-:Y:S02]  /*bf40*/  CS2R R56, SRZ ;  /* 0x0000000000387805 */ /* 0x000fe4000001ff00 */
[----:B------:R-:W-:Y:S01]  /*bf50*/  CS2R R52, SRZ ;  /* 0x0000000000347805 */ /* 0x000fe2000001ff00 */
[----:B------:R-:W-:Y:S01]  /*bf60*/  @!P5 IMAD.X R63, R3, 0x1, R32, P4 ;  /* 0x00000001033fd824 */ /* 0x000fe200020e0620 */
[----:B------:R-:W-:-:S02]  /*bf70*/  @!P5 IADD3.X R15, R5, R32, RZ, P6, !PT ;  /* 0x00000020050fd210 */ /* 0x000fc400037fe4ff */
[----:B------:R-:W-:Y:S02]  /*bf80*/  CS2R R50, SRZ ;  /* 0x0000000000327805 */ /* 0x000fe4000001ff00 */
[----:B------:R-:W-:Y:S02]  /*bf90*/  CS2R R48, SRZ ;  /* 0x0000000000307805 */ /* 0x000fe4000001ff00 */
[----:B------:R-:W-:Y:S02]  /*bfa0*/  CS2R R46, SRZ ;  /* 0x00000000002e7805 */ /* 0x000fe4000001ff00 */
[----:B------:R-:W-:Y:S02]  /*bfb0*/  CS2R R42, SRZ ;  /* 0x00000000002a7805 */ /* 0x000fe4000001ff00 */
[----:B------:R-:W-:Y:S02]  /*bfc0*/  CS2R R40, SRZ ;  /* 0x0000000000287805 */ /* 0x000fe4000001ff00 */
[----:B------:R-:W-:-:S02]  /*bfd0*/  CS2R R32, SRZ ;  /* 0x0000000000207805 */ /* 0x000fc4000001ff00 */
[----:B------:R-:W-:Y:S01]  /*bfe0*/  CS2R R34, SRZ ;  /* 0x0000000000227805 */ /* 0x000fe2000001ff00 */
[----:B------:R1:W5:Y:S04]  /*bff0*/  @!P3 LD.E.64 R54, desc[UR60][R20.64] ;  /* 0x0000003c1436b980 */ /* 0x000368000c101b00 */
        /* <DEDUP_REMOVED lines=8> */
[----:B------:R1:W5:Y:S02]  /*c080*/  @!P5 LD.E.64 R34, desc[UR60][R14.64] ;  /* 0x0000003c0e22d980 */ /* 0x000364000c101b00 */
.L_x_1713:
[----:B------:R-:W-:Y:S05]  /*c090*/  BSYNC B1 ;  /* 0x0000000000017941 */ /* 0x000fea0003800000 */
.L_x_1712:
[----:B--2--5:R-:W-:Y:S01]  /*c0a0*/  IMAD.MOV.U32 R0, RZ, RZ, R56 ;  /* 0x000000ffff007224 */ /* 0x024fe200078e0038 */
[----:B------:R-:W-:Y:S01]  /*c0b0*/  UMOV UR4, 0xffffffff ;  /* 0xffffffff00047882 */ /* 0x000fe20000000000 */
[----:B---3--:R-:W-:Y:S01]  /*c0c0*/  IMAD.MOV.U32 R5, RZ, RZ, R58 ;  /* 0x000000ffff057224 */ /* 0x008fe200078e003a */
[----:B-1----:R-:W-:Y:S01]  /*c0d0*/  CS2R R30, SRZ ;  /* 0x00000000001e7805 */ /* 0x002fe2000001ff00 */
        /* <DEDUP_REMOVED lines=9> */
[----:B------:R-:W-:-:S04]  /*c170*/  MOV R3, R51 ;  /* 0x0000003300037202 */ /* 0x000fc80000000f00 */
        /* <DEDUP_REMOVED lines=28> */
[----:B------:R-:W-:Y:S06]  /*c340*/  BRA.DIV UR4, `(.L_x_1714) ;  /* 0x000001de04b47947 */ /* 0x000fec000b800000 */
[----:B------:R1:W2:Y:S04]  /*c350*/  SHFL.IDX PT, R3, R7, 0x1, 0x1c1f ;  /* 0x003c1f0007037f89 */ /* 0x0002a800000e0000 */
[----:B------:R1:W3:Y:S04]  /*c360*/  SHFL.IDX PT, R0, R6, 0x1, 0x1c1f ;  /* 0x003c1f0006007f89 */ /* 0x0002e800000e0000 */
[----:B------:R1:W1:Y:S04]  /*c370*/  SHFL.IDX PT, R5, R8, 0x1, 0x1c1f ;  /* 0x003c1f0008057f89 */ /* 0x00026800000e0000 */
[----:B0-----:R-:W0:Y:S02]  /*c380*/  SHFL.IDX PT, R4, R4, 0x1, 0x1c1f ;  /* 0x003c1f0004047f89 */ /* 0x001e2400000e0000 */
.L_x_2048:
[----:B-1----:R-:W5:Y:S01]  /*c390*/  LDL R6, [R1+0x48] ;  /* 0x0000480001067983 */ /* 0x002f620000100800 */
[----:B------:R-:W-:Y:S01]  /*c3a0*/  VIADD R9, R9, 0x40 ;  /* 0x0000004009097836 */ /* 0x000fe20000000000 */
[----:B------:R-:W-:Y:S01]  /*c3b0*/  LOP3.LUT R7, R227, 0x18, R16, 0xf8, !PT ;  /* 0x00000018e3077812 */ /* 0x000fe200078ef810 */
[----:B------:R-:W-:Y:S01]  /*c3c0*/  BSSY B1, `(.L_x_1715) ;  /* 0x0000053000017945 */ /* 0x000fe20003800000 */
        /* <DEDUP_REMOVED lines=10> */
[----:B----4-:R-:W-:Y:S02]  /*c470*/  CS2R R14, SRZ ;  /* 0x00000000000e7805 */ /* 0x010fe4000001ff00 */
[----:B------:R-:W-:Y:S02]  /*c480*/  CS2R R10, SRZ ;  /* 0x00000000000a7805 */ /* 0x000fe4000001ff00 */
[----:B-----5:R-:W-:Y:S02]  /*c490*/  LOP3.LUT P0, RZ, R6, 0x4, RZ, 0xc0, !PT ;  /* 0x0000000406ff7812 */ /* 0x020fe4000780c0ff */
[----:B------:R-:W-:-:S05]  /*c4a0*/  LOP3.LUT R6, R7, R228, RZ, 0x3c, !PT ;  /* 0x000000e407067212 */ /* 0x000fca00078e3cff */
[----:B------:R-:W-:-:S04]  /*c4b0*/  IMAD.IADD R7, R229, 0x1, R6 ;  /* 0x00000001e5077824 */ /* 0x000fc800078e0206 */
[----:B------:R-:W-:Y:S01]  /*c4c0*/  IMAD R62, R7, 0x2, R18 ;  /* 0x00000002073e7824 */ /* 0x000fe200078e0212 */
[----:B------:R-:W-:Y:S06]  /*c4d0*/  @P1 BRA `(.L_x_1716) ;  /* 0x0000000400041947 */ /* 0x000fec0003800000 */
[----:B------:R-:W-:Y:S01]  /*c4e0*/  ULDC UR4, c[0x0][0x3f4] ;  /* 0x0000fd0000047ab9 */ /* 0x000fe20000000800 */
[----:B------:R-:W-:Y:S02]  /*c4f0*/  CS2R R44, SRZ ;  /* 0x00000000002c7805 */ /* 0x000fe4000001ff00 */
[----:B------:R-:W-:Y:S02]  /*c500*/  ISETP.GE.AND P4, PT, R223, UR4, PT ;  /* 0x00000004df007c0c */ /* 0x000fe4000bf86270 */
[----:B------:R-:W-:Y:S02]  /*c510*/  CS2R R30, SRZ ;  /* 0x00000000001e7805 */ /* 0x000fe4000001ff00 */
[----:B------:R-:W-:Y:S02]  /*c520*/  ISETP.GE.AND P3, PT, R221, UR4, PT ;  /* 0x00000004dd007c0c */ /* 0x000fe4000bf66270 */
[----:B------:R-:W-:Y:S02]  /*c530*/  ISETP.GE.AND P2, PT, R222, UR4, PT ;  /* 0x00000004de007c0c */ /* 0x000fe4000bf46270 */
[----:B------:R-:W-:-:S05]  /*c540*/  ISETP.GE.AND P1, PT, R220, UR4, PT ;  /* 0x00000004dc007c0c */ /* 0x000fca000bf26270 */
[C---:B------:R-:W-:Y:S01]  /*c550*/  @!P4 IMAD.SHL.U32 R9, R223.reuse, 0x2, RZ ;  /* 0x00000002df09c824 */ /* 0x040fe200078e00ff */
[----:B------:R-:W-:-:S03]  /*c560*/  @!P4 SHF.L.U64.HI R66, R223, 0x1, R66 ;  /* 0x00000001df42c819 */ /* 0x000fc60000010242 */
[C---:B------:R-:W-:Y:S01]  /*c570*/  @!P3 IMAD.SHL.U32 R73, R221.reuse, 0x2, RZ ;  /* 0x00000002dd49b824 */ /* 0x040fe200078e00ff */
[----:B------:R-:W-:Y:S02]  /*c580*/  @!P3 SHF.L.U64.HI R64, R221, 0x1, R64 ;  /* 0x00000001dd40b819 */ /* 0x000fe40000010240 */
[-C--:B---3--:R-:W-:Y:S01]  /*c590*/  @!P4 IADD3 R10, P5, R0, R9.reuse, RZ ;  /* 0x00000009000ac210 */ /* 0x088fe20007fbe0ff */
[----:B------:R-:W-:Y:S01]  /*c5a0*/  @!P1 IMAD.SHL.U32 R7, R220, 0x2, RZ ;  /* 0x00000002dc079824 */ /* 0x000fe200078e00ff */
[----:B0-----:R-:W-:Y:S02]  /*c5b0*/  @!P4 IADD3 R8, P6, R4, R9, RZ ;  /* 0x000000090408c210 */ /* 0x001fe40007fde0ff */
[----:B--2---:R-:W-:Y:S02]  /*c5c0*/  @!P4 IADD3.X R11, R3, R66, RZ, P5, !PT ;  /* 0x00000042030bc210 */ /* 0x004fe40002ffe4ff */
[C---:B------:R-:W-:Y:S01]  /*c5d0*/  @!P2 SHF.L.U64.HI R6, R222.reuse, 0x1, R67 ;  /* 0x00000001de06a819 */ /* 0x040fe20000010243 */
[----:B------:R-:W-:Y:S01]  /*c5e0*/  @!P2 IMAD.SHL.U32 R67, R222, 0x2, RZ ;  /* 0x00000002de43a824 */ /* 0x000fe200078e00ff */
[-C--:B------:R-:W-:Y:S01]  /*c5f0*/  @!P3 IADD3 R76, P5, R0, R73.reuse, RZ ;  /* 0x00000049004cb210 */ /* 0x080fe20007fbe0ff */
[----:B------:R-:W-:Y:S01]  /*c600*/  @!P4 IMAD.X R9, R5, 0x1, R66, P6 ;  /* 0x000000010509c824 */ /* 0x000fe200030e0642 */
[----:B------:R-:W-:-:S02]  /*c610*/  @!P3 IADD3 R72, P6, R4, R73, RZ ;  /* 0x000000490448b210 */ /* 0x000fc40007fde0ff */
[----:B------:R-:W-:Y:S01]  /*c620*/  @!P1 SHF.L.U64.HI R12, R220, 0x1, R65 ;  /* 0x00000001dc0c9819 */ /* 0x000fe20000010241 */
[--C-:B------:R-:W-:Y:S01]  /*c630*/  @!P3 IMAD.X R77, R3, 0x1, R64.reuse, P5 ;  /* 0x00000001034db824 */ /* 0x100fe200028e0640 */
[-C--:B------:R-:W-:Y:S01]  /*c640*/  @!P2 IADD3 R70, P5, R0, R67.reuse, RZ ;  /* 0x000000430046a210 */ /* 0x080fe20007fbe0ff */
[----:B------:R-:W-:Y:S01]  /*c650*/  @!P3 IMAD.X R73, R5, 0x1, R64, P6 ;  /* 0x000000010549b824 */ /* 0x000fe200030e0640 */
[----:B------:R-:W-:Y:S02]  /*c660*/  @!P2 IADD3 R66, P6, R4, R67, RZ ;  /* 0x000000430442a210 */ /* 0x000fe40007fde0ff */
[----:B------:R-:W-:Y:S02]  /*c670*/  @!P2 IADD3.X R71, R3, R6, RZ, P5, !PT ;  /* 0x000000060347a210 */ /* 0x000fe40002ffe4ff */
[----:B------:R-:W-:Y:S01]  /*c680*/  @!P1 IADD3 R64, P5, R0, R7, RZ ;  /* 0x0000000700409210 */ /* 0x000fe20007fbe0ff */
[----:B------:R-:W-:Y:S01]  /*c690*/  @!P2 IMAD.X R67, R5, 0x1, R6, P6 ;  /* 0x000000010543a824 */ /* 0x000fe200030e0606 */
[----:B------:R-:W-:-:S03]  /*c6a0*/  ISETP.GE.AND P6, PT, R196, UR4, PT ;  /* 0x00000004c4007c0c */ /* 0x000fc6000bfc6270 */
[----:B------:R-:W-:Y:S01]  /*c6b0*/  @!P1 IMAD.X R65, R3, 0x1, R12, P5 ;  /* 0x0000000103419824 */ /* 0x000fe200028e060c */
[----:B------:R-:W-:-:S05]  /*c6c0*/  @!P1 IADD3 R6, P5, R4, R7, RZ ;  /* 0x0000000704069210 */ /* 0x000fca0007fbe0ff */
[----:B------:R-:W-:Y:S01]  /*c6d0*/  @!P1 IMAD.X R7, R5, 0x1, R12, P5 ;  /* 0x0000000105079824 */ /* 0x000fe200028e060c */
[----:B------:R-:W-:-:S03]  /*c6e0*/  ISETP.GE.AND P5, PT, R224, UR4, PT ;  /* 0x00000004e0007c0c */ /* 0x000fc6000bfa6270 */
[----:B------:R-:W-:Y:S02]  /*c6f0*/  @!P6 IMAD.MOV.U32 R12, RZ, RZ, R0 ;  /* 0x000000ffff0ce224 */ /* 0x000fe400078e0000 */
[----:B------:R-:W-:Y:S02]  /*c700*/  @!P6 IMAD.MOV.U32 R13, RZ, RZ, R3 ;  /* 0x000000ffff0de224 */ /* 0x000fe400078e0003 */
[----:B------:R-:W-:-:S04]  /*c710*/  @!P6 IMAD.WIDE R14, R196, 0x2, R4 ;  /* 0x00000002c40ee825 */ /* 0x000fc800078e0204 */
[----:B------:R-:W-:Y:S01]  /*c720*/  @!P6 IMAD.WIDE R12, R196, 0x2, R12 ;  /* 0x00000002c40ce825 */ /* 0x000fe200078e020c */
[----:B------:R0:W5:Y:S01]  /*c730*/  @!P6 LD.E.64 R30, desc[UR60][R14.64] ;  /* 0x0000003c0e1ee980 */ /* 0x000162000c101b00 */
[C---:B------:R-:W-:Y:S02]  /*c740*/  @!P5 SHF.L.U32 R21, R224.reuse, 0x1, RZ ;  /* 0x00000001e015d819 */ /* 0x040fe400000006ff */
[----:B------:R-:W-:Y:S01]  /*c750*/  @!P5 SHF.L.U64.HI R20, R224, 0x1, R75 ;  /* 0x00000001e014d819 */ /* 0x000fe2000001024b */
[----:B------:R1:W5:Y:S01]  /*c760*/  @!P6 LD.E.64 R44, desc[UR60][R12.64] ;  /* 0x0000003c0c2ce980 */ /* 0x000362000c101b00 */
[-C--:B------:R-:W-:Y:S02]  /*c770*/  @!P5 IADD3 R74, P6, R0, R21.reuse, RZ ;  /* 0x00000015004ad210 */ /* 0x080fe40007fde0ff */
[----:B------:R-:W-:Y:S02]  /*c780*/  CS2R R38, SRZ ;  /* 0x0000000000267805 */ /* 0x000fe4000001ff00 */
[----:B------:R-:W-:Y:S01]  /*c790*/  CS2R R36, SRZ ;  /* 0x0000000000247805 */ /* 0x000fe2000001ff00 */
[----:B------:R-:W-:Y:S01]  /*c7a0*/  @!P5 IMAD.X R75, R3, 0x1, R20, P6 ;  /* 0x00000001034bd824 */ /* 0x000fe200030e0614 */
[----:B------:R-:W-:-:S02]  /*c7b0*/  @!P5 IADD3 R4, P6, R4, R21, RZ ;  /* 0x000000150404d210 */ /* 0x000fc40007fde0ff */
[----:B------:R2:W5:Y:S01]  /*c7c0*/  @!P4 LD.E.64 R38, desc[UR60][R10.64] ;  /* 0x0000003c0a26c980 */ /* 0x000562000c101b00 */
[----:B------:R-:W-:Y:S02]  /*c7d0*/  CS2R R28, SRZ ;  /* 0x00000000001c7805 */ /* 0x000fe4000001ff00 */
[----:B------:R-:W-:Y:S02]  /*c7e0*/  CS2R R26, SRZ ;  /* 0x00000000001a7805 */ /* 0x000fe4000001ff00 */
[----:B------:R-:W-:Y:S01]  /*c7f0*/  CS2R R24, SRZ ;  /* 0x0000000000187805 */ /* 0x000fe2000001ff00 */
[----:B------:R-:W-:Y:S01]  /*c800*/  @!P5 IMAD.X R5, R5, 0x1, R20, P6 ;  /* 0x000000010505d824 */ /* 0x000fe200030e0614 */
[----:B------:R3:W5:Y:S01]  /*c810*/  @!P4 LD.E.64 R36, desc[UR60][R8.64] ;  /* 0x0000003c0824c980 */ /* 0x000762000c101b00 */
[----:B------:R-:W-:Y:S02]  /*c820*/  CS2R R20, SRZ ;  /* 0x0000000000147805 */ /* 0x000fe4000001ff00 */
[----:B0-----:R-:W-:-:S02]  /*c830*/  CS2R R14, SRZ ;  /* 0x00000000000e7805 */ /* 0x001fc4000001ff00 */
[----:B-1----:R-:W-:Y:S01]  /*c840*/  CS2R R12, SRZ ;  /* 0x00000000000c7805 */ /* 0x002fe2000001ff00 */
[----:B------:R1:W5:Y:S01]  /*c850*/  @!P3 LD.E.64 R28, desc[UR60][R76.64] ;  /* 0x0000003c4c1cb980 */ /* 0x000362000c101b00 */
[----:B--2---:R-:W-:-:S03]  /*c860*/  CS2R R10, SRZ ;  /* 0x00000000000a7805 */ /* 0x004fc6000001ff00 */
[----:B------:R1:W5:Y:S01]  /*c870*/  @!P3 LD.E.64 R26, desc[UR60][R72.64] ;  /* 0x0000003c481ab980 */ /* 0x000362000c101b00 */
[----:B---3--:R-:W-:-:S03]  /*c880*/  CS2R R8, SRZ ;  /* 0x0000000000087805 */ /* 0x008fc6000001ff00 */
[----:B------:R1:W5:Y:S04]  /*c890*/  @!P2 LD.E.64 R24, desc[UR60][R70.64] ;  /* 0x0000003c4618a980 */ /* 0x000368000c101b00 */
[----:B------:R1:W5:Y:S04]  /*c8a0*/  @!P2 LD.E.64 R20, desc[UR60][R66.64] ;  /* 0x0000003c4214a980 */ /* 0x000368000c101b00 */
[----:B------:R1:W5:Y:S04]  /*c8b0*/  @!P1 LD.E.64 R14, desc[UR60][R64.64] ;  /* 0x0000003c400e9980 */ /* 0x000368000c101b00 */
[----:B------:R1:W5:Y:S04]  /*c8c0*/  @!P1 LD.E.64 R12, desc[UR60][R6.64] ;  /* 0x0000003c060c9980 */ /* 0x000368000c101b00 */
[----:B------:R1:W5:Y:S04]  /*c8d0*/  @!P5 LD.E.64 R10, desc[UR60][R74.64] ;  /* 0x0000003c4a0ad980 */ /* 0x000368000c101b00 */
[----:B------:R1:W5:Y:S02]  /*c8e0*/  @!P5 LD.E.64 R8, desc[UR60][R4.64] ;  /* 0x0000003c0408d980 */ /* 0x000364000c101b00 */
.L_x_1716:
[----:B------:R-:W-:Y:S05]  /*c8f0*/  BSYNC B1 ;  /* 0x0000000000017941 */ /* 0x000fea0003800000 */
.L_x_1715:
[----:B-1----:R-:W2:Y:S01]  /*c900*/  LDL R7, [R1+0x58] ;  /* 0x0000580001077983 */ /* 0x002ea20000100800 */
[----:B------:R-:W-:Y:S01]  /*c910*/  VIADD R5, R62, 0x12400 ;  /* 0x000124003e057836 */ /* 0x000fe20000000000 */
[----:B------:R-:W-:Y:S01]  /*c920*/  VIADDMNMX R65, R78, -R89, 0x80, PT ;  /* 0x000000804e417446 */ /* 0x000fe20003800959 */
[----:B---3--:R-:W-:Y:S01]  /*c930*/  VIADD R0, R62, 0x12440 ;  /* 0x000124403e007836 */ /* 0x008fe20000000000 */
[----:B------:R-:W-:Y:S01]  /*c940*/  BSSY B1, `(.L_x_1717) ;  /* 0x0000030000017945 */ /* 0x000fe20003800000 */
[----:B-----5:R-:W-:Y:S01]  /*c950*/  IMAD.MOV.U32 R6, RZ, RZ, R37 ;  /* 0x000000ffff067224 */ /* 0x020fe200078e0025 */
[----:B------:R-:W-:Y:S01]  /*c960*/  @P0 IADD3 R0, R5, -0x40, RZ ;  /* 0xffffffc005000810 */ /* 0x000fe20007ffe0ff */
[----:B------:R-:W-:Y:S01]  /*c970*/  IMAD.MOV.U32 R5, RZ, RZ, R36 ;  /* 0x000000ffff057224 */ /* 0x000fe200078e0024 */
[----:B------:R-:W-:Y:S01]  /*c980*/  ISETP.GE.AND P1, PT, R218, R65, PT ;  /* 0x00000041da00720c */ /* 0x000fe20003f26270 */
[----:B0-----:R-:W-:Y:S02]  /*c990*/  IMAD.MOV.U32 R4, RZ, RZ, R30 ;  /* 0x000000ffff047224 */ /* 0x001fe400078e001e */
[----:B------:R-:W-:Y:S01]  /*c9a0*/  IMAD.MOV.U32 R64, RZ, RZ, R38 ;  /* 0x000000ffff407224 */ /* 0x000fe200078e0026 */
[----:B------:R-:W-:-:S02]  /*c9b0*/  PRMT R74, R5, 0x5410, R6 ;  /* 0x00005410054a7816 */ /* 0x000fc40000000006 */
[----:B------:R-:W-:Y:S01]  /*c9c0*/  PRMT R76, R4, 0x7610, R76 ;  /* 0x00007610044c7816 */ /* 0x000fe2000000004c */
[----:B------:R-:W-:Y:S01]  /*c9d0*/  IMAD.MOV.U32 R4, RZ, RZ, R31 ;  /* 0x000000ffff047224 */ /* 0x000fe200078e001f */
[----:B------:R-:W-:Y:S02]  /*c9e0*/  MOV R6, R27 ;  /* 0x0000001b00067202 */ /* 0x000fe40000000f00 */
[----:B------:R-:W-:Y:S01]  /*c9f0*/  PRMT R75, R64, 0x7610, R75 ;  /* 0x00007610404b7816 */ /* 0x000fe2000000004b */
[----:B------:R-:W-:Y:S01]  /*ca00*/  IMAD.MOV.U32 R64, RZ, RZ, R15 ;  /* 0x000000ffff407224 */ /* 0x000fe200078e000f */
[----:B------:R-:W-:Y:S01]  /*ca10*/  PRMT R76, R76, 0x5410, R4 ;  /* 0x000054104c4c7816 */ /* 0x000fe20000000004 */
[----:B------:R-:W-:-:S05]  /*ca20*/  IMAD.MOV.U32 R4, RZ, RZ, R26 ;  /* 0x000000ffff047224 */ /* 0x000fca00078e001a */
[----:B------:R-:W-:Y:S01]  /*ca30*/  PRMT R72, R4, 0x5410, R6 ;  /* 0x0000541004487816 */ /* 0x000fe20000000006 */
[----:B------:R-:W-:Y:S02]  /*ca40*/  IMAD.MOV.U32 R4, RZ, RZ, R12 ;  /* 0x000000ffff047224 */ /* 0x000fe400078e000c */
[----:B------:R-:W-:-:S05]  /*ca50*/  IMAD.MOV.U32 R6, RZ, RZ, R13 ;  /* 0x000000ffff067224 */ /* 0x000fca00078e000d */
[----:B------:R-:W-:Y:S01]  /*ca60*/  PRMT R66, R4, 0x5410, R6 ;  /* 0x0000541004427816 */ /* 0x000fe20000000006 */
[----:B------:R-:W-:Y:S01]  /*ca70*/  IMAD.MOV.U32 R6, RZ, RZ, R44 ;  /* 0x000000ffff067224 */ /* 0x000fe200078e002c */
[----:B------:R-:W-:Y:S02]  /*ca80*/  MOV R4, R9 ;  /* 0x0000000900047202 */ /* 0x000fe40000000f00 */
[----:B--2---:R-:W-:-:S04]  /*ca90*/  LEA.HI R3, R7, R7, RZ, 0x1 ;  /* 0x0000000707037211 */ /* 0x004fc800078f08ff */
[----:B------:R-:W-:-:S05]  /*caa0*/  LOP3.LUT R3, R3, 0xfffffffe, RZ, 0xc0, !PT ;  /* 0xfffffffe03037812 */ /* 0x000fca00078ec0ff */
[----:B------:R-:W-:Y:S02]  /*cab0*/  IMAD.IADD R3, R7, 0x1, -R3 ;  /* 0x0000000107037824 */ /* 0x000fe400078e0a03 */
[----:B------:R-:W-:-:S03]  /*cac0*/  IMAD.MOV.U32 R7, RZ, RZ, R20 ;  /* 0x000000ffff077224 */ /* 0x000fc600078e0014 */
[----:B------:R-:W-:Y:S01]  /*cad0*/  SHF.L.U32 R5, R3, 0x1f, RZ ;  /* 0x0000001f03057819 */ /* 0x000fe200000006ff */
[----:B------:R-:W-:Y:S01]  /*cae0*/  IMAD.MOV.U32 R3, RZ, RZ, R21 ;  /* 0x000000ffff037224 */ /* 0x000fe200078e0015 */
[----:B------:R-:W-:Y:S01]  /*caf0*/  PRMT R70, R7, 0x7610, R70 ;  /* 0x0000761007467816 */ /* 0x000fe20000000046 */
[----:B------:R-:W-:Y:S01]  /*cb00*/  IMAD.MOV.U32 R7, RZ, RZ, R8 ;  /* 0x000000ffff077224 */ /* 0x000fe200078e0008 */
[----:B------:R-:W0:Y:S02]  /*cb10*/  SYNCS.PHASECHK.TRANS64.TRYWAIT P0, [R18+URZ+0x30800], R5 ;  /* 0x03080005120075a7 */ /* 0x000e24000800017f */
[--C-:B------:R-:W-:Y:S02]  /*cb20*/  PRMT R70, R70, 0x5410, R3.reuse ;  /* 0x0000541046467816 */ /* 0x100fe40000000003 */
[----:B------:R-:W-:Y:S01]  /*cb30*/  PRMT R3, R7, 0x7610, R3 ;  /* 0x0000761007037816 */ /* 0x000fe20000000003 */
[----:B------:R-:W-:-:S03]  /*cb40*/  IMAD.MOV.U32 R7, RZ, RZ, R45 ;  /* 0x000000ffff077224 */ /* 0x000fc600078e002d */
[----:B------:R-:W-:Y:S01]  /*cb50*/  PRMT R3, R3, 0x5410, R4 ;  /* 0x0000541003037816 */ /* 0x000fe20000000004 */
[----:B------:R-:W-:Y:S01]  /*cb60*/  IMAD.MOV.U32 R4, RZ, RZ, R39 ;  /* 0x000000ffff047224 */ /* 0x000fe200078e0027 */
[----:B------:R-:W-:Y:S01]  /*cb70*/  PRMT R77, R6, 0x5410, R7 ;  /* 0x00005410064d7816 */ /* 0x000fe20000000007 */
[----:B------:R-:W-:Y:S01]  /*cb80*/  IMAD.MOV.U32 R6, RZ, RZ, R28 ;  /* 0x000000ffff067224 */ /* 0x000fe200078e001c */
[----:B------:R-:W-:Y:S02]  /*cb90*/  MOV R7, R29 ;  /* 0x0000001d00077202 */ /* 0x000fe40000000f00 */
[----:B------:R-:W-:Y:S01]  /*cba0*/  PRMT R75, R75, 0x5410, R4 ;  /* 0x000054104b4b7816 */ /* 0x000fe20000000004 */
[----:B------:R-:W-:Y:S01]  /*cbb0*/  IMAD.MOV.U32 R4, RZ, RZ, R24 ;  /* 0x000000ffff047224 */ /* 0x000fe200078e0018 */
[----:B------:R-:W-:Y:S01]  /*cbc0*/  PRMT R73, R6, 0x5410, R7 ;  /* 0x0000541006497816 */ /* 0x000fe20000000007 */
[----:B------:R-:W-:Y:S02]  /*cbd0*/  IMAD.MOV.U32 R6, RZ, RZ, R25 ;  /* 0x000000ffff067224 */ /* 0x000fe400078e0019 */
[----:B------:R-:W-:-:S03]  /*cbe0*/  IMAD.MOV.U32 R7, RZ, RZ, R14 ;  /* 0x000000ffff077224 */ /* 0x000fc600078e000e */
[----:B------:R-:W-:Y:S01]  /*cbf0*/  PRMT R71, R4, 0x5410, R6 ;  /* 0x0000541004477816 */ /* 0x000fe20000000006 */
[----:B------:R-:W-:Y:S01]  /*cc00*/  IMAD.MOV.U32 R4, RZ, RZ, R10 ;  /* 0x000000ffff047224 */ /* 0x000fe200078e000a */
[----:B------:R-:W-:Y:S02]  /*cc10*/  PRMT R67, R7, 0x5410, R64 ;  /* 0x0000541007437816 */ /* 0x000fe40000000040 */
[----:B------:R-:W-:Y:S01]  /*cc20*/  MOV R6, R11 ;  /* 0x0000000b00067202 */ /* 0x000fe20000000f00 */
[----:B0-----:R-:W-:Y:S06]  /*cc30*/  @!P0 BRA `(.L_x_1718) ;  /* 0x000001d400ec8947 */ /* 0x001fec0003800000 */
.L_x_2049:
[----:B------:R-:W-:Y:S05]  /*cc40*/  BSYNC B1 ;  /* 0x0000000000017941 */ /* 0x000fea0003800000 */
.L_x_1717:
[----:B------:R-:W-:Y:S01]  /*cc50*/  BSSY B1, `(.L_x_1719) ;  /* 0x0000116000017945 */ /* 0x000fe20003800000 */
[----:B------:R-:W-:-:S03]  /*cc60*/  PRMT R64, R4, 0x5410, R6 ;  /* 0x0000541004407816 */ /* 0x000fc60000000006 */
[----:B------:R-:W-:Y:S05]  /*cc70*/  @P1 BRA `(.L_x_1720) ;  /* 0x00000010004c1947 */ /* 0x000fea0003800000 */
[----:B0-----:R-:W0:Y:S01]  /*cc80*/  LDC R5, c[0x0][0x3f4] ;  /* 0x0000fd00ff057b82 */ /* 0x001e220000000800 */
        /* <DEDUP_REMOVED lines=9> */
[----:B------:R-:W-:Y:S01]  /*cd20*/  SHF.R.U32.HI R90, RZ, 0x10, R59 ;  /* 0x00000010ff5a7819 */ /* 0x000fe2000001163b */
[--C-:B------:R-:W-:Y:S01]  /*cd30*/  HADD2.F32 R78, -RZ, R88.reuse.H1_H1 ;  /* 0x30000058ff4e7230 */ /* 0x100fe20000004100 */
[--C-:B------:R-:W-:Y:S01]  /*cd40*/  SHF.R.U32.HI R91, RZ, 0x10, R61.reuse ;  /* 0x00000010ff5b7819 */ /* 0x100fe2000001163d */
[----:B------:R-:W-:Y:S01]  /*cd50*/  HADD2.F32 R89, -RZ, R88.H0_H0 ;  /* 0x20000058ff597230 */ /* 0x000fe20000004100 */
[----:B------:R-:W-:Y:S01]  /*cd60*/  SHF.R.U64 R95, R60, 0x10, R61 ;  /* 0x000000103c5f7819 */ /* 0x000fe2000000123d */
[----:B------:R-:W-:Y:S01]  /*cd70*/  HADD2.F32 R90, -RZ, R90.H0_H0 ;  /* 0x2000005aff5a7230 */ /* 0x000fe20000004100 */
[----:B------:R-:W-:Y:S01]  /*cd80*/  SHF.R.U64 R94, R58, 0x10, R59 ;  /* 0x000000103a5e7819 */ /* 0x000fe2000000123b */
[----:B------:R-:W-:Y:S02]  /*cd90*/  HADD2.F32 R88, -RZ, R91.H0_H0 ;  /* 0x2000005bff587230 */ /* 0x000fe40000004100 */
[----:B0-----:R-:W-:-:S02]  /*cda0*/  HADD2.F32 R61, -RZ, R7.H1_H1 ;  /* 0x30000007ff3d7230 */ /* 0x001fc40000004100 */
[----:B------:R-:W-:Y:S02]  /*cdb0*/  HADD2.F32 R60, -RZ, R7.H0_H0 ;  /* 0x20000007ff3c7230 */ /* 0x000fe40000004100 */
[--C-:B------:R-:W-:Y:S02]  /*cdc0*/  HADD2.F32 R7, -RZ, R4.reuse.H0_H0 ;  /* 0x20000004ff077230 */ /* 0x100fe40000004100 */
[C---:B------:R-:W-:Y:S01]  /*cdd0*/  FMUL.FTZ R91, R61.reuse, R90 ;  /* 0x0000005a3d5b7220 */ /* 0x040fe20000410000 */
[----:B------:R-:W-:Y:S01]  /*cde0*/  FMUL.FTZ R61, R61, R88 ;  /* 0x000000583d3d7220 */ /* 0x000fe20000410000 */
[----:B------:R-:W-:Y:S02]  /*cdf0*/  HADD2.F32 R4, -RZ, R4.H1_H1 ;  /* 0x30000004ff047230 */ /* 0x000fe40000004100 */
[--C-:B------:R-:W-:Y:S02]  /*ce00*/  HADD2.F32 R58, -RZ, R6.reuse.H0_H0 ;  /* 0x20000006ff3a7230 */ /* 0x100fe40000004100 */
[----:B------:R-:W-:Y:S01]  /*ce10*/  FFMA.FTZ R90, R60, R90, R61 ;  /* 0x0000005a3c5a7223 */ /* 0x000fe2000001003d */
[----:B------:R-:W-:-:S02]  /*ce20*/  HADD2.F32 R59, -RZ, R6.H1_H1 ;  /* 0x30000006ff3b7230 */ /* 0x000fc40000004100 */
[----:B------:R-:W-:Y:S01]  /*ce30*/  FFMA.FTZ R93, R60, R88, -R91 ;  /* 0x000000583c5d7223 */ /* 0x000fe2000001085b */
[----:B------:R-:W-:Y:S02]  /*ce40*/  HADD2.F32 R61, -RZ, R87.H0_H0 ;  /* 0x20000057ff3d7230 */ /* 0x000fe40000004100 */
[C---:B------:R-:W-:Y:S01]  /*ce50*/  FMUL.FTZ R92, R4.reuse, R89 ;  /* 0x00000059045c7220 */ /* 0x040fe20000410000 */
[----:B------:R-:W-:Y:S02]  /*ce60*/  HADD2.F32 R6, -RZ, R5.H0_H0 ;  /* 0x20000005ff067230 */ /* 0x000fe40000004100 */
[-C--:B------:R-:W-:Y:S01]  /*ce70*/  FMUL.FTZ R88, R4, R78.reuse ;  /* 0x0000004e04587220 */ /* 0x080fe20000410000 */
[----:B------:R-:W-:Y:S02]  /*ce80*/  HADD2.F32 R87, -RZ, R87.H1_H1 ;  /* 0x30000057ff577230 */ /* 0x000fe40000004100 */
[----:B------:R-:W-:Y:S01]  /*ce90*/  FFMA.FTZ R92, R7, R78, -R92 ;  /* 0x0000004e075c7223 */ /* 0x000fe2000001085c */
[----:B------:R-:W-:-:S02]  /*cea0*/  HADD2.F32 R5, -RZ, R5.H1_H1 ;  /* 0x30000005ff057230 */ /* 0x000fc40000004100 */
[----:B------:R-:W-:Y:S01]  /*ceb0*/  FFMA.FTZ R89, R7, R89, R88 ;  /* 0x0000005907597223 */ /* 0x000fe20000010058 */
[----:B------:R-:W-:Y:S02]  /*cec0*/  HADD2.F32 R60, -RZ, R94.H0_H0 ;  /* 0x2000005eff3c7230 */ /* 0x000fe40000004100 */
[C---:B------:R-:W-:Y:S01]  /*ced0*/  FMUL.FTZ R91, R59.reuse, R61 ;  /* 0x0000003d3b5b7220 */ /* 0x040fe20000410000 */
[----:B------:R-:W-:Y:S02]  /*cee0*/  HADD2.F32 R4, -RZ, R95.H0_H0 ;  /* 0x2000005fff047230 */ /* 0x000fe40000004100 */
[-C--:B------:R-:W-:Y:S01]  /*cef0*/  FMUL.FTZ R78, R59, R87.reuse ;  /* 0x000000573b4e7220 */ /* 0x080fe20000410000 */
[C---:B------:R-:W-:Y:S01]  /*cf00*/  FMUL.FTZ R7, R5.reuse, R60 ;  /* 0x0000003c05077220 */ /* 0x040fe20000410000 */
[C---:B------:R-:W-:Y:S01]  /*cf10*/  FFMA.FTZ R91, R58.reuse, R87, -R91 ;  /* 0x000000573a5b7223 */ /* 0x040fe2000001085b */
[-C--:B------:R-:W-:Y:S01]  /*cf20*/  FMUL.FTZ R59, R5, R4.reuse ;  /* 0x00000004053b7220 */ /* 0x080fe20000410000 */
[----:B------:R-:W-:Y:S01]  /*cf30*/  FFMA.FTZ R78, R58, R61, R78 ;  /* 0x0000003d3a4e7223 */ /* 0x000fe2000001004e */
[----:B------:R-:W-:Y:S01]  /*cf40*/  FFMA.FTZ R5, R6, R4, -R7 ;  /* 0x0000000406057223 */ /* 0x000fe20000010807 */
[----:B------:R-:W-:Y:S01]  /*cf50*/  F2FP.F16.F32.PACK_AB R7, R90, R93 ;  /* 0x0000005d5a07723e */ /* 0x000fe200000000ff */
[----:B------:R-:W-:Y:S01]  /*cf60*/  FFMA.FTZ R60, R6, R60, R59 ;  /* 0x0000003c063c7223 */ /* 0x000fe2000001003b */
[----:B------:R-:W-:-:S02]  /*cf70*/  F2FP.F16.F32.PACK_AB R4, R89, R92 ;  /* 0x0000005c5904723e */ /* 0x000fc400000000ff */
[----:B------:R-:W-:Y:S02]  /*cf80*/  F2FP.F16.F32.PACK_AB R6, R78, R91 ;  /* 0x0000005b4e06723e */ /* 0x000fe400000000ff */
[----:B------:R-:W-:-:S05]  /*cf90*/  F2FP.F16.F32.PACK_AB R5, R60, R5 ;  /* 0x000000053c05723e */ /* 0x000fca00000000ff */
[----:B------:R0:W-:Y:S02]  /*cfa0*/  STS.128 [R62+0x12400], R4 ;  /* 0x012400043e007388 */ /* 0x0001e40000000c00 */
.L_x_1722:
[----:B------:R-:W-:Y:S05]  /*cfb0*/  BSYNC B2 ;  /* 0x0000000000027941 */ /* 0x000fea0003800000 */
.L_x_1721:
[----:B------:R-:W-:Y:S04]  /*cfc0*/  BSSY B2, `(.L_x_1723) ;  /* 0x000002c000027945 */ /* 0x000fe80003800000 */
[----:B------:R-:W-:Y:S05]  /*cfd0*/  @P1 BRA `(.L_x_1724) ;  /* 0x0000000000a81947 */ /* 0x000fea0003800000 */
[----:B0-----:R-:W0:Y:S01]  /*cfe0*/  LDS.128 R4, [R0] ;  /* 0x0000000000047984 */ /* 0x001e220000000c00 */
[----:B------:R-:W-:Y:S01]  /*cff0*/  SHF.R.U32.HI R60, RZ, 0x10, R57 ;  /* 0x00000010ff3c7819 */ /* 0x000fe20000011639 */
[--C-:B------:R-:W-:Y:S01]  /*d000*/  HADD2.F32 R58, -RZ, R86.reuse.H1_H1 ;  /* 0x30000056ff3a7230 */ /* 0x100fe20000004100 */
[----:B------:R-:W-:Y:S01]  /*d010*/  SHF.R.U32.HI R59, RZ, 0x10, R55 ;  /* 0x00000010ff3b7819 */ /* 0x000fe20000011637 */
        /* <DEDUP_REMOVED lines=8> */
[CC--:B------:R-:W-:Y:S01]  /*d0a0*/  FMUL.FTZ R61, R57.reuse, R60.reuse ;  /* 0x0000003c393d7220 */ /* 0x0c0fe20000410000 */
[----:B------:R-:W-:Y:S01]  /*d0b0*/  FMUL.FTZ R57, R57, R59 ;  /* 0x0000003b39397220 */ /* 0x000fe20000410000 */
[----:B------:R-:W-:Y:S02]  /*d0c0*/  HADD2.F32 R4, -RZ, R4.H1_H1 ;  /* 0x30000004ff047230 */ /* 0x000fe40000004100 */
[--C-:B------:R-:W-:Y:S02]  /*d0d0*/  HADD2.F32 R54, -RZ, R6.reuse.H0_H0 ;  /* 0x20000006ff367230 */ /* 0x100fe40000004100 */
[----:B------:R-:W-:Y:S01]  /*d0e0*/  FFMA.FTZ R88, R56, R60, R57 ;  /* 0x0000003c38587223 */ /* 0x000fe20000010039 */
[----:B------:R-:W-:-:S02]  /*d0f0*/  HADD2.F32 R55, -RZ, R6.H1_H1 ;  /* 0x30000006ff377230 */ /* 0x000fc40000004100 */
[----:B------:R-:W-:Y:S01]  /*d100*/  FMUL.FTZ R78, R4, R86 ;  /* 0x00000056044e7220 */ /* 0x000fe20000410000 */
[----:B------:R-:W-:Y:S02]  /*d110*/  HADD2.F32 R57, -RZ, R85.H1_H1 ;  /* 0x30000055ff397230 */ /* 0x000fe40000004100 */
[----:B------:R-:W-:Y:S01]  /*d120*/  FFMA.FTZ R87, R56, R59, -R61 ;  /* 0x0000003b38577223 */ /* 0x000fe2000001083d */
[----:B------:R-:W-:Y:S02]  /*d130*/  HADD2.F32 R6, -RZ, R5.H0_H0 ;  /* 0x20000005ff067230 */ /* 0x000fe40000004100 */
[-C--:B------:R-:W-:Y:S01]  /*d140*/  FMUL.FTZ R60, R4, R58.reuse ;  /* 0x0000003a043c7220 */ /* 0x080fe20000410000 */
[----:B------:R-:W-:Y:S02]  /*d150*/  HADD2.F32 R85, -RZ, R85.H0_H0 ;  /* 0x20000055ff557230 */ /* 0x000fe40000004100 */
        /* <DEDUP_REMOVED lines=17> */
[----:B------:R1:W-:Y:S02]  /*d270*/  STS.128 [R0], R4 ;  /* 0x0000000400007388 */ /* 0x0003e40000000c00 */
.L_x_1724:
[----:B------:R-:W-:Y:S05]  /*d280*/  BSYNC B2 ;  /* 0x0000000000027941 */ /* 0x000fea0003800000 */
.L_x_1723:
[----:B------:R-:W-:Y:S04]  /*d290*/  BSSY B2, `(.L_x_1725) ;  /* 0x000002c000027945 */ /* 0x000fe80003800000 */
[----:B------:R-:W-:Y:S05]  /*d2a0*/  @P2 BRA `(.L_x_1726) ;  /* 0x0000000000a82947 */ /* 0x000fea0003800000 */
[----:B01----:R-:W0:Y:S01]  /*d2b0*/  LDS.128 R4, [R62+0x16400] ;  /* 0x016400003e047984 */ /* 0x003e220000000c00 */
[----:B------:R-:W-:Y:S01]  /*d2c0*/  SHF.R.U32.HI R55, RZ, 0x10, R53 ;  /* 0x00000010ff377819 */ /* 0x000fe20000011635 */
[----:B------:R-:W-:Y:S01]  /*d2d0*/  HADD2.F32 R54, -RZ, R84.H0_H0 ;  /* 0x20000054ff367230 */ /* 0x000fe20000004100 */
[----:B------:R-:W-:Y:S01]  /*d2e0*/  SHF.R.U32.HI R57, RZ, 0x10, R51 ;  /* 0x00000010ff397819 */ /* 0x000fe20000011633 */
[----:B------:R-:W-:Y:S01]  /*d2f0*/  HADD2.F32 R56, -RZ, R83.H0_H0 ;  /* 0x20000053ff387230 */ /* 0x000fe20000004100 */
[----:B------:R-:W-:Y:S01]  /*d300*/  SHF.R.U64 R85, R52, 0x10, R53 ;  /* 0x0000001034557819 */ /* 0x000fe20000001235 */
[----:B------:R-:W-:Y:S01]  /*d310*/  HADD2.F32 R55, -RZ, R55.H0_H0 ;  /* 0x20000037ff377230 */ /* 0x000fe20000004100 */
[----:B------:R-:W-:Y:S01]  /*d320*/  SHF.R.U64 R61, R50, 0x10, R51 ;  /* 0x00000010323d7819 */ /* 0x000fe20000001233 */
[----:B------:R-:W-:Y:S02]  /*d330*/  HADD2.F32 R57, -RZ, R57.H0_H0 ;  /* 0x20000039ff397230 */ /* 0x000fe40000004100 */
[----:B------:R-:W-:-:S02]  /*d340*/  HADD2.F32 R83, -RZ, R83.H1_H1 ;  /* 0x30000053ff537230 */ /* 0x000fc40000004100 */
[----:B------:R-:W-:Y:S02]  /*d350*/  HADD2.F32 R84, -RZ, R84.H1_H1 ;  /* 0x30000054ff547230 */ /* 0x000fe40000004100 */
[--C-:B0-----:R-:W-:Y:S02]  /*d360*/  HADD2.F32 R53, -RZ, R7.reuse.H1_H1 ;  /* 0x30000007ff357230 */ /* 0x101fe40000004100 */
[----:B------:R-:W-:Y:S02]  /*d370*/  HADD2.F32 R52, -RZ, R7.H0_H0 ;  /* 0x20000007ff347230 */ /* 0x000fe40000004100 */
[--C-:B------:R-:W-:Y:S02]  /*d380*/  HADD2.F32 R7, -RZ, R4.reuse.H0_H0 ;  /* 0x20000004ff077230 */ /* 0x100fe40000004100 */
[C---:B------:R-:W-:Y:S01]  /*d390*/  FMUL.FTZ R60, R53.reuse, R55 ;  /* 0x00000037353c7220 */ /* 0x040fe20000410000 */
[----:B------:R-:W-:Y:S02]  /*d3a0*/  HADD2.F32 R4, -RZ, R4.H1_H1 ;  /* 0x30000004ff047230 */ /* 0x000fe40000004100 */
[----:B------:R-:W-:Y:S01]  /*d3b0*/  FMUL.FTZ R59, R53, R57 ;  /* 0x00000039353b7220 */ /* 0x000fe20000410000 */
[----:B------:R-:W-:-:S02]  /*d3c0*/  HADD2.F32 R50, -RZ, R6.H0_H0 ;  /* 0x20000006ff327230 */ /* 0x000fc40000004100 */
[----:B------:R-:W-:Y:S01]  /*d3d0*/  FFMA.FTZ R78, R52, R57, R60 ;  /* 0x00000039344e7223 */ /* 0x000fe2000001003c */
[----:B------:R-:W-:Y:S02]  /*d3e0*/  HADD2.F32 R51, -RZ, R6.H1_H1 ;  /* 0x30000006ff337230 */ /* 0x000fe40000004100 */
[----:B------:R-:W-:Y:S01]  /*d3f0*/  FMUL.FTZ R58, R4, R56 ;  /* 0x00000038043a7220 */ /* 0x000fe20000410000 */
[--C-:B------:R-:W-:Y:S02]  /*d400*/  HADD2.F32 R6, -RZ, R5.reuse.H0_H0 ;  /* 0x20000005ff067230 */ /* 0x100fe40000004100 */
[----:B------:R-:W-:Y:S01]  /*d410*/  FFMA.FTZ R59, R52, R55, -R59 ;  /* 0x00000037343b7223 */ /* 0x000fe2000001083b */
[-C--:B------:R-:W-:Y:S01]  /*d420*/  FMUL.FTZ R60, R4, R54.reuse ;  /* 0x00000036043c7220 */ /* 0x080fe20000410000 */
[----:B------:R-:W-:Y:S02]  /*d430*/  HADD2.F32 R5, -RZ, R5.H1_H1 ;  /* 0x30000005ff057230 */ /* 0x000fe40000004100 */
[----:B------:R-:W-:Y:S01]  /*d440*/  FFMA.FTZ R58, R7, R54, -R58 ;  /* 0x00000036073a7223 */ /* 0x000fe2000001083a */
[----:B------:R-:W-:-:S02]  /*d450*/  HADD2.F32 R52, -RZ, R61.H0_H0 ;  /* 0x2000003dff347230 */ /* 0x000fc40000004100 */
[----:B------:R-:W-:Y:S01]  /*d460*/  FFMA.FTZ R53, R7, R56, R60 ;  /* 0x0000003807357223 */ /* 0x000fe2000001003c */
[----:B------:R-:W-:Y:S02]  /*d470*/  HADD2.F32 R4, -RZ, R85.H0_H0 ;  /* 0x20000055ff047230 */ /* 0x000fe40000004100 */
[CC--:B------:R-:W-:Y:S01]  /*d480*/  FMUL.FTZ R55, R51.reuse, R83.reuse ;  /* 0x0000005333377220 */ /* 0x0c0fe20000410000 */
[----:B------:R-:W-:Y:S01]  /*d490*/  FMUL.FTZ R54, R51, R84 ;  /* 0x0000005433367220 */ /* 0x000fe20000410000 */
[C---:B------:R-:W-:Y:S01]  /*d4a0*/  FMUL.FTZ R7, R5.reuse, R52 ;  /* 0x0000003405077220 */ /* 0x040fe20000410000 */
[----:B------:R-:W-:Y:S01]  /*d4b0*/  FMUL.FTZ R51, R5, R4 ;  /* 0x0000000405337220 */ /* 0x000fe20000410000 */
[C---:B------:R-:W-:Y:S01]  /*d4c0*/  FFMA.FTZ R55, R50.reuse, R84, -R55 ;  /* 0x0000005432377223 */ /* 0x040fe20000010837 */
[----:B------:R-:W-:Y:S01]  /*d4d0*/  FFMA.FTZ R54, R50, R83, R54 ;  /* 0x0000005332367223 */ /* 0x000fe20000010036 */
[C---:B------:R-:W-:Y:S01]  /*d4e0*/  FFMA.FTZ R5, R6.reuse, R4, -R7 ;  /* 0x0000000406057223 */ /* 0x040fe20000010807 */
[----:B------:R-:W-:Y:S01]  /*d4f0*/  FFMA.FTZ R52, R6, R52, R51 ;  /* 0x0000003406347223 */ /* 0x000fe20000010033 */
[----:B------:R-:W-:-:S02]  /*d500*/  F2FP.F16.F32.PACK_AB R7, R78, R59 ;  /* 0x0000003b4e07723e */ /* 0x000fc400000000ff */
[----:B------:R-:W-:Y:S02]  /*d510*/  F2FP.F16.F32.PACK_AB R6, R54, R55 ;  /* 0x000000373606723e */ /* 0x000fe400000000ff */
[----:B------:R-:W-:Y:S02]  /*d520*/  F2FP.F16.F32.PACK_AB R4, R53, R58 ;  /* 0x0000003a3504723e */ /* 0x000fe400000000ff */
[----:B------:R-:W-:-:S05]  /*d530*/  F2FP.F16.F32.PACK_AB R5, R52, R5 ;  /* 0x000000053405723e */ /* 0x000fca00000000ff */
[----:B------:R2:W-:Y:S02]  /*d540*/  STS.128 [R62+0x16400], R4 ;  /* 0x016400043e007388 */ /* 0x0005e40000000c00 */
.L_x_1726:
[----:B------:R-:W-:Y:S05]  /*d550*/  BSYNC B2 ;  /* 0x0000000000027941 */ /* 0x000fea0003800000 */
.L_x_1725:
[----:B------:R-:W-:Y:S04]  /*d560*/  BSSY B2, `(.L_x_1727) ;  /* 0x000002c000027945 */ /* 0x000fe80003800000 */
[----:B------:R-:W-:Y:S05]  /*d570*/  @P3 BRA `(.L_x_1728) ;  /* 0x0000000000a83947 */ /* 0x000fea0003800000 */
[----:B012---:R-:W0:Y:S01]  /*d580*/  LDS.128 R4, [R0+0x4000] ;  /* 0x0040000000047984 */ /* 0x007e220000000c00 */
        /* <DEDUP_REMOVED lines=41> */
.L_x_1728:
[----:B------:R-:W-:Y:S05]  /*d820*/  BSYNC B2 ;  /* 0x0000000000027941 */ /* 0x000fea0003800000 */
.L_x_1727:
[----:B------:R-:W-:Y:S04]  /*d830*/  BSSY B2, `(.L_x_1729) ;  /* 0x000002c000027945 */ /* 0x000fe80003800000 */
[----:B------:R-:W-:Y:S05]  /*d840*/  @P4 BRA `(.L_x_1730) ;  /* 0x0000000000a84947 */ /* 0x000fea0003800000 */
[----:B0123--:R-:W0:Y:S01]  /*d850*/  LDS.128 R4, [R62+0x1a400] ;  /* 0x01a400003e047984 */ /* 0x00fe220000000c00 */
        /* <DEDUP_REMOVED lines=41> */
.L_x_1730:
[----:B------:R-:W-:Y:S05]  /*daf0*/  BSYNC B2 ;  /* 0x0000000000027941 */ /* 0x000fea0003800000 */
.L_x_1729:
[----:B------:R-:W-:Y:S05]  /*db00*/  @P5 BRA `(.L_x_1720) ;  /* 0x0000000000a85947 */ /* 0x000fea0003800000 */
[----:B01234-:R-:W0:Y:S01]  /*db10*/  LDS.128 R4, [R0+0x8000] ;  /* 0x0080000000047984 */ /* 0x01fe220000000c00 */
[----:B------:R-:W-:Y:S01]  /*db20*/  SHF.R.U32.HI R41, RZ, 0x10, R33 ;  /* 0x00000010ff297819 */ /* 0x000fe20000011621 */
[----:B------:R-:W-:Y:S01]  /*db30*/  HADD2.F32 R40, -RZ, R69.H0_H0 ;  /* 0x20000045ff287230 */ /* 0x000fe20000004100 */
[--C-:B------:R-:W-:Y:S01]  /*db40*/  SHF.R.U32.HI R43, RZ, 0x10, R35.reuse ;  /* 0x00000010ff2b7819 */ /* 0x100fe20000011623 */
        /* <DEDUP_REMOVED lines=25> */
[C---:B------:R-:W-:Y:S01]  /*dce0*/  FMUL.FTZ R41, R33.reuse, R63 ;  /* 0x0000003f21297220 */ /* 0x040fe20000410000 */
[-C--:B------:R-:W-:Y:S01]  /*dcf0*/  FMUL.FTZ R40, R33, R69.reuse ;  /* 0x0000004521287220 */ /* 0x080fe20000410000 */
[C---:B------:R-:W-:Y:S01]  /*dd00*/  FMUL.FTZ R7, R5.reuse, R34 ;  /* 0x0000002205077220 */ /* 0x040fe20000410000 */
        /* <DEDUP_REMOVED lines=10> */
.L_x_1720:
[----:B------:R-:W-:Y:S05]  /*ddb0*/  BSYNC B1 ;  /* 0x0000000000017941 */ /* 0x000fea0003800000 */
.L_x_1719:
[----:B01234-:R-:W-:-:S05]  /*ddc0*/  VIADD R4, R218, 0x40 ;  /* 0x00000040da047836 */ /* 0x01ffca0000000000 */
        /* <DEDUP_REMOVED lines=13> */
[----:B------:R-:W-:Y:S01]  /*dea0*/  HADD2.F32 R34, -RZ, R77.H0_H0 ;  /* 0x2000004dff227230 */ /* 0x000fe20000004100 */
[----:B------:R-:W-:Y:S01]  /*deb0*/  SHF.R.U32.HI R41, RZ, 0x10, R31 ;  /* 0x00000010ff297819 */ /* 0x000fe2000001161f */
[--C-:B------:R-:W-:Y:S01]  /*dec0*/  HADD2.F32 R40, -RZ, R76.reuse.H0_H0 ;  /* 0x2000004cff287230 */ /* 0x100fe20000004100 */
        /* <DEDUP_REMOVED lines=37> */
.L_x_1733:
[----:B------:R-:W-:Y:S05]  /*e120*/  BSYNC B1 ;  /* 0x0000000000017941 */ /* 0x000fea0003800000 */
.L_x_1732:
[----:B------:R-:W-:Y:S04]  /*e130*/  BSSY B1, `(.L_x_1734) ;  /* 0x000002c000017945 */ /* 0x000fe80003800000 */
[----:B------:R-:W-:Y:S05]  /*e140*/  @P1 BRA `(.L_x_1735) ;  /* 0x0000000000a81947 */ /* 0x000fea0003800000 */
[----:B0-----:R-:W0:Y:S01]  /*e150*/  LDS.128 R4, [R0+0x2000] ;  /* 0x0020000000047984 */ /* 0x001e220000000c00 */
[----:B------:R-:W-:Y:S01]  /*e160*/  SHF.R.U32.HI R35, RZ, 0x10, R39 ;  /* 0x00000010ff237819 */ /* 0x000fe20000011627 */
[----:B------:R-:W-:Y:S01]  /*e170*/  HADD2.F32 R34, -RZ, R75.H0_H0 ;  /* 0x2000004bff227230 */ /* 0x000fe20000004100 */
[--C-:B------:R-:W-:Y:S01]  /*e180*/  SHF.R.U64 R41, R36, 0x10, R37.reuse ;  /* 0x0000001024297819 */ /* 0x100fe20000001225 */
[--C-:B------:R-:W-:Y:S01]  /*e190*/  HADD2.F32 R36, -RZ, R74.reuse.H0_H0 ;  /* 0x2000004aff247230 */ /* 0x100fe20000004100 */
[----:B------:R-:W-:Y:S01]  /*e1a0*/  SHF.R.U32.HI R37, RZ, 0x10, R37 ;  /* 0x00000010ff257819 */ /* 0x000fe20000011625 */
[----:B------:R-:W-:Y:S01]  /*e1b0*/  HADD2.F32 R35, -RZ, R35.H0_H0 ;  /* 0x20000023ff237230 */ /* 0x000fe20000004100 */
[----:B------:R-:W-:Y:S01]  /*e1c0*/  SHF.R.U64 R43, R38, 0x10, R39 ;  /* 0x00000010262b7819 */ /* 0x000fe20000001227 */
[----:B------:R-:W-:Y:S02]  /*e1d0*/  HADD2.F32 R74, -RZ, R74.H1_H1 ;  /* 0x3000004aff4a7230 */ /* 0x000fe40000004100 */
[----:B------:R-:W-:-:S02]  /*e1e0*/  HADD2.F32 R37, -RZ, R37.H0_H0 ;  /* 0x20000025ff257230 */ /* 0x000fc40000004100 */
        /* <DEDUP_REMOVED lines=32> */
.L_x_1735:
[----:B------:R-:W-:Y:S05]  /*e3f0*/  BSYNC B1 ;  /* 0x0000000000017941 */ /* 0x000fea0003800000 */
.L_x_1734:
[----:B------:R-:W-:Y:S04]  /*e400*/  BSSY B1, `(.L_x_1736) ;  /* 0x000002c000017945 */ /* 0x000fe80003800000 */
[----:B------:R-:W-:Y:S05]  /*e410*/  @P2 BRA `(.L_x_1737) ;  /* 0x0000000000a82947 */ /* 0x000fea0003800000 */
[----:B01----:R-:W0:Y:S01]  /*e420*/  LDS.128 R4, [R62+0x18400] ;  /* 0x018400003e047984 */ /* 0x003e220000000c00 */
        /* <DEDUP_REMOVED lines=41> */
.L_x_1737:
[----:B------:R-:W-:Y:S05]  /*e6c0*/  BSYNC B1 ;  /* 0x0000000000017941 */ /* 0x000fea0003800000 */
.L_x_1736:
[----:B------:R-:W-:Y:S04]  /*e6d0*/  BSSY B1, `(.L_x_1738) ;  /* 0x000002c000017945 */ /* 0x000fe80003800000 */
[----:B------:R-:W-:Y:S05]  /*e6e0*/  @P3 BRA `(.L_x_1739) ;  /* 0x0000000000a83947 */ /* 0x000fea0003800000 */
[----:B012---:R-:W0:Y:S01]  /*e6f0*/  LDS.128 R4, [R0+0x6000] ;  /* 0x0060000000047984 */ /* 0x007e220000000c00 */
        /* <DEDUP_REMOVED lines=41> */
.L_x_1739:
[----:B------:R-:W-:Y:S05]  /*e990*/  BSYNC B1 ;  /* 0x0000000000017941 */ /* 0x000fea0003800000 */
.L_x_1738:
[----:B------:R-:W-:Y:S04]  /*e9a0*/  BSSY B1, `(.L_x_1740) ;  /* 0x000002c000017945 */ /* 0x000fe80003800000 */
[----:B------:R-:W-:Y:S05]  /*e9b0*/  @P4 BRA `(.L_x_1741) ;  /* 0x0000000000a84947 */ /* 0x000fea0003800000 */
[----:B0123--:R-:W0:Y:S01]  /*e9c0*/  LDS.128 R4, [R62+0x1c400] ;  /* 0x01c400003e047984 */ /* 0x00fe220000000c00 */
        /* <DEDUP_REMOVED lines=41> */
.L_x_1741:
[----:B------:R-:W-:Y:S05]  /*ec60*/  BSYNC B1 ;  /* 0x0000000000017941 */ /* 0x000fea0003800000 */
.L_x_1740:
[----:B------:R-:W-:Y:S05]  /*ec70*/  @P5 BRA `(.L_x_1731) ;  /* 0x0000003400e05947 */ /* 0x000fea0003800000 */
[----:B01234-:R-:W0:Y:S01]  /*ec80*/  LDS.128 R4, [R0+0xa000] ;  /* 0x00a0000000047984 */ /* 0x01fe220000000c00 */
[----:B------:R-:W-:Y:S01]  /*ec90*/  SHF.R.U32.HI R13, RZ, 0x10, R11 ;  /* 0x00000010ff0d7819 */ /* 0x000fe2000001160b */
[--C-:B------:R-:W-:Y:S01]  /*eca0*/  HADD2.F32 R12, -RZ, R64.reuse.H0_H0 ;  /* 0x20000040ff0c7230 */ /* 0x100fe20000004100 */
[----:B------:R-:W-:Y:S01]  /*ecb0*/  SHF.R.U32.HI R15, RZ, 0x10, R9 ;  /* 0x00000010ff0f7819 */ /* 0x000fe20000011609 */
[----:B------:R-:W-:Y:S01]  /*ecc0*/  HADD2.F32 R14, -RZ, R3.H0_H0 ;  /* 0x20000003ff0e7230 */ /* 0x000fe20000004100 */
[----:B------:R-:W-:Y:S01]  /*ecd0*/  SHF.R.U64 R27, R10, 0x10, R11 ;  /* 0x000000100a1b7819 */ /* 0x000fe2000000120b */
[----:B------:R-:W-:Y:S01]  /*ece0*/  HADD2.F32 R13, -RZ, R13.H0_H0 ;  /* 0x2000000dff0d7230 */ /* 0x000fe20000004100 */
[----:B------:R-:W-:Y:S01]  /*ecf0*/  SHF.R.U64 R25, R8, 0x10, R9 ;  /* 0x0000001008197819 */ /* 0x000fe20000001209 */
[----:B------:R-:W-:Y:S02]  /*ed00*/  HADD2.F32 R15, -RZ, R15.H0_H0 ;  /* 0x2000000fff0f7230 */ /* 0x000fe40000004100 */
[----:B------:R-:W-:-:S02]  /*ed10*/  HADD2.F32 R64, -RZ, R64.H1_H1 ;  /* 0x30000040ff407230 */ /* 0x000fc40000004100 */
[--C-:B0-----:R-:W-:Y:S02]  /*ed20*/  HADD2.F32 R11, -RZ, R7.reuse.H1_H1 ;  /* 0x30000007ff0b7230 */ /* 0x101fe40000004100 */
[----:B------:R-:W-:Y:S02]  /*ed30*/  HADD2.F32 R10, -RZ, R7.H0_H0 ;  /* 0x20000007ff0a7230 */ /* 0x000fe40000004100 */
[--C-:B------:R-:W-:Y:S02]  /*ed40*/  HADD2.F32 R7, -RZ, R4.reuse.H0_H0 ;  /* 0x20000004ff077230 */ /* 0x100fe40000004100 */
[C---:B------:R-:W-:Y:S01]  /*ed50*/  FMUL.FTZ R21, R11.reuse, R15 ;  /* 0x0000000f0b157220 */ /* 0x040fe20000410000 */
[----:B------:R-:W-:Y:S02]  /*ed60*/  HADD2.F32 R4, -RZ, R4.H1_H1 ;  /* 0x30000004ff047230 */ /* 0x000fe40000004100 */
[----:B------:R-:W-:Y:S01]  /*ed70*/  FMUL.FTZ R24, R11, R13 ;  /* 0x0000000d0b187220 */ /* 0x000fe20000410000 */
[----:B------:R-:W-:-:S02]  /*ed80*/  HADD2.F32 R8, -RZ, R6.H0_H0 ;  /* 0x20000006ff087230 */ /* 0x000fc40000004100 */
[C---:B------:R-:W-:Y:S01]  /*ed90*/  FFMA.FTZ R21, R10.reuse, R13, -R21 ;  /* 0x0000000d0a157223 */ /* 0x040fe20000010815 */
[----:B------:R-:W-:Y:S02]  /*eda0*/  HADD2.F32 R9, -RZ, R6.H1_H1 ;  /* 0x30000006ff097230 */ /* 0x000fe40000004100 */
[----:B------:R-:W-:Y:S01]  /*edb0*/  FFMA.FTZ R26, R10, R15, R24 ;  /* 0x0000000f0a1a7223 */ /* 0x000fe20000010018 */
[----:B------:R-:W-:Y:S02]  /*edc0*/  HADD2.F32 R6, -RZ, R5.H0_H0 ;  /* 0x20000005ff067230 */ /* 0x000fe40000004100 */
[C---:B------:R-:W-:Y:S01]  /*edd0*/  FMUL.FTZ R20, R4.reuse, R14 ;  /* 0x0000000e04147220 */ /* 0x040fe20000410000 */
[----:B------:R-:W-:Y:S01]  /*ede0*/  FMUL.FTZ R24, R4, R12 ;  /* 0x0000000c04187220 */ /* 0x000fe20000410000 */
[----:B------:R-:W-:Y:S02]  /*edf0*/  HADD2.F32 R10, -RZ, R3.H1_H1 ;  /* 0x30000003ff0a7230 */ /* 0x000fe40000004100 */
[----:B------:R-:W-:Y:S01]  /*ee00*/  FMUL.FTZ R15, R9, R64 ;  /* 0x00000040090f7220 */ /* 0x000fe20000410000 */
[----:B------:R-:W-:-:S02]  /*ee10*/  HADD2.F32 R5, -RZ, R5.H1_H1 ;  /* 0x30000005ff057230 */ /* 0x000fc40000004100 */
[C---:B------:R-:W-:Y:S01]  /*ee20*/  FFMA.FTZ R20, R7.reuse, R12, -R20 ;  /* 0x0000000c07147223 */ /* 0x040fe20000010814 */
[----:B------:R-:W-:Y:S02]  /*ee30*/  HADD2.F32 R4, -RZ, R25.H0_H0 ;  /* 0x20000019ff047230 */ /* 0x000fe40000004100 */
[----:B------:R-:W-:Y:S01]  /*ee40*/  FFMA.FTZ R11, R7, R14, R24 ;  /* 0x0000000e070b7223 */ /* 0x000fe20000010018 */
[----:B------:R-:W-:Y:S02]  /*ee50*/  HADD2.F32 R3, -RZ, R27.H0_H0 ;  /* 0x2000001bff037230 */ /* 0x000fe40000004100 */
[-C--:B------:R-:W-:Y:S01]  /*ee60*/  FMUL.FTZ R13, R9, R10.reuse ;  /* 0x0000000a090d7220 */ /* 0x080fe20000410000 */
[C---:B------:R-:W-:Y:S01]  /*ee70*/  FFMA.FTZ R10, R8.reuse, R10, R15 ;  /* 0x0000000a080a7223 */ /* 0x040fe2000001000f */
[C---:B------:R-:W-:Y:S01]  /*ee80*/  FMUL.FTZ R7, R5.reuse, R4 ;  /* 0x0000000405077220 */ /* 0x040fe20000410000 */
[----:B------:R-:W-:Y:S01]  /*ee90*/  FMUL.FTZ R9, R5, R3 ;  /* 0x0000000305097220 */ /* 0x000fe20000410000 */
[----:B------:R-:W-:-:S02]  /*eea0*/  FFMA.FTZ R13, R8, R64, -R13 ;  /* 0x00000040080d7223 */ /* 0x000fc4000001080d */
[----:B------:R-:W-:Y:S01]  /*eeb0*/  FFMA.FTZ R5, R6, R3, -R7 ;  /* 0x0000000306057223 */ /* 0x000fe20000010807 */
[----:B------:R-:W-:Y:S01]  /*eec0*/  F2FP.F16.F32.PACK_AB R7, R26, R21 ;  /* 0x000000151a07723e */ /* 0x000fe200000000ff */
[----:B------:R-:W-:Y:S01]  /*eed0*/  FFMA.FTZ R8, R6, R4, R9 ;  /* 0x0000000406087223 */ /* 0x000fe20000010009 */
[----:B------:R-:W-:Y:S02]  /*eee0*/  F2FP.F16.F32.PACK_AB R4, R11, R20 ;  /* 0x000000140b04723e */ /* 0x000fe400000000ff */
[----:B------:R-:W-:Y:S02]  /*eef0*/  F2FP.F16.F32.PACK_AB R6, R10, R13 ;  /* 0x0000000d0a06723e */ /* 0x000fe400000000ff */
[----:B------:R-:W-:-:S05]  /*ef00*/  F2FP.F16.F32.PACK_AB R5, R8, R5 ;  /* 0x000000050805723e */ /* 0x000fca00000000ff */
[----:B------:R0:W-:Y:S01]  /*ef10*/  STS.128 [R0+0xa000], R4 ;  /* 0x00a0000400007388 */ /* 0x0001e20000000c00 */
[----:B------:R-:W-:Y:S05]  /*ef20*/  BRA `(.L_x_1731) ;  /* 0x0000003400347947 */ /* 0x000fea0003800000 */
.L_x_1710:
[----:B------:R-:W2:Y:S01]  /*ef30*/  LDL R3, [R1+0x5c] ;  /* 0x00005c0001037983 */ /* 0x000ea20000100800 */
[----:B------:R-:W0:Y:S01]  /*ef40*/  LDC R25, c[0x0][0x448] ;  /* 0x00011200ff197b82 */ /* 0x000e220000000800 */
[----:B------:R-:W-:Y:S01]  /*ef50*/  ULDC.64 UR4, c[0x0][0x3f8] ;  /* 0x0000fe0000047ab9 */ /* 0x000fe20000000a00 */
[----:B------:R-:W-:Y:S01]  /*ef60*/  ULDC.64 UR6, c[0x0][0x408] ;  /* 0x0001020000067ab9 */ /* 0x000fe20000000a00 */
[----:B------:R-:W-:Y:S01]  /*ef70*/  MOV R11, R31 ;  /* 0x0000001f000b7202 */ /* 0x000fe20000000f00 */
[----:B------:R-:W-:Y:S02]  /*ef80*/  IMAD.MOV.U32 R4, RZ, RZ, R24 ;  /* 0x000000ffff047224 */ /* 0x000fe400078e0018 */
[----:B------:R-:W-:Y:S01]  /*ef90*/  IMAD.MOV.U32 R10, RZ, RZ, R26 ;  /* 0x000000ffff0a7224 */ /* 0x000fe200078e001a */
[----:B0-----:R-:W-:-:S13]  /*efa0*/  ISETP.NE.AND P0, PT, R25, 0x1, PT ;  /* 0x000000011900780c */ /* 0x001fda0003f05270 */
[----:B------:R-:W0:Y:S08]  /*efb0*/  @P0 LDC R0, c[0x0][0x44c] ;  /* 0x00011300ff000b82 */ /* 0x000e300000000800 */
[----:B------:R-:W1:Y:S01]  /*efc0*/  @P0 LDC R5, c[0x0][0x450] ;  /* 0x00011400ff050b82 */ /* 0x000e620000000800 */
[----:B--2---:R-:W-:-:S04]  /*efd0*/  IMAD R3, R3, 0x40, R9 ;  /* 0x0000004003037824 */ /* 0x004fc800078e0209 */
[----:B0-----:R-:W-:-:S05]  /*efe0*/  @P0 IMAD.HI.U32 R0, R3, R0, RZ ;  /* 0x0000000003000227 */ /* 0x001fca00078e00ff */
[----:B-1----:R-:W-:Y:S01]  /*eff0*/  @P0 SHF.R.U32.HI R3, RZ, R5, R0 ;  /* 0x00000005ff030219 */ /* 0x002fe20000011600 */
[----:B------:R-:W-:-:S03]  /*f000*/  IMAD.MOV.U32 R5, RZ, RZ, R29 ;  /* 0x000000ffff057224 */ /* 0x000fc600078e001d */
        /* <DEDUP_REMOVED lines=12> */
[----:B------:R-:W-:Y:S01]  /*f0d0*/  LEA R20, P1, R10, UR6, 0x1 ;  /* 0x000000060a147c11 */ /* 0x000fe2000f8208ff */
[----:B------:R-:W-:-:S03]  /*f0e0*/  IMAD.IADD R21, R11, 0x1, R21 ;  /* 0x000000010b157824 */ /* 0x000fc600078e0215 */
[----:B------:R-:W-:Y:S02]  /*f0f0*/  LEA.HI.X R7, R4, UR5, R7, 0x1, P0 ;  /* 0x0000000504077c11 */ /* 0x000fe400080f0c07 */
[----:B------:R-:W-:Y:S01]  /*f100*/  LEA.HI.X R21, R10, UR7, R21, 0x1, P1 ;  /* 0x000000070a157c11 */ /* 0x000fe200088f0c15 */
[----:B------:R-:W-:Y:S06]  /*f110*/  BRA.DIV UR4, `(.L_x_1742) ;  /* 0x000001b204c87947 */ /* 0x000fec000b800000 */
[----:B------:R0:W1:Y:S04]  /*f120*/  SHFL.IDX PT, R3, R7, RZ, 0x1c1f ;  /* 0x001c1fff07037589 */ /* 0x00006800000e0000 */
[----:B------:R0:W2:Y:S04]  /*f130*/  SHFL.IDX PT, R0, R6, RZ, 0x1c1f ;  /* 0x001c1fff06007589 */ /* 0x0000a800000e0000 */
[----:B------:R0:W3:Y:S04]  /*f140*/  SHFL.IDX PT, R5, R21, RZ, 0x1c1f ;  /* 0x001c1fff15057589 */ /* 0x0000e800000e0000 */
[----:B------:R0:W4:Y:S02]  /*f150*/  SHFL.IDX PT, R14, R20, RZ, 0x1c1f ;  /* 0x001c1fff140e7589 */ /* 0x00012400000e0000 */
.L_x_2055:
        /* <DEDUP_REMOVED lines=17> */
[----:B--2---:R-:W-:Y:S01]  /*f270*/  IMAD.MOV.U32 R12, RZ, RZ, R0 ;  /* 0x000000ffff0c7224 */ /* 0x004fe200078e0000 */
[----:B------:R-:W-:Y:S01]  /*f280*/  ISETP.GE.AND P2, PT, R16, UR4, PT ;  /* 0x0000000410007c0c */ /* 0x000fe2000bf46270 */
[----:B-1----:R-:W-:Y:S01]  /*f290*/  IMAD.MOV.U32 R13, RZ, RZ, R3 ;  /* 0x000000ffff0d7224 */ /* 0x002fe200078e0003 */
[----:B------:R-:W-:Y:S01]  /*f2a0*/  ISETP.GE.AND P3, PT, R198, UR4, PT ;  /* 0x00000004c6007c0c */ /* 0x000fe2000bf66270 */
[----:B----4-:R-:W-:Y:S01]  /*f2b0*/  IMAD.MOV.U32 R24, RZ, RZ, R14 ;  /* 0x000000ffff187224 */ /* 0x010fe200078e000e */
[----:B------:R-:W-:Y:S01]  /*f2c0*/  ISETP.GE.AND P4, PT, R195, UR4, PT ;  /* 0x00000004c3007c0c */ /* 0x000fe2000bf86270 */
[----:B---3--:R-:W-:Y:S01]  /*f2d0*/  IMAD.MOV.U32 R25, RZ, RZ, R5 ;  /* 0x000000ffff197224 */ /* 0x008fe200078e0005 */
[----:B------:R-:W-:Y:S02]  /*f2e0*/  CS2R R28, SRZ ;  /* 0x00000000001c7805 */ /* 0x000fe4000001ff00 */
[----:B------:R-:W-:-:S02]  /*f2f0*/  CS2R R30, SRZ ;  /* 0x00000000001e7805 */ /* 0x000fc4000001ff00 */
[----:B------:R-:W-:Y:S02]  /*f300*/  CS2R R40, SRZ ;  /* 0x0000000000287805 */ /* 0x000fe4000001ff00 */
[----:B------:R-:W-:Y:S01]  /*f310*/  CS2R R42, SRZ ;  /* 0x00000000002a7805 */ /* 0x000fe2000001ff00 */
[----:B------:R-:W-:Y:S02]  /*f320*/  @!P2 IMAD.SHL.U32 R11, R16, 0x2, RZ ;  /* 0x00000002100ba824 */ /* 0x000fe400078e00ff */
[----:B------:R-:W-:Y:S02]  /*f330*/  @!P3 SHF.L.U32 R27, R202, 0x3, RZ ;  /* 0x00000003ca1bb819 */ /* 0x000fe400000006ff */
[----:B------:R-:W-:Y:S01]  /*f340*/  @!P4 IMAD.SHL.U32 R49, R203, 0x8, RZ ;  /* 0x00000008cb31c824 */ /* 0x000fe200078e00ff */
[-C--:B------:R-:W-:Y:S02]  /*f350*/  @!P2 IADD3 R50, P0, R0, R11.reuse, RZ ;  /* 0x0000000b0032a210 */ /* 0x080fe40007f1e0ff */
[----:B------:R-:W-:Y:S01]  /*f360*/  @!P2 IADD3 R4, P1, R14, R11, RZ ;  /* 0x0000000b0e04a210 */ /* 0x000fe20007f3e0ff */
[----:B------:R-:W-:Y:S01]  /*f370*/  @!P3 IMAD.WIDE R10, R27, 0x2, R12 ;  /* 0x000000021b0ab825 */ /* 0x000fe200078e020c */
[----:B------:R-:W-:-:S02]  /*f380*/  @!P2 SHF.L.U64.HI R0, R16, 0x1, R17 ;  /* 0x000000011000a819 */ /* 0x000fc40000010211 */
[----:B------:R-:W-:Y:S01]  /*f390*/  CS2R R36, SRZ ;  /* 0x0000000000247805 */ /* 0x000fe2000001ff00 */
[----:B------:R-:W-:Y:S01]  /*f3a0*/  @!P4 IMAD.WIDE R14, R49, 0x2, R12 ;  /* 0x00000002310ec825 */ /* 0x000fe200078e020c */
[----:B------:R-:W-:Y:S02]  /*f3b0*/  CS2R R38, SRZ ;  /* 0x0000000000267805 */ /* 0x000fe4000001ff00 */
[----:B------:R-:W-:Y:S02]  /*f3c0*/  CS2R R32, SRZ ;  /* 0x0000000000207805 */ /* 0x000fe4000001ff00 */
[----:B------:R-:W-:Y:S01]  /*f3d0*/  CS2R R34, SRZ ;  /* 0x0000000000227805 */ /* 0x000fe2000001ff00 */
[----:B------:R-:W-:Y:S01]  /*f3e0*/  @!P3 IMAD.WIDE R12, R27, 0x2, R24 ;  /* 0x000000021b0cb825 */ /* 0x000fe200078e0218 */
[----:B------:R-:W-:Y:S02]  /*f3f0*/  CS2R R26, SRZ ;  /* 0x00000000001a7805 */ /* 0x000fe4000001ff00 */
[----:B------:R-:W-:-:S02]  /*f400*/  CS2R R44, SRZ ;  /* 0x00000000002c7805 */ /* 0x000fc4000001ff00 */
[----:B------:R-:W-:Y:S01]  /*f410*/  CS2R R46, SRZ ;  /* 0x00000000002e7805 */ /* 0x000fe2000001ff00 */
[----:B------:R-:W-:Y:S01]  /*f420*/  @!P4 IMAD.WIDE R48, R49, 0x2, R24 ;  /* 0x000000023130c825 */ /* 0x000fe200078e0218 */
[----:B------:R-:W-:Y:S01]  /*f430*/  CS2R R24, SRZ ;  /* 0x0000000000187805 */ /* 0x000fe2000001ff00 */
[----:B------:R1:W5:Y:S02]  /*f440*/  @!P3 LD.E.128 R28, desc[UR60][R10.64] ;  /* 0x0000003c0a1cb980 */ /* 0x000364000c101d00 */
[--C-:B------:R-:W-:Y:S02]  /*f450*/  @!P2 IMAD.X R51, R3, 0x1, R0.reuse, P0 ;  /* 0x000000010333a824 */ /* 0x100fe400000e0600 */
[----:B------:R-:W-:Y:S01]  /*f460*/  @!P2 IMAD.X R5, R5, 0x1, R0, P1 ;  /* 0x000000010505a824 */ /* 0x000fe200008e0600 */
[----:B------:R1:W5:Y:S04]  /*f470*/  @!P3 LD.E.128 R40, desc[UR60][R12.64] ;  /* 0x0000003c0c28b980 */ /* 0x000368000c101d00 */
[----:B------:R1:W5:Y:S04]  /*f480*/  @!P4 LD.E.128 R24, desc[UR60][R14.64] ;  /* 0x0000003c0e18c980 */ /* 0x000368000c101d00 */
[----:B------:R1:W5:Y:S04]  /*f490*/  @!P4 LD.E.128 R36, desc[UR60][R48.64] ;  /* 0x0000003c3024c980 */ /* 0x000368000c101d00 */
[----:B------:R1:W5:Y:S04]  /*f4a0*/  @!P2 LD.E.128 R32, desc[UR60][R50.64] ;  /* 0x0000003c3220a980 */ /* 0x000368000c101d00 */
[----:B------:R1:W5:Y:S02]  /*f4b0*/  @!P2 LD.E.128 R44, desc[UR60][R4.64] ;  /* 0x0000003c042ca980 */ /* 0x000364000c101d00 */
.L_x_1744:
[----:B------:R-:W-:Y:S05]  /*f4c0*/  BSYNC B1 ;  /* 0x0000000000017941 */ /* 0x000fea0003800000 */
.L_x_1743:
[----:B-1-3-5:R-:W-:Y:S01]  /*f4d0*/  IMAD.MOV.U32 R5, RZ, RZ, R47 ;  /* 0x000000ffff057224 */ /* 0x02afe200078e002f */
[----:B--2---:R-:W-:Y:S01]  /*f4e0*/  MOV R0, R44 ;  /* 0x0000002c00007202 */ /* 0x004fe20000000f00 */
[----:B------:R-:W-:Y:S01]  /*f4f0*/  IMAD.MOV.U32 R3, RZ, RZ, R45 ;  /* 0x000000ffff037224 */ /* 0x000fe200078e002d */
[----:B------:R-:W-:Y:S01]  /*f500*/  UMOV UR4, 0xffffffff ;  /* 0xffffffff00047882 */ /* 0x000fe20000000000 */
[----:B------:R-:W-:Y:S01]  /*f510*/  IMAD.MOV.U32 R4, RZ, RZ, R46 ;  /* 0x000000ffff047224 */ /* 0x000fe200078e002e */
[----:B------:R-:W-:Y:S01]  /*f520*/  PRMT R89, R5, 0x7610, R89 ;  /* 0x0000761005597816 */ /* 0x000fe20000000059 */
[----:B------:R-:W-:Y:S01]  /*f530*/  IMAD.MOV.U32 R5, RZ, RZ, R43 ;  /* 0x000000ffff057224 */ /* 0x000fe200078e002b */
[----:B------:R-:W-:Y:S01]  /*f540*/  PRMT R91, R0, 0x7610, R91 ;  /* 0x00007610005b7816 */ /* 0x000fe2000000005b */
[----:B------:R-:W-:Y:S01]  /*f550*/  IMAD.MOV.U32 R0, RZ, RZ, R40 ;  /* 0x000000ffff007224 */ /* 0x000fe200078e0028 */
[----:B------:R-:W-:Y:S01]  /*f560*/  PRMT R92, R3, 0x7610, R92 ;  /* 0x00007610035c7816 */ /* 0x000fe2000000005c */
[----:B------:R-:W-:Y:S01]  /*f570*/  IMAD.MOV.U32 R3, RZ, RZ, R41 ;  /* 0x000000ffff037224 */ /* 0x000fe200078e0029 */
[----:B------:R-:W-:-:S02]  /*f580*/  PRMT R90, R90, 0x5410, R4 ;  /* 0x000054105a5a7816 */ /* 0x000fc40000000004 */
[----:B------:R-:W-:Y:S02]  /*f590*/  MOV R4, R42 ;  /* 0x0000002a00047202 */ /* 0x000fe40000000f00 */
        /* <DEDUP_REMOVED lines=26> */
[----:B------:R-:W-:Y:S02]  /*f740*/  PRMT R78, R4, 0x5410, R5 ;  /* 0x00005410044e7816 */ /* 0x000fe40000000005 */
[----:B------:R-:W-:Y:S02]  /*f750*/  CS2R R4, SRZ ;  /* 0x0000000000047805 */ /* 0x000fe4000001ff00 */
[----:B------:R-:W-:Y:S01]  /*f760*/  PRMT R77, R0, 0x5410, R3 ;  /* 0x00005410004d7816 */ /* 0x000fe20000000003 */
[----:B------:R-:W-:Y:S06]  /*f770*/  BRA.DIV UR4, `(.L_x_1745) ;  /* 0x000001ae04a07947 */ /* 0x000fec000b800000 */
[----:B------:R1:W2:Y:S04]  /*f780*/  SHFL.IDX PT, R3, R7, 0x1, 0x1c1f ;  /* 0x003c1f0007037f89 */ /* 0x0002a800000e0000 */
[----:B------:R1:W3:Y:S04]  /*f790*/  SHFL.IDX PT, R0, R6, 0x1, 0x1c1f ;  /* 0x003c1f0006007f89 */ /* 0x0002e800000e0000 */
[----:B0-----:R-:W0:Y:S04]  /*f7a0*/  SHFL.IDX PT, R21, R21, 0x1, 0x1c1f ;  /* 0x003c1f0015157f89 */ /* 0x001e2800000e0000 */
[----:B-1----:R-:W0:Y:S02]  /*f7b0*/  SHFL.IDX PT, R20, R20, 0x1, 0x1c1f ;  /* 0x003c1f0014147f89 */ /* 0x002e2400000e0000 */
.L_x_2061:
[----:B------:R-:W-:Y:S01]  /*f7c0*/  IADD3 R11, R9, 0x40, RZ ;  /* 0x00000040090b7810 */ /* 0x000fe20007ffe0ff */
[----:B------:R-:W-:Y:S01]  /*f7d0*/  BSSY B1, `(.L_x_1746) ;  /* 0x0000032000017945 */ /* 0x000fe20003800000 */
[----:B------:R-:W-:Y:S02]  /*f7e0*/  CS2R R6, SRZ ;  /* 0x0000000000067805 */ /* 0x000fe4000001ff00 */
[----:B------:R-:W-:Y:S02]  /*f7f0*/  CS2R R8, SRZ ;  /* 0x0000000000087805 */ /* 0x000fe4000001ff00 */
[----:B------:R-:W-:Y:S02]  /*f800*/  ISETP.GE.AND P0, PT, R11, R88, PT ;  /* 0x000000580b00720c */ /* 0x000fe40003f06270 */
[----:B------:R-:W-:Y:S02]  /*f810*/  CS2R R10, SRZ ;  /* 0x00000000000a7805 */ /* 0x000fe4000001ff00 */
[----:B------:R-:W-:-:S02]  /*f820*/  CS2R R12, SRZ ;  /* 0x00000000000c7805 */ /* 0x000fc4000001ff00 */
[----:B----4-:R-:W-:Y:S02]  /*f830*/  CS2R R14, SRZ ;  /* 0x00000000000e7805 */ /* 0x010fe4000001ff00 */
[----:B------:R-:W-:Y:S02]  /*f840*/  CS2R R48, SRZ ;  /* 0x0000000000307805 */ /* 0x000fe4000001ff00 */
[----:B------:R-:W-:Y:S02]  /*f850*/  CS2R R50, SRZ ;  /* 0x0000000000327805 */ /* 0x000fe4000001ff00 */
[----:B------:R-:W-:Y:S02]  /*f860*/  CS2R R52, SRZ ;  /* 0x0000000000347805 */ /* 0x000fe4000001ff00 */
[----:B------:R-:W-:Y:S02]  /*f870*/  CS2R R54, SRZ ;  /* 0x0000000000367805 */ /* 0x000fe4000001ff00 */
[----:B------:R-:W-:-:S02]  /*f880*/  CS2R R56, SRZ ;  /* 0x0000000000387805 */ /* 0x000fc4000001ff00 */
[----:B------:R-:W-:Y:S01]  /*f890*/  CS2R R58, SRZ ;  /* 0x00000000003a7805 */ /* 0x000fe2000001ff00 */
[----:B------:R-:W-:Y:S06]  /*f8a0*/  @P0 BRA `(.L_x_1747) ;  /* 0x0000000000900947 */ /* 0x000fec0003800000 */
[----:B------:R-:W-:Y:S01]  /*f8b0*/  ULDC UR4, c[0x0][0x3f4] ;  /* 0x0000fd0000047ab9 */ /* 0x000fe20000000800 */
[----:B---3--:R-:W-:Y:S01]  /*f8c0*/  IMAD.MOV.U32 R4, RZ, RZ, R0 ;  /* 0x000000ffff047224 */ /* 0x008fe200078e0000 */
[----:B------:R-:W-:Y:S01]  /*f8d0*/  ISETP.GE.AND P2, PT, R16, UR4, PT ;  /* 0x0000000410007c0c */ /* 0x000fe2000bf46270 */
[----:B--2---:R-:W-:Y:S01]  /*f8e0*/  IMAD.MOV.U32 R5, RZ, RZ, R3 ;  /* 0x000000ffff057224 */ /* 0x004fe200078e0003 */
[----:B------:R-:W-:Y:S02]  /*f8f0*/  ISETP.GE.AND P3, PT, R198, UR4, PT ;  /* 0x00000004c6007c0c */ /* 0x000fe4000bf66270 */
[----:B------:R-:W-:Y:S02]  /*f900*/  CS2R R52, SRZ ;  /* 0x0000000000347805 */ /* 0x000fe4000001ff00 */
[----:B------:R-:W-:Y:S02]  /*f910*/  ISETP.GE.AND P4, PT, R195, UR4, PT ;  /* 0x00000004c3007c0c */ /* 0x000fe4000bf86270 */
[----:B------:R-:W-:-:S02]  /*f920*/  CS2R R54, SRZ ;  /* 0x0000000000367805 */ /* 0x000fc4000001ff00 */
        /* <DEDUP_REMOVED lines=9> */
[----:B0-----:R-:W-:-:S02]  /*f9c0*/  @!P2 IADD3 R62, P1, R20, R63, RZ ;  /* 0x0000003f143ea210 */ /* 0x001fc40007f3e0ff */
        /* <DEDUP_REMOVED lines=8> */
[--C-:B------:R-:W-:Y:S01]  /*fa50*/  @!P3 IMAD.WIDE R72, R73, 0x2, R20.reuse ;  /* 0x000000024948b825 */ /* 0x100fe200078e0214 */
        /* <DEDUP_REMOVED lines=9> */
.L_x_1747:
[----:B------:R-:W-:Y:S05]  /*faf0*/  BSYNC B1 ;  /* 0x0000000000017941 */ /* 0x000fea0003800000 */
.L_x_1746:
[----:B-1----:R-:W3:Y:S04]  /*fb00*/  LDL R60, [R1+0x58] ;  /* 0x00005800013c7983 */ /* 0x002ee80000100800 */
[----:B------:R-:W4:Y:S01]  /*fb10*/  LDL R63, [R1+0x30] ;  /* 0x00003000013f7983 */ /* 0x000f220000100800 */
[----:B--2--5:R-:W-:Y:S01]  /*fb20*/  IMAD.MOV.U32 R3, RZ, RZ, R4 ;  /* 0x000000ffff037224 */ /* 0x024fe200078e0004 */
[----:B------:R-:W-:Y:S01]  /*fb30*/  BSSY B1, `(.L_x_1748) ;  /* 0x000002e000017945 */ /* 0x000fe20003800000 */
[----:B0-----:R-:W-:Y:S02]  /*fb40*/  IMAD.MOV.U32 R20, RZ, RZ, R5 ;  /* 0x000000ffff147224 */ /* 0x001fe400078e0005 */
[----:B------:R-:W-:Y:S02]  /*fb50*/  IMAD.MOV.U32 R21, RZ, RZ, R7 ;  /* 0x000000ffff157224 */ /* 0x000fe400078e0007 */
[----:B------:R-:W-:Y:S01]  /*fb60*/  IMAD.MOV.U32 R61, RZ, RZ, R49 ;  /* 0x000000ffff3d7224 */ /* 0x000fe200078e0031 */
[----:B------:R-:W-:Y:S01]  /*fb70*/  PRMT R79, R3, 0x5410, R20 ;  /* 0x00005410034f7816 */ /* 0x000fe20000000014 */
[----:B------:R-:W-:-:S02]  /*fb80*/  IMAD.MOV.U32 R3, RZ, RZ, R6 ;  /* 0x000000ffff037224 */ /* 0x000fc400078e0006 */
[----:B------:R-:W-:Y:S02]  /*fb90*/  IMAD.MOV.U32 R20, RZ, RZ, R9 ;  /* 0x000000ffff147224 */ /* 0x000fe400078e0009 */
[----:B------:R-:W-:Y:S01]  /*fba0*/  IMAD.MOV.U32 R62, RZ, RZ, R50 ;  /* 0x000000ffff3e7224 */ /* 0x000fe200078e0032 */
[----:B------:R-:W-:Y:S01]  /*fbb0*/  PRMT R80, R3, 0x5410, R21 ;  /* 0x0000541003507816 */ /* 0x000fe20000000015 */
[----:B------:R-:W-:-:S03]  /*fbc0*/  IMAD.MOV.U32 R3, RZ, RZ, R8 ;  /* 0x000000ffff037224 */ /* 0x000fc600078e0008 */
[----:B------:R-:W-:Y:S02]  /*fbd0*/  PRMT R82, R62, 0x7610, R82 ;  /* 0x000076103e527816 */ /* 0x000fe40000000052 */
[----:B------:R-:W-:Y:S01]  /*fbe0*/  PRMT R70, R3, 0x5410, R20 ;  /* 0x0000541003467816 */ /* 0x000fe20000000014 */
[----:B------:R-:W-:Y:S01]  /*fbf0*/  IMAD.MOV.U32 R3, RZ, RZ, R12 ;  /* 0x000000ffff037224 */ /* 0x000fe200078e000c */
[----:B------:R-:W-:Y:S02]  /*fc00*/  MOV R20, R13 ;  /* 0x0000000d00147202 */ /* 0x000fe40000000f00 */
[----:B------:R-:W-:Y:S02]  /*fc10*/  MOV R62, R57 ;  /* 0x00000039003e7202 */ /* 0x000fe40000000f00 */
[----:B---3--:R-:W-:-:S04]  /*fc20*/  LEA.HI R0, R60, R60, RZ, 0x1 ;  /* 0x0000003c3c007211 */ /* 0x008fc800078f08ff */
[----:B------:R-:W-:Y:S02]  /*fc30*/  LOP3.LUT R0, R0, 0xfffffffe, RZ, 0xc0, !PT ;  /* 0xfffffffe00007812 */ /* 0x000fe400078ec0ff */
[----:B----4-:R-:W-:Y:S02]  /*fc40*/  VIADDMNMX R69, R88, -R63, 0x80, PT ;  /* 0x0000008058457446 */ /* 0x010fe4000380093f */
[----:B------:R-:W-:Y:S01]  /*fc50*/  IADD3 R0, R60, -R0, RZ ;  /* 0x800000003c007210 */ /* 0x000fe20007ffe0ff */
[----:B------:R-:W-:Y:S01]  /*fc60*/  IMAD.MOV.U32 R60, RZ, RZ, R10 ;  /* 0x000000ffff3c7224 */ /* 0x000fe200078e000a */
[----:B------:R-:W-:Y:S02]  /*fc70*/  ISETP.GE.AND P1, PT, R218, R69, PT ;  /* 0x00000045da00720c */ /* 0x000fe40003f26270 */
[----:B------:R-:W-:Y:S01]  /*fc80*/  SHF.L.U32 R21, R0, 0x1f, RZ ;  /* 0x0000001f00157819 */ /* 0x000fe200000006ff */
[----:B------:R-:W-:Y:S01]  /*fc90*/  IMAD.MOV.U32 R0, RZ, RZ, R11 ;  /* 0x000000ffff007224 */ /* 0x000fe200078e000b */
[----:B------:R-:W-:Y:S01]  /*fca0*/  PRMT R71, R60, 0x7610, R71 ;  /* 0x000076103c477816 */ /* 0x000fe20000000047 */
[----:B------:R-:W-:Y:S01]  /*fcb0*/  IMAD.MOV.U32 R60, RZ, RZ, R14 ;  /* 0x000000ffff3c7224 */ /* 0x000fe200078e000e */
[----:B------:R-:W0:Y:S02]  /*fcc0*/  SYNCS.PHASECHK.TRANS64.TRYWAIT P0, [R18+URZ+0x30800], R21 ;  /* 0x03080015120075a7 */ /* 0x000e24000800017f */
[----:B------:R-:W-:-:S02]  /*fcd0*/  PRMT R71, R71, 0x5410, R0 ;  /* 0x0000541047477816 */ /* 0x000fc40000000000 */
[----:B------:R-:W-:Y:S01]  /*fce0*/  PRMT R0, R3, 0x5410, R20 ;  /* 0x0000541003007816 */ /* 0x000fe20000000014 */
[----:B------:R-:W-:Y:S01]  /*fcf0*/  IMAD.MOV.U32 R20, RZ, RZ, R15 ;  /* 0x000000ffff147224 */ /* 0x000fe200078e000f */
[----:B------:R-:W-:Y:S01]  /*fd00*/  PRMT R3, R60, 0x7610, R3 ;  /* 0x000076103c037816 */ /* 0x000fe20000000003 */
[----:B------:R-:W-:-:S03]  /*fd10*/  IMAD.MOV.U32 R60, RZ, RZ, R48 ;  /* 0x000000ffff3c7224 */ /* 0x000fc600078e0030 */
[----:B------:R-:W-:Y:S02]  /*fd20*/  PRMT R3, R3, 0x5410, R20 ;  /* 0x0000541003037816 */ /* 0x000fe40000000014 */
        /* <DEDUP_REMOVED lines=8> */
[----:B------:R-:W-:-:S03]  /*fdb0*/  IMAD.MOV.U32 R61, RZ, RZ, R56 ;  /* 0x000000ffff3d7224 */ /* 0x000fc600078e0038 */
[----:B------:R-:W-:Y:S01]  /*fdc0*/  PRMT R73, R20, 0x5410, R60 ;  /* 0x0000541014497816 */ /* 0x000fe2000000003c */
[----:B------:R-:W-:Y:S01]  /*fdd0*/  IMAD.MOV.U32 R60, RZ, RZ, R58 ;  /* 0x000000ffff3c7224 */ /* 0x000fe200078e003a */
[----:B------:R-:W-:Y:S01]  /*fde0*/  PRMT R20, R61, 0x5410, R62 ;  /* 0x000054103d147816 */ /* 0x000fe2000000003e */
[----:B------:R-:W-:Y:S01]  /*fdf0*/  IMAD.MOV.U32 R61, RZ, RZ, R59 ;  /* 0x000000ffff3d7224 */ /* 0x000fe200078e003b */
[----:B0-----:R-:W-:Y:S06]  /*fe00*/  @!P0 BRA `(.L_x_1749) ;  /* 0x000001a800708947 */ /* 0x001fec0003800000 */
.L_x_2062:
[----:B------:R-:W-:Y:S05]  /*fe10*/  BSYNC B1 ;  /* 0x0000000000017941 */ /* 0x000fea0003800000 */
.L_x_1748:
[----:B------:R-:W-:Y:S01]  /*fe20*/  BSSY B1, `(.L_x_1750) ;  /* 0x000012f000017945 */ /* 0x000fe20003800000 */
[----:B0-----:R-:W-:-:S03]  /*fe30*/  PRMT R21, R60, 0x5410, R61 ;  /* 0x000054103c157816 */ /* 0x001fc6000000003d */
[----:B------:R-:W-:Y:S05]  /*fe40*/  @P1 BRA `(.L_x_1751) ;  /* 0x0000001000b01947 */ /* 0x000fea0003800000 */
[----:B------:R-:W0:Y:S01]  /*fe50*/  LDC R75, c[0x0][0x3f4] ;  /* 0x0000fd00ff4b7b82 */ /* 0x000e220000000800 */
[----:B------:R-:W-:Y:S01]  /*fe60*/  BSSY B2, `(.L_x_1752) ;  /* 0x0000068000027945 */ /* 0x000fe20003800000 */
[-C--:B0-----:R-:W-:Y:S02]  /*fe70*/  ISETP.GE.AND P0, PT, R16, R75.reuse, PT ;  /* 0x0000004b1000720c */ /* 0x081fe40003f06270 */
[-C--:B------:R-:W-:Y:S02]  /*fe80*/  ISETP.GE.AND P1, PT, R198, R75.reuse, PT ;  /* 0x0000004bc600720c */ /* 0x080fe40003f26270 */
[----:B------:R-:W-:-:S09]  /*fe90*/  ISETP.GE.AND P2, PT, R195, R75, PT ;  /* 0x0000004bc300720c */ /* 0x000fd20003f46270 */
[----:B------:R-:W-:Y:S05]  /*fea0*/  @P0 BRA `(.L_x_1753) ;  /* 0x00000004008c0947 */ /* 0x000fea0003800000 */
[----:B------:R-:W2:Y:S01]  /*feb0*/  LDL R62, [R1+0x5c] ;  /* 0x00005c00013e7983 */ /* 0x000ea20000100800 */
[----:B------:R-:W-:Y:S01]  /*fec0*/  LOP3.LUT R61, R227, 0x38, R16, 0xf8, !PT ;  /* 0x00000038e33d7812 */ /* 0x000fe200078ef810 */
[--C-:B------:R-:W-:Y:S01]  /*fed0*/  HADD2.F32 R99, -RZ, R92.reuse.H0_H0 ;  /* 0x2000005cff637230 */ /* 0x100fe20000004100 */
[--C-:B------:R-:W-:Y:S01]  /*fee0*/  SHF.R.U64 R44, R44, 0x10, R45.reuse ;  /* 0x000000102c2c7819 */ /* 0x100fe2000000122d */
[----:B------:R-:W-:Y:S01]  /*fef0*/  HADD2.F32 R96, -RZ, R92.H1_H1 ;  /* 0x3000005cff607230 */ /* 0x000fe20000004100 */
[----:B------:R-:W-:Y:S02]  /*ff00*/  LOP3.LUT R60, R61, R228, RZ, 0x3c, !PT ;  /* 0x000000e43d3c7212 */ /* 0x000fe400078e3cff */
[----:B------:R-:W-:Y:S02]  /*ff10*/  SHF.R.U32.HI R100, RZ, 0x10, R45 ;  /* 0x00000010ff647819 */ /* 0x000fe4000001162d */
[--C-:B------:R-:W-:Y:S01]  /*ff20*/  SHF.R.U64 R32, R32, 0x10, R33.reuse ;  /* 0x0000001020207819 */ /* 0x100fe20000001221 */
[----:B------:R-:W-:Y:S01]  /*ff30*/  IMAD.IADD R87, R229, 0x1, R60 ;  /* 0x00000001e5577824 */ /* 0x000fe200078e023c */
[----:B------:R-:W-:Y:S01]  /*ff40*/  SHF.R.U32.HI R98, RZ, 0x10, R33 ;  /* 0x00000010ff627819 */ /* 0x000fe20000011621 */
[----:B------:R-:W-:Y:S01]  /*ff50*/  HADD2.F32 R100, -RZ, R100.H0_H0 ;  /* 0x20000064ff647230 */ /* 0x000fe20000004100 */
[----:B------:R-:W-:-:S02]  /*ff60*/  SHF.R.U64 R33, R34, 0x10, R35 ;  /* 0x0000001022217819 */ /* 0x000fc40000001223 */
[----:B------:R-:W-:Y:S02]  /*ff70*/  LEA R87, R87, R18, 0x1 ;  /* 0x0000001257577211 */ /* 0x000fe400078e08ff */
[----:B------:R-:W-:Y:S01]  /*ff80*/  SHF.R.U64 R34, R46, 0x10, R47 ;  /* 0x000000102e227819 */ /* 0x000fe2000000122f */
[----:B------:R-:W-:Y:S01]  /*ff90*/  HADD2.F32 R33, -RZ, R33.H0_H0 ;  /* 0x20000021ff217230 */ /* 0x000fe20000004100 */
[----:B------:R-:W-:Y:S02]  /*ffa0*/  SHF.R.U32.HI R105, RZ, 0x10, R35 ;  /* 0x00000010ff697819 */ /* 0x000fe40000011623 */
[----:B------:R-:W-:Y:S02]  /*ffb0*/  SHF.R.U32.HI R103, RZ, 0x10, R47 ;  /* 0x00000010ff677819 */ /* 0x000fe4000001162f */
[----:B--2---:R-:W-:-:S04]  /*ffc0*/  LEA.HI R62, R75, R62, RZ, 0x1d ;  /* 0x0000003e4b3e7211 */ /* 0x004fc800078fe8ff */
[----:B------:R-:W-:Y:S01]  /*ffd0*/  SHF.R.S32.HI R63, RZ, 0x1f, R62 ;  /* 0x0000001fff3f7819 */ /* 0x000fe2000001143e */
[----:B------:R-:W-:-:S03]  /*ffe0*/  IMAD.SHL.U32 R64, R62, 0x8, RZ ;  /* 0x000000083e407824 */ /* 0x000fc600078e00ff */
[----:B------:R-:W-:Y:S02]  /*fff0*/  LEA.HI R63, R63, R62, RZ, 0x3 ;  /* 0x0000003e3f3f7211 */ /* 0x000fe400078f18ff */
[----:B------:R-:W-:-:S03]  /*10000*/  LOP3.LUT R61, R227, 0x38, R64, 0xf8, !PT ;  /* 0x00000038e33d7812 */ /* 0x000fc600078ef840 */
[----:B------:R-:W-:Y:S01]  /*10010*/  IMAD.SHL.U32 R63, R63, 0x400, RZ ;  /* 0x000004003f3f7824 */ /* 0x000fe200078e00ff */
[----:B------:R-:W-:-:S04]  /*10020*/  LOP3.LUT R65, R61, R228, RZ, 0x3c, !PT ;  /* 0x000000e43d417212 */ /* 0x000fc800078e3cff */
[----:B------:R-:W-:Y:S02]  /*10030*/  LOP3.LUT R64, R63, 0x7fffe000, RZ, 0xc0, !PT ;  /* 0x7fffe0003f407812 */ /* 0x000fe400078ec0ff */
[----:B------:R-:W0:Y:S02]  /*10040*/  LDS.128 R60, [R87+0x12400] ;  /* 0x01240000573c7984 */ /* 0x000e240000000c00 */
[----:B------:R-:W-:-:S05]  /*10050*/  IADD3 R65, R65, R64, R229 ;  /* 0x0000004041417210 */ /* 0x000fca0007ffe0e5 */
[----:B------:R-:W-:-:S05]  /*10060*/  IMAD R88, R65, 0x2, R18 ;  /* 0x0000000241587824 */ /* 0x000fca00078e0212 */
[----:B------:R-:W1:Y:S01]  /*10070*/  LDS.128 R64, [R88+0x12400] ;  /* 0x0124000058407984 */ /* 0x000e620000000c00 */
[--C-:B0-----:R-:W-:Y:S02]  /*10080*/  HADD2.F32 R46, -RZ, R61.reuse.H0_H0 ;  /* 0x2000003dff2e7230 */ /* 0x101fe40000004100 */
[----:B------:R-:W-:Y:S02]  /*10090*/  HADD2.F32 R61, -RZ, R61.H1_H1 ;  /* 0x3000003dff3d7230 */ /* 0x000fe40000004100 */
[----:B------:R-:W-:Y:S02]  /*100a0*/  HADD2.F32 R35, -RZ, R60.H0_H0 ;  /* 0x2000003cff237230 */ /* 0x000fe40000004100 */
[----:B------:R-:W-:Y:S02]  /*100b0*/  HADD2.F32 R47, -RZ, R62.H0_H0 ;  /* 0x2000003eff2f7230 */ /* 0x000fe40000004100 */
[--C-:B------:R-:W-:Y:S02]  /*100c0*/  HADD2.F32 R93, -RZ, R63.reuse.H0_H0 ;  /* 0x2000003fff5d7230 */ /* 0x100fe40000004100 */
[----:B------:R-:W-:-:S02]  /*100d0*/  HADD2.F32 R63, -RZ, R63.H1_H1 ;  /* 0x3000003fff3f7230 */ /* 0x000fc40000004100 */
[--C-:B-1----:R-:W-:Y:S02]  /*100e0*/  HADD2.F32 R45, -RZ, R65.reuse.H0_H0 ;  /* 0x20000041ff2d7230 */ /* 0x102fe40000004100 */
[----:B------:R-:W-:Y:S02]  /*100f0*/  HADD2.F32 R92, -RZ, R65.H1_H1 ;  /* 0x30000041ff5c7230 */ /* 0x000fe40000004100 */
[----:B------:R-:W-:Y:S02]  /*10100*/  HADD2.F32 R65, -RZ, R64.H0_H0 ;  /* 0x20000040ff417230 */ /* 0x000fe40000004100 */
[C---:B------:R-:W-:Y:S01]  /*10110*/  FMUL.FTZ R97, R45.reuse, R99 ;  /* 0x000000632d617220 */ /* 0x040fe20000410000 */
[----:B------:R-:W-:Y:S01]  /*10120*/  FMUL.FTZ R101, R45, R96 ;  /* 0x000000602d657220 */ /* 0x000fe20000410000 */
[----:B------:R-:W-:Y:S01]  /*10130*/  FMUL.FTZ R102, R92, R100 ;  /* 0x000000645c667220 */ /* 0x000fe20000410000 */
[----:B------:R-:W-:Y:S02]  /*10140*/  HADD2.F32 R94, -RZ, R66.H0_H0 ;  /* 0x20000042ff5e7230 */ /* 0x000fe40000004100 */
[----:B------:R-:W-:Y:S01]  /*10150*/  FFMA.FTZ R45, R46, R96, -R97 ;  /* 0x000000602e2d7223 */ /* 0x000fe20000010861 */
[----:B------:R-:W-:-:S02]  /*10160*/  HADD2.F32 R97, -RZ, R98.H0_H0 ;  /* 0x20000062ff617230 */ /* 0x000fc40000004100 */
[----:B------:R-:W-:Y:S01]  /*10170*/  FFMA.FTZ R46, R46, R99, R101 ;  /* 0x000000632e2e7223 */ /* 0x000fe20000010065 */
[--C-:B------:R-:W-:Y:S02]  /*10180*/  HADD2.F32 R98, -RZ, R91.reuse.H0_H0 ;  /* 0x2000005bff627230 */ /* 0x100fe40000004100 */
[----:B------:R-:W-:Y:S02]  /*10190*/  HADD2.F32 R96, -RZ, R91.H1_H1 ;  /* 0x3000005bff607230 */ /* 0x000fe40000004100 */
[-C--:B------:R-:W-:Y:S01]  /*101a0*/  FMUL.FTZ R104, R92, R97.reuse ;  /* 0x000000615c687220 */ /* 0x080fe20000410000 */
[----:B------:R-:W-:Y:S01]  /*101b0*/  FFMA.FTZ R102, R61, R97, -R102 ;  /* 0x000000613d667223 */ /* 0x000fe20000010866 */
[C---:B------:R-:W-:Y:S01]  /*101c0*/  FMUL.FTZ R92, R65.reuse, R98 ;  /* 0x00000062415c7220 */ /* 0x040fe20000410000 */
[--C-:B------:R-:W-:Y:S02]  /*101d0*/  HADD2.F32 R91, -RZ, R90.reuse.H1_H1 ;  /* 0x3000005aff5b7230 */ /* 0x100fe40000004100 */
[----:B------:R-:W-:Y:S01]  /*101e0*/  FMUL.FTZ R97, R65, R96 ;  /* 0x0000006041617220 */ /* 0x000fe20000410000 */
[----:B------:R-:W-:-:S02]  /*101f0*/  HADD2.F32 R90, -RZ, R90.H0_H0 ;  /* 0x2000005aff5a7230 */ /* 0x000fc40000004100 */
[C---:B------:R-:W-:Y:S01]  /*10200*/  FFMA.FTZ R65, R35.reuse, R96, -R92 ;  /* 0x0000006023417223 */ /* 0x040fe2000001085c */
[----:B------:R-:W-:Y:S02]  /*10210*/  HADD2.F32 R95, -RZ, R67.H0_H0 ;  /* 0x20000043ff5f7230 */ /* 0x000fe40000004100 */
[----:B------:R-:W-:Y:S01]  /*10220*/  FFMA.FTZ R97, R35, R98, R97 ;  /* 0x0000006223617223 */ /* 0x000fe20000010061 */
[C---:B------:R-:W-:Y:S01]  /*10230*/  FMUL.FTZ R98, R94.reuse, R91 ;  /* 0x0000005b5e627220 */ /* 0x040fe20000410000 */
[--C-:B------:R-:W-:Y:S02]  /*10240*/  HADD2.F32 R96, -RZ, R89.reuse.H0_H0 ;  /* 0x20000059ff607230 */ /* 0x100fe40000004100 */
[----:B------:R-:W-:Y:S01]  /*10250*/  FFMA.FTZ R99, R61, R100, R104 ;  /* 0x000000643d637223 */ /* 0x000fe20000010068 */
[----:B------:R-:W-:Y:S02]  /*10260*/  HADD2.F32 R92, -RZ, R89.H1_H1 ;  /* 0x30000059ff5c7230 */ /* 0x000fe40000004100 */
[-C--:B------:R-:W-:Y:S01]  /*10270*/  FMUL.FTZ R100, R94, R90.reuse ;  /* 0x0000005a5e647220 */ /* 0x080fe20000410000 */
[----:B------:R-:W-:Y:S01]  /*10280*/  FFMA.FTZ R98, R47, R90, -R98 ;  /* 0x0000005a2f627223 */ /* 0x000fe20000010862 */
[----:B------:R-:W-:-:S02]  /*10290*/  HADD2.F32 R67, -RZ, R67.H1_H1 ;  /* 0x30000043ff437230 */ /* 0x000fc40000004100 */
[C---:B------:R-:W-:Y:S01]  /*102a0*/  FMUL.FTZ R104, R95.reuse, R96 ;  /* 0x000000605f687220 */ /* 0x040fe20000410000 */
[----:B------:R-:W-:Y:S02]  /*102b0*/  HADD2.F32 R94, -RZ, R103.H0_H0 ;  /* 0x20000067ff5e7230 */ /* 0x000fe40000004100 */
[-C--:B------:R-:W-:Y:S01]  /*102c0*/  FMUL.FTZ R95, R95, R92.reuse ;  /* 0x0000005c5f5f7220 */ /* 0x080fe20000410000 */
[----:B------:R-:W-:Y:S02]  /*102d0*/  HADD2.F32 R90, -RZ, R105.H0_H0 ;  /* 0x20000069ff5a7230 */ /* 0x000fe40000004100 */
[----:B------:R-:W-:Y:S01]  /*102e0*/  FFMA.FTZ R100, R47, R91, R100 ;  /* 0x0000005b2f647223 */ /* 0x000fe20000010064 */
[----:B------:R-:W-:Y:S01]  /*102f0*/  FFMA.FTZ R104, R93, R92, -R104 ;  /* 0x0000005c5d687223 */ /* 0x000fe20000010868 */
[----:B------:R-:W-:Y:S02]  /*10300*/  HADD2.F32 R64, -RZ, R64.H1_H1 ;  /* 0x30000040ff407230 */ /* 0x000fe40000004100 */
[----:B------:R-:W-:Y:S01]  /*10310*/  FMUL.FTZ R106, R67, R94 ;  /* 0x0000005e436a7220 */ /* 0x000fe20000410000 */
[----:B------:R-:W-:-:S02]  /*10320*/  HADD2.F32 R66, -RZ, R66.H1_H1 ;  /* 0x30000042ff427230 */ /* 0x000fc40000004100 */
[-C--:B------:R-:W-:Y:S01]  /*10330*/  FMUL.FTZ R92, R67, R90.reuse ;  /* 0x0000005a435c7220 */ /* 0x080fe20000410000 */
[----:B------:R-:W-:Y:S02]  /*10340*/  HADD2.F32 R47, -RZ, R44.H0_H0 ;  /* 0x2000002cff2f7230 */ /* 0x000fe40000004100 */
[C---:B------:R-:W-:Y:S01]  /*10350*/  FFMA.FTZ R89, R63.reuse, R90, -R106 ;  /* 0x0000005a3f597223 */ /* 0x040fe2000001086a */
[----:B------:R-:W-:Y:S02]  /*10360*/  HADD2.F32 R61, -RZ, R34.H0_H0 ;  /* 0x20000022ff3d7230 */ /* 0x000fe40000004100 */
[----:B------:R-:W-:Y:S01]  /*10370*/  FFMA.FTZ R92, R63, R94, R92 ;  /* 0x0000005e3f5c7223 */ /* 0x000fe2000001005c */
[----:B------:R-:W-:Y:S02]  /*10380*/  HADD2.F32 R35, -RZ, R32.H0_H0 ;  /* 0x20000020ff237230 */ /* 0x000fe40000004100 */
[----:B------:R-:W-:Y:S01]  /*10390*/  FMUL.FTZ R63, R64, R47 ;  /* 0x0000002f403f7220 */ /* 0x000fe20000410000 */
[----:B------:R-:W-:-:S02]  /*103a0*/  HADD2.F32 R60, -RZ, R60.H1_H1 ;  /* 0x3000003cff3c7230 */ /* 0x000fc40000004100 */
[----:B------:R-:W-:Y:S01]  /*103b0*/  FMUL.FTZ R67, R66, R61 ;  /* 0x0000003d42437220 */ /* 0x000fe20000410000 */
[----:B------:R-:W-:Y:S02]  /*103c0*/  HADD2.F32 R62, -RZ, R62.H1_H1 ;  /* 0x3000003eff3e7230 */ /* 0x000fe40000004100 */
[----:B------:R-:W-:Y:S01]  /*103d0*/  FMUL.FTZ R64, R64, R35 ;  /* 0x0000002340407220 */ /* 0x000fe20000410000 */
[----:B------:R-:W-:Y:S01]  /*103e0*/  FMUL.FTZ R66, R66, R33 ;  /* 0x0000002142427220 */ /* 0x000fe20000410000 */
[----:B------:R-:W-:Y:S01]  /*103f0*/  FFMA.FTZ R32, R60, R35, -R63 ;  /* 0x000000233c207223 */ /* 0x000fe2000001083f */
[----:B------:R-:W-:Y:S01]  /*10400*/  FFMA.FTZ R95, R93, R96, R95 ;  /* 0x000000605d5f7223 */ /* 0x000fe2000001005f */
        /* <DEDUP_REMOVED lines=13> */
.L_x_1753:
[----:B------:R-:W-:Y:S05]  /*104e0*/  BSYNC B2 ;  /* 0x0000000000027941 */ /* 0x000fea0003800000 */
.L_x_1752:
[----:B------:R-:W-:Y:S04]  /*104f0*/  BSSY B2, `(.L_x_1754) ;  /* 0x0000061000027945 */ /* 0x000fe80003800000 */
[----:B------:R-:W-:Y:S05]  /*10500*/  @P1 BRA `(.L_x_1755) ;  /* 0x00000004007c1947 */ /* 0x000fea0003800000 */
[----:B------:R-:W2:Y:S01]  /*10510*/  LDL R94, [R1+0x78] ;  /* 0x00007800015e7983 */ /* 0x000ea20000100800 */
[----:B0-----:R-:W-:Y:S01]  /*10520*/  LEA.HI R32, R75, R202, RZ, 0x1d ;  /* 0x000000ca4b207211 */ /* 0x001fe200078fe8ff */
[----:B------:R-:W-:Y:S01]  /*10530*/  HADD2.F32 R62, -RZ, R85.H1_H1 ;  /* 0x30000055ff3e7230 */ /* 0x000fe20000004100 */
[--C-:B------:R-:W-:Y:S01]  /*10540*/  SHF.R.U64 R87, R40, 0x10, R41.reuse ;  /* 0x0000001028577819 */ /* 0x100fe20000001229 */
[--C-:B------:R-:W-:Y:S01]  /*10550*/  HADD2.F32 R64, -RZ, R83.reuse.H1_H1 ;  /* 0x30000053ff407230 */ /* 0x100fe20000004100 */
[----:B------:R-:W-:Y:S01]  /*10560*/  SHF.R.S32.HI R33, RZ, 0x1f, R32 ;  /* 0x0000001fff217819 */ /* 0x000fe20000011420 */
[----:B------:R-:W-:Y:S01]  /*10570*/  IMAD.SHL.U32 R34, R32, 0x8, RZ ;  /* 0x0000000820227824 */ /* 0x000fe200078e00ff */
[----:B------:R-:W-:Y:S01]  /*10580*/  SHF.R.U32.HI R66, RZ, 0x10, R41 ;  /* 0x00000010ff427819 */ /* 0x000fe20000011629 */
[----:B------:R-:W-:Y:S01]  /*10590*/  HADD2.F32 R83, -RZ, R83.H0_H0 ;  /* 0x20000053ff537230 */ /* 0x000fe20000004100 */
[----:B------:R-:W-:Y:S01]  /*105a0*/  LEA.HI R32, R33, R32, RZ, 0x3 ;  /* 0x0000002021207211 */ /* 0x000fe200078f18ff */
[----:B------:R-:W-:Y:S01]  /*105b0*/  HADD2.F32 R85, -RZ, R85.H0_H0 ;  /* 0x20000055ff557230 */ /* 0x000fe20000004100 */
[----:B------:R-:W-:Y:S01]  /*105c0*/  LOP3.LUT R33, R227, 0x38, R34, 0xf8, !PT ;  /* 0x00000038e3217812 */ /* 0x000fe200078ef822 */
[----:B------:R-:W-:Y:S01]  /*105d0*/  HADD2.F32 R66, -RZ, R66.H0_H0 ;  /* 0x20000042ff427230 */ /* 0x000fe20000004100 */
[----:B------:R-:W-:Y:S01]  /*105e0*/  SHF.R.U64 R93, R28, 0x10, R29 ;  /* 0x000000101c5d7819 */ /* 0x000fe2000000121d */
[----:B------:R-:W-:Y:S01]  /*105f0*/  IMAD.SHL.U32 R32, R32, 0x400, RZ ;  /* 0x0000040020207824 */ /* 0x000fe200078e00ff */
[----:B------:R-:W-:-:S02]  /*10600*/  LOP3.LUT R45, R33, R228, RZ, 0x3c, !PT ;  /* 0x000000e4212d7212 */ /* 0x000fc400078e3cff */
[----:B------:R-:W-:Y:S02]  /*10610*/  SHF.R.U32.HI R61, RZ, 0x10, R29 ;  /* 0x00000010ff3d7819 */ /* 0x000fe4000001161d */
[----:B------:R-:W-:Y:S02]  /*10620*/  LOP3.LUT R44, R32, 0x7fffe000, RZ, 0xc0, !PT ;  /* 0x7fffe000202c7812 */ /* 0x000fe400078ec0ff */
[----:B------:R-:W-:Y:S02]  /*10630*/  SHF.R.U64 R67, R42, 0x10, R43 ;  /* 0x000000102a437819 */ /* 0x000fe4000000122b */
[----:B------:R-:W-:Y:S02]  /*10640*/  IADD3 R45, R45, R44, R229 ;  /* 0x0000002c2d2d7210 */ /* 0x000fe40007ffe0e5 */
[----:B------:R-:W-:Y:S02]  /*10650*/  SHF.R.U32.HI R65, RZ, 0x10, R43 ;  /* 0x00000010ff417819 */ /* 0x000fe4000001162b */
[--C-:B------:R-:W-:Y:S01]  /*10660*/  SHF.R.U32.HI R89, RZ, 0x10, R31.reuse ;  /* 0x00000010ff597819 */ /* 0x100fe2000001161f */
[----:B------:R-:W-:Y:S01]  /*10670*/  IMAD R60, R45, 0x2, R18 ;  /* 0x000000022d3c7824 */ /* 0x000fe200078e0212 */
[----:B------:R-:W-:-:S04]  /*10680*/  SHF.R.U64 R91, R30, 0x10, R31 ;  /* 0x000000101e5b7819 */ /* 0x000fc8000000121f */
[----:B------:R-:W0:Y:S02]  /*10690*/  LDS.128 R44, [R60+0x12400] ;  /* 0x012400003c2c7984 */ /* 0x000e240000000c00 */
[--C-:B0-----:R-:W-:Y:S02]  /*106a0*/  HADD2.F32 R41, -RZ, R45.reuse.H0_H0 ;  /* 0x2000002dff297230 */ /* 0x101fe40000004100 */
[----:B------:R-:W-:Y:S02]  /*106b0*/  HADD2.F32 R40, -RZ, R44.H0_H0 ;  /* 0x2000002cff287230 */ /* 0x000fe40000004100 */
[----:B------:R-:W-:Y:S02]  /*106c0*/  HADD2.F32 R45, -RZ, R45.H1_H1 ;  /* 0x3000002dff2d7230 */ /* 0x000fe40000004100 */
[C---:B------:R-:W-:Y:S01]  /*106d0*/  FMUL.FTZ R88, R41.reuse, R64 ;  /* 0x0000004029587220 */ /* 0x040fe20000410000 */
[----:B------:R-:W-:Y:S01]  /*106e0*/  FMUL.FTZ R90, R41, R62 ;  /* 0x0000003e295a7220 */ /* 0x000fe20000410000 */
[----:B------:R-:W-:-:S02]  /*106f0*/  HADD2.F32 R41, -RZ, R84.H0_H0 ;  /* 0x20000054ff297230 */ /* 0x000fc40000004100 */
[----:B------:R-:W-:Y:S02]  /*10700*/  HADD2.F32 R42, -RZ, R46.H0_H0 ;  /* 0x2000002eff2a7230 */ /* 0x000fe40000004100 */
[----:B------:R-:W-:Y:S01]  /*10710*/  FMUL.FTZ R92, R45, R66 ;  /* 0x000000422d5c7220 */ /* 0x000fe20000410000 */
[--C-:B------:R-:W-:Y:S02]  /*10720*/  HADD2.F32 R43, -RZ, R47.reuse.H0_H0 ;  /* 0x2000002fff2b7230 */ /* 0x100fe40000004100 */
[----:B------:R-:W-:Y:S02]  /*10730*/  HADD2.F32 R84, -RZ, R84.H1_H1 ;  /* 0x30000054ff547230 */ /* 0x000fe40000004100 */
[----:B------:R-:W-:Y:S02]  /*10740*/  HADD2.F32 R47, -RZ, R47.H1_H1 ;  /* 0x3000002fff2f7230 */ /* 0x000fe40000004100 */
[----:B------:R-:W-:Y:S02]  /*10750*/  HADD2.F32 R44, -RZ, R44.H1_H1 ;  /* 0x3000002cff2c7230 */ /* 0x000fe40000004100 */
[----:B------:R-:W-:Y:S01]  /*10760*/  HADD2.F32 R46, -RZ, R46.H1_H1 ;  /* 0x3000002eff2e7230 */ /* 0x000fe20000004100 */
[----:B--2---:R-:W0:Y:S02]  /*10770*/  LDS.128 R32, [R94] ;  /* 0x000000005e207984 */ /* 0x004e240000000c00 */
[----:B0-----:R-:W-:-:S02]  /*10780*/  HADD2.F32 R29, -RZ, R33.H0_H0 ;  /* 0x20000021ff1d7230 */ /* 0x001fc40000004100 */
[----:B------:R-:W-:Y:S02]  /*10790*/  HADD2.F32 R28, -RZ, R32.H0_H0 ;  /* 0x20000020ff1c7230 */ /* 0x000fe40000004100 */
[----:B------:R-:W-:Y:S02]  /*107a0*/  HADD2.F32 R33, -RZ, R33.H1_H1 ;  /* 0x30000021ff217230 */ /* 0x000fe40000004100 */
[C---:B------:R-:W-:Y:S01]  /*107b0*/  FFMA.FTZ R88, R29.reuse, R62, -R88 ;  /* 0x0000003e1d587223 */ /* 0x040fe20000010858 */
[----:B------:R-:W-:Y:S01]  /*107c0*/  FFMA.FTZ R90, R29, R64, R90 ;  /* 0x000000401d5a7223 */ /* 0x000fe2000001005a */
[----:B------:R-:W-:Y:S02]  /*107d0*/  HADD2.F32 R62, -RZ, R61.H0_H0 ;  /* 0x2000003dff3e7230 */ /* 0x000fe40000004100 */
[C---:B------:R-:W-:Y:S01]  /*107e0*/  FMUL.FTZ R29, R40.reuse, R83 ;  /* 0x00000053281d7220 */ /* 0x040fe20000410000 */
[----:B------:R-:W-:Y:S01]  /*107f0*/  FMUL.FTZ R40, R40, R85 ;  /* 0x0000005528287220 */ /* 0x000fe20000410000 */
[----:B------:R-:W-:-:S02]  /*10800*/  HADD2.F32 R30, -RZ, R34.H0_H0 ;  /* 0x20000022ff1e7230 */ /* 0x000fc40000004100 */
[C---:B------:R-:W-:Y:S01]  /*10810*/  FFMA.FTZ R85, R28.reuse, R85, -R29 ;  /* 0x000000551c557223 */ /* 0x040fe2000001081d */
[-C--:B------:R-:W-:Y:S01]  /*10820*/  FMUL.FTZ R64, R45, R62.reuse ;  /* 0x0000003e2d407220 */ /* 0x080fe20000410000 */
[--C-:B------:R-:W-:Y:S02]  /*10830*/  HADD2.F32 R29, -RZ, R86.reuse.H0_H0 ;  /* 0x20000056ff1d7230 */ /* 0x100fe40000004100 */
[C---:B------:R-:W-:Y:S01]  /*10840*/  FFMA.FTZ R45, R33.reuse, R62, -R92 ;  /* 0x0000003e212d7223 */ /* 0x040fe2000001085c */
[----:B------:R-:W-:Y:S02]  /*10850*/  HADD2.F32 R86, -RZ, R86.H1_H1 ;  /* 0x30000056ff567230 */ /* 0x000fe40000004100 */
[----:B------:R-:W-:Y:S01]  /*10860*/  FFMA.FTZ R61, R33, R66, R64 ;  /* 0x00000042213d7223 */ /* 0x000fe20000010040 */
[----:B------:R-:W-:Y:S01]  /*10870*/  FFMA.FTZ R83, R28, R83, R40 ;  /* 0x000000531c537223 */ /* 0x000fe20000010028 */
[----:B------:R-:W-:Y:S02]  /*10880*/  HADD2.F32 R31, -RZ, R35.H0_H0 ;  /* 0x20000023ff1f7230 */ /* 0x000fe40000004100 */
[C---:B------:R-:W-:Y:S01]  /*10890*/  FMUL.FTZ R33, R42.reuse, R41 ;  /* 0x000000292a217220 */ /* 0x040fe20000410000 */
[----:B------:R-:W-:Y:S01]  /*108a0*/  FMUL.FTZ R63, R42, R29 ;  /* 0x0000001d2a3f7220 */ /* 0x000fe20000410000 */
[----:B------:R-:W-:-:S02]  /*108b0*/  HADD2.F32 R40, -RZ, R65.H0_H0 ;  /* 0x20000041ff287230 */ /* 0x000fc40000004100 */
[C---:B------:R-:W-:Y:S01]  /*108c0*/  FMUL.FTZ R62, R43.reuse, R84 ;  /* 0x000000542b3e7220 */ /* 0x040fe20000410000 */
[----:B------:R-:W-:Y:S02]  /*108d0*/  HADD2.F32 R28, -RZ, R89.H0_H0 ;  /* 0x20000059ff1c7230 */ /* 0x000fe40000004100 */
[----:B------:R-:W-:Y:S01]  /*108e0*/  FMUL.FTZ R43, R43, R86 ;  /* 0x000000562b2b7220 */ /* 0x000fe20000410000 */
[----:B------:R-:W-:Y:S02]  /*108f0*/  HADD2.F32 R35, -RZ, R35.H1_H1 ;  /* 0x30000023ff237230 */ /* 0x000fe40000004100 */
[C---:B------:R-:W-:Y:S01]  /*10900*/  FFMA.FTZ R42, R30.reuse, R29, -R33 ;  /* 0x0000001d1e2a7223 */ /* 0x040fe20000010821 */
[----:B------:R-:W-:Y:S01]  /*10910*/  FFMA.FTZ R63, R30, R41, R63 ;  /* 0x000000291e3f7223 */ /* 0x000fe2000001003f */
[----:B------:R-:W-:Y:S01]  /*10920*/  FMUL.FTZ R30, R47, R40 ;  /* 0x000000282f1e7220 */ /* 0x000fe20000410000 */
[C---:B------:R-:W-:Y:S01]  /*10930*/  FFMA.FTZ R62, R31.reuse, R86, -R62 ;  /* 0x000000561f3e7223 */ /* 0x040fe2000001083e */
[----:B------:R-:W-:Y:S01]  /*10940*/  FFMA.FTZ R84, R31, R84, R43 ;  /* 0x000000541f547223 */ /* 0x000fe2000001002b */
[----:B------:R-:W-:Y:S01]  /*10950*/  FMUL.FTZ R64, R47, R28 ;  /* 0x0000001c2f407220 */ /* 0x000fe20000410000 */
[----:B------:R-:W-:-:S02]  /*10960*/  HADD2.F32 R33, -RZ, R87.H0_H0 ;  /* 0x20000057ff217230 */ /* 0x000fc40000004100 */
[C---:B------:R-:W-:Y:S01]  /*10970*/  FFMA.FTZ R47, R35.reuse, R28, -R30 ;  /* 0x0000001c232f7223 */ /* 0x040fe2000001081e */
[----:B------:R-:W-:Y:S02]  /*10980*/  HADD2.F32 R41, -RZ, R67.H0_H0 ;  /* 0x20000043ff297230 */ /* 0x000fe40000004100 */
[----:B------:R-:W-:Y:S01]  /*10990*/  FFMA.FTZ R65, R35, R40, R64 ;  /* 0x0000002823417223 */ /* 0x000fe20000010040 */
[----:B------:R-:W-:Y:S02]  /*109a0*/  HADD2.F32 R29, -RZ, R93.H0_H0 ;  /* 0x2000005dff1d7230 */ /* 0x000fe40000004100 */
[----:B------:R-:W-:Y:S01]  /*109b0*/  FMUL.FTZ R35, R44, R33 ;  /* 0x000000212c237220 */ /* 0x000fe20000410000 */
[----:B------:R-:W-:Y:S02]  /*109c0*/  HADD2.F32 R31, -RZ, R91.H0_H0 ;  /* 0x2000005bff1f7230 */ /* 0x000fe40000004100 */
[----:B------:R-:W-:Y:S01]  /*109d0*/  FMUL.FTZ R43, R46, R41 ;  /* 0x000000292e2b7220 */ /* 0x000fe20000410000 */
[----:B------:R-:W-:-:S02]  /*109e0*/  HADD2.F32 R32, -RZ, R32.H1_H1 ;  /* 0x30000020ff207230 */ /* 0x000fc40000004100 */
[----:B------:R-:W-:Y:S01]  /*109f0*/  FMUL.FTZ R44, R44, R29 ;  /* 0x0000001d2c2c7220 */ /* 0x000fe20000410000 */
[----:B------:R-:W-:Y:S02]  /*10a00*/  HADD2.F32 R34, -RZ, R34.H1_H1 ;  /* 0x30000022ff227230 */ /* 0x000fe40000004100 */
[----:B------:R-:W-:Y:S01]  /*10a10*/  FMUL.FTZ R46, R46, R31 ;  /* 0x0000001f2e2e7220 */ /* 0x000fe20000410000 */
[C---:B------:R-:W-:Y:S01]  /*10a20*/  FFMA.FTZ R28, R32.reuse, R29, -R35 ;  /* 0x0000001d201c7223 */ /* 0x040fe20000010823 */
[----:B------:R-:W-:Y:S01]  /*10a30*/  FFMA.FTZ R32, R32, R33, R44 ;  /* 0x0000002120207223 */ /* 0x000fe2000001002c */
[C---:B------:R-:W-:Y:S01]  /*10a40*/  FFMA.FTZ R43, R34.reuse, R31, -R43 ;  /* 0x0000001f222b7223 */ /* 0x040fe2000001082b */
[----:B------:R-:W-:Y:S01]  /*10a50*/  FFMA.FTZ R34, R34, R41, R46 ;  /* 0x0000002922227223 */ /* 0x000fe2000001002e */
[----:B------:R-:W-:Y:S02]  /*10a60*/  F2FP.F16.F32.PACK_AB R31, R47, R62 ;  /* 0x0000003e2f1f723e */ /* 0x000fe400000000ff */
        /* <DEDUP_REMOVED lines=9> */
.L_x_1755:
[----:B------:R-:W-:Y:S05]  /*10b00*/  BSYNC B2 ;  /* 0x0000000000027941 */ /* 0x000fea0003800000 */
.L_x_1754:
[----:B------:R-:W-:Y:S05]  /*10b10*/  @P2 BRA `(.L_x_1751) ;  /* 0x00000004007c2947 */ /* 0x000fea0003800000 */
[----:B------:R-:W2:Y:S01]  /*10b20*/  LDL R66, [R1+0x70] ;  /* 0x0000700001427983 */ /* 0x000ea20000100800 */
[----:B------:R-:W-:Y:S01]  /*10b30*/  LEA.HI R75, R75, R203, RZ, 0x1d ;  /* 0x000000cb4b4b7211 */ /* 0x000fe200078fe8ff */
[--C-:B------:R-:W-:Y:S01]  /*10b40*/  HADD2.F32 R41, -RZ, R77.reuse.H1_H1 ;  /* 0x3000004dff297230 */ /* 0x100fe20000004100 */
[----:B------:R-:W-:Y:S01]  /*10b50*/  SHF.R.U64 R61, R36, 0x10, R37 ;  /* 0x00000010243d7819 */ /* 0x000fe20000001225 */
[--C-:B------:R-:W-:Y:S01]  /*10b60*/  HADD2.F32 R42, -RZ, R74.reuse.H1_H1 ;  /* 0x3000004aff2a7230 */ /* 0x100fe20000004100 */
[----:B-1----:R-:W-:Y:S01]  /*10b70*/  SHF.R.S32.HI R30, RZ, 0x1f, R75 ;  /* 0x0000001fff1e7819 */ /* 0x002fe2000001144b */
[----:B------:R-:W-:Y:S01]  /*10b80*/  IMAD.SHL.U32 R28, R75, 0x8, RZ ;  /* 0x000000084b1c7824 */ /* 0x000fe200078e00ff */
[----:B------:R-:W-:Y:S01]  /*10b90*/  SHF.R.U64 R65, R24, 0x10, R25 ;  /* 0x0000001018417819 */ /* 0x000fe20000001219 */
[----:B------:R-:W-:Y:S01]  /*10ba0*/  HADD2.F32 R74, -RZ, R74.H0_H0 ;  /* 0x2000004aff4a7230 */ /* 0x000fe20000004100 */
[----:B------:R-:W-:Y:S01]  /*10bb0*/  LEA.HI R30, R30, R75, RZ, 0x3 ;  /* 0x0000004b1e1e7211 */ /* 0x000fe200078f18ff */
[----:B------:R-:W-:Y:S01]  /*10bc0*/  HADD2.F32 R77, -RZ, R77.H0_H0 ;  /* 0x2000004dff4d7230 */ /* 0x000fe20000004100 */
[----:B------:R-:W-:-:S02]  /*10bd0*/  LOP3.LUT R29, R227, 0x38, R28, 0xf8, !PT ;  /* 0x00000038e31d7812 */ /* 0x000fc400078ef81c */
[----:B------:R-:W-:Y:S02]  /*10be0*/  SHF.L.U32 R30, R30, 0xa, RZ ;  /* 0x0000000a1e1e7819 */ /* 0x000fe400000006ff */
[----:B0-----:R-:W-:Y:S02]  /*10bf0*/  LOP3.LUT R33, R29, R228, RZ, 0x3c, !PT ;  /* 0x000000e41d217212 */ /* 0x001fe400078e3cff */
[----:B------:R-:W-:Y:S02]  /*10c00*/  LOP3.LUT R32, R30, 0x7fffe000, RZ, 0xc0, !PT ;  /* 0x7fffe0001e207812 */ /* 0x000fe400078ec0ff */
[----:B------:R-:W-:Y:S02]  /*10c10*/  SHF.R.U32.HI R43, RZ, 0x10, R25 ;  /* 0x00000010ff2b7819 */ /* 0x000fe40000011619 */
[----:B------:R-:W-:Y:S02]  /*10c20*/  IADD3 R33, R33, R32, R229 ;  /* 0x0000002021217210 */ /* 0x000fe40007ffe0e5 */
[----:B------:R-:W-:-:S02]  /*10c30*/  SHF.R.U32.HI R44, RZ, 0x10, R37 ;  /* 0x00000010ff2c7819 */ /* 0x000fc40000011625 */
[--C-:B------:R-:W-:Y:S01]  /*10c40*/  SHF.R.U64 R47, R38, 0x10, R39.reuse ;  /* 0x00000010262f7819 */ /* 0x100fe20000001227 */
[----:B------:R-:W-:Y:S01]  /*10c50*/  IMAD R40, R33, 0x2, R18 ;  /* 0x0000000221287824 */ /* 0x000fe200078e0212 */
[----:B------:R-:W-:Y:S01]  /*10c60*/  SHF.R.U32.HI R45, RZ, 0x10, R39 ;  /* 0x00000010ff2d7819 */ /* 0x000fe20000011627 */
[----:B------:R-:W-:Y:S01]  /*10c70*/  HADD2.F32 R44, -RZ, R44.H0_H0 ;  /* 0x2000002cff2c7230 */ /* 0x000fe20000004100 */
[--C-:B------:R-:W-:Y:S02]  /*10c80*/  SHF.R.U32.HI R63, RZ, 0x10, R27.reuse ;  /* 0x00000010ff3f7819 */ /* 0x100fe4000001161b */
[----:B------:R-:W0:Y:S01]  /*10c90*/  LDS.128 R32, [R40+0x12400] ;  /* 0x0124000028207984 */ /* 0x000e220000000c00 */
[----:B------:R-:W-:Y:S01]  /*10ca0*/  SHF.R.U64 R64, R26, 0x10, R27 ;  /* 0x000000101a407819 */ /* 0x000fe2000000121b */
[--C-:B0-----:R-:W-:Y:S02]  /*10cb0*/  HADD2.F32 R36, -RZ, R33.reuse.H0_H0 ;  /* 0x20000021ff247230 */ /* 0x101fe40000004100 */
[----:B------:R-:W-:-:S02]  /*10cc0*/  HADD2.F32 R37, -RZ, R33.H1_H1 ;  /* 0x30000021ff257230 */ /* 0x000fc40000004100 */
[----:B------:R-:W-:Y:S02]  /*10cd0*/  HADD2.F32 R33, -RZ, R32.H0_H0 ;  /* 0x20000020ff217230 */ /* 0x000fe40000004100 */
[C---:B------:R-:W-:Y:S01]  /*10ce0*/  FMUL.FTZ R46, R36.reuse, R42 ;  /* 0x0000002a242e7220 */ /* 0x040fe20000410000 */
[----:B------:R-:W-:Y:S01]  /*10cf0*/  FMUL.FTZ R60, R36, R41 ;  /* 0x00000029243c7220 */ /* 0x000fe20000410000 */
[----:B------:R-:W-:Y:S02]  /*10d00*/  HADD2.F32 R36, -RZ, R43.H0_H0 ;  /* 0x2000002bff247230 */ /* 0x000fe40000004100 */
[----:B------:R-:W-:Y:S01]  /*10d10*/  FMUL.FTZ R62, R37, R44 ;  /* 0x0000002c253e7220 */ /* 0x000fe20000410000 */
[----:B------:R-:W-:Y:S02]  /*10d20*/  HADD2.F32 R38, -RZ, R34.H0_H0 ;  /* 0x20000022ff267230 */ /* 0x000fe40000004100 */
[--C-:B------:R-:W-:Y:S02]  /*10d30*/  HADD2.F32 R39, -RZ, R35.reuse.H0_H0 ;  /* 0x20000023ff277230 */ /* 0x100fe40000004100 */
[----:B------:R-:W-:-:S02]  /*10d40*/  HADD2.F32 R35, -RZ, R35.H1_H1 ;  /* 0x30000023ff237230 */ /* 0x000fc40000004100 */
[----:B------:R-:W-:Y:S02]  /*10d50*/  HADD2.F32 R32, -RZ, R32.H1_H1 ;  /* 0x30000020ff207230 */ /* 0x000fe40000004100 */
[----:B------:R-:W-:Y:S01]  /*10d60*/  HADD2.F32 R34, -RZ, R34.H1_H1 ;  /* 0x30000022ff227230 */ /* 0x000fe20000004100 */
[----:B--2---:R-:W0:Y:S02]  /*10d70*/  LDS.128 R28, [R66] ;  /* 0x00000000421c7984 */ /* 0x004e240000000c00 */
[--C-:B0-----:R-:W-:Y:S02]  /*10d80*/  HADD2.F32 R25, -RZ, R29.reuse.H0_H0 ;  /* 0x2000001dff197230 */ /* 0x101fe40000004100 */
[----:B------:R-:W-:Y:S02]  /*10d90*/  HADD2.F32 R24, -RZ, R28.H0_H0 ;  /* 0x2000001cff187230 */ /* 0x000fe40000004100 */
[----:B------:R-:W-:Y:S02]  /*10da0*/  HADD2.F32 R29, -RZ, R29.H1_H1 ;  /* 0x3000001dff1d7230 */ /* 0x000fe40000004100 */
[C---:B------:R-:W-:Y:S01]  /*10db0*/  FFMA.FTZ R46, R25.reuse, R41, -R46 ;  /* 0x00000029192e7223 */ /* 0x040fe2000001082e */
[----:B------:R-:W-:Y:S01]  /*10dc0*/  FFMA.FTZ R60, R25, R42, R60 ;  /* 0x0000002a193c7223 */ /* 0x000fe2000001003c */
[----:B------:R-:W-:Y:S01]  /*10dd0*/  FMUL.FTZ R25, R33, R74 ;  /* 0x0000004a21197220 */ /* 0x000fe20000410000 */
[----:B------:R-:W-:Y:S01]  /*10de0*/  FMUL.FTZ R42, R37, R36 ;  /* 0x00000024252a7220 */ /* 0x000fe20000410000 */
[----:B------:R-:W-:Y:S01]  /*10df0*/  FMUL.FTZ R33, R33, R77 ;  /* 0x0000004d21217220 */ /* 0x000fe20000410000 */
[----:B------:R-:W-:-:S02]  /*10e00*/  HADD2.F32 R37, -RZ, R76.H0_H0 ;  /* 0x2000004cff257230 */ /* 0x000fc40000004100 */
[C---:B------:R-:W-:Y:S01]  /*10e10*/  FFMA.FTZ R77, R24.reuse, R77, -R25 ;  /* 0x0000004d184d7223 */ /* 0x040fe20000010819 */
[----:B------:R-:W-:Y:S02]  /*10e20*/  HADD2.F32 R25, -RZ, R78.H0_H0 ;  /* 0x2000004eff197230 */ /* 0x000fe40000004100 */
[C---:B------:R-:W-:Y:S01]  /*10e30*/  FFMA.FTZ R41, R29.reuse, R36, -R62 ;  /* 0x000000241d297223 */ /* 0x040fe2000001083e */
[----:B------:R-:W-:Y:S02]  /*10e40*/  HADD2.F32 R76, -RZ, R76.H1_H1 ;  /* 0x3000004cff4c7230 */ /* 0x000fe40000004100 */
[----:B------:R-:W-:Y:S01]  /*10e50*/  FFMA.FTZ R43, R29, R44, R42 ;  /* 0x0000002c1d2b7223 */ /* 0x000fe2000001002a */
[----:B------:R-:W-:Y:S02]  /*10e60*/  HADD2.F32 R78, -RZ, R78.H1_H1 ;  /* 0x3000004eff4e7230 */ /* 0x000fe40000004100 */
[----:B------:R-:W-:Y:S01]  /*10e70*/  FFMA.FTZ R74, R24, R74, R33 ;  /* 0x0000004a184a7223 */ /* 0x000fe20000010021 */
[----:B------:R-:W-:-:S02]  /*10e80*/  HADD2.F32 R26, -RZ, R30.H0_H0 ;  /* 0x2000001eff1a7230 */ /* 0x000fc40000004100 */
[C---:B------:R-:W-:Y:S01]  /*10e90*/  FMUL.FTZ R29, R38.reuse, R37 ;  /* 0x00000025261d7220 */ /* 0x040fe20000410000 */
[----:B------:R-:W-:Y:S02]  /*10ea0*/  HADD2.F32 R27, -RZ, R31.H0_H0 ;  /* 0x2000001fff1b7230 */ /* 0x000fe40000004100 */
[----:B------:R-:W-:Y:S01]  /*10eb0*/  FMUL.FTZ R33, R38, R25 ;  /* 0x0000001926217220 */ /* 0x000fe20000410000 */
[----:B------:R-:W-:Y:S02]  /*10ec0*/  HADD2.F32 R36, -RZ, R45.H0_H0 ;  /* 0x2000002dff247230 */ /* 0x000fe40000004100 */
[C---:B------:R-:W-:Y:S01]  /*10ed0*/  FMUL.FTZ R42, R39.reuse, R76 ;  /* 0x0000004c272a7220 */ /* 0x040fe20000410000 */
[----:B------:R-:W-:Y:S02]  /*10ee0*/  HADD2.F32 R24, -RZ, R63.H0_H0 ;  /* 0x2000003fff187230 */ /* 0x000fe40000004100 */
[----:B------:R-:W-:Y:S01]  /*10ef0*/  FMUL.FTZ R39, R39, R78 ;  /* 0x0000004e27277220 */ /* 0x000fe20000410000 */
[----:B------:R-:W-:-:S02]  /*10f00*/  HADD2.F32 R31, -RZ, R31.H1_H1 ;  /* 0x3000001fff1f7230 */ /* 0x000fc40000004100 */
[C---:B------:R-:W-:Y:S01]  /*10f10*/  FFMA.FTZ R38, R26.reuse, R25, -R29 ;  /* 0x000000191a267223 */ /* 0x040fe2000001081d */
[----:B------:R-:W-:Y:S01]  /*10f20*/  FFMA.FTZ R37, R26, R37, R33 ;  /* 0x000000251a257223 */ /* 0x000fe20000010021 */
[----:B------:R-:W-:Y:S01]  /*10f30*/  FMUL.FTZ R26, R35, R36 ;  /* 0x00000024231a7220 */ /* 0x000fe20000410000 */
[C---:B------:R-:W-:Y:S01]  /*10f40*/  FFMA.FTZ R42, R27.reuse, R78, -R42 ;  /* 0x0000004e1b2a7223 */ /* 0x040fe2000001082a */
[----:B------:R-:W-:Y:S01]  /*10f50*/  FFMA.FTZ R76, R27, R76, R39 ;  /* 0x0000004c1b4c7223 */ /* 0x000fe20000010027 */
[-C--:B------:R-:W-:Y:S01]  /*10f60*/  FMUL.FTZ R44, R35, R24.reuse ;  /* 0x00000018232c7220 */ /* 0x080fe20000410000 */
[----:B------:R-:W-:Y:S02]  /*10f70*/  HADD2.F32 R29, -RZ, R61.H0_H0 ;  /* 0x2000003dff1d7230 */ /* 0x000fe40000004100 */
[C---:B------:R-:W-:Y:S01]  /*10f80*/  FFMA.FTZ R45, R31.reuse, R24, -R26 ;  /* 0x000000181f2d7223 */ /* 0x040fe2000001081a */
[----:B------:R-:W-:Y:S02]  /*10f90*/  HADD2.F32 R33, -RZ, R47.H0_H0 ;  /* 0x2000002fff217230 */ /* 0x000fe40000004100 */
[----:B------:R-:W-:Y:S01]  /*10fa0*/  FFMA.FTZ R47, R31, R36, R44 ;  /* 0x000000241f2f7223 */ /* 0x000fe2000001002c */
[----:B------:R-:W-:-:S02]  /*10fb0*/  HADD2.F32 R25, -RZ, R65.H0_H0 ;  /* 0x20000041ff197230 */ /* 0x000fc40000004100 */
[----:B------:R-:W-:Y:S01]  /*10fc0*/  FMUL.FTZ R31, R32, R29 ;  /* 0x0000001d201f7220 */ /* 0x000fe20000410000 */
[----:B------:R-:W-:Y:S02]  /*10fd0*/  HADD2.F32 R27, -RZ, R64.H0_H0 ;  /* 0x20000040ff1b7230 */ /* 0x000fe40000004100 */
[----:B------:R-:W-:Y:S01]  /*10fe0*/  FMUL.FTZ R39, R34, R33 ;  /* 0x0000002122277220 */ /* 0x000fe20000410000 */
[----:B------:R-:W-:Y:S02]  /*10ff0*/  HADD2.F32 R28, -RZ, R28.H1_H1 ;  /* 0x3000001cff1c7230 */ /* 0x000fe40000004100 */
[----:B------:R-:W-:Y:S01]  /*11000*/  FMUL.FTZ R32, R32, R25 ;  /* 0x0000001920207220 */ /* 0x000fe20000410000 */
[----:B------:R-:W-:Y:S02]  /*11010*/  HADD2.F32 R30, -RZ, R30.H1_H1 ;  /* 0x3000001eff1e7230 */ /* 0x000fe40000004100 */
        /* <DEDUP_REMOVED lines=15> */
.L_x_1751:
[----:B------:R-:W-:Y:S05]  /*11110*/  BSYNC B1 ;  /* 0x0000000000017941 */ /* 0x000fea0003800000 */
.L_x_1750:
[----:B--2---:R-:W-:-:S05]  /*11120*/  VIADD R24, R218, 0x40 ;  /* 0x00000040da187836 */ /* 0x004fca0000000000 */
[----:B------:R-:W-:-:S13]  /*11130*/  ISETP.GE.AND P0, PT, R24, R69, PT ;  /* 0x000000451800720c */ /* 0x000fda0003f06270 */
[----:B------:R-:W-:Y:S05]  /*11140*/  @P0 BRA `(.L_x_1731) ;  /* 0x0000001000ac0947 */ /* 0x000fea0003800000 */
[----:B------:R2:W5:Y:S01]  /*11150*/  LDL R61, [R1+0x34] ;  /* 0x00003400013d7983 */ /* 0x0005620000100800 */
[----:B01----:R-:W0:Y:S01]  /*11160*/  LDC R33, c[0x0][0x3f4] ;  /* 0x0000fd00ff217b82 */ /* 0x003e220000000800 */
[----:B------:R-:W-:Y:S01]  /*11170*/  BSSY B1, `(.L_x_1756) ;  /* 0x0000066000017945 */ /* 0x000fe20003800000 */
[----:B------:R-:W-:Y:S02]  /*11180*/  SHF.R.U32.HI R62, RZ, 0x3, R225 ;  /* 0x00000003ff3e7819 */ /* 0x000fe400000116e1 */
[-C--:B0-----:R-:W-:Y:S02]  /*11190*/  ISETP.GE.AND P0, PT, R16, R33.reuse, PT ;  /* 0x000000211000720c */ /* 0x081fe40003f06270 */
[-C--:B------:R-:W-:Y:S02]  /*111a0*/  ISETP.GE.AND P1, PT, R198, R33.reuse, PT ;  /* 0x00000021c600720c */ /* 0x080fe40003f26270 */
[----:B------:R-:W-:-:S09]  /*111b0*/  ISETP.GE.AND P2, PT, R195, R33, PT ;  /* 0x00000021c300720c */ /* 0x000fd20003f46270 */
[----:B--2---:R-:W-:Y:S05]  /*111c0*/  @P0 BRA `(.L_x_1757) ;  /* 0x0000000400800947 */ /* 0x004fea0003800000 */
[----:B------:R-:W2:Y:S04]  /*111d0*/  LDL R24, [R1+0x5c] ;  /* 0x00005c0001187983 */ /* 0x000ea80000100800 */
[----:B------:R-:W3:Y:S01]  /*111e0*/  LDL R63, [R1+0x74] ;  /* 0x00007400013f7983 */ /* 0x000ee20000100800 */
[----:B------:R-:W-:Y:S01]  /*111f0*/  SHF.R.U32.HI R40, RZ, 0x10, R5 ;  /* 0x00000010ff287819 */ /* 0x000fe20000011605 */
[----:B------:R-:W-:Y:S01]  /*11200*/  HADD2.F32 R39, -RZ, R79.H1_H1 ;  /* 0x3000004fff277230 */ /* 0x000fe20000004100 */
[----:B------:R-:W-:Y:S01]  /*11210*/  SHF.R.U64 R60, R48, 0x10, R49 ;  /* 0x00000010303c7819 */ /* 0x000fe20000001231 */
[----:B------:R-:W-:Y:S01]  /*11220*/  HADD2.F32 R38, -RZ, R81.H1_H1 ;  /* 0x30000051ff267230 */ /* 0x000fe20000004100 */
[----:B------:R-:W-:Y:S01]  /*11230*/  SHF.R.U64 R47, R4, 0x10, R5 ;  /* 0x00000010042f7819 */ /* 0x000fe20000001205 */
[----:B------:R-:W-:Y:S01]  /*11240*/  HADD2.F32 R40, -RZ, R40.H0_H0 ;  /* 0x20000028ff287230 */ /* 0x000fe20000004100 */
[----:B------:R-:W-:Y:S01]  /*11250*/  SHF.R.U32.HI R49, RZ, 0x10, R49 ;  /* 0x00000010ff317819 */ /* 0x000fe20000011631 */
[----:B------:R-:W-:Y:S01]  /*11260*/  HADD2.F32 R79, -RZ, R79.H0_H0 ;  /* 0x2000004fff4f7230 */ /* 0x000fe20000004100 */
[--C-:B------:R-:W-:Y:S01]  /*11270*/  SHF.R.U64 R48, R50, 0x10, R51.reuse ;  /* 0x0000001032307819 */ /* 0x100fe20000001233 */
[----:B------:R-:W-:Y:S01]  /*11280*/  HADD2.F32 R81, -RZ, R81.H0_H0 ;  /* 0x20000051ff517230 */ /* 0x000fe20000004100 */
[----:B------:R-:W-:-:S02]  /*11290*/  SHF.R.U32.HI R50, RZ, 0x10, R51 ;  /* 0x00000010ff327819 */ /* 0x000fc40000011633 */
[--C-:B------:R-:W-:Y:S02]  /*112a0*/  SHF.R.U32.HI R43, RZ, 0x10, R7.reuse ;  /* 0x00000010ff2b7819 */ /* 0x100fe40000011607 */
[----:B------:R-:W-:Y:S02]  /*112b0*/  SHF.R.U64 R45, R6, 0x10, R7 ;  /* 0x00000010062d7819 */ /* 0x000fe40000001207 */
        /* <DEDUP_REMOVED lines=8> */
[----:B---3--:R-:W0:Y:S02]  /*11340*/  LDS.128 R24, [R63] ;  /* 0x000000003f187984 */ /* 0x008e240000000c00 */
[----:B-----5:R-:W-:-:S05]  /*11350*/  IADD3 R29, R28, R29, R61 ;  /* 0x0000001d1c1d7210 */ /* 0x020fca0007ffe03d */
        /* <DEDUP_REMOVED lines=11> */
[CC--:B------:R-:W-:Y:S01]  /*11410*/  FMUL.FTZ R42, R34.reuse, R39.reuse ;  /* 0x00000027222a7220 */ /* 0x0c0fe20000410000 */
[-C--:B------:R-:W-:Y:S01]  /*11420*/  FMUL.FTZ R44, R34, R38.reuse ;  /* 0x00000026222c7220 */ /* 0x080fe20000410000 */
[----:B------:R-:W-:Y:S02]  /*11430*/  HADD2.F32 R34, -RZ, R49.H0_H0 ;  /* 0x20000031ff227230 */ /* 0x000fe40000004100 */
[----:B------:R-:W-:Y:S01]  /*11440*/  FFMA.FTZ R42, R5, R38, -R42 ;  /* 0x00000026052a7223 */ /* 0x000fe2000001082a */
[----:B------:R-:W-:Y:S01]  /*11450*/  FMUL.FTZ R38, R35, R40 ;  /* 0x0000002823267220 */ /* 0x000fe20000410000 */
[----:B------:R-:W-:Y:S01]  /*11460*/  FFMA.FTZ R44, R5, R39, R44 ;  /* 0x00000027052c7223 */ /* 0x000fe2000001002c */
[----:B------:R-:W-:Y:S01]  /*11470*/  FMUL.FTZ R5, R29, R79 ;  /* 0x0000004f1d057220 */ /* 0x000fe20000410000 */
[-C--:B------:R-:W-:Y:S01]  /*11480*/  FMUL.FTZ R46, R35, R34.reuse ;  /* 0x00000022232e7220 */ /* 0x080fe20000410000 */
[----:B------:R-:W-:Y:S01]  /*11490*/  FFMA.FTZ R39, R25, R34, -R38 ;  /* 0x0000002219277223 */ /* 0x000fe20000010826 */
[----:B------:R-:W-:Y:S01]  /*114a0*/  FMUL.FTZ R34, R29, R81 ;  /* 0x000000511d227220 */ /* 0x000fe20000410000 */
[----:B------:R-:W-:-:S02]  /*114b0*/  HADD2.F32 R35, -RZ, R80.H0_H0 ;  /* 0x20000050ff237230 */ /* 0x000fc40000004100 */
[C---:B------:R-:W-:Y:S01]  /*114c0*/  FFMA.FTZ R81, R4.reuse, R81, -R5 ;  /* 0x0000005104517223 */ /* 0x040fe20000010805 */
        /* <DEDUP_REMOVED lines=8> */
[-C--:B------:R-:W-:Y:S01]  /*11550*/  FMUL.FTZ R29, R36, R5.reuse ;  /* 0x00000005241d7220 */ /* 0x080fe20000410000 */
[----:B------:R-:W-:Y:S02]  /*11560*/  HADD2.F32 R31, -RZ, R31.H1_H1 ;  /* 0x3000001fff1f7230 */ /* 0x000fe40000004100 */
[C---:B------:R-:W-:Y:S01]  /*11570*/  FMUL.FTZ R38, R37.reuse, R80 ;  /* 0x0000005025267220 */ /* 0x040fe20000410000 */
[----:B------:R-:W-:Y:S02]  /*11580*/  HADD2.F32 R34, -RZ, R43.H0_H0 ;  /* 0x2000002bff227230 */ /* 0x000fe40000004100 */
[----:B------:R-:W-:Y:S01]  /*11590*/  FMUL.FTZ R37, R37, R82 ;  /* 0x0000005225257220 */ /* 0x000fe20000410000 */
[----:B------:R-:W-:Y:S02]  /*115a0*/  HADD2.F32 R4, -RZ, R50.H0_H0 ;  /* 0x20000032ff047230 */ /* 0x000fe40000004100 */
[C---:B------:R-:W-:Y:S01]  /*115b0*/  FFMA.FTZ R36, R6.reuse, R5, -R25 ;  /* 0x0000000506247223 */ /* 0x040fe20000010819 */
[----:B------:R-:W-:Y:S01]  /*115c0*/  FFMA.FTZ R35, R6, R35, R29 ;  /* 0x0000002306237223 */ /* 0x000fe2000001001d */
[----:B------:R-:W-:-:S02]  /*115d0*/  HADD2.F32 R28, -RZ, R28.H1_H1 ;  /* 0x3000001cff1c7230 */ /* 0x000fc40000004100 */
[----:B------:R-:W-:Y:S01]  /*115e0*/  FMUL.FTZ R6, R31, R34 ;  /* 0x000000221f067220 */ /* 0x000fe20000410000 */
[----:B------:R-:W-:Y:S02]  /*115f0*/  HADD2.F32 R30, -RZ, R30.H1_H1 ;  /* 0x3000001eff1e7230 */ /* 0x000fe40000004100 */
        /* <DEDUP_REMOVED lines=29> */
.L_x_1757:
[----:B------:R-:W-:Y:S05]  /*117d0*/  BSYNC B1 ;  /* 0x0000000000017941 */ /* 0x000fea0003800000 */
.L_x_1756:
[----:B------:R-:W-:Y:S04]  /*117e0*/  BSSY B1, `(.L_x_1758) ;  /* 0x0000061000017945 */ /* 0x000fe80003800000 */
[----:B------:R-:W-:Y:S05]  /*117f0*/  @P1 BRA `(.L_x_1759) ;  /* 0x00000004007c1947 */ /* 0x000fea0003800000 */
[----:B------:R-:W2:Y:S01]  /*11800*/  LDL R47, [R1+0x6c] ;  /* 0x00006c00012f7983 */ /* 0x000ea20000100800 */
[----:B0-----:R-:W-:Y:S01]  /*11810*/  LEA.HI R4, R33, R202, RZ, 0x1d ;  /* 0x000000ca21047211 */ /* 0x001fe200078fe8ff */
[----:B------:R-:W-:Y:S01]  /*11820*/  HADD2.F32 R35, -RZ, R70.H1_H1 ;  /* 0x30000046ff237230 */ /* 0x000fe20000004100 */
[----:B------:R-:W-:Y:S01]  /*11830*/  SHF.R.U32.HI R36, RZ, 0x10, R9 ;  /* 0x00000010ff247819 */ /* 0x000fe20000011609 */
[----:B------:R-:W-:Y:S01]  /*11840*/  HADD2.F32 R34, -RZ, R72.H1_H1 ;  /* 0x30000048ff227230 */ /* 0x000fe20000004100 */
[----:B------:R-:W-:Y:S01]  /*11850*/  SHF.R.S32.HI R5, RZ, 0x1f, R4 ;  /* 0x0000001fff057819 */ /* 0x000fe20000011404 */
[----:B------:R-:W-:Y:S01]  /*11860*/  HADD2.F32 R70, -RZ, R70.H0_H0 ;  /* 0x20000046ff467230 */ /* 0x000fe20000004100 */
[----:B------:R-:W-:Y:S01]  /*11870*/  SHF.L.U32 R6, R4, 0x3, RZ ;  /* 0x0000000304067819 */ /* 0x000fe200000006ff */
[----:B------:R-:W-:Y:S01]  /*11880*/  HADD2.F32 R36, -RZ, R36.H0_H0 ;  /* 0x20000024ff247230 */ /* 0x000fe20000004100 */
[----:B------:R-:W-:Y:S01]  /*11890*/  LEA.HI R5, R5, R4, RZ, 0x3 ;  /* 0x0000000405057211 */ /* 0x000fe200078f18ff */
[----:B------:R-:W-:Y:S01]  /*118a0*/  HADD2.F32 R72, -RZ, R72.H0_H0 ;  /* 0x20000048ff487230 */ /* 0x000fe20000004100 */
[----:B------:R-:W-:-:S02]  /*118b0*/  LOP3.LUT R4, R225, 0x38, R6, 0xf8, !PT ;  /* 0x00000038e1047812 */ /* 0x000fc400078ef806 */
[----:B------:R-:W-:Y:S01]  /*118c0*/  SHF.R.U64 R46, R52, 0x10, R53 ;  /* 0x00000010342e7819 */ /* 0x000fe20000001235 */
[----:B------:R-:W-:Y:S01]  /*118d0*/  IMAD.SHL.U32 R5, R5, 0x400, RZ ;  /* 0x0000040005057824 */ /* 0x000fe200078e00ff */
[----:B------:R-:W-:Y:S02]  /*118e0*/  LOP3.LUT R24, R4, R62, RZ, 0x3c, !PT ;  /* 0x0000003e04187212 */ /* 0x000fe400078e3cff */
[----:B------:R-:W-:Y:S02]  /*118f0*/  SHF.R.U64 R44, R8, 0x10, R9 ;  /* 0x00000010082c7819 */ /* 0x000fe40000001209 */
[----:B------:R-:W-:Y:S02]  /*11900*/  LOP3.LUT R25, R5, 0x7fffe000, RZ, 0xc0, !PT ;  /* 0x7fffe00005197812 */ /* 0x000fe400078ec0ff */
[----:B------:R-:W-:Y:S02]  /*11910*/  SHF.R.U32.HI R52, RZ, 0x10, R53 ;  /* 0x00000010ff347819 */ /* 0x000fe40000011635 */
[----:B-----5:R-:W-:-:S02]  /*11920*/  IADD3 R25, R24, R25, R61 ;  /* 0x0000001918197210 */ /* 0x020fc40007ffe03d */
[--C-:B------:R-:W-:Y:S02]  /*11930*/  SHF.R.U64 R43, R10, 0x10, R11.reuse ;  /* 0x000000100a2b7819 */ /* 0x100fe4000000120b */
[----:B------:R-:W-:Y:S01]  /*11940*/  SHF.R.U32.HI R38, RZ, 0x10, R11 ;  /* 0x00000010ff267819 */ /* 0x000fe2000001160b */
[----:B------:R-:W-:Y:S01]  /*11950*/  IMAD R28, R25, 0x2, R18 ;  /* 0x00000002191c7824 */ /* 0x000fe200078e0212 */
[--C-:B------:R-:W-:Y:S02]  /*11960*/  SHF.R.U64 R45, R54, 0x10, R55.reuse ;  /* 0x00000010362d7819 */ /* 0x100fe40000001237 */
[----:B------:R-:W-:Y:S02]  /*11970*/  SHF.R.U32.HI R54, RZ, 0x10, R55 ;  /* 0x00000010ff367819 */ /* 0x000fe40000011637 */
[----:B------:R-:W0:Y:S02]  /*11980*/  LDS.128 R24, [R28+0x12400] ;  /* 0x012400001c187984 */ /* 0x000e240000000c00 */
[----:B0-----:R-:W-:-:S02]  /*11990*/  HADD2.F32 R29, -RZ, R25.H0_H0 ;  /* 0x20000019ff1d7230 */ /* 0x001fc40000004100 */
[----:B------:R-:W-:Y:S02]  /*119a0*/  HADD2.F32 R30, -RZ, R25.H1_H1 ;  /* 0x30000019ff1e7230 */ /* 0x000fe40000004100 */
[----:B------:R-:W-:Y:S02]  /*119b0*/  HADD2.F32 R25, -RZ, R24.H0_H0 ;  /* 0x20000018ff197230 */ /* 0x000fe40000004100 */
[C---:B------:R-:W-:Y:S01]  /*119c0*/  FMUL.FTZ R37, R29.reuse, R35 ;  /* 0x000000231d257220 */ /* 0x040fe20000410000 */
[----:B------:R-:W-:Y:S01]  /*119d0*/  FMUL.FTZ R39, R29, R34 ;  /* 0x000000221d277220 */ /* 0x000fe20000410000 */
[----:B------:R-:W-:Y:S02]  /*119e0*/  HADD2.F32 R29, -RZ, R52.H0_H0 ;  /* 0x20000034ff1d7230 */ /* 0x000fe40000004100 */
[----:B------:R-:W-:Y:S02]  /*119f0*/  HADD2.F32 R31, -RZ, R26.H0_H0 ;  /* 0x2000001aff1f7230 */ /* 0x000fe40000004100 */
[----:B------:R-:W-:-:S02]  /*11a00*/  HADD2.F32 R32, -RZ, R27.H0_H0 ;  /* 0x2000001bff207230 */ /* 0x000fc40000004100 */
[----:B------:R-:W-:Y:S02]  /*11a10*/  HADD2.F32 R27, -RZ, R27.H1_H1 ;  /* 0x3000001bff1b7230 */ /* 0x000fe40000004100 */
[----:B------:R-:W-:Y:S02]  /*11a20*/  HADD2.F32 R24, -RZ, R24.H1_H1 ;  /* 0x30000018ff187230 */ /* 0x000fe40000004100 */
[----:B------:R-:W-:Y:S01]  /*11a30*/  HADD2.F32 R26, -RZ, R26.H1_H1 ;  /* 0x3000001aff1a7230 */ /* 0x000fe20000004100 */
[----:B--2---:R-:W0:Y:S02]  /*11a40*/  LDS.128 R4, [R47] ;  /* 0x000000002f047984 */ /* 0x004e240000000c00 */
[--C-:B0-----:R-:W-:Y:S02]  /*11a50*/  HADD2.F32 R8, -RZ, R5.reuse.H0_H0 ;  /* 0x20000005ff087230 */ /* 0x101fe40000004100 */
[----:B------:R-:W-:Y:S02]  /*11a60*/  HADD2.F32 R9, -RZ, R5.H1_H1 ;  /* 0x30000005ff097230 */ /* 0x000fe40000004100 */
[----:B------:R-:W-:-:S02]  /*11a70*/  HADD2.F32 R5, -RZ, R4.H0_H0 ;  /* 0x20000004ff057230 */ /* 0x000fc40000004100 */
[----:B------:R-:W-:Y:S01]  /*11a80*/  FFMA.FTZ R37, R8, R34, -R37 ;  /* 0x0000002208257223 */ /* 0x000fe20000010825 */
[----:B------:R-:W-:Y:S01]  /*11a90*/  FMUL.FTZ R34, R30, R36 ;  /* 0x000000241e227220 */ /* 0x000fe20000410000 */
[----:B------:R-:W-:Y:S01]  /*11aa0*/  FFMA.FTZ R39, R8, R35, R39 ;  /* 0x0000002308277223 */ /* 0x000fe20000010027 */
[----:B------:R-:W-:Y:S01]  /*11ab0*/  FMUL.FTZ R8, R25, R70 ;  /* 0x0000004619087220 */ /* 0x000fe20000410000 */
[-C--:B------:R-:W-:Y:S01]  /*11ac0*/  FMUL.FTZ R30, R30, R29.reuse ;  /* 0x0000001d1e1e7220 */ /* 0x080fe20000410000 */
[----:B------:R-:W-:Y:S01]  /*11ad0*/  FFMA.FTZ R34, R9, R29, -R34 ;  /* 0x0000001d09227223 */ /* 0x000fe20000010822 */
[----:B------:R-:W-:Y:S02]  /*11ae0*/  HADD2.F32 R29, -RZ, R71.H0_H0 ;  /* 0x20000047ff1d7230 */ /* 0x000fe40000004100 */
[-C--:B------:R-:W-:Y:S01]  /*11af0*/  FMUL.FTZ R25, R25, R72.reuse ;  /* 0x0000004819197220 */ /* 0x080fe20000410000 */
[----:B------:R-:W-:Y:S01]  /*11b00*/  FFMA.FTZ R72, R5, R72, -R8 ;  /* 0x0000004805487223 */ /* 0x000fe20000010808 */
[----:B------:R-:W-:-:S02]  /*11b10*/  HADD2.F32 R8, -RZ, R73.H0_H0 ;  /* 0x20000049ff087230 */ /* 0x000fc40000004100 */
[----:B------:R-:W-:Y:S01]  /*11b20*/  FFMA.FTZ R36, R9, R36, R30 ;  /* 0x0000002409247223 */ /* 0x000fe2000001001e */
[----:B------:R-:W-:Y:S02]  /*11b30*/  HADD2.F32 R10, -RZ, R6.H0_H0 ;  /* 0x20000006ff0a7230 */ /* 0x000fe40000004100 */
[----:B------:R-:W-:Y:S01]  /*11b40*/  FFMA.FTZ R70, R5, R70, R25 ;  /* 0x0000004605467223 */ /* 0x000fe20000010019 */
[----:B------:R-:W-:Y:S02]  /*11b50*/  HADD2.F32 R71, -RZ, R71.H1_H1 ;  /* 0x30000047ff477230 */ /* 0x000fe40000004100 */
[C---:B------:R-:W-:Y:S01]  /*11b60*/  FMUL.FTZ R5, R31.reuse, R29 ;  /* 0x0000001d1f057220 */ /* 0x040fe20000410000 */
[----:B------:R-:W-:Y:S02]  /*11b70*/  HADD2.F32 R73, -RZ, R73.H1_H1 ;  /* 0x30000049ff497230 */ /* 0x000fe40000004100 */
[----:B------:R-:W-:Y:S01]  /*11b80*/  FMUL.FTZ R9, R31, R8 ;  /* 0x000000081f097220 */ /* 0x000fe20000410000 */
[----:B------:R-:W-:-:S02]  /*11b90*/  HADD2.F32 R30, -RZ, R38.H0_H0 ;  /* 0x20000026ff1e7230 */ /* 0x000fc40000004100 */
[----:B------:R-:W-:Y:S01]  /*11ba0*/  FFMA.FTZ R31, R10, R8, -R5 ;  /* 0x000000080a1f7223 */ /* 0x000fe20000010805 */
[--C-:B------:R-:W-:Y:S02]  /*11bb0*/  HADD2.F32 R11, -RZ, R7.reuse.H0_H0 ;  /* 0x20000007ff0b7230 */ /* 0x100fe40000004100 */
[C---:B------:R-:W-:Y:S01]  /*11bc0*/  FMUL.FTZ R38, R32.reuse, R71 ;  /* 0x0000004720267220 */ /* 0x040fe20000410000 */
[----:B------:R-:W-:Y:S02]  /*11bd0*/  HADD2.F32 R8, -RZ, R54.H0_H0 ;  /* 0x20000036ff087230 */ /* 0x000fe40000004100 */
[-C--:B------:R-:W-:Y:S01]  /*11be0*/  FMUL.FTZ R32, R32, R73.reuse ;  /* 0x0000004920207220 */ /* 0x080fe20000410000 */
[----:B------:R-:W-:Y:S02]  /*11bf0*/  HADD2.F32 R7, -RZ, R7.H1_H1 ;  /* 0x30000007ff077230 */ /* 0x000fe40000004100 */
[----:B------:R-:W-:Y:S01]  /*11c00*/  FFMA.FTZ R38, R11, R73, -R38 ;  /* 0x000000490b267223 */ /* 0x000fe20000010826 */
[----:B------:R-:W-:Y:S01]  /*11c10*/  FMUL.FTZ R40, R27, R30 ;  /* 0x0000001e1b287220 */ /* 0x000fe20000410000 */
[----:B------:R-:W-:Y:S01]  /*11c20*/  FFMA.FTZ R32, R11, R71, R32 ;  /* 0x000000470b207223 */ /* 0x000fe20000010020 */
[----:B------:R-:W-:Y:S01]  /*11c30*/  FMUL.FTZ R42, R27, R8 ;  /* 0x000000081b2a7220 */ /* 0x000fe20000410000 */
[----:B------:R-:W-:-:S02]  /*11c40*/  HADD2.F32 R11, -RZ, R44.H0_H0 ;  /* 0x2000002cff0b7230 */ /* 0x000fc40000004100 */
[----:B------:R-:W-:Y:S01]  /*11c50*/  FFMA.FTZ R10, R10, R29, R9 ;  /* 0x0000001d0a0a7223 */ /* 0x000fe20000010009 */
        /* <DEDUP_REMOVED lines=9> */
[C---:B------:R-:W-:Y:S01]  /*11cf0*/  FMUL.FTZ R35, R26.reuse, R25 ;  /* 0x000000191a237220 */ /* 0x040fe20000410000 */
[----:B------:R-:W-:Y:S01]  /*11d00*/  FMUL.FTZ R26, R26, R9 ;  /* 0x000000091a1a7220 */ /* 0x000fe20000410000 */
[C---:B------:R-:W-:Y:S01]  /*11d10*/  FFMA.FTZ R29, R4.reuse, R11, R24 ;  /* 0x0000000b041d7223 */ /* 0x040fe20000010018 */
[----:B------:R-:W-:Y:S01]  /*11d20*/  FFMA.FTZ R27, R4, R5, -R7 ;  /* 0x00000005041b7223 */ /* 0x000fe20000010807 */
        /* <DEDUP_REMOVED lines=12> */
.L_x_1759:
[----:B------:R-:W-:Y:S05]  /*11df0*/  BSYNC B1 ;  /* 0x0000000000017941 */ /* 0x000fea0003800000 */
.L_x_1758:
[----:B------:R-:W-:Y:S05]  /*11e00*/  @P2 BRA `(.L_x_1731) ;  /* 0x00000004007c2947 */ /* 0x000fea0003800000 */
[----:B------:R-:W2:Y:S01]  /*11e10*/  LDL R41, [R1+0x68] ;  /* 0x0000680001297983 */ /* 0x000ea20000100800 */
[----:B------:R-:W-:Y:S01]  /*11e20*/  LEA.HI R33, R33, R203, RZ, 0x1d ;  /* 0x000000cb21217211 */ /* 0x000fe200078fe8ff */
[----:B------:R-:W-:Y:S01]  /*11e30*/  HADD2.F32 R29, -RZ, R20.H1_H1 ;  /* 0x30000014ff1d7230 */ /* 0x000fe20000004100 */
[----:B0-----:R-:W-:Y:S01]  /*11e40*/  SHF.R.U32.HI R32, RZ, 0x10, R13 ;  /* 0x00000010ff207819 */ /* 0x001fe2000001160d */
[----:B------:R-:W-:Y:S01]  /*11e50*/  HADD2.F32 R31, -RZ, R0.H1_H1 ;  /* 0x30000000ff1f7230 */ /* 0x000fe20000004100 */
[----:B-1----:R-:W-:Y:S01]  /*11e60*/  SHF.R.S32.HI R6, RZ, 0x1f, R33 ;  /* 0x0000001fff067819 */ /* 0x002fe20000011421 */
[----:B------:R-:W-:Y:S01]  /*11e70*/  IMAD.SHL.U32 R4, R33, 0x8, RZ ;  /* 0x0000000821047824 */ /* 0x000fe200078e00ff */
[--C-:B------:R-:W-:Y:S01]  /*11e80*/  SHF.R.U64 R40, R56, 0x10, R57.reuse ;  /* 0x0000001038287819 */ /* 0x100fe20000001239 */
[----:B------:R-:W-:Y:S01]  /*11e90*/  HADD2.F32 R32, -RZ, R32.H0_H0 ;  /* 0x20000020ff207230 */ /* 0x000fe20000004100 */
[----:B------:R-:W-:Y:S01]  /*11ea0*/  LEA.HI R6, R6, R33, RZ, 0x3 ;  /* 0x0000002106067211 */ /* 0x000fe200078f18ff */
[----:B------:R-:W-:Y:S01]  /*11eb0*/  HADD2.F32 R30, -RZ, R0.H0_H0 ;  /* 0x20000000ff1e7230 */ /* 0x000fe20000004100 */
[----:B------:R-:W-:Y:S01]  /*11ec0*/  LOP3.LUT R4, R225, 0x38, R4, 0xf8, !PT ;  /* 0x00000038e1047812 */ /* 0x000fe200078ef804 */
[----:B------:R-:W-:Y:S01]  /*11ed0*/  HADD2.F32 R20, -RZ, R20.H0_H0 ;  /* 0x20000014ff147230 */ /* 0x000fe20000004100 */
[----:B------:R-:W-:Y:S01]  /*11ee0*/  SHF.R.U32.HI R56, RZ, 0x10, R57 ;  /* 0x00000010ff387819 */ /* 0x000fe20000011639 */
[----:B------:R-:W-:Y:S01]  /*11ef0*/  IMAD.SHL.U32 R6, R6, 0x400, RZ ;  /* 0x0000040006067824 */ /* 0x000fe200078e00ff */
[----:B------:R-:W-:-:S02]  /*11f00*/  LOP3.LUT R8, R4, R62, RZ, 0x3c, !PT ;  /* 0x0000003e04087212 */ /* 0x000fc400078e3cff */
[----:B------:R-:W-:Y:S02]  /*11f10*/  SHF.R.U64 R38, R12, 0x10, R13 ;  /* 0x000000100c267819 */ /* 0x000fe4000000120d */
[----:B------:R-:W-:Y:S02]  /*11f20*/  LOP3.LUT R9, R6, 0x7fffe000, RZ, 0xc0, !PT ;  /* 0x7fffe00006097812 */ /* 0x000fe400078ec0ff */
[----:B------:R-:W-:Y:S02]  /*11f30*/  SHF.R.U64 R37, R14, 0x10, R15 ;  /* 0x000000100e257819 */ /* 0x000fe4000000120f */
[----:B-----5:R-:W-:Y:S02]  /*11f40*/  IADD3 R9, R8, R9, R61 ;  /* 0x0000000908097210 */ /* 0x020fe40007ffe03d */
[--C-:B------:R-:W-:Y:S02]  /*11f50*/  SHF.R.U64 R39, R58, 0x10, R59.reuse ;  /* 0x000000103a277819 */ /* 0x100fe4000000123b */
[----:B------:R-:W-:Y:S01]  /*11f60*/  SHF.R.U32.HI R58, RZ, 0x10, R59 ;  /* 0x00000010ff3a7819 */ /* 0x000fe2000001163b */
[----:B------:R-:W-:Y:S01]  /*11f70*/  IMAD R24, R9, 0x2, R18 ;  /* 0x0000000209187824 */ /* 0x000fe200078e0212 */
[----:B------:R-:W-:-:S04]  /*11f80*/  SHF.R.U32.HI R36, RZ, 0x10, R15 ;  /* 0x00000010ff247819 */ /* 0x000fc8000001160f */
        /* <DEDUP_REMOVED lines=8> */
[----:B------:R-:W-:Y:S02]  /*12010*/  HADD2.F32 R27, -RZ, R10.H0_H0 ;  /* 0x2000000aff1b7230 */ /* 0x000fe40000004100 */
[--C-:B------:R-:W-:Y:S02]  /*12020*/  HADD2.F32 R28, -RZ, R11.reuse.H0_H0 ;  /* 0x2000000bff1c7230 */ /* 0x100fe40000004100 */
[----:B------:R-:W-:Y:S01]  /*12030*/  FMUL.FTZ R34, R26, R25 ;  /* 0x000000191a227220 */ /* 0x000fe20000410000 */
[----:B------:R-:W-:Y:S02]  /*12040*/  HADD2.F32 R11, -RZ, R11.H1_H1 ;  /* 0x3000000bff0b7230 */ /* 0x000fe40000004100 */
[----:B------:R-:W-:Y:S02]  /*12050*/  HADD2.F32 R8, -RZ, R8.H1_H1 ;  /* 0x30000008ff087230 */ /* 0x000fe40000004100 */
[----:B------:R-:W-:Y:S01]  /*12060*/  HADD2.F32 R10, -RZ, R10.H1_H1 ;  /* 0x3000000aff0a7230 */ /* 0x000fe20000004100 */
[----:B--2---:R-:W0:Y:S02]  /*12070*/  LDS.128 R4, [R41] ;  /* 0x0000000029047984 */ /* 0x004e240000000c00 */
[----:B0-----:R-:W-:-:S02]  /*12080*/  HADD2.F32 R13, -RZ, R5.H1_H1 ;  /* 0x30000005ff0d7230 */ /* 0x001fc40000004100 */
[----:B------:R-:W-:Y:S02]  /*12090*/  HADD2.F32 R12, -RZ, R5.H0_H0 ;  /* 0x20000005ff0c7230 */ /* 0x000fe40000004100 */
[----:B------:R-:W-:Y:S02]  /*120a0*/  HADD2.F32 R5, -RZ, R4.H0_H0 ;  /* 0x20000004ff057230 */ /* 0x000fe40000004100 */
[----:B------:R-:W-:Y:S01]  /*120b0*/  FFMA.FTZ R26, R13, R25, -R0 ;  /* 0x000000190d1a7223 */ /* 0x000fe20000010800 */
[C---:B------:R-:W-:Y:S01]  /*120c0*/  FMUL.FTZ R0, R9.reuse, R30 ;  /* 0x0000001e09007220 */ /* 0x040fe20000410000 */
[C---:B------:R-:W-:Y:S01]  /*120d0*/  FFMA.FTZ R33, R12.reuse, R29, -R33 ;  /* 0x0000001d0c217223 */ /* 0x040fe20000010821 */
[----:B------:R-:W-:Y:S01]  /*120e0*/  FFMA.FTZ R35, R12, R31, R35 ;  /* 0x0000001f0c237223 */ /* 0x000fe20000010023 */
[----:B------:R-:W-:Y:S02]  /*120f0*/  HADD2.F32 R12, -RZ, R3.H0_H0 ;  /* 0x20000003ff0c7230 */ /* 0x000fe40000004100 */
[----:B------:R-:W-:Y:S01]  /*12100*/  FMUL.FTZ R9, R9, R20 ;  /* 0x0000001409097220 */ /* 0x000fe20000410000 */
[----:B------:R-:W-:Y:S01]  /*12110*/  FFMA.FTZ R34, R13, R32, R34 ;  /* 0x000000200d227223 */ /* 0x000fe20000010022 */
[----:B------:R-:W-:Y:S01]  /*12120*/  FFMA.FTZ R13, R5, R20, -R0 ;  /* 0x00000014050d7223 */ /* 0x000fe20000010800 */
[----:B------:R-:W-:-:S02]  /*12130*/  HADD2.F32 R14, -RZ, R6.H0_H0 ;  /* 0x20000006ff0e7230 */ /* 0x000fc40000004100 */
[----:B------:R-:W-:Y:S01]  /*12140*/  FFMA.FTZ R30, R5, R30, R9 ;  /* 0x0000001e051e7223 */ /* 0x000fe20000010009 */
[----:B------:R-:W-:Y:S02]  /*12150*/  HADD2.F32 R0, -RZ, R21.H0_H0 ;  /* 0x20000015ff007230 */ /* 0x000fe40000004100 */
[C---:B------:R-:W-:Y:S01]  /*12160*/  FMUL.FTZ R5, R27.reuse, R12 ;  /* 0x0000000c1b057220 */ /* 0x040fe20000410000 */
[----:B------:R-:W-:Y:S02]  /*12170*/  HADD2.F32 R3, -RZ, R3.H1_H1 ;  /* 0x30000003ff037230 */ /* 0x000fe40000004100 */
[----:B------:R-:W-:Y:S02]  /*12180*/  HADD2.F32 R21, -RZ, R21.H1_H1 ;  /* 0x30000015ff157230 */ /* 0x000fe40000004100 */
[-C--:B------:R-:W-:Y:S01]  /*12190*/  FMUL.FTZ R27, R27, R0.reuse ;  /* 0x000000001b1b7220 */ /* 0x080fe20000410000 */
[----:B------:R-:W-:Y:S01]  /*121a0*/  FFMA.FTZ R25, R14, R0, -R5 ;  /* 0x000000000e197223 */ /* 0x000fe20000010805 */
[----:B------:R-:W-:-:S02]  /*121b0*/  HADD2.F32 R20, -RZ, R36.H0_H0 ;  /* 0x20000024ff147230 */ /* 0x000fc40000004100 */
[C---:B------:R-:W-:Y:S01]  /*121c0*/  FMUL.FTZ R32, R28.reuse, R3 ;  /* 0x000000031c207220 */ /* 0x040fe20000410000 */
[----:B------:R-:W-:Y:S02]  /*121d0*/  HADD2.F32 R0, -RZ, R58.H0_H0 ;  /* 0x2000003aff007230 */ /* 0x000fe40000004100 */
[----:B------:R-:W-:Y:S01]  /*121e0*/  FMUL.FTZ R28, R28, R21 ;  /* 0x000000151c1c7220 */ /* 0x000fe20000410000 */
[--C-:B------:R-:W-:Y:S02]  /*121f0*/  HADD2.F32 R15, -RZ, R7.reuse.H0_H0 ;  /* 0x20000007ff0f7230 */ /* 0x100fe40000004100 */
[----:B------:R-:W-:Y:S01]  /*12200*/  FFMA.FTZ R27, R14, R12, R27 ;  /* 0x0000000c0e1b7223 */ /* 0x000fe2000001001b */
[----:B------:R-:W-:Y:S02]  /*12210*/  HADD2.F32 R7, -RZ, R7.H1_H1 ;  /* 0x30000007ff077230 */ /* 0x000fe40000004100 */
[C---:B------:R-:W-:Y:S01]  /*12220*/  FMUL.FTZ R12, R11.reuse, R20 ;  /* 0x000000140b0c7220 */ /* 0x040fe20000410000 */
[----:B------:R-:W-:Y:S01]  /*12230*/  FMUL.FTZ R14, R11, R0 ;  /* 0x000000000b0e7220 */ /* 0x000fe20000410000 */
[----:B------:R-:W-:Y:S01]  /*12240*/  FFMA.FTZ R28, R15, R3, R28 ;  /* 0x000000030f1c7223 */ /* 0x000fe2000001001c */
[----:B------:R-:W-:-:S02]  /*12250*/  HADD2.F32 R9, -RZ, R38.H0_H0 ;  /* 0x20000026ff097230 */ /* 0x000fc40000004100 */
[----:B------:R-:W-:Y:S01]  /*12260*/  FFMA.FTZ R32, R15, R21, -R32 ;  /* 0x000000150f207223 */ /* 0x000fe20000010820 */
        /* <DEDUP_REMOVED lines=25> */
.L_x_1731:
[----:B------:R-:W-:Y:S05]  /*12400*/  BSYNC B0 ;  /* 0x0000000000007941 */ /* 0x000fea0003800000 */
.L_x_1709:
[----:B------:R-:W-:Y:S01]  /*12410*/  @!PT LDS RZ, [RZ] ;  /* 0x00000000fffff984 */ /* 0x000fe20000000800 */
[----:B------:R-:W-:Y:S01]  /*12420*/  @!PT LDS RZ, [RZ] ;  /* 0x00000000fffff984 */ /* 0x000fe20000000800 */
[----:B------:R-:W-:Y:S01]  /*12430*/  @!PT LDS RZ, [RZ] ;  /* 0x00000000fffff984 */ /* 0x000fe20000000800 */
[----:B------:R-:W-:Y:S01]  /*12440*/  @!PT LDS RZ, [RZ] ;  /* 0x00000000fffff984 */ /* 0x000fe20000000800 */
[----:B------:R1:W-:Y:S06]  /*12450*/  MEMBAR.ALL.CTA ;  /* 0x0000000000007992 */ /* 0x0003ec0000008000 */
[----:B-1----:R-:W1:Y:S01]  /*12460*/  FENCE.VIEW.ASYNC.S ;  /* 0x00000000000073c6 */ /* 0x002e620000000000 */
[----:B------:R-:W-:Y:S05]  /*12470*/  WARPSYNC.ALL ;  /* 0x0000000000007948 */ /* 0x000fea0003800000 */
[----:B-1----:R-:W-:Y:S06]  /*12480*/  BAR.SYNC.DEFER_BLOCKING 0xd, 0x100 ;  /* 0x0344000000007b1d */ /* 0x002fec0000010000 */
.L_x_1707:
[----:B0--3--:R-:W3:Y:S02]  /*12490*/  LDL R0, [R1+0x38] ;  /* 0x0000380001007983 */ /* 0x009ee40000100800 */
[----:B---3--:R-:W-:-:S13]  /*124a0*/  R2UR UR4, R0 ;  /* 0x00000000000472ca */ /* 0x008fda00000e0000 */
[----:B------:R-:W-:-:S04]  /*124b0*/  MOV R0, UR4 ;  /* 0x0000000400007c02 */ /* 0x000fc80008000f00 */
[----:B------:R-:W-:-:S13]  /*124c0*/  ISETP.NE.AND P0, PT, R0, 0x3, PT ;  /* 0x000000030000780c */ /* 0x000fda0003f05270 */
[----:B------:R-:W-:Y:S05]  /*124d0*/  @!P0 BRA `(.L_x_1760) ;  /* 0x0000000000048947 */ /* 0x000fea0003800000 */
[----:B------:R-:W-:Y:S01]  /*124e0*/  BPT.TRAP 0x1 ;  /* 0x000000040000795c */ /* 0x000fe20000300000 */
.L_x_1760:
[----:B--2-4-:R-:W-:Y:S01]  /*124f0*/  IMAD R7, R194, 0x8, R18 ;  /* 0x00000008c2077824 */ /* 0x014fe200078e0212 */
[----:B------:R-:W-:-:S04]  /*12500*/  SHF.L.U32 R0, R199, 0x1f, RZ ;  /* 0x0000001fc7007819 */ /* 0x000fc800000006ff */
[----:B------:R0:W2:Y:S01]  /*12510*/  SYNCS.PHASECHK.TRANS64.TRYWAIT P1, [R7+URZ+0x30830], R0 ;  /* 0x03083000070075a7 */ /* 0x0000a2000802017f */
[----:B------:R-:W-:Y:S05]  /*12520*/  @!P0 BRA `(.L_x_1761) ;  /* 0x0000000000048947 */ /* 0x000fea0003800000 */
[----:B------:R-:W-:Y:S01]  /*12530*/  BPT.TRAP 0x1 ;  /* 0x000000040000795c */ /* 0x000fe20000300000 */
.L_x_1761:
[----:B--2---:R-:W-:Y:S05]  /*12540*/  @P1 BRA `(.L_x_1762) ;  /* 0x0000000000081947 */ /* 0x004fea0003800000 */
[----:B------:R-:W2:Y:S02]  /*12550*/  SYNCS.PHASECHK.TRANS64.TRYWAIT P1, [R7+URZ+0x30830], R0 ;  /* 0x03083000070075a7 */ /* 0x000ea4000802017f */
[----:B--2---:R-:W-:Y:S05]  /*12560*/  @!P1 BRA `(.L_x_1763) ;  /* 0x0000018000ac9947 */ /* 0x004fea0003800000 */
.L_x_1762:
[----:B------:R-:W-:Y:S05]  /*12570*/  WARPSYNC.ALL ;  /* 0x0000000000007948 */ /* 0x000fea0003800000 */
[----:B0-2---:R-:W-:Y:S01]  /*12580*/  VIADD R0, R18, 0x1e400 ;  /* 0x0001e40012007836 */ /* 0x005fe20000000000 */
[----:B------:R-:W-:Y:S01]  /*12590*/  R2UR UR4, R68 ;  /* 0x00000000440472ca */ /* 0x000fe200000e0000 */
[----:B------:R-:W-:Y:S01]  /*125a0*/  IMAD.MOV.U32 R5, RZ, RZ, 0x40000040 ;  /* 0x40000040ff057424 */ /* 0x000fe200078e00ff */
[----:B-----5:R-:W-:Y:S01]  /*125b0*/  WARPGROUP.ARRIVE ;  /* 0x00000000000079c5 */ /* 0x020fe20000000000 */
[----:B------:R-:W-:Y:S01]  /*125c0*/  UMOV UR9, 0x40000040 ;  /* 0x4000004000097882 */ /* 0x000fe20000000000 */
[----:B------:R-:W-:Y:S01]  /*125d0*/  SHF.R.U32.HI R0, RZ, 0x4, R0 ;  /* 0x00000004ff007819 */ /* 0x000fe20000011600 */
[----:B------:R-:W-:Y:S01]  /*125e0*/  IMAD.MOV.U32 R9, RZ, RZ, 0x40000040 ;  /* 0x40000040ff097424 */ /* 0x000fe200078e00ff */
[----:B------:R-:W-:Y:S01]  /*125f0*/  R2UR UR11, R5 ;  /* 0x00000000050b72ca */ /* 0x000fe200000e0000 */
[----:B------:R-:W-:Y:S01]  /*12600*/  IMAD.U32 R11, RZ, RZ, UR9 ;  /* 0x00000009ff0b7e24 */ /* 0x000fe2000f8e00ff */
[----:B------:R-:W-:Y:S01]  /*12610*/  LOP3.LUT R0, R0, 0x3fff, RZ, 0xc0, !PT ;  /* 0x00003fff00007812 */ /* 0x000fe200078ec0ff */
[----:B------:R-:W-:Y:S01]  /*12620*/  UMOV UR57, 0x40000040 ;  /* 0x4000004000397882 */ /* 0x000fe20000000000 */
[----:B------:R-:W-:Y:S01]  /*12630*/  UMOV UR53, 0x40000040 ;  /* 0x4000004000357882 */ /* 0x000fe20000000000 */
        /* <DEDUP_REMOVED lines=10> */
[----:B------:R-:W-:Y:S01]  /*126e0*/  UIADD3 UR56, UR4, 0x404, URZ ;  /* 0x0000040404387890 */ /* 0x000fe2000fffe03f */
[C---:B------:R-:W-:Y:S01]  /*126f0*/  R2UR UR10, R4.reuse ;  /* 0x00000000040a72ca */ /* 0x040fe200000e0000 */
[----:B------:R-:W-:Y:S01]  /*12700*/  IMAD.U32 R10, RZ, RZ, UR8 ;  /* 0x00000008ff0a7e24 */ /* 0x000fe2000f8e00ff */
[----:B------:R-:W-:Y:S01]  /*12710*/  IADD3 R8, R4, 0x2, RZ ;  /* 0x0000000204087810 */ /* 0x000fe20007ffe0ff */
[----:B------:R-:W-:-:S02]  /*12720*/  UIADD3 UR52, UR4, 0x406, URZ ;  /* 0x0000040604347890 */ /* 0x000fc4000fffe03f */
[----:B------:R-:W-:Y:S01]  /*12730*/  UIADD3 UR48, UR4, 0x800, URZ ;  /* 0x0000080004307890 */ /* 0x000fe2000fffe03f */
[----:B------:R0:W-:Y:S01]  /*12740*/  STL.64 [R1+0x28], R10 ;  /* 0x0000280a01007387 */ /* 0x0001e20000100a00 */
[----:B------:R-:W-:Y:S02]  /*12750*/  UIADD3 UR44, UR4, 0x802, URZ ;  /* 0x00000802042c7890 */ /* 0x000fe4000fffe03f */
[----:B------:R-:W-:Y:S02]  /*12760*/  UIADD3 UR40, UR4, 0x804, URZ ;  /* 0x0000080404287890 */ /* 0x000fe4000fffe03f */
[----:B------:R-:W-:Y:S02]  /*12770*/  UIADD3 UR36, UR4, 0x806, URZ ;  /* 0x0000080604247890 */ /* 0x000fe4000fffe03f */
[----:B------:R-:W-:Y:S01]  /*12780*/  HGMMA.64x96x16.F32 R24, gdesc[UR8], RZ, !UPT, gsb0 ;  /* 0x01600000081879f0 */ /* 0x000fe2000c0008ff */
[----:B------:R-:W-:Y:S01]  /*12790*/  R2UR UR10, R8 ;  /* 0x00000000080a72ca */ /* 0x000fe200000e0000 */
[----:B------:R-:W-:Y:S01]  /*127a0*/  UMOV UR8, UR5 ;  /* 0x0000000500087c82 */ /* 0x000fe20008000000 */
[----:B------:R-:W-:Y:S01]  /*127b0*/  R2UR UR11, R9 ;  /* 0x00000000090b72ca */ /* 0x000fe200000e0000 */
[----:B------:R-:W-:Y:S01]  /*127c0*/  UMOV UR9, 0x40000040 ;  /* 0x4000004000097882 */ /* 0x000fe20000000000 */
[----:B------:R-:W-:Y:S01]  /*127d0*/  VIADD R8, R4, 0x4 ;  /* 0x0000000404087836 */ /* 0x000fe20000000000 */
[----:B------:R-:W-:Y:S01]  /*127e0*/  UIADD3 UR5, UR4, 0x4, URZ ;  /* 0x0000000404057890 */ /* 0x000fe2000fffe03f */
[----:B------:R-:W-:Y:S01]  /*127f0*/  IMAD.MOV.U32 R9, RZ, RZ, 0x40000040 ;  /* 0x40000040ff097424 */ /* 0x000fe200078e00ff */
[----:B------:R-:W-:Y:S01]  /*12800*/  UMOV UR37, 0x40000040 ;  /* 0x4000004000257882 */ /* 0x000fe20000000000 */
[----:B0-----:R-:W-:-:S02]  /*12810*/  IMAD.U32 R10, RZ, RZ, UR8 ;  /* 0x00000008ff0a7e24 */ /* 0x001fc4000f8e00ff */
        /* <DEDUP_REMOVED lines=37> */
[----:B------:R-:W-:Y:S02]  /*12a70*/  IMAD.MOV.U32 R9, RZ, RZ, 0x40000040 ;  /* 0x40000040ff097424 */ /* 0x000fe400078e00ff */
        /* <DEDUP_REMOVED lines=11> */
[----:B0-----:R-:W-:Y:S01]  /*12b30*/  MOV R10, UR8 ;  /* 0x00000008000a7c02 */ /* 0x001fe20008000f00 */
[----:B------:R-:W-:Y:S02]  /*12b40*/  IMAD.MOV.U32 R9, RZ, RZ, 0x40000040 ;  /* 0x40000040ff097424 */ /* 0x000fe400078e00ff */
[----:B------:R-:W-:Y:S01]  /*12b50*/  IMAD.U32 R11, RZ, RZ, UR9 ;  /* 0x00000009ff0b7e24 */ /* 0x000fe2000f8e00ff */
[----:B------:R-:W-:Y:S01]  /*12b60*/  R2UR UR58, R8 ;  /* 0x00000000083a72ca */ /* 0x000fe200000e0000 */
[----:B------:R-:W-:Y:S01]  /*12b70*/  VIADD R8, R4, 0x306 ;  /* 0x0000030604087836 */ /* 0x000fe20000000000 */
[----:B------:R-:W-:Y:S01]  /*12b80*/  R2UR UR59, R9 ;  /* 0x00000000093b72ca */ /* 0x000fe200000e0000 */
[----:B------:R-:W-:Y:S01]  /*12b90*/  IMAD.MOV.U32 R9, RZ, RZ, 0x40000040 ;  /* 0x40000040ff097424 */ /* 0x000fe200078e00ff */
[----:B------:R0:W-:Y:S02]  /*12ba0*/  STL.64 [R1], R10 ;  /* 0x0000000a01007387 */ /* 0x0001e40000100a00 */
[----:B------:R-:W-:-:S02]  /*12bb0*/  R2UR UR54, R8 ;  /* 0x00000000083672ca */ /* 0x000fc400000e0000 */
[----:B------:R-:W-:Y:S01]  /*12bc0*/  R2UR UR55, R9 ;  /* 0x00000000093772ca */ /* 0x000fe200000e0000 */
[----:B------:R-:W-:Y:S01]  /*12bd0*/  IMAD.MOV.U32 R9, RZ, RZ, 0x40000040 ;  /* 0x40000040ff097424 */ /* 0x000fe200078e00ff */
[----:B------:R-:W-:-:S04]  /*12be0*/  IADD3 R8, R4, 0x600, RZ ;  /* 0x0000060004087810 */ /* 0x000fc80007ffe0ff */
[----:B------:R-:W-:Y:S01]  /*12bf0*/  R2UR UR50, R8 ;  /* 0x00000000083272ca */ /* 0x000fe200000e0000 */
[----:B------:R-:W-:Y:S01]  /*12c00*/  VIADD R8, R4, 0x602 ;  /* 0x0000060204087836 */ /* 0x000fe20000000000 */
[----:B------:R-:W-:Y:S01]  /*12c10*/  R2UR UR51, R9 ;  /* 0x00000000093372ca */ /* 0x000fe200000e0000 */
[----:B------:R-:W-:-:S03]  /*12c20*/  IMAD.MOV.U32 R9, RZ, RZ, 0x40000040 ;  /* 0x40000040ff097424 */ /* 0x000fc600078e00ff */
[----:B------:R-:W-:Y:S01]  /*12c30*/  R2UR UR46, R8 ;  /* 0x00000000082e72ca */ /* 0x000fe200000e0000 */
[C---:B------:R-:W-:Y:S01]  /*12c40*/  VIADD R8, R4.reuse, 0x604 ;  /* 0x0000060404087836 */ /* 0x040fe20000000000 */
[----:B------:R-:W-:Y:S01]  /*12c50*/  R2UR UR47, R9 ;  /* 0x00000000092f72ca */ /* 0x000fe200000e0000 */
[----:B------:R-:W-:Y:S01]  /*12c60*/  IMAD.MOV.U32 R9, RZ, RZ, 0x40000040 ;  /* 0x40000040ff097424 */ /* 0x000fe200078e00ff */
[----:B------:R-:W-:Y:S02]  /*12c70*/  IADD3 R4, R4, 0x606, RZ ;  /* 0x0000060604047810 */ /* 0x000fe40007ffe0ff */
        /* <DEDUP_REMOVED lines=27> */
.L_x_1764:
[----:B------:R-:W2:Y:S01]  /*12e30*/  LDL R0, [R1+0x44] ;  /* 0x0000440001007983 */ /* 0x000ea20000100800 */
[----:B------:R-:W0:Y:S03]  /*12e40*/  LDC R92, c[0x0][0x448] ;  /* 0x00011200ff5c7b82 */ /* 0x000e260000000800 */
[----:B------:R-:W2:Y:S04]  /*12e50*/  LDL R90, [R1+0x30] ;  /* 0x00003000015a7983 */ /* 0x000ea80000100800 */
[----:B------:R-:W3:Y:S01]  /*12e60*/  LDL R8, [R1+0x40] ;  /* 0x0000400001087983 */ /* 0x000ee20000100800 */
[----:B------:R-:W4:Y:S01]  /*12e70*/  LDC.64 R10, c[0x0][0x9e0] ;  /* 0x00027800ff0a7b82 */ /* 0x000f220000000a00 */
[----:B------:R-:W-:Y:S01]  /*12e80*/  IMAD.MOV.U32 R5, RZ, RZ, -0x60 ;  /* 0xffffffa0ff057424 */ /* 0x000fe200078e00ff */
[----:B------:R-:W-:Y:S01]  /*12e90*/  LOP3.LUT R22, R22, 0xffefffff, RZ, 0xc0, !PT ;  /* 0xffefffff16167812 */ /* 0x000fe200078ec0ff */
[----:B------:R-:W-:Y:S01]  /*12ea0*/  ULDC UR4, c[0x0][0x9dc] ;  /* 0x0002770000047ab9 */ /* 0x000fe20000000800 */
[----:B0-----:R-:W-:-:S13]  /*12eb0*/  ISETP.NE.AND P1, PT, R92, 0x1, PT ;  /* 0x000000015c00780c */ /* 0x001fda0003f25270 */
[----:B-1----:R-:W0:Y:S08]  /*12ec0*/  @P1 LDC R3, c[0x0][0x44c] ;  /* 0x00011300ff031b82 */ /* 0x002e300000000800 */
[----:B------:R-:W1:Y:S01]  /*12ed0*/  @P1 LDC R6, c[0x0][0x450] ;  /* 0x00011400ff061b82 */ /* 0x000e620000000800 */
[----:B------:R-:W-:Y:S02]  /*12ee0*/  @P1 LOP3.LUT R22, R22, 0x100000, RZ, 0xfc, !PT ;  /* 0x0010000016161812 */ /* 0x000fe400078efcff */
[----:B------:R-:W-:-:S02]  /*12ef0*/  MOV R9, UR4 ;  /* 0x0000000400097c02 */ /* 0x000fc40008000f00 */
[----:B------:R-:W-:Y:S01]  /*12f00*/  LOP3.LUT R22, R22, 0xfff7ffff, RZ, 0xc0, !PT ;  /* 0xfff7ffff16167812 */ /* 0x000fe200078ec0ff */
[----:B--2---:R-:W-:-:S04]  /*12f10*/  IMAD.IADD R0, R0, 0x1, R90 ;  /* 0x0000000100007824 */ /* 0x004fc800078e025a */
[----:B0-----:R-:W-:-:S04]  /*12f20*/  @P1 IMAD.HI.U32 R3, R0, R3, RZ ;  /* 0x0000000300031227 */ /* 0x001fc800078e00ff */
[----:B------:R-:W-:Y:S01]  /*12f30*/  IMAD.MOV.U32 R4, RZ, RZ, R0 ;  /* 0x000000ffff047224 */ /* 0x000fe200078e0000 */
[----:B-1----:R-:W-:Y:S01]  /*12f40*/  @P1 SHF.R.U32.HI R4, RZ, R6, R3 ;  /* 0x00000006ff041219 */ /* 0x002fe20000011603 */
[----:B------:R-:W-:-:S04]  /*12f50*/  VIADD R3, R7, 0x30840 ;  /* 0x0003084007037836 */ /* 0x000fc80000000000 */
[----:B------:R-:W0:Y:S01]  /*12f60*/  SHFL.IDX PT, R13, R4, RZ, 0x1c1f ;  /* 0x001c1fff040d7589 */ /* 0x000e2200000e0000 */
[----:B------:R-:W-:-:S04]  /*12f70*/  PRMT R3, R204, 0x654, R3 ;  /* 0x00000654cc037816 */ /* 0x000fc80000000003 */
[----:B------:R1:W-:Y:S01]  /*12f80*/  SYNCS.ARRIVE.TRANS64.RED.A1T0 RZ, [R3+URZ], RZ ;  /* 0x000000ff03ff79a7 */ /* 0x0003e2000810043f */
[----:B----4-:R-:W-:Y:S01]  /*12f90*/  ISETP.GE.AND P1, PT, R11, 0x1, PT ;  /* 0x000000010b00780c */ /* 0x010fe20003f26270 */
[C---:B------:R-:W-:Y:S02]  /*12fa0*/  IMAD R0, R2.reuse, -0x60, R201 ;  /* 0xffffffa002007824 */ /* 0x040fe400078e02c9 */
[----:B-1----:R-:W-:-:S04]  /*12fb0*/  IMAD R3, R2, R5, 0x61 ;  /* 0x0000006102037424 */ /* 0x002fc800078e0205 */
[----:B---3--:R-:W-:Y:S01]  /*12fc0*/  IMAD R5, R8, -0x2, R3 ;  /* 0xfffffffe08057824 */ /* 0x008fe200078e0203 */
[----:B------:R-:W-:Y:S01]  /*12fd0*/  LOP3.LUT R6, RZ, R9, RZ, 0x33, !PT ;  /* 0x00000009ff067212 */ /* 0x000fe200078e33ff */
[----:B------:R-:W-:-:S03]  /*12fe0*/  VIADD R0, R0, 0x60 ;  /* 0x0000006000007836 */ /* 0x000fc60000000000 */
[----:B------:R-:W-:Y:S01]  /*12ff0*/  IADD3 R7, -R200, R5, R201 ;  /* 0x00000005c8077210 */ /* 0x000fe20007ffe1c9 */
[----:B------:R-:W-:-:S04]  /*13000*/  IMAD R12, R8, -0x2, R0 ;  /* 0xfffffffe080c7824 */ /* 0x000fc800078e0200 */
[C---:B------:R-:W-:Y:S02]  /*13010*/  IMAD.IADD R14, R7.reuse, 0x1, R6 ;  /* 0x00000001070e7824 */ /* 0x040fe400078e0206 */
[----:B------:R-:W-:Y:S01]  /*13020*/  IMAD.IADD R75, R7, 0x1, R10 ;  /* 0x00000001074b7824 */ /* 0x000fe200078e020a */
[----:B------:R-:W-:Y:S01]  /*13030*/  @P1 LOP3.LUT R22, R22, 0x80000, RZ, 0xfc, !PT ;  /* 0x0008000016161812 */ /* 0x000fe200078efcff */
[----:B------:R-:W-:Y:S01]  /*13040*/  VIADD R20, R3, 0xffffffff ;  /* 0xffffffff03147836 */ /* 0x000fe20000000000 */
[----:B0-----:R-:W-:Y:S01]  /*13050*/  IADD3 R6, R14, R13, RZ ;  /* 0x0000000d0e067210 */ /* 0x001fe20007ffe0ff */
[----:B------:R-:W-:Y:S01]  /*13060*/  VIADD R72, R5, 0xffffffff ;  /* 0xffffffff05487836 */ /* 0x000fe20000000000 */
[----:B------:R-:W-:Y:S01]  /*13070*/  VIADDMNMX R0, R13, R75, R12, PT ;  /* 0x0000004b0d007246 */ /* 0x000fe2000380010c */
[----:B------:R-:W-:Y:S06]  /*13080*/  @!P1 BRA `(.L_x_1765) ;  /* 0x00000000004c9947 */ /* 0x000fec0003800000 */
[----:B------:R-:W-:Y:S01]  /*13090*/  IADD3 R3, -R200, R201, R13 ;  /* 0x000000c9c8037210 */ /* 0x000fe20007ffe10d */
[----:B------:R-:W-:Y:S03]  /*130a0*/  BSSY B0, `(.L_x_1766) ;  /* 0x000000e000007945 */ /* 0x000fe60003800000 */
        /* <DEDUP_REMOVED lines=9> */
.L_x_1767:
[----:B------:R-:W-:-:S13]  /*13140*/  ISETP.NE.AND P1, PT, R11, 0x1, PT ;  /* 0x000000010b00780c */ /* 0x000fda0003f25270 */
[----:B------:R-:W0:Y:S02]  /*13150*/  @P1 LDC.64 R76, c[0x0][0x9e8] ;  /* 0x00027a00ff4c1b82 */ /* 0x000e240000000a00 */
[----:B0-----:R-:W-:-:S05]  /*13160*/  @P1 IMAD.HI.U32 R8, R3, R76, RZ ;  /* 0x0000004c03081227 */ /* 0x001fca00078e00ff */
[----:B------:R-:W-:-:S07]  /*13170*/  @P1 SHF.R.U32.HI R3, RZ, R77, R8 ;  /* 0x0000004dff031219 */ /* 0x000fce0000011608 */
.L_x_1768:
[----:B------:R-:W-:Y:S05]  /*13180*/  BSYNC B0 ;  /* 0x0000000000007941 */ /* 0x000fea0003800000 */
.L_x_1766:
[----:B------:R-:W-:-:S05]  /*13190*/  IMAD R3, R3, R11, R72 ;  /* 0x0000000b03037224 */ /* 0x000fca00078e0248 */
[----:B------:R-:W-:Y:S02]  /*131a0*/  VIMNMX R6, R6, R3, !PT ;  /* 0x0000000306067248 */ /* 0x000fe40007fe0100 */
[----:B------:R-:W-:-:S07]  /*131b0*/  VIADDMNMX R0, R3, R11, R0, PT ;  /* 0x0000000b03007246 */ /* 0x000fce0003800100 */
.L_x_1765:
[C---:B------:R-:W-:Y:S02]  /*131c0*/  ISETP.GE.AND P6, PT, R20.reuse, 0x9, PT ;  /* 0x000000091400780c */ /* 0x040fe40003fc6270 */
[----:B------:R-:W-:Y:S02]  /*131d0*/  ISETP.GE.AND P1, PT, R20, 0x2, PT ;  /* 0x000000021400780c */ /* 0x000fe40003f26270 */
[C---:B------:R-:W-:Y:S02]  /*131e0*/  ISETP.GT.AND P2, PT, R6.reuse, 0x8, !P6 ;  /* 0x000000080600780c */ /* 0x040fe40007744270 */
[----:B------:R-:W-:Y:S02]  /*131f0*/  ISETP.GT.AND P3, PT, R6, 0x1, !P1 ;  /* 0x000000010600780c */ /* 0x000fe40004f64270 */
[----:B------:R-:W-:Y:S02]  /*13200*/  ISETP.LT.OR P2, PT, R0, 0x9, P2 ;  /* 0x000000090000780c */ /* 0x000fe40001741670 */
[----:B------:R-:W-:-:S02]  /*13210*/  ISETP.GE.AND P4, PT, R20, 0xa, PT ;  /* 0x0000000a1400780c */ /* 0x000fc40003f86270 */
[----:B------:R-:W-:Y:S02]  /*13220*/  FSEL R99, R28, -INF , !P2 ;  /* 0xff8000001c637808 */ /* 0x000fe40005000000 */
[----:B------:R-:W-:Y:S02]  /*13230*/  ISETP.LT.OR P3, PT, R0, 0x2, P3 ;  /* 0x000000020000780c */ /* 0x000fe40001f61670 */
[----:B------:R-:W-:Y:S02]  /*13240*/  ISETP.GT.AND P2, PT, R6, 0x9, !P4 ;  /* 0x000000090600780c */ /* 0x000fe40006744270 */
[----:B------:R-:W-:Y:S02]  /*13250*/  FSEL R93, R25, -INF , !P3 ;  /* 0xff800000195d7808 */ /* 0x000fe40005800000 */
[----:B------:R-:W-:Y:S02]  /*13260*/  ISETP.LT.OR P2, PT, R0, 0xa, P2 ;  /* 0x0000000a0000780c */ /* 0x000fe40001741670 */
[----:B------:R-:W-:-:S02]  /*13270*/  ISETP.GE.AND P3, PT, R20, 0x11, PT ;  /* 0x000000111400780c */ /* 0x000fc40003f66270 */
[----:B------:R-:W-:Y:S02]  /*13280*/  FSEL R95, R29, -INF , !P2 ;  /* 0xff8000001d5f7808 */ /* 0x000fe40005000000 */
[----:B------:R-:W-:Y:S01]  /*13290*/  ISETP.GT.AND P2, PT, R6, 0x10, !P3 ;  /* 0x000000100600780c */ /* 0x000fe20005f44270 */
[----:B------:R-:W0:Y:S01]  /*132a0*/  SHFL.IDX PT, R29, R4, 0x1, 0x1c1f ;  /* 0x003c1f00041d7f89 */ /* 0x000e2200000e0000 */
        /* <DEDUP_REMOVED lines=11> */
[----:B------:R-:W-:Y:S01]  /*13360*/  ISETP.LT.OR P2, PT, R0, 0x19, P2 ;  /* 0x000000190000780c */ /* 0x000fe20001741670 */
[----:B0-----:R-:W-:Y:S01]  /*13370*/  IMAD.IADD R8, R14, 0x1, R29 ;  /* 0x000000010e087824 */ /* 0x001fe200078e021d */
        /* <DEDUP_REMOVED lines=87> */
[----:B------:R-:W-:Y:S02]  /*138f0*/  VIADDMNMX R6, R29, R75, R12, PT ;  /* 0x0000004b1d067246 */ /* 0x000fe4000380010c */
[----:B------:R-:W-:-:S04]  /*13900*/  ISETP.LT.OR P5, PT, R0, 0x5a, P5 ;  /* 0x0000005a0000780c */ /* 0x000fc80002fa1670 */
[----:B------:R-:W-:Y:S02]  /*13910*/  FSEL R69, R69, -INF , !P5 ;  /* 0xff80000045457808 */ /* 0x000fe40006800000 */
[----:B------:R-:W-:-:S13]  /*13920*/  ISETP.GE.AND P5, PT, R11, 0x1, PT ;  /* 0x000000010b00780c */ /* 0x000fda0003fa6270 */
[----:B------:R-:W-:Y:S05]  /*13930*/  @!P5 BRA `(.L_x_1769) ;  /* 0x00000000004cd947 */ /* 0x000fea0003800000 */
        /* <DEDUP_REMOVED lines=11> */
.L_x_1771:
[----:B------:R-:W-:-:S13]  /*139f0*/  ISETP.NE.AND P5, PT, R11, 0x1, PT ;  /* 0x000000010b00780c */ /* 0x000fda0003fa5270 */
[----:B------:R-:W0:Y:S02]  /*13a00*/  @P5 LDC.64 R28, c[0x0][0x9e8] ;  /* 0x00027a00ff1c5b82 */ /* 0x000e240000000a00 */
[----:B0-----:R-:W-:-:S05]  /*13a10*/  @P5 IMAD.HI.U32 R28, R0, R28, RZ ;  /* 0x0000001c001c5227 */ /* 0x001fca00078e00ff */
[----:B------:R-:W-:-:S07]  /*13a20*/  @P5 SHF.R.U32.HI R0, RZ, R29, R28 ;  /* 0x0000001dff005219 */ /* 0x000fce000001161c */
.L_x_1772:
[----:B------:R-:W-:Y:S05]  /*13a30*/  BSYNC B0 ;  /* 0x0000000000007941 */ /* 0x000fea0003800000 */
.L_x_1770:
[----:B------:R-:W-:-:S05]  /*13a40*/  IMAD R29, R0, R11, R72 ;  /* 0x0000000b001d7224 */ /* 0x000fca00078e0248 */
[----:B------:R-:W-:Y:S02]  /*13a50*/  VIMNMX R8, R8, R29, !PT ;  /* 0x0000001d08087248 */ /* 0x000fe40007fe0100 */
[----:B------:R-:W-:-:S07]  /*13a60*/  VIADDMNMX R6, R29, R11, R6, PT ;  /* 0x0000000b1d067246 */ /* 0x000fce0003800106 */
.L_x_1769:
        /* <DEDUP_REMOVED lines=31> */
[----:B------:R-:W-:Y:S01]  /*13c60*/  FSEL R37, R38, -INF , !P1 ;  /* 0xff80000026257808 */ /* 0x000fe20004800000 */
[----:B------:R-:W-:Y:S01]  /*13c70*/  IMAD.MOV.U32 R38, RZ, RZ, R90 ;  /* 0x000000ffff267224 */ /* 0x000fe200078e005a */
        /* <DEDUP_REMOVED lines=34> */
[----:B------:R-:W-:Y:S01]  /*13ea0*/  FMNMX.FTZ R12, R69, R0, !PT ;  /* 0x00000000450c7209 */ /* 0x000fe20007810000 */
[----:B------:R-:W-:Y:S01]  /*13eb0*/  IMAD.U32 R0, RZ, RZ, UR4 ;  /* 0x00000004ff007e24 */ /* 0x000fe2000f8e00ff */
[----:B------:R-:W-:-:S02]  /*13ec0*/  ISETP.GT.AND P1, PT, R8, 0x30, !P1 ;  /* 0x000000300800780c */ /* 0x000fc40004f24270 */
[----:B------:R-:W-:Y:S01]  /*13ed0*/  ISETP.NE.AND P5, PT, R83, RZ, PT ;  /* 0x000000ff5300720c */ /* 0x000fe20003fa5270 */
[----:B------:R-:W0:Y:S01]  /*13ee0*/  SHFL.BFLY PT, R101, R12, 0x2, 0x1f ;  /* 0x0c401f000c657f89 */ /* 0x000e2200000e0000 */
[----:B------:R-:W-:Y:S02]  /*13ef0*/  ISETP.LT.OR P1, PT, R6, 0x31, P1 ;  /* 0x000000310600780c */ /* 0x000fe40000f21670 */
[----:B------:R-:W-:Y:S02]  /*13f00*/  ISETP.GT.AND P4, PT, R8, RZ, !P4 ;  /* 0x000000ff0800720c */ /* 0x000fe40006784270 */
[----:B------:R-:W-:Y:S02]  /*13f10*/  FSEL R83, R50, -INF , !P1 ;  /* 0xff80000032537808 */ /* 0x000fe40004800000 */
[----:B------:R-:W-:Y:S02]  /*13f20*/  ISETP.NE.AND P1, PT, R48, RZ, PT ;  /* 0x000000ff3000720c */ /* 0x000fe40003f25270 */
[----:B------:R-:W-:-:S02]  /*13f30*/  ISETP.LT.OR P4, PT, R6, 0x1, P4 ;  /* 0x000000010600780c */ /* 0x000fc40002781670 */
[----:B------:R-:W-:Y:S02]  /*13f40*/  ISETP.GT.AND P1, PT, R8, 0x31, !P1 ;  /* 0x000000310800780c */ /* 0x000fe40004f24270 */
[----:B------:R-:W-:Y:S02]  /*13f50*/  FSEL R26, R26, -INF , !P4 ;  /* 0xff8000001a1a7808 */ /* 0x000fe40006000000 */
[----:B------:R-:W-:Y:S02]  /*13f60*/  ISETP.LT.OR P1, PT, R6, 0x32, P1 ;  /* 0x000000320600780c */ /* 0x000fe40000f21670 */
[----:B------:R-:W-:Y:S02]  /*13f70*/  ISETP.NE.AND P6, PT, R56, RZ, PT ;  /* 0x000000ff3800720c */ /* 0x000fe40003fc5270 */
[----:B------:R-:W-:Y:S02]  /*13f80*/  FSEL R51, R51, -INF , !P1 ;  /* 0xff80000033337808 */ /* 0x000fe40004800000 */
[----:B------:R-:W-:-:S02]  /*13f90*/  ISETP.NE.AND P1, PT, R84, RZ, PT ;  /* 0x000000ff5400720c */ /* 0x000fc40003f25270 */
[C---:B------:R-:W-:Y:S02]  /*13fa0*/  ISETP.GT.AND P2, PT, R8.reuse, 0x51, !P2 ;  /* 0x000000510800780c */ /* 0x040fe40005744270 */
[----:B------:R-:W-:Y:S02]  /*13fb0*/  ISETP.GT.AND P1, PT, R8, 0x38, !P1 ;  /* 0x000000380800780c */ /* 0x000fe40004f24270 */
[----:B0-----:R-:W-:Y:S02]  /*13fc0*/  FMNMX.FTZ R101, R12, R101, !PT ;  /* 0x000000650c657209 */ /* 0x001fe40007810000 */
[----:B------:R-:W-:Y:S02]  /*13fd0*/  FMNMX.FTZ R12, R26, R33, !PT ;  /* 0x000000211a0c7209 */ /* 0x000fe40007810000 */
[----:B------:R-:W-:Y:S01]  /*13fe0*/  ISETP.LT.OR P1, PT, R6, 0x39, P1 ;  /* 0x000000390600780c */ /* 0x000fe20000f21670 */
[----:B------:R-:W0:Y:S01]  /*13ff0*/  SHFL.BFLY PT, R4, R101, 0x1, 0x1f ;  /* 0x0c201f0065047f89 */ /* 0x000e2200000e0000 */
        /* <DEDUP_REMOVED lines=21> */
[----:B------:R-:W-:Y:S02]  /*14150*/  FMNMX.FTZ R12, R47, R12, !PT ;  /* 0x0000000c2f0c7209 */ /* 0x000fe40007810000 */
[----:B------:R-:W-:Y:S02]  /*14160*/  ISETP.GT.AND P1, PT, R8, 0x48, !P5 ;  /* 0x000000480800780c */ /* 0x000fe40006f24270 */
[----:B0-----:R-:W-:Y:S02]  /*14170*/  FMNMX.FTZ R4, R101, R4, !PT ;  /* 0x0000000465047209 */ /* 0x001fe40007810000 */
[----:B------:R-:W-:-:S02]  /*14180*/  FMNMX.FTZ R12, R83, R12, !PT ;  /* 0x0000000c530c7209 */ /* 0x000fc40007810000 */
[----:B------:R-:W-:Y:S01]  /*14190*/  ISETP.LT.OR P1, PT, R6, 0x49, P1 ;  /* 0x000000490600780c */ /* 0x000fe20000f21670 */
[----:B------:R-:W-:Y:S01]  /*141a0*/  FMUL.FTZ R14, R4, R0 ;  /* 0x00000000040e7220 */ /* 0x000fe20000410000 */
[----:B------:R-:W-:Y:S02]  /*141b0*/  FMNMX.FTZ R12, R51, R12, !PT ;  /* 0x0000000c330c7209 */ /* 0x000fe40007810000 */
[----:B------:R-:W-:Y:S02]  /*141c0*/  FSEL R91, R62, -INF , !P1 ;  /* 0xff8000003e5b7808 */ /* 0x000fe40004800000 */
[----:B------:R-:W-:Y:S02]  /*141d0*/  FSETP.NEU.FTZ.AND P1, PT, R4, -INF , PT ;  /* 0xff8000000400780b */ /* 0x000fe40003f3d000 */
[----:B------:R-:W-:Y:S02]  /*141e0*/  ISETP.NE.AND P5, PT, R60, RZ, PT ;  /* 0x000000ff3c00720c */ /* 0x000fe40003fa5270 */
[----:B------:R-:W-:-:S02]  /*141f0*/  FMNMX.FTZ R12, R87, R12, !PT ;  /* 0x0000000c570c7209 */ /* 0x000fc40007810000 */
        /* <DEDUP_REMOVED lines=11> */
[-CC-:B------:R-:W-:Y:S01]  /*142b0*/  FFMA.FTZ R93, R93, R0.reuse, -R14.reuse ;  /* 0x000000005d5d7223 */ /* 0x180fe2000001080e */
[----:B------:R-:W-:Y:S01]  /*142c0*/  ISETP.GT.AND P1, PT, R8, 0x50, !P6 ;  /* 0x000000500800780c */ /* 0x000fe20007724270 */
[--C-:B------:R-:W-:Y:S01]  /*142d0*/  FFMA.FTZ R190, R99, R0, -R14.reuse ;  /* 0x0000000063be7223 */ /* 0x100fe2000001080e */
[----:B------:R-:W-:Y:S01]  /*142e0*/  FMNMX.FTZ R12, R59, R12, !PT ;  /* 0x0000000c3b0c7209 */ /* 0x000fe20007810000 */
[----:B------:R-:W-:Y:S01]  /*142f0*/  MUFU.EX2 R188, R188 ;  /* 0x000000bc00bc7308 */ /* 0x000fe20000000800 */
[----:B------:R-:W-:Y:S01]  /*14300*/  ISETP.LT.OR P1, PT, R6, 0x51, P1 ;  /* 0x000000510600780c */ /* 0x000fe20000f21670 */
[--C-:B------:R-:W-:Y:S01]  /*14310*/  FFMA.FTZ R95, R95, R0, -R14.reuse ;  /* 0x000000005f5f7223 */ /* 0x100fe2000001080e */
[----:B------:R-:W-:Y:S01]  /*14320*/  FMNMX.FTZ R12, R91, R12, !PT ;  /* 0x0000000c5b0c7209 */ /* 0x000fe20007810000 */
[-CC-:B------:R-:W-:Y:S01]  /*14330*/  FFMA.FTZ R184, R97, R0.reuse, -R14.reuse ;  /* 0x0000000061b87223 */ /* 0x180fe2000001080e */
[----:B------:R-:W-:Y:S01]  /*14340*/  ISETP.NE.AND P5, PT, R20, RZ, PT ;  /* 0x000000ff1400720c */ /* 0x000fe20003fa5270 */
[-CC-:B------:R-:W-:Y:S01]  /*14350*/  FFMA.FTZ R85, R85, R0.reuse, -R14.reuse ;  /* 0x0000000055557223 */ /* 0x180fe2000001080e */
[----:B------:R-:W-:Y:S01]  /*14360*/  ISETP.GT.AND P3, PT, R8, 0x58, !P3 ;  /* 0x000000580800780c */ /* 0x000fe20005f64270 */
[----:B------:R-:W0:Y:S01]  /*14370*/  MUFU.EX2 R93, R93 ;  /* 0x0000005d005d7308 */ /* 0x000e220000000800 */
[----:B------:R-:W-:Y:S01]  /*14380*/  ISETP.LT.OR P2, PT, R6, 0x52, P2 ;  /* 0x000000520600780c */ /* 0x000fe20001741670 */
[-CC-:B------:R-:W-:Y:S01]  /*14390*/  FFMA.FTZ R77, R77, R0.reuse, -R14.reuse ;  /* 0x000000004d4d7223 */ /* 0x180fe2000001080e */
[----:B------:R-:W-:Y:S01]  /*143a0*/  FSEL R73, R66, -INF , !P1 ;  /* 0xff80000042497808 */ /* 0x000fe20004800000 */
[--C-:B------:R-:W-:Y:S01]  /*143b0*/  FFMA.FTZ R41, R41, R0, -R14.reuse ;  /* 0x0000000029297223 */ /* 0x100fe2000001080e */
[----:B------:R-:W-:Y:S01]  /*143c0*/  FMNMX.FTZ R12, R63, R12, !PT ;  /* 0x0000000c3f0c7209 */ /* 0x000fe20007810000 */
[-CC-:B------:R-:W-:Y:S01]  /*143d0*/  FFMA.FTZ R176, R21, R0.reuse, -R14.reuse ;  /* 0x0000000015b07223 */ /* 0x180fe2000001080e */
[----:B------:R-:W-:Y:S01]  /*143e0*/  ISETP.GT.AND P4, PT, R8, 0x59, !P5 ;  /* 0x000000590800780c */ /* 0x000fe20006f84270 */
[----:B------:R-:W1:Y:S01]  /*143f0*/  MUFU.EX2 R190, R190 ;  /* 0x000000be00be7308 */ /* 0x000e620000000800 */
[C---:B------:R-:W-:Y:S01]  /*14400*/  ISETP.LT.OR P3, PT, R6.reuse, 0x59, P3 ;  /* 0x000000590600780c */ /* 0x040fe20001f61670 */
[-CC-:B------:R-:W-:Y:S01]  /*14410*/  FFMA.FTZ R178, R7, R0.reuse, -R14.reuse ;  /* 0x0000000007b27223 */ /* 0x180fe2000001080e */
[----:B------:R-:W-:Y:S01]  /*14420*/  FSEL R67, R67, -INF , !P2 ;  /* 0xff80000043437808 */ /* 0x000fe20005000000 */
[--C-:B------:R-:W-:Y:S01]  /*14430*/  FFMA.FTZ R172, R15, R0, -R14.reuse ;  /* 0x000000000fac7223 */ /* 0x100fe2000001080e */
[----:B------:R-:W-:Y:S01]  /*14440*/  FMNMX.FTZ R12, R73, R12, !PT ;  /* 0x0000000c490c7209 */ /* 0x000fe20007810000 */
[-CC-:B------:R-:W-:Y:S01]  /*14450*/  FFMA.FTZ R174, R25, R0.reuse, -R14.reuse ;  /* 0x0000000019ae7223 */ /* 0x180fe2000001080e */
[----:B------:R-:W-:Y:S01]  /*14460*/  ISETP.LT.OR P4, PT, R6, 0x5a, P4 ;  /* 0x0000005a0600780c */ /* 0x000fe20002781670 */
[----:B------:R-:W2:Y:S01]  /*14470*/  MUFU.EX2 R95, R95 ;  /* 0x0000005f005f7308 */ /* 0x000ea20000000800 */
[----:B------:R-:W-:Y:S01]  /*14480*/  FSEL R81, R70, -INF , !P3 ;  /* 0xff80000046517808 */ /* 0x000fe20005800000 */
[--C-:B------:R-:W-:Y:S01]  /*14490*/  FFMA.FTZ R168, R13, R0, -R14.reuse ;  /* 0x000000000da87223 */ /* 0x100fe2000001080e */
[----:B------:R-:W-:Y:S01]  /*144a0*/  FMNMX.FTZ R12, R67, R12, !PT ;  /* 0x0000000c430c7209 */ /* 0x000fe20007810000 */
[-CC-:B------:R-:W-:Y:S01]  /*144b0*/  FFMA.FTZ R170, R5, R0.reuse, -R14.reuse ;  /* 0x0000000005aa7223 */ /* 0x180fe2000001080e */
[----:B------:R-:W-:Y:S01]  /*144c0*/  FSEL R71, R71, -INF , !P4 ;  /* 0xff80000047477808 */ /* 0x000fe20006000000 */
[--C-:B------:R-:W-:Y:S01]  /*144d0*/  FFMA.FTZ R45, R45, R0, -R14.reuse ;  /* 0x000000002d2d7223 */ /* 0x100fe2000001080e */
[----:B------:R-:W-:Y:S01]  /*144e0*/  FMNMX.FTZ R12, R81, R12, !PT ;  /* 0x0000000c510c7209 */ /* 0x000fe20007810000 */
[----:B------:R-:W3:Y:S01]  /*144f0*/  MUFU.EX2 R184, R184 ;  /* 0x000000b800b87308 */ /* 0x000ee20000000800 */
[-CC-:B------:R-:W-:Y:S01]  /*14500*/  FFMA.FTZ R21, R49, R0.reuse, -R14.reuse ;  /* 0x0000000031157223 */ /* 0x180fe2000001080e */
[--C-:B------:R-:W-:Y:S01]  /*14510*/  FFMA.FTZ R7, R53, R0, -R14.reuse ;  /* 0x0000000035077223 */ /* 0x100fe2000001080e */
[----:B------:R-:W-:Y:S01]  /*14520*/  FMNMX.FTZ R12, R71, R12, !PT ;  /* 0x0000000c470c7209 */ /* 0x000fe20007810000 */
[-CC-:B------:R-:W-:Y:S01]  /*14530*/  FFMA.FTZ R15, R57, R0.reuse, -R14.reuse ;  /* 0x00000000390f7223 */ /* 0x180fe2000001080e */
[-CC-:B------:R-:W-:Y:S01]  /*14540*/  FFMA.FTZ R25, R61, R0.reuse, -R14.reuse ;  /* 0x000000003d197223 */ /* 0x180fe2000001080e */
[-CC-:B------:R-:W-:Y:S01]  /*14550*/  FFMA.FTZ R13, R65, R0.reuse, -R14.reuse ;  /* 0x00000000410d7223 */ /* 0x180fe2000001080e */
[----:B------:R-:W-:Y:S01]  /*14560*/  FFMA.FTZ R5, R69, R0, -R14 ;  /* 0x0000000045057223 */ /* 0x000fe2000001080e */
[----:B------:R-:W4:Y:S01]  /*14570*/  SHFL.BFLY PT, R3, R12, 0x2, 0x1f ;  /* 0x0c401f000c037f89 */ /* 0x000f2200000e0000 */
[----:B------:R-:W5:Y:S01]  /*14580*/  MUFU.EX2 R85, R85 ;  /* 0x0000005500557308 */ /* 0x000f620000000800 */
[----:B------:R-:W-:-:S07]  /*14590*/  ISETP.NE.AND P5, PT, R92, 0x1, PT ;  /* 0x000000015c00780c */ /* 0x000fce0003fa5270 */
[----:B------:R-:W5:Y:S06]  /*145a0*/  MUFU.EX2 R186, R186 ;  /* 0x000000ba00ba7308 */ /* 0x000f6c0000000800 */
[----:B------:R-:W5:Y:S02]  /*145b0*/  @P5 LDC R40, c[0x0][0x450] ;  /* 0x00011400ff285b82 */ /* 0x000f640000000800 */
[----:B------:R-:W5:Y:S01]  /*145c0*/  MUFU.EX2 R77, R77 ;  /* 0x0000004d004d7308 */ /* 0x000f620000000800 */
[----:B----4-:R-:W-:-:S07]  /*145d0*/  FMNMX.FTZ R6, R12, R3, !PT ;  /* 0x000000030c067209 */ /* 0x010fce0007810000 */
[----:B------:R-:W-:Y:S01]  /*145e0*/  MUFU.EX2 R180, R180 ;  /* 0x000000b400b47308 */ /* 0x000fe20000000800 */
[----:B------:R-:W4:Y:S07]  /*145f0*/  SHFL.BFLY PT, R3, R6, 0x1, 0x1f ;  /* 0x0c201f0006037f89 */ /* 0x000f2e00000e0000 */
[----:B------:R-:W-:Y:S08]  /*14600*/  MUFU.EX2 R41, R41 ;  /* 0x0000002900297308 */ /* 0x000ff00000000800 */
[----:B------:R-:W-:Y:S08]  /*14610*/  MUFU.EX2 R182, R182 ;  /* 0x000000b600b67308 */ /* 0x000ff00000000800 */
[----:B------:R-:W-:Y:S01]  /*14620*/  MUFU.EX2 R45, R45 ;  /* 0x0000002d002d7308 */ /* 0x000fe20000000800 */
[----:B----4-:R-:W-:-:S04]  /*14630*/  FMNMX.FTZ R3, R6, R3, !PT ;  /* 0x0000000306037209 */ /* 0x010fc80007810000 */
[C---:B------:R-:W-:Y:S01]  /*14640*/  FSETP.NEU.FTZ.AND P1, PT, R3.reuse, -INF , PT ;  /* 0xff8000000300780b */ /* 0x040fe20003f3d000 */
[----:B------:R-:W-:Y:S02]  /*14650*/  FMUL.FTZ R6, R3, R0 ;  /* 0x0000000003067220 */ /* 0x000fe40000410000 */
[----:B------:R-:W-:Y:S03]  /*14660*/  MUFU.EX2 R176, R176 ;  /* 0x000000b000b07308 */ /* 0x000fe60000000800 */
[----:B------:R-:W-:-:S05]  /*14670*/  FSEL R8, R6, RZ, P1 ;  /* 0x000000ff06087208 */ /* 0x000fca0000800000 */
[----:B------:R-:W-:Y:S01]  /*14680*/  MUFU.EX2 R21, R21 ;  /* 0x0000001500157308 */ /* 0x000fe20000000800 */
[-CC-:B------:R-:W-:Y:S01]  /*14690*/  FFMA.FTZ R189, R26, R0.reuse, -R8.reuse ;  /* 0x000000001abd7223 */ /* 0x180fe20000010808 */
[-CC-:B------:R-:W-:Y:S01]  /*146a0*/  FFMA.FTZ R6, R33, R0.reuse, -R8.reuse ;  /* 0x0000000021067223 */ /* 0x180fe20000010808 */
[-CC-:B------:R-:W-:Y:S01]  /*146b0*/  FFMA.FTZ R191, R27, R0.reuse, -R8.reuse ;  /* 0x000000001bbf7223 */ /* 0x180fe20000010808 */
[-CC-:B------:R-:W-:Y:S01]  /*146c0*/  FFMA.FTZ R12, R31, R0.reuse, -R8.reuse ;  /* 0x000000001f0c7223 */ /* 0x180fe20000010808 */
[----:B0-----:R-:W-:Y:S01]  /*146d0*/  FADD.FTZ R27, R188, R93 ;  /* 0x0000005dbc1b7221 */ /* 0x001fe20000010000 */
[-CC-:B------:R-:W-:Y:S01]  /*146e0*/  FFMA.FTZ R185, R29, R0.reuse, -R8.reuse ;  /* 0x000000001db97223 */ /* 0x180fe20000010808 */
[-CC-:B------:R-:W-:Y:S01]  /*146f0*/  FFMA.FTZ R35, R35, R0.reuse, -R8.reuse ;  /* 0x0000000023237223 */ /* 0x180fe20000010808 */
[----:B------:R-:W-:Y:S01]  /*14700*/  MUFU.EX2 R189, R189 ;  /* 0x000000bd00bd7308 */ /* 0x000fe20000000800 */
[----:B-1----:R-:W-:Y:S01]  /*14710*/  FADD.FTZ R30, R190, R27 ;  /* 0x0000001bbe1e7221 */ /* 0x002fe20000010000 */
[-CC-:B------:R-:W-:Y:S01]  /*14720*/  FFMA.FTZ R37, R37, R0.reuse, -R8.reuse ;  /* 0x0000000025257223 */ /* 0x180fe20000010808 */
[-CC-:B------:R-:W-:Y:S01]  /*14730*/  FFMA.FTZ R39, R39, R0.reuse, -R8.reuse ;  /* 0x0000000027277223 */ /* 0x180fe20000010808 */
[-C--:B------:R-:W-:Y:S01]  /*14740*/  FFMA.FTZ R75, R75, R0.reuse, -R8 ;  /* 0x000000004b4b7223 */ /* 0x080fe20000010808 */
[----:B--2---:R-:W-:Y:S01]  /*14750*/  FADD.FTZ R27, R95, R30 ;  /* 0x0000001e5f1b7221 */ /* 0x004fe20000010000 */
[-CC-:B------:R-:W-:Y:S01]  /*14760*/  FFMA.FTZ R43, R43, R0.reuse, -R8.reuse ;  /* 0x000000002b2b7223 */ /* 0x180fe20000010808 */
[-CC-:B------:R-:W-:Y:S01]  /*14770*/  FFMA.FTZ R79, R79, R0.reuse, -R8.reuse ;  /* 0x000000004f4f7223 */ /* 0x180fe20000010808 */
[----:B------:R-:W0:Y:S01]  /*14780*/  MUFU.EX2 R6, R6 ;  /* 0x0000000600067308 */ /* 0x000e220000000800 */
[----:B---3--:R-:W-:Y:S01]  /*14790*/  FADD.FTZ R32, R184, R27 ;  /* 0x0000001bb8207221 */ /* 0x008fe20000010000 */
[-CC-:B------:R-:W-:Y:S01]  /*147a0*/  FFMA.FTZ R47, R47, R0.reuse, -R8.reuse ;  /* 0x000000002f2f7223 */ /* 0x180fe20000010808 */
[----:B------:R-:W1:Y:S01]  /*147b0*/  @P5 LDC R31, c[0x0][0x44c] ;  /* 0x00011300ff1f5b82 */ /* 0x000e620000000800 */
[-C--:B------:R-:W-:Y:S01]  /*147c0*/  FFMA.FTZ R83, R83, R0.reuse, -R8 ;  /* 0x0000000053537223 */ /* 0x080fe20000010808 */
[----:B-----5:R-:W-:Y:S01]  /*147d0*/  FADD.FTZ R29, R85, R32 ;  /* 0x00000020551d7221 */ /* 0x020fe20000010000 */
[-CC-:B------:R-:W-:Y:S01]  /*147e0*/  FFMA.FTZ R51, R51, R0.reuse, -R8.reuse ;  /* 0x0000000033337223 */ /* 0x180fe20000010808 */
[-CC-:B------:R-:W-:Y:S01]  /*147f0*/  FFMA.FTZ R87, R87, R0.reuse, -R8.reuse ;  /* 0x0000000057577223 */ /* 0x180fe20000010808 */
[----:B------:R-:W2:Y:S01]  /*14800*/  MUFU.EX2 R191, R191 ;  /* 0x000000bf00bf7308 */ /* 0x000ea20000000800 */
[----:B------:R-:W-:Y:S01]  /*14810*/  FADD.FTZ R34, R186, R29 ;  /* 0x0000001dba227221 */ /* 0x000fe20000010000 */
[-CC-:B------:R-:W-:Y:S01]  /*14820*/  FFMA.FTZ R55, R55, R0.reuse, -R8.reuse ;  /* 0x0000000037377223 */ /* 0x180fe20000010808 */
[-CC-:B------:R-:W-:Y:S01]  /*14830*/  FFMA.FTZ R89, R89, R0.reuse, -R8.reuse ;  /* 0x0000000059597223 */ /* 0x180fe20000010808 */
[-C--:B------:R-:W-:Y:S01]  /*14840*/  FFMA.FTZ R59, R59, R0.reuse, -R8 ;  /* 0x000000003b3b7223 */ /* 0x080fe20000010808 */
[----:B------:R-:W-:Y:S01]  /*14850*/  FADD.FTZ R29, R77, R34 ;  /* 0x000000224d1d7221 */ /* 0x000fe20000010000 */
[-CC-:B------:R-:W-:Y:S01]  /*14860*/  FFMA.FTZ R91, R91, R0.reuse, -R8.reuse ;  /* 0x000000005b5b7223 */ /* 0x180fe20000010808 */
[-C--:B------:R-:W-:Y:S01]  /*14870*/  FFMA.FTZ R63, R63, R0.reuse, -R8 ;  /* 0x000000003f3f7223 */ /* 0x080fe20000010808 */
[----:B------:R-:W3:Y:S01]  /*14880*/  MUFU.EX2 R12, R12 ;  /* 0x0000000c000c7308 */ /* 0x000ee20000000800 */
[----:B0-----:R-:W-:Y:S01]  /*14890*/  FADD.FTZ R30, R189, R6 ;  /* 0x00000006bd1e7221 */ /* 0x001fe20000010000 */
[----:B------:R-:W-:Y:S01]  /*148a0*/  FADD.FTZ R34, R180, R29 ;  /* 0x0000001db4227221 */ /* 0x000fe20000010000 */
[-CC-:B------:R-:W-:Y:S01]  /*148b0*/  FFMA.FTZ R73, R73, R0.reuse, -R8.reuse ;  /* 0x0000000049497223 */ /* 0x180fe20000010808 */
[-CC-:B------:R-:W-:Y:S01]  /*148c0*/  FFMA.FTZ R67, R67, R0.reuse, -R8.reuse ;  /* 0x0000000043437223 */ /* 0x180fe20000010808 */
[-C--:B------:R-:W-:Y:S01]  /*148d0*/  FFMA.FTZ R81, R81, R0.reuse, -R8 ;  /* 0x0000000051517223 */ /* 0x080fe20000010808 */
[----:B------:R-:W-:Y:S01]  /*148e0*/  FADD.FTZ R29, R41, R34 ;  /* 0x00000022291d7221 */ /* 0x000fe20000010000 */
[----:B------:R-:W-:Y:S01]  /*148f0*/  FFMA.FTZ R71, R71, R0, -R8 ;  /* 0x0000000047477223 */ /* 0x000fe20000010808 */
[----:B------:R-:W0:Y:S01]  /*14900*/  MUFU.EX2 R185, R185 ;  /* 0x000000b900b97308 */ /* 0x000e220000000800 */
[----:B--2---:R-:W-:Y:S01]  /*14910*/  FADD.FTZ R27, R191, R30 ;  /* 0x0000001ebf1b7221 */ /* 0x004fe20000010000 */
[----:B------:R-:W-:Y:S01]  /*14920*/  FADD.FTZ R36, R182, R29 ;  /* 0x0000001db6247221 */ /* 0x000fe20000010000 */
[----:B-1----:R-:W-:Y:S01]  /*14930*/  @P5 IMAD.HI.U32 R31, R90, R31, RZ ;  /* 0x0000001f5a1f5227 */ /* 0x002fe200078e00ff */
[----:B------:R-:W-:-:S03]  /*14940*/  F2FP.F16.F32.PACK_AB R189, R6, R189 ;  /* 0x000000bd06bd723e */ /* 0x000fc600000000ff */
[----:B------:R-:W-:Y:S01]  /*14950*/  FADD.FTZ R29, R45, R36 ;  /* 0x000000242d1d7221 */ /* 0x000fe20000010000 */
[----:B------:R-:W-:Y:S01]  /*14960*/  F2FP.F16.F32.PACK_AB R188, R93, R188 ;  /* 0x000000bc5dbc723e */ /* 0x000fe200000000ff */
[----:B------:R-:W1:Y:S01]  /*14970*/  MUFU.EX2 R14, R35 ;  /* 0x00000023000e7308 */ /* 0x000e620000000800 */
[----:B---3--:R-:W-:Y:S01]  /*14980*/  FADD.FTZ R32, R12, R27 ;  /* 0x0000001b0c207221 */ /* 0x008fe20000010000 */
[----:B------:R-:W-:Y:S01]  /*14990*/  FADD.FTZ R36, R176, R29 ;  /* 0x0000001db0247221 */ /* 0x000fe20000010000 */
[----:B------:R-:W-:Y:S02]  /*149a0*/  @P5 SHF.R.U32.HI R38, RZ, R40, R31 ;  /* 0x00000028ff265219 */ /* 0x000fe4000001161f */
[C---:B------:R-:W-:Y:S01]  /*149b0*/  F2FP.F16.F32.PACK_AB R176, R21.reuse, R176 ;  /* 0x000000b015b0723e */ /* 0x040fe200000000ff */
[----:B------:R-:W-:Y:S01]  /*149c0*/  FADD.FTZ R29, R21, R36 ;  /* 0x00000024151d7221 */ /* 0x000fe20000010000 */
[----:B------:R-:W-:Y:S01]  /*149d0*/  ISETP.GE.AND P5, PT, R11, 0x1, PT ;  /* 0x000000010b00780c */ /* 0x000fe20003fa6270 */
[----:B------:R-:W2:Y:S01]  /*149e0*/  MUFU.EX2 R37, R37 ;  /* 0x0000002500257308 */ /* 0x000ea20000000800 */
[----:B0-----:R-:W-:Y:S01]  /*149f0*/  FADD.FTZ R27, R185, R32 ;  /* 0x00000020b91b7221 */ /* 0x001fe20000010000 */
[----:B------:R-:W-:Y:S01]  /*14a00*/  IMAD.IADD R139, R139, 0x1, R38 ;  /* 0x000000018b8b7824 */ /* 0x000fe200078e0226 */
[----:B------:R-:W-:-:S02]  /*14a10*/  F2FP.F16.F32.PACK_AB R190, R95, R190 ;  /* 0x000000be5fbe723e */ /* 0x000fc400000000ff */
[----:B------:R-:W-:Y:S02]  /*14a20*/  F2FP.F16.F32.PACK_AB R184, R85, R184 ;  /* 0x000000b855b8723e */ /* 0x000fe400000000ff */
[----:B------:R-:W-:Y:S01]  /*14a30*/  F2FP.F16.F32.PACK_AB R186, R77, R186 ;  /* 0x000000ba4dba723e */ /* 0x000fe200000000ff */
[----:B------:R-:W0:Y:S01]  /*14a40*/  MUFU.EX2 R20, R39 ;  /* 0x0000002700147308 */ /* 0x000e220000000800 */
[----:B-1----:R-:W-:Y:S01]  /*14a50*/  FADD.FTZ R32, R14, R27 ;  /* 0x0000001b0e207221 */ /* 0x002fe20000010000 */
[----:B------:R-:W-:Y:S02]  /*14a60*/  F2FP.F16.F32.PACK_AB R180, R41, R180 ;  /* 0x000000b429b4723e */ /* 0x000fe400000000ff */
[----:B------:R-:W-:Y:S02]  /*14a70*/  F2FP.F16.F32.PACK_AB R182, R45, R182 ;  /* 0x000000b62db6723e */ /* 0x000fe400000000ff */
[----:B------:R-:W-:Y:S02]  /*14a80*/  F2FP.F16.F32.PACK_AB R191, R12, R191 ;  /* 0x000000bf0cbf723e */ /* 0x000fe400000000ff */
[----:B------:R-:W1:Y:S01]  /*14a90*/  MUFU.EX2 R75, R75 ;  /* 0x0000004b004b7308 */ /* 0x000e620000000800 */
[----:B--2---:R-:W-:Y:S01]  /*14aa0*/  FADD.FTZ R27, R37, R32 ;  /* 0x00000020251b7221 */ /* 0x004fe20000010000 */
[----:B------:R-:W-:-:S02]  /*14ab0*/  F2FP.F16.F32.PACK_AB R185, R14, R185 ;  /* 0x000000b90eb9723e */ /* 0x000fc400000000ff */
[----:B------:R-:W-:-:S04]  /*14ac0*/  IADD3 R10, R139, R10, RZ ;  /* 0x0000000a8b0a7210 */ /* 0x000fc80007ffe0ff */
        /* <DEDUP_REMOVED lines=24> */
[----:B------:R-:W-:-:S06]  /*14c50*/  F2FP.F16.F32.PACK_AB R177, R28, R83 ;  /* 0x000000531cb1723e */ /* 0x000fcc00000000ff */
        /* <DEDUP_REMOVED lines=36> */
[C---:B0-----:R-:W-:Y:S01]  /*14ea0*/  FADD.FTZ R6, R36.reuse, R5 ;  /* 0x0000000524067221 */ /* 0x041fe20000010000 */
[----:B------:R-:W-:Y:S01]  /*14eb0*/  F2FP.F16.F32.PACK_AB R169, R36, R73 ;  /* 0x0000004924a9723e */ /* 0x000fe200000000ff */
[----:B------:R-:W-:Y:S02]  /*14ec0*/  VIADD R5, R2, 0xfffffffe ;  /* 0xfffffffe02057836 */ /* 0x000fe40000000000 */
[----:B-1----:R-:W-:-:S04]  /*14ed0*/  FADD.FTZ R7, R81, R6 ;  /* 0x0000000651077221 */ /* 0x002fc80000010000 */
[C---:B--2---:R-:W-:Y:S01]  /*14ee0*/  FADD.FTZ R7, R38.reuse, R7 ;  /* 0x0000000726077221 */ /* 0x044fe20000010000 */
[----:B------:R-:W-:Y:S01]  /*14ef0*/  F2FP.F16.F32.PACK_AB R171, R38, R81 ;  /* 0x0000005126ab723e */ /* 0x000fe200000000ff */
[----:B------:R-:W-:Y:S06]  /*14f00*/  @!P5 BRA `(.L_x_1773) ;  /* 0x000000000048d947 */ /* 0x000fec0003800000 */
        /* <DEDUP_REMOVED lines=11> */
.L_x_1775:
[----:B------:R-:W-:-:S13]  /*14fc0*/  ISETP.NE.AND P1, PT, R11, 0x1, PT ;  /* 0x000000010b00780c */ /* 0x000fda0003f25270 */
[----:B------:R-:W0:Y:S02]  /*14fd0*/  @P1 LDC.64 R12, c[0x0][0x9e8] ;  /* 0x00027a00ff0c1b82 */ /* 0x000e240000000a00 */
[----:B0-----:R-:W-:-:S05]  /*14fe0*/  @P1 IMAD.HI.U32 R6, R2, R12, RZ ;  /* 0x0000000c02061227 */ /* 0x001fca00078e00ff */
[----:B------:R-:W-:-:S07]  /*14ff0*/  @P1 SHF.R.U32.HI R2, RZ, R13, R6 ;  /* 0x0000000dff021219 */ /* 0x000fce0000011606 */
.L_x_1776:
[----:B------:R-:W-:Y:S05]  /*15000*/  BSYNC B0 ;  /* 0x0000000000007941 */ /* 0x000fea0003800000 */
.L_x_1774:
[----:B------:R-:W-:-:S05]  /*15010*/  IMAD R11, R2, R11, R11 ;  /* 0x0000000b020b7224 */ /* 0x000fca00078e020b */
[----:B------:R-:W-:-:S07]  /*15020*/  VIMNMX R10, R10, R11, PT ;  /* 0x0000000b0a0a7248 */ /* 0x000fce0003fe0100 */
.L_x_1773:
[----:B------:R-:W2:Y:S01]  /*15030*/  LDL R12, [R1+0x3c] ;  /* 0x00003c00010c7983 */ /* 0x000ea20000100800 */
[----:B------:R-:W-:Y:S01]  /*15040*/  IMAD.HI R10, R10, 0x2aaaaaab, RZ ;  /* 0x2aaaaaab0a0a7827 */ /* 0x000fe200078e02ff */
[----:B------:R-:W-:Y:S01]  /*15050*/  ULDC UR39, c[0x0][0x9e4] ;  /* 0x0002790000277ab9 */ /* 0x000fe20000000800 */
[----:B------:R-:W-:Y:S01]  /*15060*/  ULDC UR38, c[0x0][0x9e4] ;  /* 0x0002790000267ab9 */ /* 0x000fe20000000800 */
[----:B------:R-:W-:Y:S01]  /*15070*/  ULDC UR50, c[0x0][0x9dc] ;  /* 0x0002770000327ab9 */ /* 0x000fe20000000800 */
[----:B------:R-:W-:Y:S01]  /*15080*/  ULDC UR42, c[0x0][0x9dc] ;  /* 0x00027700002a7ab9 */ /* 0x000fe20000000800 */
[----:B------:R-:W-:Y:S01]  /*15090*/  SHF.R.U32.HI R11, RZ, 0x1f, R10 ;  /* 0x0000001fff0b7819 */ /* 0x000fe2000001160a */
[----:B------:R-:W-:Y:S01]  /*150a0*/  ULDC UR43, c[0x0][0x988] ;  /* 0x00026200002b7ab9 */ /* 0x000fe20000000800 */
[----:B------:R-:W-:Y:S01]  /*150b0*/  ULDC UR47, c[0x0][0x988] ;  /* 0x00026200002f7ab9 */ /* 0x000fe20000000800 */
[----:B------:R-:W-:Y:S01]  /*150c0*/  ULDC UR46, c[0x0][0x988] ;  /* 0x00026200002e7ab9 */ /* 0x000fe20000000800 */
[----:B------:R-:W-:Y:S01]  /*150d0*/  LEA.HI.SX32 R11, R10, R11, 0x1c ;  /* 0x0000000b0a0b7211 */ /* 0x000fe200078fe2ff */
[----:B------:R-:W-:Y:S01]  /*150e0*/  ULDC UR54, c[0x0][0x9e0] ;  /* 0x0002780000367ab9 */ /* 0x000fe20000000800 */
[----:B------:R-:W-:Y:S01]  /*150f0*/  ULDC UR51, c[0x0][0x9e0] ;  /* 0x0002780000337ab9 */ /* 0x000fe20000000800 */
[----:B------:R-:W-:Y:S01]  /*15100*/  BSSY B1, `(.L_x_1777) ;  /* 0x000039b000017945 */ /* 0x000fe20003800000 */
[----:B------:R-:W-:Y:S01]  /*15110*/  IMAD.MOV.U32 R2, RZ, RZ, 0x3f800000 ;  /* 0x3f800000ff027424 */ /* 0x000fe200078e00ff */
[----:B------:R-:W-:Y:S01]  /*15120*/  CS2R R118, SRZ ;  /* 0x0000000000767805 */ /* 0x000fe2000001ff00 */
[----:B------:R-:W-:Y:S01]  /*15130*/  IMAD.MOV.U32 R6, RZ, RZ, 0x3f800000 ;  /* 0x3f800000ff067424 */ /* 0x000fe200078e00ff */
        /* <DEDUP_REMOVED lines=47> */
[----:B--2---:R-:W-:-:S04]  /*15430*/  VIMNMX R226, R12, R11, !PT ;  /* 0x0000000b0ce27248 */ /* 0x004fc80007fe0100 */
[----:B------:R-:W-:-:S13]  /*15440*/  ISETP.GE.AND P1, PT, R5, R226, PT ;  /* 0x000000e20500720c */ /* 0x000fda0003f26270 */
[----:B------:R-:W-:Y:S05]  /*15450*/  @!P1 BRA `(.L_x_1778) ;  /* 0x0000003400949947 */ /* 0x000fea0003800000 */
[----:B------:R-:W-:Y:S01]  /*15460*/  BSSY B0, `(.L_x_1779) ;  /* 0x0000360000007945 */ /* 0x000fe20003800000 */
[----:B------:R-:W-:Y:S01]  /*15470*/  IMAD.MOV.U32 R2, RZ, RZ, 0x3f800000 ;  /* 0x3f800000ff027424 */ /* 0x000fe200078e00ff */
[----:B------:R-:W-:-:S07]  /*15480*/  MOV R119, RZ ;  /* 0x000000ff00777202 */ /* 0x000fce0000000f00 */
.L_x_1800:
[----:B------:R-:W-:-:S05]  /*15490*/  VIADD R10, R194, 0x1 ;  /* 0x00000001c20a7836 */ /* 0x000fca0000000000 */
[----:B------:R-:W-:-:S04]  /*154a0*/  ISETP.NE.AND P1, PT, R10, 0x2, PT ;  /* 0x000000020a00780c */ /* 0x000fc80003f25270 */
[----:B------:R-:W-:Y:S02]  /*154b0*/  SEL R0, RZ, 0x1, P1 ;  /* 0x00000001ff007807 */ /* 0x000fe40000800000 */
[----:B------:R-:W-:Y:S02]  /*154c0*/  SEL R10, R10, RZ, P1 ;  /* 0x000000ff0a0a7207 */ /* 0x000fe40000800000 */
[----:B------:R-:W-:Y:S01]  /*154d0*/  LOP3.LUT R11, R199, R0, RZ, 0x3c, !PT ;  /* 0x00000000c70b7212 */ /* 0x000fe200078e3cff */
[----:B------:R-:W-:Y:S06]  /*154e0*/  @!P0 BRA `(.L_x_1780) ;  /* 0x0000000000048947 */ /* 0x000fec0003800000 */
[----:B------:R-:W-:Y:S01]  /*154f0*/  BPT.TRAP 0x1 ;  /* 0x000000040000795c */ /* 0x000fe20000300000 */
.L_x_1780:
[----:B------:R-:W-:Y:S01]  /*15500*/  IMAD R0, R10, 0x8, R18 ;  /* 0x000000080a007824 */ /* 0x000fe200078e0212 */
[----:B------:R-:W-:-:S04]  /*15510*/  SHF.L.U32 R9, R11, 0x1f, RZ ;  /* 0x0000001f0b097819 */ /* 0x000fc800000006ff */
[----:B------:R0:W1:Y:S01]  /*15520*/  SYNCS.PHASECHK.TRANS64.TRYWAIT P1, [R0+URZ+0x30830], R9 ;  /* 0x03083009000075a7 */ /* 0x000062000802017f */
[----:B------:R-:W-:Y:S05]  /*15530*/  @!P0 BRA `(.L_x_1781) ;  /* 0x0000000000048947 */ /* 0x000fea0003800000 */
[----:B------:R-:W-:Y:S01]  /*15540*/  BPT.TRAP 0x1 ;  /* 0x000000040000795c */ /* 0x000fe20000300000 */
.L_x_1781:
[----:B------:R-:W-:Y:S01]  /*15550*/  IMAD R126, R10, 0x900, R217 ;  /* 0x000009000a7e7824 */ /* 0x000fe200078e02d9 */
[----:B------:R-:W-:Y:S03]  /*15560*/  BSSY B2, `(.L_x_1782) ;  /* 0x0000006000027945 */ /* 0x000fe60003800000 */
[C---:B------:R-:W-:Y:S02]  /*15570*/  VIADD R122, R126.reuse, 0x2 ;  /* 0x000000027e7a7836 */ /* 0x040fe40000000000 */
[----:B------:R-:W-:Y:S01]  /*15580*/  VIADD R124, R126, 0x4 ;  /* 0x000000047e7c7836 */ /* 0x000fe20000000000 */
[----:B-1----:R-:W-:Y:S06]  /*15590*/  @P1 BRA `(.L_x_1783) ;  /* 0x0000000000081947 */ /* 0x002fec0003800000 */
[----:B------:R-:W1:Y:S02]  /*155a0*/  SYNCS.PHASECHK.TRANS64.TRYWAIT P1, [R0+URZ+0x30830], R9 ;  /* 0x03083009000075a7 */ /* 0x000e64000802017f */
[----:B-1----:R-:W-:Y:S05]  /*155b0*/  @!P1 BRA `(.L_x_1784) ;  /* 0x0000015000ac9947 */ /* 0x002fea0003800000 */
.L_x_1783:
[----:B------:R-:W-:Y:S05]  /*155c0*/  BSYNC B2 ;  /* 0x0000000000027941 */ /* 0x000fea0003800000 */
.L_x_1782:
[----:B------:R-:W2:Y:S01]  /*155d0*/  LDL.64 R128, [R1+0x28] ;  /* 0x0000280001807983 */ /* 0x000ea20000100a00 */
[----:B------:R-:W-:Y:S01]  /*155e0*/  IMAD.MOV.U32 R120, RZ, RZ, R126 ;  /* 0x000000ffff787224 */ /* 0x000fe200078e007e */
[----:B------:R-:W-:Y:S01]  /*155f0*/  MOV R213, UR50 ;  /* 0x0000003200d57c02 */ /* 0x000fe20008000f00 */
[----:B------:R-:W-:Y:S01]  /*15600*/  IMAD.MOV.U32 R123, RZ, RZ, 0x40000040 ;  /* 0x40000040ff7b7424 */ /* 0x000fe200078e00ff */
[----:B------:R-:W-:Y:S01]  /*15610*/  MOV R209, UR46 ;  /* 0x0000002e00d17c02 */ /* 0x000fe20008000f00 */
[----:B------:R-:W-:Y:S01]  /*15620*/  IMAD.MOV.U32 R125, RZ, RZ, 0x40000040 ;  /* 0x40000040ff7d7424 */ /* 0x000fe200078e00ff */
[----:B------:R-:W-:Y:S01]  /*15630*/  R2UR UR50, R120 ;  /* 0x00000000783272ca */ /* 0x000fe200000e0000 */
[----:B------:R-:W-:Y:S01]  /*15640*/  VIADD R120, R126, 0x6 ;  /* 0x000000067e787836 */ /* 0x000fe20000000000 */
[----:B------:R-:W-:Y:S01]  /*15650*/  MOV R12, UR38 ;  /* 0x00000026000c7c02 */ /* 0x000fe20008000f00 */
[-C--:B------:R-:W-:Y:S01]  /*15660*/  FMUL.FTZ R24, R24, R6.reuse ;  /* 0x0000000618187220 */ /* 0x080fe20000410000 */
[----:B------:R-:W-:Y:S01]  /*15670*/  R2UR UR46, R122 ;  /* 0x000000007a2e72ca */ /* 0x000fe200000e0000 */
[----:B------:R-:W-:Y:S01]  /*15680*/  VIADD R122, R126, 0x300 ;  /* 0x000003007e7a7836 */ /* 0x000fe20000000000 */
        /* <DEDUP_REMOVED lines=8> */
[----:B------:R-:W-:Y:S01]  /*15710*/  R2UR UR42, R124 ;  /* 0x000000007c2a72ca */ /* 0x000fe200000e0000 */
[-C--:B------:R-:W-:Y:S01]  /*15720*/  FMUL.FTZ R28, R28, R6.reuse ;  /* 0x000000061c1c7220 */ /* 0x080fe20000410000 */
[----:B------:R-:W-:Y:S01]  /*15730*/  MOV R121, 0x40000040 ;  /* 0x4000004000797802 */ /* 0x000fe20000000f00 */
[-C--:B------:R-:W-:Y:S01]  /*15740*/  FMUL.FTZ R29, R29, R6.reuse ;  /* 0x000000061d1d7220 */ /* 0x080fe20000410000 */
[----:B------:R-:W-:Y:S01]  /*15750*/  IADD3 R124, R126, 0x304, RZ ;  /* 0x000003047e7c7810 */ /* 0x000fe20007ffe0ff */
[-C--:B------:R-:W-:Y:S01]  /*15760*/  FMUL.FTZ R32, R32, R6.reuse ;  /* 0x0000000620207220 */ /* 0x080fe20000410000 */
[----:B------:R-:W-:Y:S01]  /*15770*/  MOV R212, UR51 ;  /* 0x0000003300d47c02 */ /* 0x000fe20008000f00 */
[-C--:B------:R-:W-:Y:S01]  /*15780*/  FMUL.FTZ R33, R33, R6.reuse ;  /* 0x0000000621217220 */ /* 0x080fe20000410000 */
[----:B------:R-:W-:Y:S01]  /*15790*/  MOV R214, UR49 ;  /* 0x0000003100d67c02 */ /* 0x000fe20008000f00 */
[-C--:B------:R-:W-:Y:S01]  /*157a0*/  FMUL.FTZ R36, R36, R6.reuse ;  /* 0x0000000624247220 */ /* 0x080fe20000410000 */
[----:B------:R-:W-:Y:S01]  /*157b0*/  MOV R215, UR48 ;  /* 0x0000003000d77c02 */ /* 0x000fe20008000f00 */
[-C--:B------:R-:W-:Y:S01]  /*157c0*/  FMUL.FTZ R37, R37, R6.reuse ;  /* 0x0000000625257220 */ /* 0x080fe20000410000 */
[----:B------:R-:W-:Y:S01]  /*157d0*/  R2UR UR51, R121 ;  /* 0x00000000793372ca */ /* 0x000fe200000e0000 */
[-C--:B------:R-:W-:Y:S01]  /*157e0*/  FMUL.FTZ R40, R40, R6.reuse ;  /* 0x0000000628287220 */ /* 0x080fe20000410000 */
[----:B------:R-:W-:Y:S01]  /*157f0*/  R2UR UR26, R124 ;  /* 0x000000007c1a72ca */ /* 0x000fe200000e0000 */
[----:B------:R-:W-:Y:S01]  /*15800*/  VIADD R124, R126, 0x606 ;  /* 0x000006067e7c7836 */ /* 0x000fe20000000000 */
[----:B------:R-:W-:Y:S01]  /*15810*/  R2UR UR22, R122 ;  /* 0x000000007a1672ca */ /* 0x000fe200000e0000 */
[----:B------:R-:W-:Y:S01]  /*15820*/  VIADD R122, R126, 0x604 ;  /* 0x000006047e7a7836 */ /* 0x000fe20000000000 */
[----:B------:R-:W-:Y:S01]  /*15830*/  R2UR UR18, R120 ;  /* 0x00000000781272ca */ /* 0x000fe200000e0000 */
[----:B------:R-:W-:Y:S01]  /*15840*/  VIADD R120, R126, 0x602 ;  /* 0x000006027e787836 */ /* 0x000fe20000000000 */
[----:B------:R-:W-:Y:S01]  /*15850*/  MOV R208, UR47 ;  /* 0x0000002f00d07c02 */ /* 0x000fe20008000f00 */
[-C--:B------:R-:W-:Y:S01]  /*15860*/  FMUL.FTZ R41, R41, R6.reuse ;  /* 0x0000000629297220 */ /* 0x080fe20000410000 */
[----:B------:R-:W-:Y:S01]  /*15870*/  MOV R15, UR43 ;  /* 0x0000002b000f7c02 */ /* 0x000fe20008000f00 */
[-C--:B------:R-:W-:Y:S01]  /*15880*/  FMUL.FTZ R44, R44, R6.reuse ;  /* 0x000000062c2c7220 */ /* 0x080fe20000410000 */
[----:B01----:R-:W-:Y:S01]  /*15890*/  MOV R9, UR39 ;  /* 0x0000002700097c02 */ /* 0x003fe20008000f00 */
[-C--:B------:R-:W-:Y:S01]  /*158a0*/  FMUL.FTZ R45, R45, R6.reuse ;  /* 0x000000062d2d7220 */ /* 0x080fe20000410000 */
[----:B------:R-:W-:Y:S01]  /*158b0*/  R2UR UR47, R123 ;  /* 0x000000007b2f72ca */ /* 0x000fe200000e0000 */
        /* <DEDUP_REMOVED lines=27> */
[----:B------:R-:W-:Y:S01]  /*15a70*/  MOV R210, UR45 ;  /* 0x0000002d00d27c02 */ /* 0x000fe20008000f00 */
        /* <DEDUP_REMOVED lines=75> */
[----:B--2---:R-:W-:-:S02]  /*15f30*/  R2UR UR48, R128 ;  /* 0x00000000803072ca */ /* 0x004fc400000e0000 */
[----:B------:R-:W-:Y:S02]  /*15f40*/  R2UR UR49, R129 ;  /* 0x00000000813172ca */ /* 0x000fe400000e0000 */
[----:B------:R-:W-:-:S11]  /*15f50*/  WARPGROUP.ARRIVE ;  /* 0x00000000000079c5 */ /* 0x000fd60000000000 */
[----:B------:R-:W-:Y:S01]  /*15f60*/  HGMMA.64x96x16.F32 R120, gdesc[UR48], RZ, !UPT, gsb0 ;  /* 0x01600000307879f0 */ /* 0x000fe2000c0008ff */
[----:B------:R-:W-:Y:S02]  /*15f70*/  R2UR UR51, R212 ;  /* 0x00000000d43372ca */ /* 0x000fe400000e0000 */
[----:B------:R-:W-:Y:S02]  /*15f80*/  R2UR UR50, R213 ;  /* 0x00000000d53272ca */ /* 0x000fe400000e0000 */
[----:B------:R-:W2:Y:S01]  /*15f90*/  LDL.64 R212, [R1+0x20] ;  /* 0x0000200001d47983 */ /* 0x000ea20000100a00 */
[----:B------:R-:W-:Y:S02]  /*15fa0*/  WARPGROUP.DEPBAR.LE gsb0, 0x0 ;  /* 0x00008000000079c5 */ /* 0x000fe40000010000 */
[----:B------:R-:W-:Y:S01]  /*15fb0*/  WARPGROUP.ARRIVE ;  /* 0x00000000000079c5 */ /* 0x000fe20000000000 */
[----:B--2---:R-:W-:Y:S02]  /*15fc0*/  R2UR UR44, R212 ;  /* 0x00000000d42c72ca */ /* 0x004fe400000e0000 */
[----:B------:R-:W-:-:S02]  /*15fd0*/  R2UR UR45, R213 ;  /* 0x00000000d52d72ca */ /* 0x000fc400000e0000 */
[----:B------:R-:W-:Y:S01]  /*15fe0*/  R2UR UR49, R214 ;  /* 0x00000000d63172ca */ /* 0x000fe200000e0000 */
[----:B------:R-:W2:Y:S10]  /*15ff0*/  LDL.64 R212, [R1] ;  /* 0x0000000001d47983 */ /* 0x000eb40000100a00 */
[----:B------:R-:W-:Y:S01]  /*16000*/  HGMMA.64x96x16.F32 R120, gdesc[UR44], R120, gsb0 ;  /* 0x016000002c7879f0 */ /* 0x000fe20008000878 */
[----:B------:R-:W-:-:S02]  /*16010*/  R2UR UR45, R210 ;  /* 0x00000000d22d72ca */ /* 0x000fc400000e0000 */
[----:B------:R-:W-:Y:S02]  /*16020*/  R2UR UR44, R211 ;  /* 0x00000000d32c72ca */ /* 0x000fe400000e0000 */
[----:B------:R-:W3:Y:S01]  /*16030*/  LDL.64 R210, [R1+0x18] ;  /* 0x0000180001d27983 */ /* 0x000ee20000100a00 */
[----:B------:R-:W-:Y:S02]  /*16040*/  R2UR UR47, R208 ;  /* 0x00000000d02f72ca */ /* 0x000fe400000e0000 */
[----:B------:R-:W-:Y:S02]  /*16050*/  R2UR UR46, R209 ;  /* 0x00000000d12e72ca */ /* 0x000fe400000e0000 */
[----:B------:R-:W4:Y:S01]  /*16060*/  LDL.64 R208, [R1+0x10] ;  /* 0x0000100001d07983 */ /* 0x000f220000100a00 */
[----:B------:R-:W-:-:S03]  /*16070*/  R2UR UR48, R215 ;  /* 0x00000000d73072ca */ /* 0x000fc600000e0000 */
[----:B------:R-:W5:Y:S01]  /*16080*/  LDL.64 R214, [R1+0x8] ;  /* 0x0000080001d67983 */ /* 0x000f620000100a00 */
[----:B------:R-:W-:Y:S02]  /*16090*/  WARPGROUP.DEPBAR.LE gsb0, 0x0 ;  /* 0x00008000000079c5 */ /* 0x000fe40000010000 */
[----:B------:R-:W-:Y:S01]  /*160a0*/  WARPGROUP.ARRIVE ;  /* 0x00000000000079c5 */ /* 0x000fe20000000000 */
[----:B---3--:R-:W-:Y:S02]  /*160b0*/  R2UR UR40, R210 ;  /* 0x00000000d22872ca */ /* 0x008fe400000e0000 */
[----:B------:R-:W-:-:S13]  /*160c0*/  R2UR UR41, R211 ;  /* 0x00000000d32972ca */ /* 0x000fda00000e0000 */
[----:B------:R-:W-:Y:S01]  /*160d0*/  HGMMA.64x96x16.F32 R120, gdesc[UR40], R120, gsb0 ;  /* 0x01600000287879f0 */ /* 0x000fe20008000878 */
[----:B----4-:R-:W-:Y:S02]  /*160e0*/  R2UR UR36, R208 ;  /* 0x00000000d02472ca */ /* 0x010fe400000e0000 */
[----:B------:R-:W-:Y:S02]  /*160f0*/  R2UR UR37, R209 ;  /* 0x00000000d12572ca */ /* 0x000fe400000e0000 */
[----:B-----5:R-:W-:Y:S02]  /*16100*/  R2UR UR32, R214 ;  /* 0x00000000d62072ca */ /* 0x020fe400000e0000 */
[----:B------:R-:W-:Y:S01]  /*16110*/  R2UR UR33, R215 ;  /* 0x00000000d72172ca */ /* 0x000fe200000e0000 */
[----:B------:R-:W-:Y:S02]  /*16120*/  WARPGROUP.DEPBAR.LE gsb0, 0x0 ;  /* 0x00008000000079c5 */ /* 0x000fe40000010000 */
[----:B------:R-:W-:-:S06]  /*16130*/  WARPGROUP.ARRIVE ;  /* 0x00000000000079c5 */ /* 0x000fcc0000000000 */
[----:B------:R-:W-:Y:S01]  /*16140*/  HGMMA.64x96x16.F32 R120, gdesc[UR36], R120, gsb0 ;  /* 0x01600000247879f0 */ /* 0x000fe20008000878 */
[----:B--2---:R-:W-:Y:S02]  /*16150*/  R2UR UR28, R212 ;  /* 0x00000000d41c72ca */ /* 0x004fe400000e0000 */
[----:B------:R-:W-:Y:S01]  /*16160*/  R2UR UR29, R213 ;  /* 0x00000000d51d72ca */ /* 0x000fe200000e0000 */
        /* <DEDUP_REMOVED lines=23> */
[----:B------:R-:W-:Y:S02]  /*162e0*/  R2UR UR41, R21 ;  /* 0x00000000152972ca */ /* 0x000fe400000e0000 */
[----:B------:R-:W-:Y:S01]  /*162f0*/  R2UR UR40, R207 ;  /* 0x00000000cf2872ca */ /* 0x000fe200000e0000 */
[----:B------:R-:W-:Y:S02]  /*16300*/  WARPGROUP.DEPBAR.LE gsb0, 0x0 ;  /* 0x00008000000079c5 */ /* 0x000fe40000010000 */
[----:B------:R-:W-:-:S06]  /*16310*/  WARPGROUP.ARRIVE ;  /* 0x00000000000079c5 */ /* 0x000fcc0000000000 */
[----:B------:R-:W-:Y:S04]  /*16320*/  HGMMA.64x96x16.F32 R120, gdesc[UR12], R120, gsb0 ;  /* 0x016000000c7879f0 */ /* 0x000fe80008000878 */
        /* <DEDUP_REMOVED lines=15> */
[----:B------:R-:W-:Y:S01]  /*16420*/  R2UR UR38, R12 ;  /* 0x000000000c2672ca */ /* 0x000fe200000e0000 */
[----:B------:R-:W-:Y:S02]  /*16430*/  WARPGROUP.DEPBAR.LE gsb0, 0x0 ;  /* 0x00008000000079c5 */ /* 0x000fe40000010000 */
[----:B------:R-:W-:-:S12]  /*16440*/  @!P0 BRA `(.L_x_1785) ;  /* 0x0000000000048947 */ /* 0x000fd80003800000 */
[----:B------:R-:W-:Y:S01]  /*16450*/  BPT.TRAP 0x1 ;  /* 0x000000040000795c */ /* 0x000fe20000300000 */
.L_x_1785:
[----:B------:R-:W-:Y:S02]  /*16460*/  SHF.L.U32 R2, R199, 0x1f, RZ ;  /* 0x0000001fc7027819 */ /* 0x000fe400000006ff */
[----:B------:R-:W-:-:S04]  /*16470*/  LEA R20, R194, R18, 0x3 ;  /* 0x00000012c2147211 */ /* 0x000fc800078e18ff */
[----:B------:R0:W1:Y:S01]  /*16480*/  SYNCS.PHASECHK.TRANS64.TRYWAIT P1, [R20+URZ+0x30850], R2 ;  /* 0x03085002140075a7 */ /* 0x000062000802017f */
[----:B------:R-:W-:Y:S05]  /*16490*/  @!P0 BRA `(.L_x_1786) ;  /* 0x0000000000048947 */ /* 0x000fea0003800000 */
[----:B------:R-:W-:Y:S01]  /*164a0*/  BPT.TRAP 0x1 ;  /* 0x000000040000795c */ /* 0x000fe20000300000 */
.L_x_1786:
[----:B------:R-:W-:Y:S04]  /*164b0*/  BSSY B2, `(.L_x_1787) ;  /* 0x0000004000027945 */ /* 0x000fe80003800000 */
[----:B-1----:R-:W-:Y:S05]  /*164c0*/  @P1 BRA `(.L_x_1788) ;  /* 0x0000000000081947 */ /* 0x002fea0003800000 */
[----:B------:R-:W1:Y:S02]  /*164d0*/  SYNCS.PHASECHK.TRANS64.TRYWAIT P1, [R20+URZ+0x30850], R2 ;  /* 0x03085002140075a7 */ /* 0x000e64000802017f */
[----:B-1----:R-:W-:Y:S05]  /*164e0*/  @!P1 BRA `(.L_x_1789) ;  /* 0x0000014000f49947 */ /* 0x002fea0003800000 */
.L_x_1788:
[----:B------:R-:W-:Y:S05]  /*164f0*/  BSYNC B2 ;  /* 0x0000000000027941 */ /* 0x000fea0003800000 */
.L_x_1787:
[----:B01----:R-:W-:Y:S01]  /*16500*/  VIADD R2, R18, 0x400 ;  /* 0x0000040012027836 */ /* 0x003fe20000000000 */
[----:B------:R-:W-:Y:S01]  /*16510*/  WARPGROUP.ARRIVE ;  /* 0x00000000000079c5 */ /* 0x000fe20000000000 */
[----:B------:R-:W-:Y:S02]  /*16520*/  IMAD.MOV.U32 R13, RZ, RZ, 0x40000040 ;  /* 0x40000040ff0d7424 */ /* 0x000fe400078e00ff */
[----:B------:R-:W-:Y:S01]  /*16530*/  IMAD.MOV.U32 R15, RZ, RZ, 0x40000040 ;  /* 0x40000040ff0f7424 */ /* 0x000fe200078e00ff */
[----:B------:R-:W-:Y:S02]  /*16540*/  SHF.R.U32.HI R2, RZ, 0x4, R2 ;  /* 0x00000004ff027819 */ /* 0x000fe40000011602 */
[----:B------:R-:W-:Y:S02]  /*16550*/  R2UR UR7, R13 ;  /* 0x000000000d0772ca */ /* 0x000fe400000e0000 */
[----:B------:R-:W-:Y:S02]  /*16560*/  LOP3.LUT R2, R2, 0x3fff, RZ, 0xc0, !PT ;  /* 0x00003fff02027812 */ /* 0x000fe400078ec0ff */
[----:B------:R-:W-:-:S02]  /*16570*/  MOV R13, 0x40000040 ;  /* 0x40000040000d7802 */ /* 0x000fc40000000f00 */
[----:B------:R-:W-:-:S05]  /*16580*/  LOP3.LUT R2, R2, 0x3000000, RZ, 0xfc, !PT ;  /* 0x0300000002027812 */ /* 0x000fca00078efcff */
[----:B------:R-:W-:-:S04]  /*16590*/  IMAD R12, R194, 0x900, R2 ;  /* 0x00000900c20c7824 */ /* 0x000fc800078e0202 */
[C---:B------:R-:W-:Y:S01]  /*165a0*/  VIADD R14, R12.reuse, 0x80 ;  /* 0x000000800c0e7836 */ /* 0x040fe20000000000 */
[----:B------:R-:W-:-:S13]  /*165b0*/  R2UR UR6, R12 ;  /* 0x000000000c0672ca */ /* 0x000fda00000e0000 */
        /* <DEDUP_REMOVED lines=15> */
[----:B------:R-:W-:Y:S01]  /*166b0*/  R2UR UR6, R14 ;  /* 0x000000000e0672ca */ /* 0x000fe200000e0000 */
[C---:B------:R-:W-:Y:S01]  /*166c0*/  VIADD R14, R12.reuse, 0x200 ;  /* 0x000002000c0e7836 */ /* 0x040fe20000000000 */
[----:B------:R-:W-:Y:S01]  /*166d0*/  R2UR UR7, R15 ;  /* 0x000000000f0772ca */ /* 0x000fe200000e0000 */
[----:B------:R-:W-:Y:S02]  /*166e0*/  IMAD.MOV.U32 R15, RZ, RZ, 0x40000040 ;  /* 0x40000040ff0f7424 */ /* 0x000fe400078e00ff */
[----:B------:R-:W-:Y:S01]  /*166f0*/  VIADD R12, R12, 0x280 ;  /* 0x000002800c0c7836 */ /* 0x000fe20000000000 */
[----:B------:R-:W-:Y:S02]  /*16700*/  WARPGROUP.DEPBAR.LE gsb0, 0x0 ;  /* 0x00008000000079c5 */ /* 0x000fe40000010000 */
[----:B------:R-:W-:-:S11]  /*16710*/  WARPGROUP.ARRIVE ;  /* 0x00000000000079c5 */ /* 0x000fd60000000000 */
        /* <DEDUP_REMOVED lines=14> */
.L_x_1790:
[----:B------:R-:W2:Y:S01]  /*16800*/  LDL R13, [R1+0x30] ;  /* 0x00003000010d7983 */ /* 0x000ea20000100800 */
[----:B------:R-:W0:Y:S03]  /*16810*/  LDC R6, c[0x0][0x448] ;  /* 0x00011200ff067b82 */ /* 0x000e260000000800 */
[----:B------:R-:W2:Y:S04]  /*16820*/  LDL R2, [R1+0x44] ;  /* 0x0000440001027983 */ /* 0x000ea80000100800 */
[----:B------:R-:W3:Y:S01]  /*16830*/  LDL R12, [R1+0x40] ;  /* 0x00004000010c7983 */ /* 0x000ee20000100800 */
[----:B0-----:R-:W-:-:S13]  /*16840*/  ISETP.NE.AND P2, PT, R6, 0x1, PT ;  /* 0x000000010600780c */ /* 0x001fda0003f45270 */
[----:B------:R-:W0:Y:S08]  /*16850*/  @P2 LDC R9, c[0x0][0x44c] ;  /* 0x00011300ff092b82 */ /* 0x000e300000000800 */
[----:B------:R-:W1:Y:S01]  /*16860*/  @P2 LDC R6, c[0x0][0x450] ;  /* 0x00011400ff062b82 */ /* 0x000e620000000800 */
[----:B------:R-:W-:Y:S01]  /*16870*/  IMAD R168, R5, -0x60, RZ ;  /* 0xffffffa005a87824 */ /* 0x000fe200078e02ff */
[----:B------:R-:W-:Y:S01]  /*16880*/  LOP3.LUT P1, RZ, R22, 0x80000, RZ, 0xc0, !PT ;  /* 0x0008000016ff7812 */ /* 0x000fe2000782c0ff */
[----:B--2---:R-:W-:-:S04]  /*16890*/  IMAD.IADD R2, R2, 0x1, R13 ;  /* 0x0000000102027824 */ /* 0x004fc800078e020d */
[----:B0-----:R-:W-:-:S05]  /*168a0*/  @P2 IMAD.HI.U32 R9, R2, R9, RZ ;  /* 0x0000000902092227 */ /* 0x001fca00078e00ff */
[----:B-1----:R-:W-:Y:S01]  /*168b0*/  @P2 SHF.R.U32.HI R2, RZ, R6, R9 ;  /* 0x00000006ff022219 */ /* 0x002fe20000011609 */
[----:B------:R-:W-:-:S04]  /*168c0*/  VIADD R9, R0, 0x30840 ;  /* 0x0003084000097836 */ /* 0x000fc80000000000 */
[----:B------:R-:W0:Y:S01]  /*168d0*/  SHFL.IDX PT, R169, R2, RZ, 0x1c1f ;  /* 0x001c1fff02a97589 */ /* 0x000e2200000e0000 */
[----:B------:R-:W-:Y:S01]  /*168e0*/  PRMT R0, R204, 0x654, R9 ;  /* 0x00000654cc007816 */ /* 0x000fe20000000009 */
[----:B------:R-:W-:Y:S02]  /*168f0*/  VIADD R6, R168, 0x1 ;  /* 0x00000001a8067836 */ /* 0x000fe40000000000 */
[----:B------:R-:W-:Y:S01]  /*16900*/  IMAD.U32 R9, RZ, RZ, UR50 ;  /* 0x00000032ff097e24 */ /* 0x000fe2000f8e00ff */
[----:B------:R3:W-:Y:S02]  /*16910*/  SYNCS.ARRIVE.TRANS64.RED.A1T0 RZ, [R0+URZ], RZ ;  /* 0x000000ff00ff79a7 */ /* 0x0007e4000810043f */
[----:B---3--:R-:W-:Y:S02]  /*16920*/  IMAD R0, R12, -0x2, R6 ;  /* 0xfffffffe0c007824 */ /* 0x008fe400078e0206 */
[----:B------:R-:W-:-:S03]  /*16930*/  LOP3.LUT R21, RZ, R9, RZ, 0x33, !PT ;  /* 0x00000009ff157212 */ /* 0x000fc600078e33ff */
[----:B------:R-:W-:-:S05]  /*16940*/  IADD3 R15, -R200, R0, R201 ;  /* 0x00000000c80f7210 */ /* 0x000fca0007ffe1c9 */
[----:B------:R-:W-:Y:S01]  /*16950*/  IMAD.IADD R21, R21, 0x1, R15 ;  /* 0x0000000115157824 */ /* 0x000fe200078e020f */
[----:B------:R-:W-:Y:S01]  /*16960*/  IADD3 R15, R15, UR54, RZ ;  /* 0x000000360f0f7c10 */ /* 0x000fe2000fffe0ff */
[----:B------:R-:W-:Y:S02]  /*16970*/  VIADD R0, R0, 0xffffffff ;  /* 0xffffffff00007836 */ /* 0x000fe40000000000 */
        /* <DEDUP_REMOVED lines=15> */
.L_x_1793:
[----:B------:R-:W-:-:S05]  /*16a70*/  IMAD.U32 R170, RZ, RZ, UR39 ;  /* 0x00000027ffaa7e24 */ /* 0x000fca000f8e00ff */
[----:B------:R-:W-:-:S13]  /*16a80*/  ISETP.NE.AND P1, PT, R170, 0x1, PT ;  /* 0x00000001aa00780c */ /* 0x000fda0003f25270 */
[----:B------:R-:W0:Y:S02]  /*16a90*/  @P1 LDC.64 R12, c[0x0][0x9e8] ;  /* 0x00027a00ff0c1b82 */ /* 0x000e240000000a00 */
[----:B0-----:R-:W-:-:S05]  /*16aa0*/  @P1 IMAD.HI.U32 R12, R169, R12, RZ ;  /* 0x0000000ca90c1227 */ /* 0x001fca00078e00ff */
[----:B------:R-:W-:-:S07]  /*16ab0*/  @P1 SHF.R.U32.HI R169, RZ, R13, R12 ;  /* 0x0000000dffa91219 */ /* 0x000fce000001160c */
.L_x_1794:
[----:B------:R-:W-:Y:S05]  /*16ac0*/  BSYNC B2 ;  /* 0x0000000000027941 */ /* 0x000fea0003800000 */
.L_x_1792:
[----:B------:R-:W-:-:S05]  /*16ad0*/  IMAD R169, R169, R170, R0 ;  /* 0x000000aaa9a97224 */ /* 0x000fca00078e0200 */
[----:B------:R-:W-:Y:S02]  /*16ae0*/  VIADDMNMX R14, R169, R170, R14, PT ;  /* 0x000000aaa90e7246 */ /* 0x000fe4000380010e */
[----:B------:R-:W-:-:S07]  /*16af0*/  VIMNMX R6, R6, R169, !PT ;  /* 0x000000a906067248 */ /* 0x000fce0007fe0100 */
.L_x_1791:
        /* <DEDUP_REMOVED lines=13> */
[----:B------:R-:W-:Y:S01]  /*16bd0*/  @P5 LOP3.LUT R22, R22, 0x4, RZ, 0xfc, !PT ;  /* 0x0000000416165812 */ /* 0x000fe200078efcff */
[----:B0-----:R-:W-:Y:S01]  /*16be0*/  IMAD.IADD R21, R21, 0x1, R2 ;  /* 0x0000000115157824 */ /* 0x001fe200078e0202 */
        /* <DEDUP_REMOVED lines=9> */
[----:B------:R-:W-:Y:S02]  /*16c80*/  ISETP.GT.AND P3, PT, R6, 0x11, !P4 ;  /* 0x000000110600780c */ /* 0x000fe40006764270 */
[----:B------:R-:W-:-:S02]  /*16c90*/  IADD3 R15, R15, R2, RZ ;  /* 0x000000020f0f7210 */ /* 0x000fc40007ffe0ff */
        /* <DEDUP_REMOVED lines=108> */
[----:B------:R-:W-:-:S04]  /*17360*/  ISETP.GT.AND P6, PT, R6, 0x59, !P6 ;  /* 0x000000590600780c */ /* 0x000fc800077c4270 */
[----:B------:R-:W-:-:S04]  /*17370*/  ISETP.LT.OR P6, PT, R14, 0x5a, P6 ;  /* 0x0000005a0e00780c */ /* 0x000fc800037c1670 */
        /* <DEDUP_REMOVED lines=15> */
.L_x_1797:
[----:B------:R-:W-:-:S05]  /*17470*/  IMAD.U32 R6, RZ, RZ, UR39 ;  /* 0x00000027ff067e24 */ /* 0x000fca000f8e00ff */
[----:B------:R-:W-:-:S13]  /*17480*/  ISETP.NE.AND P6, PT, R6, 0x1, PT ;  /* 0x000000010600780c */ /* 0x000fda0003fc5270 */
[----:B------:R-:W0:Y:S02]  /*17490*/  @P6 LDC.64 R12, c[0x0][0x9e8] ;  /* 0x00027a00ff0c6b82 */ /* 0x000e240000000a00 */
[----:B0-----:R-:W-:-:S05]  /*174a0*/  @P6 IMAD.HI.U32 R12, R2, R12, RZ ;  /* 0x0000000c020c6227 */ /* 0x001fca00078e00ff */
[----:B------:R-:W-:-:S07]  /*174b0*/  @P6 SHF.R.U32.HI R2, RZ, R13, R12 ;  /* 0x0000000dff026219 */ /* 0x000fce000001160c */
.L_x_1798:
[----:B------:R-:W-:Y:S05]  /*174c0*/  BSYNC B2 ;  /* 0x0000000000027941 */ /* 0x000fea0003800000 */
.L_x_1796:
[----:B------:R-:W-:-:S05]  /*174d0*/  IMAD R0, R2, R6, R0 ;  /* 0x0000000602007224 */ /* 0x000fca00078e0200 */
[----:B------:R-:W-:Y:S02]  /*174e0*/  VIADDMNMX R15, R0, R6, R15, PT ;  /* 0x00000006000f7246 */ /* 0x000fe4000380010f */
[----:B------:R-:W-:-:S07]  /*174f0*/  VIMNMX R21, R21, R0, !PT ;  /* 0x0000000015157248 */ /* 0x000fce0007fe0100 */
.L_x_1795:
        /* <DEDUP_REMOVED lines=8> */
[C---:B------:R-:W-:Y:S02]  /*17580*/  LOP3.LUT P2, RZ, R22.reuse, 0x20000, RZ, 0xc0, !PT ;  /* 0x0002000016ff7812 */ /* 0x040fe4000784c0ff */
        /* <DEDUP_REMOVED lines=75> */
[----:B0-----:R-:W-:Y:S01]  /*17a40*/  FMNMX.FTZ R2, R0, R2, !PT ;  /* 0x0000000200027209 */ /* 0x001fe20007810000 */
[----:B------:R-:W-:Y:S01]  /*17a50*/  IMAD.U32 R0, RZ, RZ, UR47 ;  /* 0x0000002fff007e24 */ /* 0x000fe2000f8e00ff */
[----:B------:R-:W-:-:S02]  /*17a60*/  FSEL R150, R150, -INF , !P1 ;  /* 0xff80000096967808 */ /* 0x000fc40004800000 */
[----:B------:R-:W-:Y:S01]  /*17a70*/  LOP3.LUT P1, RZ, R22, 0x200, RZ, 0xc0, !PT ;  /* 0x0000020016ff7812 */ /* 0x000fe2000782c0ff */
[----:B------:R-:W0:Y:S01]  /*17a80*/  SHFL.BFLY PT, R12, R2, 0x1, 0x1f ;  /* 0x0c201f00020c7f89 */ /* 0x000e2200000e0000 */
[C---:B------:R-:W-:Y:S02]  /*17a90*/  ISETP.GT.AND P5, PT, R21.reuse, 0x58, !P5 ;  /* 0x000000581500780c */ /* 0x040fe40006fa4270 */
[----:B------:R-:W-:Y:S02]  /*17aa0*/  ISETP.GT.AND P1, PT, R21, 0x39, !P1 ;  /* 0x000000391500780c */ /* 0x000fe40004f24270 */
[C---:B------:R-:W-:Y:S02]  /*17ab0*/  ISETP.LT.OR P4, PT, R15.reuse, 0x52, P4 ;  /* 0x000000520f00780c */ /* 0x040fe40002781670 */
[C---:B------:R-:W-:Y:S02]  /*17ac0*/  ISETP.LT.OR P1, PT, R15.reuse, 0x3a, P1 ;  /* 0x0000003a0f00780c */ /* 0x040fe40000f21670 */
[----:B------:R-:W-:-:S02]  /*17ad0*/  ISETP.LT.OR P5, PT, R15, 0x59, P5 ;  /* 0x000000590f00780c */ /* 0x000fc40002fa1670 */
[----:B------:R-:W-:Y:S02]  /*17ae0*/  FSEL R151, R151, -INF , !P1 ;  /* 0xff80000097977808 */ /* 0x000fe40004800000 */
[----:B------:R-:W-:Y:S02]  /*17af0*/  LOP3.LUT P1, RZ, R22, 0x100, RZ, 0xc0, !PT ;  /* 0x0000010016ff7812 */ /* 0x000fe4000782c0ff */
[----:B------:R-:W-:Y:S02]  /*17b00*/  FSEL R163, R163, -INF , !P4 ;  /* 0xff800000a3a37808 */ /* 0x000fe40006000000 */
[----:B------:R-:W-:Y:S02]  /*17b10*/  ISETP.GT.AND P1, PT, R21, 0x40, !P1 ;  /* 0x000000401500780c */ /* 0x000fe40004f24270 */
[----:B------:R-:W-:Y:S02]  /*17b20*/  FSEL R166, R166, -INF , !P5 ;  /* 0xff800000a6a67808 */ /* 0x000fe40006800000 */
[----:B------:R-:W-:-:S02]  /*17b30*/  ISETP.LT.OR P1, PT, R15, 0x41, P1 ;  /* 0x000000410f00780c */ /* 0x000fc40000f21670 */
[----:B0-----:R-:W-:Y:S02]  /*17b40*/  FMNMX.FTZ R12, R2, R12, !PT ;  /* 0x0000000c020c7209 */ /* 0x001fe40007810000 */
[----:B------:R-:W-:Y:S02]  /*17b50*/  FSEL R154, R154, -INF , !P1 ;  /* 0xff8000009a9a7808 */ /* 0x000fe40004800000 */
[----:B------:R-:W-:Y:S01]  /*17b60*/  LOP3.LUT P1, RZ, R22, 0x80, RZ, 0xc0, !PT ;  /* 0x0000008016ff7812 */ /* 0x000fe2000782c0ff */
[----:B------:R-:W-:-:S03]  /*17b70*/  FMUL.FTZ R13, R12, R0 ;  /* 0x000000000c0d7220 */ /* 0x000fc60000410000 */
[----:B------:R-:W-:-:S04]  /*17b80*/  ISETP.GT.AND P1, PT, R21, 0x41, !P1 ;  /* 0x000000411500780c */ /* 0x000fc80004f24270 */
[----:B------:R-:W-:-:S04]  /*17b90*/  ISETP.LT.OR P1, PT, R15, 0x42, P1 ;  /* 0x000000420f00780c */ /* 0x000fc80000f21670 */
[----:B------:R-:W-:Y:S02]  /*17ba0*/  FSEL R155, R155, -INF , !P1 ;  /* 0xff8000009b9b7808 */ /* 0x000fe40004800000 */
[----:B------:R-:W-:Y:S02]  /*17bb0*/  ISETP.GT.AND P1, PT, R21, 0x48, !P2 ;  /* 0x000000481500780c */ /* 0x000fe40005724270 */
[----:B------:R-:W-:Y:S02]  /*17bc0*/  LOP3.LUT P2, RZ, R22, 0x2, RZ, 0xc0, !PT ;  /* 0x0000000216ff7812 */ /* 0x000fe4000784c0ff */
[----:B------:R-:W-:-:S04]  /*17bd0*/  ISETP.LT.OR P1, PT, R15, 0x49, P1 ;  /* 0x000000490f00780c */ /* 0x000fc80000f21670 */
[----:B------:R-:W-:Y:S02]  /*17be0*/  FSEL R158, R158, -INF , !P1 ;  /* 0xff8000009e9e7808 */ /* 0x000fe40004800000 */
[----:B------:R-:W-:Y:S02]  /*17bf0*/  ISETP.GT.AND P1, PT, R21, 0x49, !P6 ;  /* 0x000000491500780c */ /* 0x000fe40007724270 */
[----:B------:R-:W-:Y:S02]  /*17c00*/  LOP3.LUT P6, RZ, R22, 0x1, RZ, 0xc0, !PT ;  /* 0x0000000116ff7812 */ /* 0x000fe400078cc0ff */
[----:B------:R-:W-:-:S04]  /*17c10*/  ISETP.LT.OR P1, PT, R15, 0x4a, P1 ;  /* 0x0000004a0f00780c */ /* 0x000fc80000f21670 */
[----:B------:R-:W-:Y:S02]  /*17c20*/  FSEL R159, R159, -INF , !P1 ;  /* 0xff8000009f9f7808 */ /* 0x000fe40004800000 */
[C---:B------:R-:W-:Y:S02]  /*17c30*/  ISETP.GT.AND P1, PT, R21.reuse, RZ, !P2 ;  /* 0x000000ff1500720c */ /* 0x040fe40005724270 */
[----:B------:R-:W-:Y:S02]  /*17c40*/  ISETP.GT.AND P2, PT, R21, 0x59, !P6 ;  /* 0x000000591500780c */ /* 0x000fe40007744270 */
[C---:B------:R-:W-:Y:S02]  /*17c50*/  ISETP.LT.OR P1, PT, R15.reuse, 0x1, P1 ;  /* 0x000000010f00780c */ /* 0x040fe40000f21670 */
[----:B------:R-:W-:Y:S02]  /*17c60*/  ISETP.LT.OR P2, PT, R15, 0x5a, P2 ;  /* 0x0000005a0f00780c */ /* 0x000fe40001741670 */
[----:B------:R-:W-:-:S02]  /*17c70*/  FSEL R122, R122, -INF , !P1 ;  /* 0xff8000007a7a7808 */ /* 0x000fc40004800000 */
[----:B------:R-:W-:Y:S02]  /*17c80*/  FSEL R167, R167, -INF , !P2 ;  /* 0xff800000a7a77808 */ /* 0x000fe40005000000 */
[----:B------:R-:W-:Y:S02]  /*17c90*/  FMNMX.FTZ R2, R122, R3, !PT ;  /* 0x000000037a027209 */ /* 0x000fe40007810000 */
[----:B------:R-:W-:Y:S02]  /*17ca0*/  FSETP.NEU.FTZ.AND P1, PT, R12, -INF , PT ;  /* 0xff8000000c00780b */ /* 0x000fe40003f3d000 */
[----:B------:R-:W-:Y:S02]  /*17cb0*/  FMNMX.FTZ R2, R123, R2, !PT ;  /* 0x000000027b027209 */ /* 0x000fe40007810000 */
[----:B------:R-:W-:Y:S02]  /*17cc0*/  FSEL R13, R13, RZ, P1 ;  /* 0x000000ff0d0d7208 */ /* 0x000fe40000800000 */
[----:B------:R-:W-:-:S03]  /*17cd0*/  FMNMX.FTZ R2, R126, R2, !PT ;  /* 0x000000027e027209 */ /* 0x000fc60007810000 */
        /* <DEDUP_REMOVED lines=56> */
[----:B0-----:R-:W-:-:S07]  /*18060*/  FMNMX.FTZ R2, R2, R6, !PT ;  /* 0x0000000602027209 */ /* 0x001fce0007810000 */
[----:B------:R-:W-:Y:S01]  /*18070*/  MUFU.EX2 R182, R182 ;  /* 0x000000b600b67308 */ /* 0x000fe20000000800 */
[----:B------:R-:W0:Y:S07]  /*18080*/  SHFL.BFLY PT, R6, R2, 0x1, 0x1f ;  /* 0x0c201f0002067f89 */ /* 0x000e2e00000e0000 */
[----:B------:R-:W-:Y:S08]  /*18090*/  MUFU.EX2 R124, R124 ;  /* 0x0000007c007c7308 */ /* 0x000ff00000000800 */
[----:B------:R-:W-:Y:S08]  /*180a0*/  MUFU.EX2 R176, R176 ;  /* 0x000000b000b07308 */ /* 0x000ff00000000800 */
[----:B------:R-:W-:Y:S01]  /*180b0*/  MUFU.EX2 R133, R133 ;  /* 0x0000008500857308 */ /* 0x000fe20000000800 */
[----:B0-----:R-:W-:-:S02]  /*180c0*/  FMNMX.FTZ R13, R2, R6, !PT ;  /* 0x00000006020d7209 */ /* 0x001fc40007810000 */
[----:B------:R-:W-:Y:S02]  /*180d0*/  FSEL R2, R12, RZ, P1 ;  /* 0x000000ff0c027208 */ /* 0x000fe40000800000 */
[C---:B------:R-:W-:Y:S01]  /*180e0*/  FSETP.NEU.FTZ.AND P1, PT, R13.reuse, -INF , PT ;  /* 0xff8000000d00780b */ /* 0x040fe20003f3d000 */
[-C--:B------:R-:W-:Y:S02]  /*180f0*/  FMUL.FTZ R137, R13, R0.reuse ;  /* 0x000000000d897220 */ /* 0x080fe40000410000 */
[----:B------:R-:W-:Y:S01]  /*18100*/  MUFU.EX2 R178, R178 ;  /* 0x000000b200b27308 */ /* 0x000fe20000000800 */
[----:B------:R-:W-:Y:S02]  /*18110*/  FADD.FTZ R2, -R2, R4 ;  /* 0x0000000402027221 */ /* 0x000fe40000010100 */
[----:B------:R-:W-:Y:S02]  /*18120*/  FSEL R137, R137, RZ, P1 ;  /* 0x000000ff89897208 */ /* 0x000fe40000800000 */
[----:B------:R-:W-:-:S03]  /*18130*/  FMUL.FTZ R2, R2, R0 ;  /* 0x0000000002027220 */ /* 0x000fc60000410000 */
        /* <DEDUP_REMOVED lines=8> */
[----:B------:R0:W1:Y:S01]  /*181c0*/  MUFU.EX2 R6, R2 ;  /* 0x0000000200067308 */ /* 0x0000620000000800 */
        /* <DEDUP_REMOVED lines=8> */
[----:B0-----:R-:W-:Y:S01]  /*18250*/  FSEL R2, R13, RZ, P1 ;  /* 0x000000ff0d027208 */ /* 0x001fe20000800000 */
[-CC-:B------:R-:W-:Y:S01]  /*18260*/  FFMA.FTZ R179, R150, R0.reuse, -R137.reuse ;  /* 0x0000000096b37223 */ /* 0x180fe20000010889 */
[-CC-:B------:R-:W-:Y:S01]  /*18270*/  FFMA.FTZ R134, R151, R0.reuse, -R137.reuse ;  /* 0x0000000097867223 */ /* 0x180fe20000010889 */
[-CC-:B------:R-:W-:Y:S01]  /*18280*/  FFMA.FTZ R173, R154, R0.reuse, -R137.reuse ;  /* 0x000000009aad7223 */ /* 0x180fe20000010889 */
[-C--:B------:R-:W-:Y:S01]  /*18290*/  FFMA.FTZ R131, R155, R0.reuse, -R137 ;  /* 0x000000009b837223 */ /* 0x080fe20000010889 */
[----:B------:R-:W-:Y:S01]  /*182a0*/  FADD.FTZ R2, -R2, R3 ;  /* 0x0000000302027221 */ /* 0x000fe20000010100 */
[--C-:B------:R-:W-:Y:S01]  /*182b0*/  FFMA.FTZ R175, R158, R0, -R137.reuse ;  /* 0x000000009eaf7223 */ /* 0x100fe20000010889 */
[----:B------:R-:W-:Y:S01]  /*182c0*/  MUFU.EX2 R136, R136 ;  /* 0x0000008800887308 */ /* 0x000fe20000000800 */
[----:B-1----:R-:W-:Y:S01]  /*182d0*/  FFMA.FTZ R8, R6, R8, R188 ;  /* 0x0000000806087223 */ /* 0x002fe200000100bc */
[-C--:B------:R-:W-:Y:S01]  /*182e0*/  FMUL.FTZ R2, R2, R0.reuse ;  /* 0x0000000002027220 */ /* 0x080fe20000410000 */
[-CC-:B------:R-:W-:Y:S01]  /*182f0*/  FFMA.FTZ R130, R159, R0.reuse, -R137.reuse ;  /* 0x000000009f827223 */ /* 0x180fe20000010889 */
[-CC-:B------:R-:W-:Y:S01]  /*18300*/  FFMA.FTZ R169, R162, R0.reuse, -R137.reuse ;  /* 0x00000000a2a97223 */ /* 0x180fe20000010889 */
[----:B------:R-:W-:Y:S01]  /*18310*/  FADD.FTZ R8, R121, R8 ;  /* 0x0000000879087221 */ /* 0x000fe20000010000 */
[-CC-:B------:R-:W-:Y:S01]  /*18320*/  FFMA.FTZ R3, R163, R0.reuse, -R137.reuse ;  /* 0x00000000a3037223 */ /* 0x180fe20000010889 */
[-CC-:B------:R-:W-:Y:S01]  /*18330*/  FFMA.FTZ R171, R166, R0.reuse, -R137.reuse ;  /* 0x00000000a6ab7223 */ /* 0x180fe20000010889 */
[----:B------:R-:W0:Y:S01]  /*18340*/  MUFU.EX2 R2, R2 ;  /* 0x0000000200027308 */ /* 0x000e220000000800 */
[----:B------:R-:W-:Y:S01]  /*18350*/  FADD.FTZ R8, R190, R8 ;  /* 0x00000008be087221 */ /* 0x000fe20000010000 */
[----:B------:R-:W-:-:S03]  /*18360*/  FFMA.FTZ R137, R167, R0, -R137 ;  /* 0x00000000a7897223 */ /* 0x000fc60000010889 */
[----:B------:R-:W-:-:S03]  /*18370*/  FADD.FTZ R8, R120, R8 ;  /* 0x0000000878087221 */ /* 0x000fc60000010000 */
[----:B------:R-:W1:Y:S01]  /*18380*/  MUFU.EX2 R191, R191 ;  /* 0x000000bf00bf7308 */ /* 0x000e620000000800 */
[----:B------:R-:W-:-:S04]  /*18390*/  FADD.FTZ R8, R184, R8 ;  /* 0x00000008b8087221 */ /* 0x000fc80000010000 */
[----:B------:R-:W-:-:S03]  /*183a0*/  FADD.FTZ R8, R21, R8 ;  /* 0x0000000815087221 */ /* 0x000fc60000010000 */
[----:B------:R-:W2:Y:S01]  /*183b0*/  MUFU.EX2 R127, R127 ;  /* 0x0000007f007f7308 */ /* 0x000ea20000000800 */
[----:B0-----:R-:W-:Y:S01]  /*183c0*/  FFMA.FTZ R7, R2, R7, R189 ;  /* 0x0000000702077223 */ /* 0x001fe200000100bd */
[----:B------:R-:W-:-:S03]  /*183d0*/  FADD.FTZ R8, R186, R8 ;  /* 0x00000008ba087221 */ /* 0x000fc60000010000 */
[----:B------:R-:W-:Y:S01]  /*183e0*/  FADD.FTZ R7, R136, R7 ;  /* 0x0000000788077221 */ /* 0x000fe20000010000 */
[----:B------:R-:W-:Y:S02]  /*183f0*/  FADD.FTZ R8, R15, R8 ;  /* 0x000000080f087221 */ /* 0x000fe40000010000 */
[----:B------:R-:W0:Y:S01]  /*18400*/  MUFU.EX2 R185, R185 ;  /* 0x000000b900b97308 */ /* 0x000e220000000800 */
[----:B-1----:R-:W-:Y:S01]  /*18410*/  FADD.FTZ R7, R191, R7 ;  /* 0x00000007bf077221 */ /* 0x002fe20000010000 */
[----:B------:R-:W-:-:S04]  /*18420*/  FADD.FTZ R8, R180, R8 ;  /* 0x00000008b4087221 */ /* 0x000fc80000010000 */
[----:B------:R-:W-:Y:S02]  /*18430*/  FADD.FTZ R8, R14, R8 ;  /* 0x000000080e087221 */ /* 0x000fe40000010000 */
[----:B------:R-:W1:Y:S01]  /*18440*/  MUFU.EX2 R126, R126 ;  /* 0x0000007e007e7308 */ /* 0x000e620000000800 */
[----:B--2---:R-:W-:Y:S01]  /*18450*/  FADD.FTZ R7, R127, R7 ;  /* 0x000000077f077221 */ /* 0x004fe20000010000 */
[----:B------:R-:W-:-:S04]  /*18460*/  FADD.FTZ R8, R182, R8 ;  /* 0x00000008b6087221 */ /* 0x000fc80000010000 */
[----:B------:R-:W-:Y:S02]  /*18470*/  FADD.FTZ R8, R124, R8 ;  /* 0x000000087c087221 */ /* 0x000fe40000010000 */
[----:B------:R-:W2:Y:S01]  /*18480*/  MUFU.EX2 R187, R187 ;  /* 0x000000bb00bb7308 */ /* 0x000ea20000000800 */
[----:B0-----:R-:W-:Y:S01]  /*18490*/  FADD.FTZ R7, R185, R7 ;  /* 0x00000007b9077221 */ /* 0x001fe20000010000 */
[----:B------:R-:W-:-:S04]  /*184a0*/  FADD.FTZ R8, R176, R8 ;  /* 0x00000008b0087221 */ /* 0x000fc80000010000 */
        /* <DEDUP_REMOVED lines=57> */
.L_x_1799:
[----:B------:R-:W-:Y:S01]  /*18840*/  ISETP.GT.AND P1, PT, R5, R226, PT ;  /* 0x000000e20500720c */ /* 0x000fe20003f24270 */
[----:B------:R-:W-:Y:S01]  /*18850*/  VIADD R139, R20, 0x30860 ;  /* 0x00030860148b7836 */ /* 0x000fe20000000000 */
[----:B------:R-:W-:Y:S01]  /*18860*/  F2FP.F16.F32.PACK_AB R169, R3, R169 ;  /* 0x000000a903a9723e */ /* 0x000fe200000000ff */
[----:B------:R-:W-:Y:S01]  /*18870*/  IMAD.MOV.U32 R3, RZ, RZ, R13 ;  /* 0x000000ffff037224 */ /* 0x000fe200078e000d */
[----:B------:R-:W-:Y:S01]  /*18880*/  F2FP.F16.F32.PACK_AB R170, R4, R170 ;  /* 0x000000aa04aa723e */ /* 0x000fe200000000ff */
[----:B------:R-:W-:Y:S01]  /*18890*/  IMAD.MOV.U32 R4, RZ, RZ, R12 ;  /* 0x000000ffff047224 */ /* 0x000fe200078e000c */
[----:B------:R-:W-:Y:S01]  /*188a0*/  PRMT R20, R204, 0x654, R139 ;  /* 0x00000654cc147816 */ /* 0x000fe2000000008b */
[----:B------:R-:W-:Y:S01]  /*188b0*/  IMAD.MOV.U32 R199, RZ, RZ, R11 ;  /* 0x000000ffffc77224 */ /* 0x000fe200078e000b */
[----:B------:R-:W-:Y:S01]  /*188c0*/  F2FP.F16.F32.PACK_AB R188, R121, R188 ;  /* 0x000000bc79bc723e */ /* 0x000fe200000000ff */
[----:B------:R-:W-:Y:S01]  /*188d0*/  IMAD.MOV.U32 R194, RZ, RZ, R10 ;  /* 0x000000ffffc27224 */ /* 0x000fe200078e000a */
[----:B------:R0:W-:Y:S01]  /*188e0*/  SYNCS.ARRIVE.TRANS64.RED.A1T0 RZ, [R20+URZ], RZ ;  /* 0x000000ff14ff79a7 */ /* 0x0001e2000810043f */
        /* <DEDUP_REMOVED lines=21> */
[----:B------:R-:W-:Y:S01]  /*18a40*/  IADD3 R5, R5, -0x1, RZ ;  /* 0xffffffff05057810 */ /* 0x000fe20007ffe0ff */
[----:B0-----:R-:W-:Y:S06]  /*18a50*/  @P1 BRA `(.L_x_1800) ;  /* 0xffffffc8008c1947 */ /* 0x001fec000383ffff */
[----:B------:R-:W-:Y:S05]  /*18a60*/  BSYNC B0 ;  /* 0x0000000000007941 */ /* 0x000fea0003800000 */
.L_x_1779:
[----:B------:R-:W-:Y:S01]  /*18a70*/  IMAD.MOV.U32 R3, RZ, RZ, R13 ;  /* 0x000000ffff037224 */ /* 0x000fe200078e000d */
[----:B------:R-:W-:Y:S01]  /*18a80*/  MOV R4, R12 ;  /* 0x0000000c00047202 */ /* 0x000fe20000000f00 */
[----:B------:R-:W-:Y:S02]  /*18a90*/  IMAD.MOV.U32 R194, RZ, RZ, R10 ;  /* 0x000000ffffc27224 */ /* 0x000fe400078e000a */
[----:B------:R-:W-:-:S07]  /*18aa0*/  IMAD.MOV.U32 R199, RZ, RZ, R11 ;  /* 0x000000ffffc77224 */ /* 0x000fce00078e000b */
.L_x_1778:
[----:B------:R-:W-:Y:S05]  /*18ab0*/  BSYNC B1 ;  /* 0x0000000000017941 */ /* 0x000fea0003800000 */
.L_x_1777:
[----:B------:R-:W2:Y:S01]  /*18ac0*/  LDL R10, [R1+0x30] ;  /* 0x00003000010a7983 */ /* 0x000ea20000100800 */
[----:B------:R-:W0:Y:S01]  /*18ad0*/  LDC R11, c[0x0][0x448] ;  /* 0x00011200ff0b7b82 */ /* 0x000e220000000800 */
[----:B------:R-:W-:Y:S02]  /*18ae0*/  LOP3.LUT R22, R22, 0xfff7ffff, RZ, 0xc0, !PT ;  /* 0xfff7ffff16167812 */ /* 0x000fe400078ec0ff */
[----:B------:R-:W-:-:S05]  /*18af0*/  IADD3 R13, R201, 0x1, -R200 ;  /* 0x00000001c90d7810 */ /* 0x000fca0007ffe8c8 */
[----:B------:R-:W1:Y:S01]  /*18b00*/  LDC R14, c[0x0][0x9e4] ;  /* 0x00027900ff0e7b82 */ /* 0x000e620000000800 */
[----:B0-----:R-:W-:-:S13]  /*18b10*/  ISETP.NE.AND P1, PT, R11, 0x1, PT ;  /* 0x000000010b00780c */ /* 0x001fda0003f25270 */
[----:B------:R-:W0:Y:S01]  /*18b20*/  @P1 LDC R11, c[0x0][0x44c] ;  /* 0x00011300ff0b1b82 */ /* 0x000e220000000800 */
[----:B------:R-:W-:-:S04]  /*18b30*/  @P1 LOP3.LUT R22, R22, 0x80000, RZ, 0xfc, !PT ;  /* 0x0008000016161812 */ /* 0x000fc800078efcff */
[----:B------:R-:W-:-:S03]  /*18b40*/  LOP3.LUT R22, R22, 0xffefffff, RZ, 0xc0, !PT ;  /* 0xffefffff16167812 */ /* 0x000fc600078ec0ff */
[----:B------:R-:W3:Y:S01]  /*18b50*/  @P1 LDC R12, c[0x0][0x450] ;  /* 0x00011400ff0c1b82 */ /* 0x000ee20000000800 */
[----:B--2---:R-:W-:-:S04]  /*18b60*/  VIADD R10, R10, 0x7f ;  /* 0x0000007f0a0a7836 */ /* 0x004fc80000000000 */
[----:B0-----:R-:W-:-:S05]  /*18b70*/  @P1 IMAD.HI.U32 R11, R10, R11, RZ ;  /* 0x0000000b0a0b1227 */ /* 0x001fca00078e00ff */
[----:B---3--:R-:W-:Y:S02]  /*18b80*/  @P1 SHF.R.U32.HI R10, RZ, R12, R11 ;  /* 0x0000000cff0a1219 */ /* 0x008fe4000001160b */
[----:B-1----:R-:W-:-:S03]  /*18b90*/  ISETP.GE.AND P1, PT, R14, 0x1, PT ;  /* 0x000000010e00780c */ /* 0x002fc60003f26270 */
[----:B------:R-:W-:-:S04]  /*18ba0*/  IMAD.IADD R10, R13, 0x1, R10 ;  /* 0x000000010d0a7824 */ /* 0x000fc800078e020a */
[----:B------:R-:W-:-:S06]  /*18bb0*/  IMAD.IADD R12, R10, 0x1, -R9 ;  /* 0x000000010a0c7824 */ /* 0x000fcc00078e0a09 */
[----:B------:R-:W-:Y:S01]  /*18bc0*/  @P1 LOP3.LUT R22, R22, 0x100000, RZ, 0xfc, !PT ;  /* 0x0010000016161812 */ /* 0x000fe200078efcff */
[----:B------:R-:W-:Y:S06]  /*18bd0*/  @!P1 BRA `(.L_x_1801) ;  /* 0x0000000000489947 */ /* 0x000fec0003800000 */
[----:B------:R-:W-:Y:S01]  /*18be0*/  MOV R9, R10 ;  /* 0x0000000a00097202 */ /* 0x000fe20000000f00 */
        /* <DEDUP_REMOVED lines=10> */
.L_x_1803:
[----:B------:R-:W-:-:S13]  /*18c90*/  ISETP.NE.AND P1, PT, R14, 0x1, PT ;  /* 0x000000010e00780c */ /* 0x000fda0003f25270 */
[----:B------:R-:W0:Y:S02]  /*18ca0*/  @P1 LDC.64 R10, c[0x0][0x9e8] ;  /* 0x00027a00ff0a1b82 */ /* 0x000e240000000a00 */
[----:B0-----:R-:W-:-:S05]  /*18cb0*/  @P1 IMAD.HI.U32 R10, R9, R10, RZ ;  /* 0x0000000a090a1227 */ /* 0x001fca00078e00ff */
[----:B------:R-:W-:-:S07]  /*18cc0*/  @P1 SHF.R.U32.HI R9, RZ, R11, R10 ;  /* 0x0000000bff091219 */ /* 0x000fce000001160a */
.L_x_1804:
[----:B------:R-:W-:Y:S05]  /*18cd0*/  BSYNC B0 ;  /* 0x0000000000007941 */ /* 0x000fea0003800000 */
.L_x_1802:
[----:B------:R-:W-:-:S05]  /*18ce0*/  IMAD R9, R9, R14, RZ ;  /* 0x0000000e09097224 */ /* 0x000fca00078e02ff */
[----:B------:R-:W-:-:S07]  /*18cf0*/  VIMNMX R12, R12, R9, !PT ;  /* 0x000000090c0c7248 */ /* 0x000fce0007fe0100 */
.L_x_1801:
[----:B------:R-:W2:Y:S01]  /*18d00*/  LDL R10, [R1+0x3c] ;  /* 0x00003c00010a7983 */ /* 0x000ea20000100800 */
[----:B------:R-:W-:Y:S01]  /*18d10*/  VIADD R12, R12, 0x5f ;  /* 0x0000005f0c0c7836 */ /* 0x000fe20000000000 */
[----:B------:R-:W-:Y:S03]  /*18d20*/  BSSY B0, `(.L_x_1805) ;  /* 0x000023d000007945 */ /* 0x000fe60003800000 */
[----:B------:R-:W-:-:S05]  /*18d30*/  IMAD.HI R12, R12, 0x2aaaaaab, RZ ;  /* 0x2aaaaaab0c0c7827 */ /* 0x000fca00078e02ff */
[----:B------:R-:W-:-:S04]  /*18d40*/  SHF.R.U32.HI R9, RZ, 0x1f, R12 ;  /* 0x0000001fff097819 */ /* 0x000fc8000001160c */
[----:B------:R-:W-:-:S04]  /*18d50*/  LEA.HI.SX32 R9, R12, R9, 0x1c ;  /* 0x000000090c097211 */ /* 0x000fc800078fe2ff */
[----:B--2---:R-:W-:-:S04]  /*18d60*/  VIMNMX R226, R10, R9, !PT ;  /* 0x000000090ae27248 */ /* 0x004fc80007fe0100 */
[----:B------:R-:W-:-:S13]  /*18d70*/  ISETP.GE.AND P1, PT, R5, R226, PT ;  /* 0x000000e20500720c */ /* 0x000fda0003f26270 */
[----:B------:R-:W-:Y:S05]  /*18d80*/  @!P1 BRA `(.L_x_1806) ;  /* 0x0000002000d89947 */ /* 0x000fea0003800000 */
[----:B------:R-:W-:Y:S01]  /*18d90*/  BSSY B1, `(.L_x_1806) ;  /* 0x0000235000017945 */ /* 0x000fe20003800000 */
[----:B------:R-:W-:Y:S02]  /*18da0*/  IMAD.MOV.U32 R9, RZ, RZ, R3 ;  /* 0x000000ffff097224 */ /* 0x000fe400078e0003 */
[----:B------:R-:W-:Y:S02]  /*18db0*/  IMAD.MOV.U32 R10, RZ, RZ, R4 ;  /* 0x000000ffff0a7224 */ /* 0x000fe400078e0004 */
[----:B------:R-:W-:Y:S02]  /*18dc0*/  IMAD.MOV.U32 R12, RZ, RZ, R199 ;  /* 0x000000ffff0c7224 */ /* 0x000fe400078e00c7 */
[----:B------:R-:W-:-:S07]  /*18dd0*/  IMAD.MOV.U32 R13, RZ, RZ, R194 ;  /* 0x000000ffff0d7224 */ /* 0x000fce00078e00c2 */
.L_x_1819:
[----:B------:R-:W-:-:S04]  /*18de0*/  ISETP.NE.AND P1, PT, R13, 0x1, PT ;  /* 0x000000010d00780c */ /* 0x000fc80003f25270 */
[----:B------:R-:W-:-:S04]  /*18df0*/  SEL R199, RZ, 0x1, P1 ;  /* 0x00000001ffc77807 */ /* 0x000fc80000800000 */
[----:B------:R-:W-:Y:S01]  /*18e00*/  LOP3.LUT R199, R12, R199, RZ, 0x3c, !PT ;  /* 0x000000c70cc77212 */ /* 0x000fe200078e3cff */
[----:B------:R-:W-:Y:S06]  /*18e10*/  @!P0 BRA `(.L_x_1807) ;  /* 0x0000000000048947 */ /* 0x000fec0003800000 */
[----:B------:R-:W-:Y:S01]  /*18e20*/  BPT.TRAP 0x1 ;  /* 0x000000040000795c */ /* 0x000fe20000300000 */
.L_x_1807:
[----:B------:R-:W-:Y:S02]  /*18e30*/  IADD3 R194, R13, 0x1, RZ ;  /* 0x000000010dc27810 */ /* 0x000fe40007ffe0ff */
[----:B------:R-:W-:Y:S02]  /*18e40*/  SHF.L.U32 R0, R199, 0x1f, RZ ;  /* 0x0000001fc7007819 */ /* 0x000fe400000006ff */
[----:B------:R-:W-:-:S04]  /*18e50*/  ISETP.NE.AND P1, PT, R194, 0x2, PT ;  /* 0x00000002c200780c */ /* 0x000fc80003f25270 */
[----:B------:R-:W-:-:S05]  /*18e60*/  SEL R194, R194, RZ, P1 ;  /* 0x000000ffc2c27207 */ /* 0x000fca0000800000 */
[----:B------:R-:W-:-:S04]  /*18e70*/  IMAD R11, R194, 0x8, R18 ;  /* 0x00000008c20b7824 */ /* 0x000fc800078e0212 */
[----:B------:R0:W1:Y:S01]  /*18e80*/  SYNCS.PHASECHK.TRANS64.TRYWAIT P1, [R11+URZ+0x30830], R0 ;  /* 0x030830000b0075a7 */ /* 0x000062000802017f */
[----:B------:R-:W-:Y:S05]  /*18e90*/  @!P0 BRA `(.L_x_1808) ;  /* 0x0000000000048947 */ /* 0x000fea0003800000 */
[----:B------:R-:W-:Y:S01]  /*18ea0*/  BPT.TRAP 0x1 ;  /* 0x000000040000795c */ /* 0x000fe20000300000 */
.L_x_1808:
[----:B------:R-:W-:Y:S01]  /*18eb0*/  IMAD R126, R194, 0x900, R217 ;  /* 0x00000900c27e7824 */ /* 0x000fe200078e02d9 */
[----:B------:R-:W-:Y:S03]  /*18ec0*/  BSSY B2, `(.L_x_1809) ;  /* 0x0000006000027945 */ /* 0x000fe60003800000 */
[C---:B------:R-:W-:Y:S02]  /*18ed0*/  VIADD R122, R126.reuse, 0x2 ;  /* 0x000000027e7a7836 */ /* 0x040fe40000000000 */
[----:B------:R-:W-:Y:S01]  /*18ee0*/  VIADD R124, R126, 0x4 ;  /* 0x000000047e7c7836 */ /* 0x000fe20000000000 */
[----:B-1----:R-:W-:Y:S06]  /*18ef0*/  @P1 BRA `(.L_x_1810) ;  /* 0x0000000000081947 */ /* 0x002fec0003800000 */
[----:B------:R-:W1:Y:S02]  /*18f00*/  SYNCS.PHASECHK.TRANS64.TRYWAIT P1, [R11+URZ+0x30830], R0 ;  /* 0x030830000b0075a7 */ /* 0x000e64000802017f */
[----:B-1----:R-:W-:Y:S05]  /*18f10*/  @!P1 BRA `(.L_x_1811) ;  /* 0x00000118007c9947 */ /* 0x002fea0003800000 */
.L_x_1810:
[----:B------:R-:W-:Y:S05]  /*18f20*/  BSYNC B2 ;  /* 0x0000000000027941 */ /* 0x000fea0003800000 */
.L_x_1809:
[----:B------:R-:W2:Y:S01]  /*18f30*/  LDL.64 R128, [R1+0x28] ;  /* 0x0000280001807983 */ /* 0x000ea20000100a00 */
[----:B------:R-:W-:Y:S01]  /*18f40*/  IMAD.MOV.U32 R120, RZ, RZ, R126 ;  /* 0x000000ffff787224 */ /* 0x000fe200078e007e */
[----:B------:R-:W-:Y:S01]  /*18f50*/  MOV R213, UR50 ;  /* 0x0000003200d57c02 */ /* 0x000fe20008000f00 */
[----:B------:R-:W-:Y:S01]  /*18f60*/  IMAD.MOV.U32 R121, RZ, RZ, 0x40000040 ;  /* 0x40000040ff797424 */ /* 0x000fe200078e00ff */
[----:B------:R-:W-:Y:S01]  /*18f70*/  MOV R3, UR38 ;  /* 0x0000002600037c02 */ /* 0x000fe20008000f00 */
[----:B------:R-:W-:Y:S01]  /*18f80*/  IMAD.MOV.U32 R123, RZ, RZ, 0x40000040 ;  /* 0x40000040ff7b7424 */ /* 0x000fe200078e00ff */
[----:B------:R-:W-:Y:S01]  /*18f90*/  R2UR UR50, R120 ;  /* 0x00000000783272ca */ /* 0x000fe200000e0000 */
[----:B------:R-:W-:Y:S01]  /*18fa0*/  IMAD.MOV.U32 R125, RZ, RZ, 0x40000040 ;  /* 0x40000040ff7d7424 */ /* 0x000fe200078e00ff */
[----:B------:R-:W-:Y:S01]  /*18fb0*/  IADD3 R120, R126, 0x6, RZ ;  /* 0x000000067e787810 */ /* 0x000fe20007ffe0ff */
[-C--:B------:R-:W-:Y:S01]  /*18fc0*/  FMUL.FTZ R24, R24, R6.reuse ;  /* 0x0000000618187220 */ /* 0x080fe20000410000 */
        /* <DEDUP_REMOVED lines=223> */
.L_x_1812:
[----:B------:R-:W-:Y:S01]  /*19dc0*/  SHF.L.U32 R0, R12, 0x1f, RZ ;  /* 0x0000001f0c007819 */ /* 0x000fe200000006ff */
[----:B------:R-:W-:-:S04]  /*19dd0*/  IMAD R14, R13, 0x8, R18 ;  /* 0x000000080d0e7824 */ /* 0x000fc800078e0212 */
[----:B------:R0:W1:Y:S01]  /*19de0*/  SYNCS.PHASECHK.TRANS64.TRYWAIT P1, [R14+URZ+0x30850], R0 ;  /* 0x030850000e0075a7 */ /* 0x000062000802017f */
[----:B------:R-:W-:Y:S05]  /*19df0*/  @!P0 BRA `(.L_x_1813) ;  /* 0x0000000000048947 */ /* 0x000fea0003800000 */
[----:B------:R-:W-:Y:S01]  /*19e00*/  BPT.TRAP 0x1 ;  /* 0x000000040000795c */ /* 0x000fe20000300000 */
.L_x_1813:
[----:B------:R-:W-:Y:S04]  /*19e10*/  BSSY B2, `(.L_x_1814) ;  /* 0x0000004000027945 */ /* 0x000fe80003800000 */
[----:B-1----:R-:W-:Y:S05]  /*19e20*/  @P1 BRA `(.L_x_1815) ;  /* 0x0000000000081947 */ /* 0x002fea0003800000 */
[----:B------:R-:W1:Y:S02]  /*19e30*/  SYNCS.PHASECHK.TRANS64.TRYWAIT P1, [R14+URZ+0x30850], R0 ;  /* 0x030850000e0075a7 */ /* 0x000e64000802017f */
[----:B-1----:R-:W-:Y:S05]  /*19e40*/  @!P1 BRA `(.L_x_1816) ;  /* 0x0000010800c49947 */ /* 0x002fea0003800000 */
.L_x_1815:
[----:B------:R-:W-:Y:S05]  /*19e50*/  BSYNC B2 ;  /* 0x0000000000027941 */ /* 0x000fea0003800000 */
.L_x_1814:
[----:B01----:R-:W-:Y:S01]  /*19e60*/  IADD3 R0, R18, 0x400, RZ ;  /* 0x0000040012007810 */ /* 0x003fe20007ffe0ff */
[----:B------:R-:W-:Y:S01]  /*19e70*/  IMAD.MOV.U32 R3, RZ, RZ, 0x40000040 ;  /* 0x40000040ff037424 */ /* 0x000fe200078e00ff */
[----:B------:R-:W-:Y:S02]  /*19e80*/  WARPGROUP.ARRIVE ;  /* 0x00000000000079c5 */ /* 0x000fe40000000000 */
[----:B------:R-:W-:Y:S02]  /*19e90*/  SHF.R.U32.HI R0, RZ, 0x4, R0 ;  /* 0x00000004ff007819 */ /* 0x000fe40000011600 */
[----:B------:R-:W-:Y:S01]  /*19ea0*/  R2UR UR7, R3 ;  /* 0x00000000030772ca */ /* 0x000fe200000e0000 */
[----:B------:R-:W-:Y:S01]  /*19eb0*/  IMAD.MOV.U32 R3, RZ, RZ, 0x40000040 ;  /* 0x40000040ff037424 */ /* 0x000fe200078e00ff */
[----:B------:R-:W-:-:S04]  /*19ec0*/  LOP3.LUT R0, R0, 0x3fff, RZ, 0xc0, !PT ;  /* 0x00003fff00007812 */ /* 0x000fc800078ec0ff */
[----:B------:R-:W-:-:S05]  /*19ed0*/  LOP3.LUT R0, R0, 0x3000000, RZ, 0xfc, !PT ;  /* 0x0300000000007812 */ /* 0x000fca00078efcff */
[----:B------:R-:W-:Y:S02]  /*19ee0*/  IMAD R2, R13, 0x900, R0 ;  /* 0x000009000d027824 */ /* 0x000fe400078e0200 */
[----:B------:R-:W-:Y:S02]  /*19ef0*/  IMAD.MOV.U32 R13, RZ, RZ, 0x40000040 ;  /* 0x40000040ff0d7424 */ /* 0x000fe400078e00ff */
        /* <DEDUP_REMOVED lines=38> */
.L_x_1817:
[----:B------:R-:W-:Y:S01]  /*1a160*/  FMNMX.FTZ R0, R122, R9, !PT ;  /* 0x000000097a007209 */ /* 0x000fe20007810000 */
[----:B------:R-:W-:Y:S01]  /*1a170*/  VIADD R11, R11, 0x30840 ;  /* 0x000308400b0b7836 */ /* 0x000fe20000000000 */
        /* <DEDUP_REMOVED lines=47> */
[----:B------:R-:W-:Y:S01]  /*1a470*/  PRMT R11, R204, 0x654, R11 ;  /* 0x00000654cc0b7816 */ /* 0x000fe2000000000b */
[----:B------:R-:W0:Y:S03]  /*1a480*/  SHFL.BFLY PT, R0, R3, 0x2, 0x1f ;  /* 0x0c401f0003007f89 */ /* 0x000e2600000e0000 */
[----:B------:R1:W-:Y:S01]  /*1a490*/  SYNCS.ARRIVE.TRANS64.RED.A1T0 RZ, [R11+URZ], RZ ;  /* 0x000000ff0bff79a7 */ /* 0x0003e2000810043f */
[----:B------:R-:W2:Y:S01]  /*1a4a0*/  SHFL.BFLY PT, R2, R4, 0x2, 0x1f ;  /* 0x0c401f0004027f89 */ /* 0x000ea200000e0000 */
[----:B0-----:R-:W-:Y:S02]  /*1a4b0*/  FMNMX.FTZ R3, R3, R0, !PT ;  /* 0x0000000003037209 */ /* 0x001fe40007810000 */
[----:B--2---:R-:W-:-:S03]  /*1a4c0*/  FMNMX.FTZ R4, R4, R2, !PT ;  /* 0x0000000204047209 */ /* 0x004fc60007810000 */
[----:B------:R-:W0:Y:S04]  /*1a4d0*/  SHFL.BFLY PT, R0, R3, 0x1, 0x1f ;  /* 0x0c201f0003007f89 */ /* 0x000e2800000e0000 */
[----:B------:R-:W2:Y:S01]  /*1a4e0*/  SHFL.BFLY PT, R2, R4, 0x1, 0x1f ;  /* 0x0c201f0004027f89 */ /* 0x000ea200000e0000 */
[----:B0-----:R-:W-:Y:S02]  /*1a4f0*/  FMNMX.FTZ R3, R3, R0, !PT ;  /* 0x0000000003037209 */ /* 0x001fe40007810000 */
[----:B------:R-:W-:Y:S02]  /*1a500*/  MOV R0, UR46 ;  /* 0x0000002e00007c02 */ /* 0x000fe40008000f00 */
[----:B--2---:R-:W-:Y:S01]  /*1a510*/  FMNMX.FTZ R4, R4, R2, !PT ;  /* 0x0000000204047209 */ /* 0x004fe20007810000 */
[----:B------:R-:W-:-:S04]  /*1a520*/  FADD.FTZ R2, -R3, R9 ;  /* 0x0000000903027221 */ /* 0x000fc80000010100 */
[CC--:B------:R-:W-:Y:S01]  /*1a530*/  FMUL.FTZ R9, R4.reuse, R0.reuse ;  /* 0x0000000004097220 */ /* 0x0c0fe20000410000 */
[----:B------:R-:W-:Y:S01]  /*1a540*/  FADD.FTZ R6, -R4, R10 ;  /* 0x0000000a04067221 */ /* 0x000fe20000010100 */
[-C--:B------:R-:W-:Y:S02]  /*1a550*/  FMUL.FTZ R2, R2, R0.reuse ;  /* 0x0000000002027220 */ /* 0x080fe40000410000 */
[-CC-:B------:R-:W-:Y:S01]  /*1a560*/  FFMA.FTZ R190, R124, R0.reuse, -R9.reuse ;  /* 0x000000007cbe7223 */ /* 0x180fe20000010809 */
[-CC-:B------:R-:W-:Y:S01]  /*1a570*/  FFMA.FTZ R124, R129, R0.reuse, -R9.reuse ;  /* 0x00000000817c7223 */ /* 0x180fe20000010809 */
[-C--:B------:R-:W-:Y:S01]  /*1a580*/  FMUL.FTZ R129, R3, R0.reuse ;  /* 0x0000000003817220 */ /* 0x080fe20000410000 */
[-C--:B------:R-:W-:Y:S01]  /*1a590*/  FMUL.FTZ R6, R6, R0.reuse ;  /* 0x0000000006067220 */ /* 0x080fe20000410000 */
[-CC-:B------:R-:W-:Y:S01]  /*1a5a0*/  FFMA.FTZ R188, R120, R0.reuse, -R9.reuse ;  /* 0x0000000078bc7223 */ /* 0x180fe20000010809 */
[-C--:B------:R-:W-:Y:S01]  /*1a5b0*/  FFMA.FTZ R182, R140, R0.reuse, -R9 ;  /* 0x000000008cb67223 */ /* 0x080fe20000010809 */
[-C--:B------:R-:W-:Y:S01]  /*1a5c0*/  FFMA.FTZ R189, R122, R0.reuse, -R129 ;  /* 0x000000007abd7223 */ /* 0x080fe20000010881 */
[-C--:B------:R-:W-:Y:S01]  /*1a5d0*/  FFMA.FTZ R169, R121, R0.reuse, -R9 ;  /* 0x0000000079a97223 */ /* 0x080fe20000010809 */
[-CC-:B------:R-:W-:Y:S01]  /*1a5e0*/  FFMA.FTZ R140, R123, R0.reuse, -R129.reuse ;  /* 0x000000007b8c7223 */ /* 0x180fe20000010881 */
[----:B------:R-:W-:Y:S01]  /*1a5f0*/  MUFU.EX2 R6, R6 ;  /* 0x0000000600067308 */ /* 0x000fe20000000800 */
        /* <DEDUP_REMOVED lines=12> */
[-CC-:B------:R-:W-:Y:S01]  /*1a6c0*/  FFMA.FTZ R133, R135, R0.reuse, -R129.reuse ;  /* 0x0000000087857223 */ /* 0x180fe20000010881 */
[-CC-:B------:R-:W-:Y:S01]  /*1a6d0*/  FFMA.FTZ R181, R138, R0.reuse, -R129.reuse ;  /* 0x000000008ab57223 */ /* 0x180fe20000010881 */
[-CC-:B------:R-:W-:Y:S01]  /*1a6e0*/  FFMA.FTZ R132, R139, R0.reuse, -R129.reuse ;  /* 0x000000008b847223 */ /* 0x180fe20000010881 */
[----:B------:R-:W0:Y:S01]  /*1a6f0*/  MUFU.EX2 R188, R188 ;  /* 0x000000bc00bc7308 */ /* 0x000e220000000800 */
[-C--:B------:R-:W-:Y:S01]  /*1a700*/  FFMA.FTZ R183, R142, R0.reuse, -R129 ;  /* 0x000000008eb77223 */ /* 0x080fe20000010881 */
[-C--:B------:R-:W-:Y:S01]  /*1a710*/  FFMA.FTZ R21, R141, R0.reuse, -R9 ;  /* 0x000000008d157223 */ /* 0x080fe20000010809 */
[-C--:B------:R-:W-:Y:S01]  /*1a720*/  FFMA.FTZ R131, R143, R0.reuse, -R129 ;  /* 0x000000008f837223 */ /* 0x080fe20000010881 */
[-C--:B------:R-:W-:Y:S01]  /*1a730*/  FFMA.FTZ R176, R144, R0.reuse, -R9 ;  /* 0x0000000090b07223 */ /* 0x080fe20000010809 */
[-C--:B------:R-:W-:Y:S01]  /*1a740*/  FFMA.FTZ R177, R146, R0.reuse, -R129 ;  /* 0x0000000092b17223 */ /* 0x080fe20000010881 */
[-C--:B------:R-:W-:Y:S01]  /*1a750*/  FFMA.FTZ R20, R145, R0.reuse, -R9 ;  /* 0x0000000091147223 */ /* 0x080fe20000010809 */
[-C--:B------:R-:W-:Y:S01]  /*1a760*/  FFMA.FTZ R130, R147, R0.reuse, -R129 ;  /* 0x0000000093827223 */ /* 0x080fe20000010881 */
[----:B------:R-:W2:Y:S01]  /*1a770*/  MUFU.EX2 R189, R189 ;  /* 0x000000bd00bd7308 */ /* 0x000ea20000000800 */
[-C--:B------:R-:W-:Y:S01]  /*1a780*/  FFMA.FTZ R178, R148, R0.reuse, -R9 ;  /* 0x0000000094b27223 */ /* 0x080fe20000010809 */
[-C--:B------:R-:W-:Y:S01]  /*1a790*/  FFMA.FTZ R179, R150, R0.reuse, -R129 ;  /* 0x0000000096b37223 */ /* 0x080fe20000010881 */
[-C--:B------:R-:W-:Y:S01]  /*1a7a0*/  FFMA.FTZ R15, R149, R0.reuse, -R9 ;  /* 0x00000000950f7223 */ /* 0x080fe20000010809 */
[-C--:B------:R-:W-:Y:S01]  /*1a7b0*/  FFMA.FTZ R128, R151, R0.reuse, -R129 ;  /* 0x0000000097807223 */ /* 0x080fe20000010881 */
[-C--:B------:R-:W-:Y:S01]  /*1a7c0*/  FFMA.FTZ R172, R152, R0.reuse, -R9 ;  /* 0x0000000098ac7223 */ /* 0x080fe20000010809 */
[-C--:B------:R-:W-:Y:S01]  /*1a7d0*/  FFMA.FTZ R173, R154, R0.reuse, -R129 ;  /* 0x000000009aad7223 */ /* 0x080fe20000010881 */
[----:B------:R-:W-:Y:S01]  /*1a7e0*/  FFMA.FTZ R13, R153, R0, -R9 ;  /* 0x00000000990d7223 */ /* 0x000fe20000010809 */
[----:B------:R-:W3:Y:S01]  /*1a7f0*/  MUFU.EX2 R169, R169 ;  /* 0x000000a900a97308 */ /* 0x000ee20000000800 */
        /* <DEDUP_REMOVED lines=8> */
[----:B--2---:R-:W-:Y:S01]  /*1a880*/  FFMA.FTZ R7, R2, R7, R189 ;  /* 0x0000000702077223 */ /* 0x004fe200000100bd */
[-C--:B------:R-:W-:Y:S01]  /*1a890*/  FFMA.FTZ R122, R162, R0.reuse, -R129 ;  /* 0x00000000a27a7223 */ /* 0x080fe20000010881 */
[-C--:B------:R-:W-:Y:S01]  /*1a8a0*/  FFMA.FTZ R10, R161, R0.reuse, -R9 ;  /* 0x00000000a10a7223 */ /* 0x080fe20000010809 */
[-C--:B------:R-:W-:Y:S01]  /*1a8b0*/  FFMA.FTZ R123, R163, R0.reuse, -R129 ;  /* 0x00000000a37b7223 */ /* 0x080fe20000010881 */
[-C--:B------:R-:W-:Y:S01]  /*1a8c0*/  FFMA.FTZ R170, R164, R0.reuse, -R9 ;  /* 0x00000000a4aa7223 */ /* 0x080fe20000010809 */
[-C--:B------:R-:W-:Y:S01]  /*1a8d0*/  FFMA.FTZ R171, R166, R0.reuse, -R129 ;  /* 0x00000000a6ab7223 */ /* 0x080fe20000010881 */
[-C--:B------:R-:W-:Y:S01]  /*1a8e0*/  FFMA.FTZ R9, R165, R0.reuse, -R9 ;  /* 0x00000000a5097223 */ /* 0x080fe20000010809 */
[----:B------:R-:W2:Y:S01]  /*1a8f0*/  MUFU.EX2 R190, R190 ;  /* 0x000000be00be7308 */ /* 0x000ea20000000800 */
[----:B---3--:R-:W-:Y:S01]  /*1a900*/  FADD.FTZ R8, R169, R8 ;  /* 0x00000008a9087221 */ /* 0x008fe20000010000 */
[----:B------:R-:W-:-:S06]  /*1a910*/  FFMA.FTZ R129, R167, R0, -R129 ;  /* 0x00000000a7817223 */ /* 0x000fcc0000010881 */
[----:B------:R-:W3:Y:S01]  /*1a920*/  MUFU.EX2 R191, R191 ;  /* 0x000000bf00bf7308 */ /* 0x000ee20000000800 */
[----:B0-----:R-:W-:-:S07]  /*1a930*/  FADD.FTZ R7, R140, R7 ;  /* 0x000000078c077221 */ /* 0x001fce0000010000 */
[----:B------:R-:W0:Y:S01]  /*1a940*/  MUFU.EX2 R125, R125 ;  /* 0x0000007d007d7308 */ /* 0x000e220000000800 */
[----:B--2---:R-:W-:-:S07]  /*1a950*/  FADD.FTZ R8, R190, R8 ;  /* 0x00000008be087221 */ /* 0x004fce0000010000 */
[----:B------:R-:W2:Y:S01]  /*1a960*/  MUFU.EX2 R137, R137 ;  /* 0x0000008900897308 */ /* 0x000ea20000000800 */
[----:B---3--:R-:W-:-:S07]  /*1a970*/  FADD.FTZ R7, R191, R7 ;  /* 0x00000007bf077221 */ /* 0x008fce0000010000 */
        /* <DEDUP_REMOVED lines=78> */
[----:B-1----:R-:W1:Y:S01]  /*1ae60*/  MUFU.EX2 R11, R129 ;  /* 0x00000081000b7308 */ /* 0x002e620000000800 */
[----:B0-----:R-:W-:Y:S01]  /*1ae70*/  FADD.FTZ R7, R171, R7 ;  /* 0x00000007ab077221 */ /* 0x001fe20000010000 */
[----:B--2---:R-:W-:-:S03]  /*1ae80*/  FADD.FTZ R8, R9, R8 ;  /* 0x0000000809087221 */ /* 0x004fc60000010000 */
[----:B-1----:R-:W-:Y:S01]  /*1ae90*/  FADD.FTZ R7, R11, R7 ;  /* 0x000000070b077221 */ /* 0x002fe20000010000 */
[----:B------:R-:W-:Y:S06]  /*1aea0*/  @!P0 BRA `(.L_x_1818) ;  /* 0x0000000000048947 */ /* 0x000fec0003800000 */
[----:B------:R-:W-:Y:S01]  /*1aeb0*/  BPT.TRAP 0x1 ;  /* 0x000000040000795c */ /* 0x000fe20000300000 */
.L_x_1818:
[----:B------:R-:W-:Y:S01]  /*1aec0*/  ISETP.GT.AND P1, PT, R5, R226, PT ;  /* 0x000000e20500720c */ /* 0x000fe20003f24270 */
[----:B------:R-:W-:Y:S01]  /*1aed0*/  VIADD R129, R14, 0x30860 ;  /* 0x000308600e817836 */ /* 0x000fe20000000000 */
[----:B------:R-:W-:Y:S01]  /*1aee0*/  F2FP.F16.F32.PACK_AB R188, R169, R188 ;  /* 0x000000bca9bc723e */ /* 0x000fe200000000ff */
[----:B------:R-:W-:Y:S01]  /*1aef0*/  VIADD R5, R5, 0xffffffff ;  /* 0xffffffff05057836 */ /* 0x000fe20000000000 */
[----:B------:R-:W-:Y:S01]  /*1af00*/  F2FP.F16.F32.PACK_AB R172, R13, R172 ;  /* 0x000000ac0dac723e */ /* 0x000fe200000000ff */
[----:B------:R-:W-:Y:S01]  /*1af10*/  IMAD.MOV.U32 R13, RZ, RZ, R194 ;  /* 0x000000ffff0d7224 */ /* 0x000fe200078e00c2 */
[----:B------:R-:W-:Y:S02]  /*1af20*/  PRMT R14, R204, 0x654, R129 ;  /* 0x00000654cc0e7816 */ /* 0x000fe40000000081 */
[----:B------:R-:W-:Y:S02]  /*1af30*/  F2FP.F16.F32.PACK_AB R174, R12, R174 ;  /* 0x000000ae0cae723e */ /* 0x000fe400000000ff */
[----:B------:R0:W-:Y:S01]  /*1af40*/  SYNCS.ARRIVE.TRANS64.RED.A1T0 RZ, [R14+URZ], RZ ;  /* 0x000000ff0eff79a7 */ /* 0x0001e2000810043f */
[----:B------:R-:W-:Y:S01]  /*1af50*/  F2FP.F16.F32.PACK_AB R168, R10, R168 ;  /* 0x000000a80aa8723e */ /* 0x000fe200000000ff */
[----:B------:R-:W-:Y:S01]  /*1af60*/  IMAD.MOV.U32 R10, RZ, RZ, R4 ;  /* 0x000000ffff0a7224 */ /* 0x000fe200078e0004 */
        /* <DEDUP_REMOVED lines=21> */
[----:B------:R-:W-:Y:S01]  /*1b0c0*/  MOV R12, R199 ;  /* 0x000000c7000c7202 */ /* 0x000fe20000000f00 */
[----:B0-----:R-:W-:Y:S06]  /*1b0d0*/  @P1 BRA `(.L_x_1819) ;  /* 0xffffffdc00401947 */ /* 0x001fec000383ffff */
[----:B------:R-:W-:Y:S05]  /*1b0e0*/  BSYNC B1 ;  /* 0x0000000000017941 */ /* 0x000fea0003800000 */
.L_x_1806:
[----:B------:R-:W-:Y:S05]  /*1b0f0*/  BSYNC B0 ;  /* 0x0000000000007941 */ /* 0x000fea0003800000 */
.L_x_1805:
[----:B------:R-:W2:Y:S01]  /*1b100*/  LDL R9, [R1+0x3c] ;  /* 0x00003c0001097983 */ /* 0x000ea20000100800 */
[----:B------:R-:W-:Y:S01]  /*1b110*/  BSSY B0, `(.L_x_1820) ;  /* 0x0000366000007945 */ /* 0x000fe20003800000 */
[----:B--2---:R-:W-:-:S13]  /*1b120*/  ISETP.GE.AND P1, PT, R5, R9, PT ;  /* 0x000000090500720c */ /* 0x004fda0003f26270 */
[----:B------:R-:W-:Y:S05]  /*1b130*/  @!P1 BRA `(.L_x_1821) ;  /* 0x00000034008c9947 */ /* 0x000fea0003800000 */
[----:B------:R-:W-:Y:S02]  /*1b140*/  IMAD.MOV.U32 R9, RZ, RZ, R3 ;  /* 0x000000ffff097224 */ /* 0x000fe400078e0003 */
[----:B------:R-:W-:Y:S02]  /*1b150*/  IMAD.MOV.U32 R10, RZ, RZ, R4 ;  /* 0x000000ffff0a7224 */ /* 0x000fe400078e0004 */
[----:B------:R-:W-:Y:S02]  /*1b160*/  IMAD.MOV.U32 R11, RZ, RZ, R199 ;  /* 0x000000ffff0b7224 */ /* 0x000fe400078e00c7 */
[----:B------:R-:W-:-:S07]  /*1b170*/  IMAD.MOV.U32 R12, RZ, RZ, R194 ;  /* 0x000000ffff0c7224 */ /* 0x000fce00078e00c2 */
.L_x_1842:
[----:B------:R-:W-:-:S04]  /*1b180*/  ISETP.NE.AND P1, PT, R12, 0x1, PT ;  /* 0x000000010c00780c */ /* 0x000fc80003f25270 */
[----:B------:R-:W-:-:S04]  /*1b190*/  SEL R0, RZ, 0x1, P1 ;  /* 0x00000001ff007807 */ /* 0x000fc80000800000 */
[----:B------:R-:W-:Y:S01]  /*1b1a0*/  LOP3.LUT R199, R11, R0, RZ, 0x3c, !PT ;  /* 0x000000000bc77212 */ /* 0x000fe200078e3cff */
[----:B------:R-:W-:Y:S06]  /*1b1b0*/  @!P0 BRA `(.L_x_1822) ;  /* 0x0000000000048947 */ /* 0x000fec0003800000 */
[----:B------:R-:W-:Y:S01]  /*1b1c0*/  BPT.TRAP 0x1 ;  /* 0x000000040000795c */ /* 0x000fe20000300000 */
.L_x_1822:
        /* <DEDUP_REMOVED lines=8> */
.L_x_1823:
[----:B------:R-:W-:Y:S01]  /*1b250*/  IMAD R126, R194, 0x900, R217 ;  /* 0x00000900c27e7824 */ /* 0x000fe200078e02d9 */
[----:B------:R-:W-:Y:S03]  /*1b260*/  BSSY B1, `(.L_x_1824) ;  /* 0x0000006000017945 */ /* 0x000fe60003800000 */
[C---:B------:R-:W-:Y:S02]  /*1b270*/  VIADD R122, R126.reuse, 0x2 ;  /* 0x000000027e7a7836 */ /* 0x040fe40000000000 */
[----:B------:R-:W-:Y:S01]  /*1b280*/  VIADD R124, R126, 0x4 ;  /* 0x000000047e7c7836 */ /* 0x000fe20000000000 */
[----:B-1----:R-:W-:Y:S06]  /*1b290*/  @P1 BRA `(.L_x_1825) ;  /* 0x0000000000081947 */ /* 0x002fec0003800000 */
[----:B------:R-:W1:Y:S02]  /*1b2a0*/  SYNCS.PHASECHK.TRANS64.TRYWAIT P1, [R0+URZ+0x30830], R3 ;  /* 0x03083003000075a7 */ /* 0x000e64000802017f */
[----:B-1----:R-:W-:Y:S05]  /*1b2b0*/  @!P1 BRA `(.L_x_1826) ;  /* 0x000000f400bc9947 */ /* 0x002fea0003800000 */
.L_x_1825:
[----:B------:R-:W-:Y:S05]  /*1b2c0*/  BSYNC B1 ;  /* 0x0000000000017941 */ /* 0x000fea0003800000 */
.L_x_1824:
        /* <DEDUP_REMOVED lines=233> */
.L_x_1827:
[----:B------:R-:W-:Y:S01]  /*1c160*/  SHF.L.U32 R2, R11, 0x1f, RZ ;  /* 0x0000001f0b027819 */ /* 0x000fe200000006ff */
[----:B------:R-:W-:-:S04]  /*1c170*/  IMAD R11, R12, 0x8, R18 ;  /* 0x000000080c0b7824 */ /* 0x000fc800078e0212 */
[----:B------:R0:W1:Y:S01]  /*1c180*/  SYNCS.PHASECHK.TRANS64.TRYWAIT P1, [R11+URZ+0x30850], R2 ;  /* 0x030850020b0075a7 */ /* 0x000062000802017f */
[----:B------:R-:W-:Y:S05]  /*1c190*/  @!P0 BRA `(.L_x_1828) ;  /* 0x0000000000048947 */ /* 0x000fea0003800000 */
[----:B------:R-:W-:Y:S01]  /*1c1a0*/  BPT.TRAP 0x1 ;  /* 0x000000040000795c */ /* 0x000fe20000300000 */
.L_x_1828:
[----:B------:R-:W-:Y:S04]  /*1c1b0*/  BSSY B1, `(.L_x_1829) ;  /* 0x0000004000017945 */ /* 0x000fe80003800000 */
[----:B-1----:R-:W-:Y:S05]  /*1c1c0*/  @P1 BRA `(.L_x_1830) ;  /* 0x0000000000081947 */ /* 0x002fea0003800000 */
[----:B------:R-:W1:Y:S02]  /*1c1d0*/  SYNCS.PHASECHK.TRANS64.TRYWAIT P1, [R11+URZ+0x30850], R2 ;  /* 0x030850020b0075a7 */ /* 0x000e64000802017f */
[----:B-1----:R-:W-:Y:S05]  /*1c1e0*/  @!P1 BRA `(.L_x_1831) ;  /* 0x000000e800049947 */ /* 0x002fea0003800000 */
.L_x_1830:
[----:B------:R-:W-:Y:S05]  /*1c1f0*/  BSYNC B1 ;  /* 0x0000000000017941 */ /* 0x000fea0003800000 */
.L_x_1829:
[----:B01----:R-:W-:Y:S01]  /*1c200*/  IADD3 R2, R18, 0x400, RZ ;  /* 0x0000040012027810 */ /* 0x003fe20007ffe0ff */
[----:B------:R-:W-:Y:S01]  /*1c210*/  IMAD.MOV.U32 R3, RZ, RZ, 0x40000040 ;  /* 0x40000040ff037424 */ /* 0x000fe200078e00ff */
[----:B------:R-:W-:Y:S01]  /*1c220*/  WARPGROUP.ARRIVE ;  /* 0x00000000000079c5 */ /* 0x000fe20000000000 */
[----:B------:R-:W-:Y:S01]  /*1c230*/  IMAD.MOV.U32 R13, RZ, RZ, 0x40000040 ;  /* 0x40000040ff0d7424 */ /* 0x000fe200078e00ff */
        /* <DEDUP_REMOVED lines=44> */
.L_x_1832:
[----:B------:R-:W2:Y:S01]  /*1c500*/  LDL R12, [R1+0x30] ;  /* 0x00003000010c7983 */ /* 0x000ea20000100800 */
[----:B------:R-:W0:Y:S03]  /*1c510*/  LDC R2, c[0x0][0x448] ;  /* 0x00011200ff027b82 */ /* 0x000e260000000800 */
[----:B------:R-:W2:Y:S04]  /*1c520*/  LDL R4, [R1+0x44] ;  /* 0x0000440001047983 */ /* 0x000ea80000100800 */
[----:B------:R-:W3:Y:S01]  /*1c530*/  LDL R6, [R1+0x40] ;  /* 0x0000400001067983 */ /* 0x000ee20000100800 */
[----:B------:R-:W1:Y:S01]  /*1c540*/  LDC R168, c[0x0][0x9e4] ;  /* 0x00027900ffa87b82 */ /* 0x000e620000000800 */
[----:B0-----:R-:W-:-:S13]  /*1c550*/  ISETP.NE.AND P1, PT, R2, 0x1, PT ;  /* 0x000000010200780c */ /* 0x001fda0003f25270 */
[----:B------:R-:W0:Y:S08]  /*1c560*/  @P1 LDC R3, c[0x0][0x44c] ;  /* 0x00011300ff031b82 */ /* 0x000e300000000800 */
[----:B------:R-:W4:Y:S01]  /*1c570*/  @P1 LDC R2, c[0x0][0x450] ;  /* 0x00011400ff021b82 */ /* 0x000f220000000800 */
[----:B------:R-:W-:Y:S01]  /*1c580*/  IMAD R15, R5, -0x60, RZ ;  /* 0xffffffa0050f7824 */ /* 0x000fe200078e02ff */
[----:B------:R-:W-:Y:S01]  /*1c590*/  ULOP3.LUT UR4, URZ, UR42, URZ, 0x33, !UPT ;  /* 0x0000002a3f047292 */ /* 0x000fe2000f8e333f */
[----:B--2---:R-:W-:-:S05]  /*1c5a0*/  IADD3 R4, R4, R12, RZ ;  /* 0x0000000c04047210 */ /* 0x004fca0007ffe0ff */
[----:B0-----:R-:W-:-:S05]  /*1c5b0*/  @P1 IMAD.HI.U32 R3, R4, R3, RZ ;  /* 0x0000000304031227 */ /* 0x001fca00078e00ff */
[----:B----4-:R-:W-:Y:S01]  /*1c5c0*/  @P1 SHF.R.U32.HI R4, RZ, R2, R3 ;  /* 0x00000002ff041219 */ /* 0x010fe20000011603 */
[----:B------:R-:W-:-:S04]  /*1c5d0*/  VIADD R3, R0, 0x30840 ;  /* 0x0003084000037836 */ /* 0x000fc80000000000 */
[----:B------:R-:W0:Y:S01]  /*1c5e0*/  SHFL.IDX PT, R20, R4, RZ, 0x1c1f ;  /* 0x001c1fff04147589 */ /* 0x000e2200000e0000 */
[----:B------:R-:W-:Y:S01]  /*1c5f0*/  PRMT R0, R204, 0x654, R3 ;  /* 0x00000654cc007816 */ /* 0x000fe20000000003 */
[----:B------:R-:W-:Y:S01]  /*1c600*/  VIADD R2, R15, 0x1 ;  /* 0x000000010f027836 */ /* 0x000fe20000000000 */
[----:B-1----:R-:W-:Y:S02]  /*1c610*/  ISETP.GE.AND P1, PT, R168, 0x1, PT ;  /* 0x00000001a800780c */ /* 0x002fe40003f26270 */
[----:B------:R3:W-:Y:S02]  /*1c620*/  SYNCS.ARRIVE.TRANS64.RED.A1T0 RZ, [R0+URZ], RZ ;  /* 0x000000ff00ff79a7 */ /* 0x0007e4000810043f */
[----:B---3--:R-:W-:-:S05]  /*1c630*/  IMAD R0, R6, -0x2, R2 ;  /* 0xfffffffe06007824 */ /* 0x008fca00078e0202 */
[----:B------:R-:W-:-:S05]  /*1c640*/  IADD3 R13, -R200, R0, R201 ;  /* 0x00000000c80d7210 */ /* 0x000fca0007ffe1c9 */
[C---:B------:R-:W-:Y:S02]  /*1c650*/  VIADD R14, R13.reuse, UR51 ;  /* 0x000000330d0e7c36 */ /* 0x040fe40008000000 */
[----:B------:R-:W-:Y:S02]  /*1c660*/  VIADD R13, R13, UR4 ;  /* 0x000000040d0d7c36 */ /* 0x000fe40008000000 */
[----:B------:R-:W-:Y:S01]  /*1c670*/  VIADD R0, R0, 0xffffffff ;  /* 0xffffffff00007836 */ /* 0x000fe20000000000 */
[----:B0-----:R-:W-:Y:S01]  /*1c680*/  IADD3 R12, R14, R20, RZ ;  /* 0x000000140e0c7210 */ /* 0x001fe20007ffe0ff */
        /* <DEDUP_REMOVED lines=14> */
.L_x_1835:
[----:B------:R-:W-:-:S05]  /*1c770*/  IMAD.U32 R21, RZ, RZ, UR38 ;  /* 0x00000026ff157e24 */ /* 0x000fca000f8e00ff */
[----:B------:R-:W-:-:S13]  /*1c780*/  ISETP.NE.AND P1, PT, R21, 0x1, PT ;  /* 0x000000011500780c */ /* 0x000fda0003f25270 */
[----:B------:R-:W0:Y:S02]  /*1c790*/  @P1 LDC.64 R2, c[0x0][0x9e8] ;  /* 0x00027a00ff021b82 */ /* 0x000e240000000a00 */
[----:B0-----:R-:W-:-:S05]  /*1c7a0*/  @P1 IMAD.HI.U32 R2, R20, R2, RZ ;  /* 0x0000000214021227 */ /* 0x001fca00078e00ff */
[----:B------:R-:W-:-:S07]  /*1c7b0*/  @P1 SHF.R.U32.HI R20, RZ, R3, R2 ;  /* 0x00000003ff141219 */ /* 0x000fce0000011602 */
.L_x_1836:
[----:B------:R-:W-:Y:S05]  /*1c7c0*/  BSYNC B1 ;  /* 0x0000000000017941 */ /* 0x000fea0003800000 */
.L_x_1834:
[----:B------:R-:W-:-:S05]  /*1c7d0*/  IMAD R20, R20, R21, R0 ;  /* 0x0000001514147224 */ /* 0x000fca00078e0200 */
[----:B------:R-:W-:Y:S02]  /*1c7e0*/  VIADDMNMX R12, R20, R21, R12, PT ;  /* 0x00000015140c7246 */ /* 0x000fe4000380010c */
[----:B------:R-:W-:-:S07]  /*1c7f0*/  VIMNMX R6, R6, R20, !PT ;  /* 0x0000001406067248 */ /* 0x000fce0007fe0100 */
.L_x_1833:
[C---:B------:R-:W-:Y:S01]  /*1c800*/  ISETP.GE.AND P1, PT, R15.reuse, 0x2, PT ;  /* 0x000000020f00780c */ /* 0x040fe20003f26270 */
[----:B------:R-:W0:Y:S01]  /*1c810*/  SHFL.IDX PT, R4, R4, 0x1, 0x1c1f ;  /* 0x003c1f0004047f89 */ /* 0x000e2200000e0000 */
[C---:B------:R-:W-:Y:S02]  /*1c820*/  ISETP.GE.AND P2, PT, R15.reuse, 0x9, PT ;  /* 0x000000090f00780c */ /* 0x040fe40003f46270 */
[C---:B------:R-:W-:Y:S02]  /*1c830*/  ISETP.GT.AND P4, PT, R6.reuse, 0x1, !P1 ;  /* 0x000000010600780c */ /* 0x040fe40004f84270 */
        /* <DEDUP_REMOVED lines=10> */
[--C-:B0-----:R-:W-:Y:S01]  /*1c8e0*/  IMAD.IADD R14, R14, 0x1, R4.reuse ;  /* 0x000000010e0e7824 */ /* 0x101fe200078e0204 */
[----:B------:R-:W-:Y:S01]  /*1c8f0*/  ISETP.LT.OR P3, PT, R12, 0xa, P3 ;  /* 0x0000000a0c00780c */ /* 0x000fe20001f61670 */
[----:B------:R-:W-:Y:S01]  /*1c900*/  IMAD.IADD R13, R13, 0x1, R4 ;  /* 0x000000010d0d7824 */ /* 0x000fe200078e0204 */
        /* <DEDUP_REMOVED lines=126> */
[----:B------:R-:W-:Y:S02]  /*1d0f0*/  MOV R6, UR38 ;  /* 0x0000002600067c02 */ /* 0x000fe40008000f00 */
[----:B------:R-:W-:Y:S02]  /*1d100*/  LOP3.LUT R4, RZ, R4, RZ, 0x33, !PT ;  /* 0x00000004ff047212 */ /* 0x000fe400078e33ff */
[----:B------:R-:W-:-:S13]  /*1d110*/  ISETP.NE.AND P6, PT, R6, 0x1, PT ;  /* 0x000000010600780c */ /* 0x000fda0003fc5270 */
[----:B------:R-:W0:Y:S02]  /*1d120*/  @P6 LDC.64 R2, c[0x0][0x9e8] ;  /* 0x00027a00ff026b82 */ /* 0x000e240000000a00 */
[----:B0-----:R-:W-:-:S05]  /*1d130*/  @P6 IMAD.HI.U32 R2, R4, R2, RZ ;  /* 0x0000000204026227 */ /* 0x001fca00078e00ff */
[----:B------:R-:W-:-:S04]  /*1d140*/  @P6 SHF.R.U32.HI R4, RZ, R3, R2 ;  /* 0x00000003ff046219 */ /* 0x000fc80000011602 */
[----:B------:R-:W-:Y:S01]  /*1d150*/  LOP3.LUT R4, RZ, R4, RZ, 0x33, !PT ;  /* 0x00000004ff047212 */ /* 0x000fe200078e33ff */
[----:B------:R-:W-:Y:S06]  /*1d160*/  BRA `(.L_x_1840) ;  /* 0x0000000000147947 */ /* 0x000fec0003800000 */
.L_x_1839:
[----:B------:R-:W-:-:S05]  /*1d170*/  IMAD.U32 R6, RZ, RZ, UR38 ;  /* 0x00000026ff067e24 */ /* 0x000fca000f8e00ff */
[----:B------:R-:W-:-:S13]  /*1d180*/  ISETP.NE.AND P6, PT, R6, 0x1, PT ;  /* 0x000000010600780c */ /* 0x000fda0003fc5270 */
[----:B------:R-:W0:Y:S02]  /*1d190*/  @P6 LDC.64 R2, c[0x0][0x9e8] ;  /* 0x00027a00ff026b82 */ /* 0x000e240000000a00 */
[----:B0-----:R-:W-:-:S05]  /*1d1a0*/  @P6 IMAD.HI.U32 R2, R4, R2, RZ ;  /* 0x0000000204026227 */ /* 0x001fca00078e00ff */
[----:B------:R-:W-:-:S07]  /*1d1b0*/  @P6 SHF.R.U32.HI R4, RZ, R3, R2 ;  /* 0x00000003ff046219 */ /* 0x000fce0000011602 */
.L_x_1840:
[----:B------:R-:W-:Y:S05]  /*1d1c0*/  BSYNC B1 ;  /* 0x0000000000017941 */ /* 0x000fea0003800000 */
.L_x_1838:
[----:B------:R-:W-:-:S05]  /*1d1d0*/  IMAD R3, R4, R6, R0 ;  /* 0x0000000604037224 */ /* 0x000fca00078e0200 */
[----:B------:R-:W-:Y:S02]  /*1d1e0*/  VIADDMNMX R14, R3, R6, R14, PT ;  /* 0x00000006030e7246 */ /* 0x000fe4000380010e */
[----:B------:R-:W-:-:S07]  /*1d1f0*/  VIMNMX R13, R13, R3, !PT ;  /* 0x000000030d0d7248 */ /* 0x000fce0007fe0100 */
.L_x_1837:
        /* <DEDUP_REMOVED lines=69> */
[----:B------:R-:W-:Y:S01]  /*1d650*/  FMNMX.FTZ R2, R165, R0, !PT ;  /* 0x00000000a5027209 */ /* 0x000fe20007810000 */
[----:B------:R-:W-:Y:S01]  /*1d660*/  IMAD.U32 R0, RZ, RZ, UR43 ;  /* 0x0000002bff007e24 */ /* 0x000fe2000f8e00ff */
        /* <DEDUP_REMOVED lines=11> */
[C---:B------:R-:W-:Y:S02]  /*1d720*/  ISETP.GT.AND P1, PT, R13.reuse, 0x38, !P1 ;  /* 0x000000380d00780c */ /* 0x040fe40004f24270 */
        /* <DEDUP_REMOVED lines=21> */
[----:B------:R-:W-:Y:S01]  /*1d880*/  FMUL.FTZ R3, R4, R0 ;  /* 0x0000000004037220 */ /* 0x000fe20000410000 */
        /* <DEDUP_REMOVED lines=54> */
[----:B------:R-:W-:Y:S01]  /*1dbf0*/  FSEL R129, R4, RZ, P1 ;  /* 0x000000ff04817208 */ /* 0x000fe20000800000 */
[----:B------:R-:W-:Y:S01]  /*1dc00*/  MUFU.EX2 R188, R188 ;  /* 0x000000bc00bc7308 */ /* 0x000fe20000000800 */
[----:B------:R-:W-:-:S03]  /*1dc10*/  FMNMX.FTZ R2, R146, R2, !PT ;  /* 0x0000000292027209 */ /* 0x000fc60007810000 */
[----:B------:R-:W-:Y:S01]  /*1dc20*/  FADD.FTZ R129, -R129, R10 ;  /* 0x0000000a81817221 */ /* 0x000fe20000010100 */
        /* <DEDUP_REMOVED lines=27> */
[----:B------:R-:W-:-:S06]  /*1dde0*/  FMUL.FTZ R6, R129, R0 ;  /* 0x0000000081067220 */ /* 0x000fcc0000410000 */
[----:B------:R-:W-:Y:S01]  /*1ddf0*/  MUFU.EX2 R125, R125 ;  /* 0x0000007d007d7308 */ /* 0x000fe20000000800 */
[C---:B------:R-:W-:Y:S01]  /*1de00*/  FSETP.NEU.FTZ.AND P1, PT, R3.reuse, -INF , PT ;  /* 0xff8000000300780b */ /* 0x040fe20003f3d000 */
[----:B------:R-:W-:-:S05]  /*1de10*/  FMUL.FTZ R2, R3, R0 ;  /* 0x0000000003027220 */ /* 0x000fca0000410000 */
[----:B------:R-:W-:Y:S01]  /*1de20*/  FSEL R129, R2, RZ, P1 ;  /* 0x000000ff02817208 */ /* 0x000fe20000800000 */
[----:B------:R-:W0:Y:S01]  /*1de30*/  MUFU.EX2 R6, R6 ;  /* 0x0000000600067308 */ /* 0x000e220000000800 */
[----:B------:R-:W-:-:S03]  /*1de40*/  FSEL R2, R3, RZ, P1 ;  /* 0x000000ff03027208 */ /* 0x000fc60000800000 */
[-CC-:B------:R-:W-:Y:S01]  /*1de50*/  FFMA.FTZ R189, R122, R0.reuse, -R129.reuse ;  /* 0x000000007abd7223 */ /* 0x180fe20000010881 */
[-C--:B------:R-:W-:Y:S01]  /*1de60*/  FFMA.FTZ R132, R123, R0.reuse, -R129 ;  /* 0x000000007b847223 */ /* 0x080fe20000010881 */
[----:B------:R-:W-:Y:S01]  /*1de70*/  FADD.FTZ R2, -R2, R9 ;  /* 0x0000000902027221 */ /* 0x000fe20000010100 */
[-CC-:B------:R-:W-:Y:S01]  /*1de80*/  FFMA.FTZ R191, R126, R0.reuse, -R129.reuse ;  /* 0x000000007ebf7223 */ /* 0x180fe20000010881 */
[-CC-:B------:R-:W-:Y:S01]  /*1de90*/  FFMA.FTZ R127, R127, R0.reuse, -R129.reuse ;  /* 0x000000007f7f7223 */ /* 0x180fe20000010881 */
[-CC-:B------:R-:W-:Y:S01]  /*1dea0*/  FFMA.FTZ R185, R130, R0.reuse, -R129.reuse ;  /* 0x0000000082b97223 */ /* 0x180fe20000010881 */
[-C--:B------:R-:W-:Y:S01]  /*1deb0*/  FMUL.FTZ R2, R2, R0.reuse ;  /* 0x0000000002027220 */ /* 0x080fe20000410000 */
[----:B------:R-:W-:Y:S01]  /*1dec0*/  MUFU.EX2 R189, R189 ;  /* 0x000000bd00bd7308 */ /* 0x000fe20000000800 */
[-CC-:B------:R-:W-:Y:S01]  /*1ded0*/  FFMA.FTZ R126, R131, R0.reuse, -R129.reuse ;  /* 0x00000000837e7223 */ /* 0x180fe20000010881 */
[-CC-:B------:R-:W-:Y:S01]  /*1dee0*/  FFMA.FTZ R187, R134, R0.reuse, -R129.reuse ;  /* 0x0000000086bb7223 */ /* 0x180fe20000010881 */
[-CC-:B------:R-:W-:Y:S01]  /*1def0*/  FFMA.FTZ R123, R135, R0.reuse, -R129.reuse ;  /* 0x00000000877b7223 */ /* 0x180fe20000010881 */
[-CC-:B------:R-:W-:Y:S01]  /*1df00*/  FFMA.FTZ R181, R138, R0.reuse, -R129.reuse ;  /* 0x000000008ab57223 */ /* 0x180fe20000010881 */
[--C-:B------:R-:W-:Y:S01]  /*1df10*/  FFMA.FTZ R122, R139, R0, -R129.reuse ;  /* 0x000000008b7a7223 */ /* 0x100fe20000010881 */
[----:B0-----:R-:W-:Y:S01]  /*1df20*/  FFMA.FTZ R8, R6, R8, R188 ;  /* 0x0000000806087223 */ /* 0x001fe200000100bc */
[-CC-:B------:R-:W-:Y:S01]  /*1df30*/  FFMA.FTZ R183, R142, R0.reuse, -R129.reuse ;  /* 0x000000008eb77223 */ /* 0x180fe20000010881 */
[----:B------:R-:W0:Y:S01]  /*1df40*/  MUFU.EX2 R2, R2 ;  /* 0x0000000200027308 */ /* 0x000e220000000800 */
[-CC-:B------:R-:W-:Y:S01]  /*1df50*/  FFMA.FTZ R135, R143, R0.reuse, -R129.reuse ;  /* 0x000000008f877223 */ /* 0x180fe20000010881 */
[----:B------:R-:W-:Y:S01]  /*1df60*/  FADD.FTZ R8, R21, R8 ;  /* 0x0000000815087221 */ /* 0x000fe20000010000 */
[-CC-:B------:R-:W-:Y:S01]  /*1df70*/  FFMA.FTZ R177, R146, R0.reuse, -R129.reuse ;  /* 0x0000000092b17223 */ /* 0x180fe20000010881 */
[-CC-:B------:R-:W-:Y:S01]  /*1df80*/  FFMA.FTZ R134, R147, R0.reuse, -R129.reuse ;  /* 0x0000000093867223 */ /* 0x180fe20000010881 */
[-CC-:B------:R-:W-:Y:S01]  /*1df90*/  FFMA.FTZ R179, R150, R0.reuse, -R129.reuse ;  /* 0x0000000096b37223 */ /* 0x180fe20000010881 */
[----:B------:R-:W-:Y:S01]  /*1dfa0*/  FADD.FTZ R8, R190, R8 ;  /* 0x00000008be087221 */ /* 0x000fe20000010000 */
[-CC-:B------:R-:W-:Y:S01]  /*1dfb0*/  FFMA.FTZ R133, R151, R0.reuse, -R129.reuse ;  /* 0x0000000097857223 */ /* 0x180fe20000010881 */
[----:B------:R-:W1:Y:S01]  /*1dfc0*/  MUFU.EX2 R132, R132 ;  /* 0x0000008400847308 */ /* 0x000e620000000800 */
[-CC-:B------:R-:W-:Y:S01]  /*1dfd0*/  FFMA.FTZ R173, R154, R0.reuse, -R129.reuse ;  /* 0x000000009aad7223 */ /* 0x180fe20000010881 */
[----:B------:R-:W-:Y:S01]  /*1dfe0*/  FADD.FTZ R8, R20, R8 ;  /* 0x0000000814087221 */ /* 0x000fe20000010000 */
[-CC-:B------:R-:W-:Y:S01]  /*1dff0*/  FFMA.FTZ R131, R155, R0.reuse, -R129.reuse ;  /* 0x000000009b837223 */ /* 0x180fe20000010881 */
[-CC-:B------:R-:W-:Y:S01]  /*1e000*/  FFMA.FTZ R175, R158, R0.reuse, -R129.reuse ;  /* 0x000000009eaf7223 */ /* 0x180fe20000010881 */
[-CC-:B------:R-:W-:Y:S01]  /*1e010*/  FFMA.FTZ R130, R159, R0.reuse, -R129.reuse ;  /* 0x000000009f827223 */ /* 0x180fe20000010881 */
[----:B------:R-:W-:Y:S01]  /*1e020*/  FADD.FTZ R8, R184, R8 ;  /* 0x00000008b8087221 */ /* 0x000fe20000010000 */
[-C--:B------:R-:W-:Y:S01]  /*1e030*/  FFMA.FTZ R169, R162, R0.reuse, -R129 ;  /* 0x00000000a2a97223 */ /* 0x080fe20000010881 */
[----:B------:R-:W2:Y:S01]  /*1e040*/  MUFU.EX2 R191, R191 ;  /* 0x000000bf00bf7308 */ /* 0x000ea20000000800 */
[----:B0-----:R-:W-:Y:S01]  /*1e050*/  FFMA.FTZ R7, R2, R7, R189 ;  /* 0x0000000702077223 */ /* 0x001fe200000100bd */
[----:B------:R-:W-:Y:S01]  /*1e060*/  FADD.FTZ R8, R15, R8 ;  /* 0x000000080f087221 */ /* 0x000fe20000010000 */
[-CC-:B------:R-:W-:Y:S01]  /*1e070*/  FFMA.FTZ R9, R163, R0.reuse, -R129.reuse ;  /* 0x00000000a3097223 */ /* 0x180fe20000010881 */
[-CC-:B------:R-:W-:Y:S01]  /*1e080*/  FFMA.FTZ R171, R166, R0.reuse, -R129.reuse ;  /* 0x00000000a6ab7223 */ /* 0x180fe20000010881 */
[----:B------:R-:W-:Y:S01]  /*1e090*/  FFMA.FTZ R129, R167, R0, -R129 ;  /* 0x00000000a7817223 */ /* 0x000fe20000010881 */
[----:B------:R-:W-:-:S02]  /*1e0a0*/  FADD.FTZ R8, R186, R8 ;  /* 0x00000008ba087221 */ /* 0x000fc40000010000 */
        /* <DEDUP_REMOVED lines=73> */
.L_x_1841:
[----:B------:R-:W2:Y:S01]  /*1e540*/  LDL R136, [R1+0x3c] ;  /* 0x00003c0001887983 */ /* 0x000ea20000100800 */
[----:B------:R-:W-:Y:S01]  /*1e550*/  VIADD R11, R11, 0x30860 ;  /* 0x000308600b0b7836 */ /* 0x000fe20000000000 */
[----:B------:R-:W-:Y:S01]  /*1e560*/  F2FP.F16.F32.PACK_AB R186, R12, R186 ;  /* 0x000000ba0cba723e */ /* 0x000fe200000000ff */
[----:B------:R-:W-:Y:S01]  /*1e570*/  IMAD.MOV.U32 R12, RZ, RZ, R194 ;  /* 0x000000ffff0c7224 */ /* 0x000fe200078e00c2 */
[----:B------:R-:W-:Y:S01]  /*1e580*/  F2FP.F16.F32.PACK_AB R169, R9, R169 ;  /* 0x000000a909a9723e */ /* 0x000fe200000000ff */
[----:B------:R-:W-:Y:S01]  /*1e590*/  IMAD.MOV.U32 R9, RZ, RZ, R3 ;  /* 0x000000ffff097224 */ /* 0x000fe200078e0003 */
[----:B------:R-:W-:Y:S02]  /*1e5a0*/  PRMT R11, R204, 0x654, R11 ;  /* 0x00000654cc0b7816 */ /* 0x000fe4000000000b */
[----:B------:R-:W-:Y:S02]  /*1e5b0*/  F2FP.F16.F32.PACK_AB R170, R10, R170 ;  /* 0x000000aa0aaa723e */ /* 0x000fe400000000ff */
[----:B------:R0:W-:Y:S01]  /*1e5c0*/  SYNCS.ARRIVE.TRANS64.RED.A1T0 RZ, [R11+URZ], RZ ;  /* 0x000000ff0bff79a7 */ /* 0x0001e2000810043f */
[----:B------:R-:W-:-:S02]  /*1e5d0*/  F2FP.F16.F32.PACK_AB R188, R21, R188 ;  /* 0x000000bc15bc723e */ /* 0x000fc400000000ff */
[----:B------:R-:W-:Y:S02]  /*1e5e0*/  F2FP.F16.F32.PACK_AB R189, R132, R189 ;  /* 0x000000bd84bd723e */ /* 0x000fe400000000ff */
[----:B------:R-:W-:Y:S02]  /*1e5f0*/  F2FP.F16.F32.PACK_AB R190, R20, R190 ;  /* 0x000000be14be723e */ /* 0x000fe400000000ff */
[----:B------:R-:W-:Y:S01]  /*1e600*/  F2FP.F16.F32.PACK_AB R191, R127, R191 ;  /* 0x000000bf7fbf723e */ /* 0x000fe200000000ff */
[----:B0-----:R-:W-:Y:S01]  /*1e610*/  IMAD.MOV.U32 R11, RZ, RZ, R199 ;  /* 0x000000ffff0b7224 */ /* 0x001fe200078e00c7 */
        /* <DEDUP_REMOVED lines=17> */
[----:B------:R-:W-:Y:S02]  /*1e730*/  MOV R10, R4 ;  /* 0x00000004000a7202 */ /* 0x000fe40000000f00 */
[C---:B--2---:R-:W-:Y:S01]  /*1e740*/  ISETP.GT.AND P1, PT, R5.reuse, R136, PT ;  /* 0x000000880500720c */ /* 0x044fe20003f24270 */
[----:B------:R-:W-:-:S12]  /*1e750*/  VIADD R5, R5, 0xffffffff ;  /* 0xffffffff05057836 */ /* 0x000fd80000000000 */
[----:B------:R-:W-:Y:S05]  /*1e760*/  @P1 BRA `(.L_x_1842) ;  /* 0xffffffc800841947 */ /* 0x000fea000383ffff */
.L_x_1821:
[----:B------:R-:W-:Y:S05]  /*1e770*/  BSYNC B0 ;  /* 0x0000000000007941 */ /* 0x000fea0003800000 */
.L_x_1820:
        /* <DEDUP_REMOVED lines=99> */
.L_x_1843:
[----:B------:R-:W-:Y:S01]  /*1edb0*/  IMAD R9, R194, 0x8, R18 ;  /* 0x00000008c2097824 */ /* 0x000fe200078e0212 */
[----:B------:R-:W-:-:S04]  /*1edc0*/  SHF.L.U32 R6, R199, 0x1f, RZ ;  /* 0x0000001fc7067819 */ /* 0x000fc800000006ff */
[----:B------:R0:W1:Y:S01]  /*1edd0*/  SYNCS.PHASECHK.TRANS64.TRYWAIT P1, [R9+URZ+0x30850], R6 ;  /* 0x03085006090075a7 */ /* 0x000062000802017f */
[----:B------:R-:W-:Y:S05]  /*1ede0*/  @!P0 BRA `(.L_x_1844) ;  /* 0x0000000000048947 */ /* 0x000fea0003800000 */
[----:B------:R-:W-:Y:S01]  /*1edf0*/  BPT.TRAP 0x1 ;  /* 0x000000040000795c */ /* 0x000fe20000300000 */
.L_x_1844:
[----:B------:R-:W-:Y:S01]  /*1ee00*/  VIADD R18, R18, 0x400 ;  /* 0x0000040012127836 */ /* 0x000fe20000000000 */
[----:B------:R-:W-:Y:S04]  /*1ee10*/  BSSY B0, `(.L_x_1845) ;  /* 0x0000008000007945 */ /* 0x000fe80003800000 */
[----:B------:R-:W-:-:S04]  /*1ee20*/  SHF.R.U32.HI R18, RZ, 0x4, R18 ;  /* 0x00000004ff127819 */ /* 0x000fc80000011612 */
[----:B------:R-:W-:-:S04]  /*1ee30*/  LOP3.LUT R18, R18, 0x3fff, RZ, 0xc0, !PT ;  /* 0x00003fff12127812 */ /* 0x000fc800078ec0ff */
[----:B------:R-:W-:-:S05]  /*1ee40*/  LOP3.LUT R5, R18, 0x3000000, RZ, 0xfc, !PT ;  /* 0x0300000012057812 */ /* 0x000fca00078efcff */
[----:B------:R-:W-:Y:S01]  /*1ee50*/  IMAD R2, R194, 0x900, R5 ;  /* 0x00000900c2027824 */ /* 0x000fe200078e0205 */
[----:B-1----:R-:W-:Y:S06]  /*1ee60*/  @P1 BRA `(.L_x_1846) ;  /* 0x0000000000081947 */ /* 0x002fec0003800000 */
[----:B------:R-:W1:Y:S02]  /*1ee70*/  SYNCS.PHASECHK.TRANS64.TRYWAIT P1, [R9+URZ+0x30850], R6 ;  /* 0x03085006090075a7 */ /* 0x000e64000802017f */
[----:B-1----:R-:W-:Y:S05]  /*1ee80*/  @!P1 BRA `(.L_x_1847) ;  /* 0x000000b800f09947 */ /* 0x002fea0003800000 */
.L_x_1846:
[----:B------:R-:W-:Y:S05]  /*1ee90*/  BSYNC B0 ;  /* 0x0000000000007941 */ /* 0x000fea0003800000 */
.L_x_1845:
[----:B------:R-:W-:Y:S01]  /*1eea0*/  IMAD.MOV.U32 R10, RZ, RZ, R2 ;  /* 0x000000ffff0a7224 */ /* 0x000fe200078e0002 */
[----:B------:R-:W-:Y:S01]  /*1eeb0*/  MOV R11, 0x40000040 ;  /* 0x40000040000b7802 */ /* 0x000fe20000000f00 */
[----:B------:R-:W-:Y:S01]  /*1eec0*/  WARPGROUP.ARRIVE ;  /* 0x00000000000079c5 */ /* 0x000fe20000000000 */
[----:B------:R-:W2:Y:S02]  /*1eed0*/  SHFL.BFLY PT, R5, R8, 0x2, 0x1f ;  /* 0x0c401f0008057f89 */ /* 0x000ea400000e0000 */
[----:B------:R-:W-:Y:S01]  /*1eee0*/  R2UR UR6, R10 ;  /* 0x000000000a0672ca */ /* 0x000fe200000e0000 */
[----:B------:R-:W-:Y:S01]  /*1eef0*/  VIADD R10, R2, 0x80 ;  /* 0x00000080020a7836 */ /* 0x000fe20000000000 */
[----:B------:R-:W-:Y:S01]  /*1ef00*/  R2UR UR7, R11 ;  /* 0x000000000b0772ca */ /* 0x000fe200000e0000 */
[----:B------:R-:W-:-:S12]  /*1ef10*/  IMAD.MOV.U32 R11, RZ, RZ, 0x40000040 ;  /* 0x40000040ff0b7424 */ /* 0x000fd800078e00ff */
[----:B------:R-:W-:Y:S01]  /*1ef20*/  HGMMA.64x192x16.F32 R24, R188, gdesc[UR4].tnspB, R24, gsb0 ;  /* 0x42e00004bc187df0 */ /* 0x000fe20008000818 */
[----:B------:R-:W-:Y:S01]  /*1ef30*/  R2UR UR6, R10 ;  /* 0x000000000a0672ca */ /* 0x000fe200000e0000 */
[----:B------:R-:W-:Y:S01]  /*1ef40*/  VIADD R10, R2, 0x100 ;  /* 0x00000100020a7836 */ /* 0x000fe20000000000 */
[----:B------:R-:W-:Y:S01]  /*1ef50*/  R2UR UR7, R11 ;  /* 0x000000000b0772ca */ /* 0x000fe200000e0000 */
[----:B------:R-:W-:Y:S02]  /*1ef60*/  IMAD.MOV.U32 R11, RZ, RZ, 0x40000040 ;  /* 0x40000040ff0b7424 */ /* 0x000fe400078e00ff */
[----:B--2---:R-:W-:Y:S01]  /*1ef70*/  FADD.FTZ R5, R5, R8 ;  /* 0x0000000805057221 */ /* 0x004fe20000010000 */
[----:B------:R-:W-:Y:S02]  /*1ef80*/  WARPGROUP.DEPBAR.LE gsb0, 0x0 ;  /* 0x00008000000079c5 */ /* 0x000fe40000010000 */
[----:B------:R-:W-:-:S11]  /*1ef90*/  WARPGROUP.ARRIVE ;  /* 0x00000000000079c5 */ /* 0x000fd60000000000 */
        /* <DEDUP_REMOVED lines=16> */
[----:B------:R-:W-:Y:S01]  /*1f0a0*/  VIADD R10, R2, 0x280 ;  /* 0x00000280020a7836 */ /* 0x000fe20000000000 */
[----:B------:R-:W-:Y:S01]  /*1f0b0*/  R2UR UR7, R11 ;  /* 0x000000000b0772ca */ /* 0x000fe200000e0000 */
[----:B------:R-:W-:Y:S01]  /*1f0c0*/  IMAD.MOV.U32 R11, RZ, RZ, 0x40000040 ;  /* 0x40000040ff0b7424 */ /* 0x000fe200078e00ff */
[----:B------:R-:W0:Y:S02]  /*1f0d0*/  SHFL.BFLY PT, R2, R7, 0x2, 0x1f ;  /* 0x0c401f0007027f89 */ /* 0x000e2400000e0000 */
[----:B01----:R-:W-:Y:S01]  /*1f0e0*/  FADD.FTZ R6, R2, R7 ;  /* 0x0000000702067221 */ /* 0x003fe20000010000 */
[----:B------:R-:W-:Y:S01]  /*1f0f0*/  IMAD.MOV.U32 R7, RZ, RZ, RZ ;  /* 0x000000ffff077224 */ /* 0x000fe200078e00ff */
[----:B------:R-:W0:Y:S02]  /*1f100*/  SHFL.BFLY PT, R2, R5, 0x1, 0x1f ;  /* 0x0c201f0005027f89 */ /* 0x000e2400000e0000 */
[----:B0-----:R-:W-:Y:S01]  /*1f110*/  FADD.FTZ R12, R5, R2 ;  /* 0x00000002050c7221 */ /* 0x001fe20000010000 */
[----:B------:R-:W-:Y:S01]  /*1f120*/  MOV R2, RZ ;  /* 0x000000ff00027202 */ /* 0x000fe20000000f00 */
[----:B------:R-:W-:-:S03]  /*1f130*/  IMAD.MOV.U32 R5, RZ, RZ, -0x800000 ;  /* 0xff800000ff057424 */ /* 0x000fc600078e00ff */
[----:B------:R-:W-:-:S13]  /*1f140*/  FSETP.NE.FTZ.AND P1, PT, R12, RZ, PT ;  /* 0x000000ff0c00720b */ /* 0x000fda0003f35000 */
[----:B------:R-:W-:Y:S01]  /*1f150*/  @P1 MUFU.RCP R7, R12 ;  /* 0x0000000c00071308 */ /* 0x000fe20000001000 */
[----:B------:R-:W-:Y:S02]  /*1f160*/  WARPGROUP.DEPBAR.LE gsb0, 0x0 ;  /* 0x00008000000079c5 */ /* 0x000fe40000010000 */
[----:B------:R-:W-:-:S06]  /*1f170*/  WARPGROUP.ARRIVE ;  /* 0x00000000000079c5 */ /* 0x000fcc0000000000 */
[----:B------:R-:W-:Y:S01]  /*1f180*/  HGMMA.64x192x16.F32 R24, R172, gdesc[UR4].tnspB, R24, gsb0 ;  /* 0x42e00004ac187df0 */ /* 0x000fe20008000818 */
[----:B------:R-:W-:Y:S02]  /*1f190*/  R2UR UR6, R10 ;  /* 0x000000000a0672ca */ /* 0x000fe400000e0000 */
[----:B------:R-:W-:Y:S01]  /*1f1a0*/  R2UR UR7, R11 ;  /* 0x000000000b0772ca */ /* 0x000fe200000e0000 */
[----:B------:R-:W0:Y:S01]  /*1f1b0*/  @P1 MUFU.LG2 R10, R12 ;  /* 0x0000000c000a1308 */ /* 0x000e220000000c00 */
[----:B------:R-:W1:Y:S01]  /*1f1c0*/  SHFL.BFLY PT, R11, R6, 0x1, 0x1f ;  /* 0x0c201f00060b7f89 */ /* 0x000e6200000e0000 */
[----:B0-----:R-:W-:Y:S01]  /*1f1d0*/  @P1 FMUL.FTZ R10, R10, 0.69314718246459960938 ;  /* 0x3f3172180a0a1820 */ /* 0x001fe20000410000 */
[----:B-1----:R-:W-:Y:S01]  /*1f1e0*/  FADD.FTZ R13, R6, R11 ;  /* 0x0000000b060d7221 */ /* 0x002fe20000010000 */
[----:B------:R-:W-:Y:S01]  /*1f1f0*/  @P1 FMUL.FTZ R11, R0, 0.69314718246459960938 ;  /* 0x3f317218000b1820 */ /* 0x000fe20000410000 */
[----:B------:R-:W-:-:S03]  /*1f200*/  IMAD.MOV.U32 R6, RZ, RZ, -0x800000 ;  /* 0xff800000ff067424 */ /* 0x000fc600078e00ff */
[----:B------:R-:W-:Y:S01]  /*1f210*/  FSETP.NE.FTZ.AND P2, PT, R13, RZ, PT ;  /* 0x000000ff0d00720b */ /* 0x000fe20003f55000 */
[----:B------:R-:W-:-:S12]  /*1f220*/  @P1 FFMA.FTZ R6, R11, R4, R10 ;  /* 0x000000040b061223 */ /* 0x000fd8000001000a */
[----:B------:R-:W0:Y:S01]  /*1f230*/  @P2 MUFU.LG2 R8, R13 ;  /* 0x0000000d00082308 */ /* 0x000e220000000c00 */
[----:B------:R-:W-:-:S07]  /*1f240*/  @P2 FMUL.FTZ R15, R0, 0.69314718246459960938 ;  /* 0x3f317218000f2820 */ /* 0x000fce0000410000 */
        /* <DEDUP_REMOVED lines=9> */
.L_x_1848:
[----:B------:R-:W2:Y:S01]  /*1f2e0*/  LDL.LU R11, [R1+0x58] ;  /* 0x00005800010b7983 */ /* 0x000ea20000300800 */
[----:B------:R-:W-:Y:S02]  /*1f2f0*/  VIADD R9, R9, 0x30860 ;  /* 0x0003086009097836 */ /* 0x000fe40000000000 */
[-C--:B------:R-:W-:Y:S01]  /*1f300*/  FMUL.FTZ R124, R83, R2.reuse ;  /* 0x00000002537c7220 */ /* 0x080fe20000410000 */
        /* <DEDUP_REMOVED lines=9> */
[----:B------:R-:W-:Y:S01]  /*1f3a0*/  SEL R8, RZ, 0x1, P1 ;  /* 0x00000001ff087807 */ /* 0x000fe20000800000 */
        /* <DEDUP_REMOVED lines=95> */
.L_x_1701:
[----:B------:R-:W1:Y:S08]  /*1f9a0*/  S2UR UR4, SR_CgaCtaId ;  /* 0x00000000000479c3 */ /* 0x000e700000008800 */
[----:B------:R-:W-:Y:S01]  /*1f9b0*/  BAR.SYNC.DEFER_BLOCKING 0x5, 0x180 ;  /* 0x0146000000007b1d */ /* 0x000fe20000010000 */
[----:B0-----:R-:W-:-:S05]  /*1f9c0*/  MOV R9, 0x400 ;  /* 0x0000040000097802 */ /* 0x001fca0000000f00 */
[----:B------:R-:W-:Y:S01]  /*1f9d0*/  BSSY B0, `(.L_x_1849) ;  /* 0x0000273000007945 */ /* 0x000fe20003800000 */
[----:B-1----:R-:W-:-:S04]  /*1f9e0*/  MOV R204, UR4 ;  /* 0x0000000400cc7c02 */ /* 0x002fc80008000f00 */
[----:B------:R-:W-:-:S05]  /*1f9f0*/  LEA R18, R204, R9, 0x18 ;  /* 0x00000009cc127211 */ /* 0x000fca00078ec0ff */
[----:B------:R0:W1:Y:S01]  /*1fa00*/  LDS.128 R28, [R18+0x308d0] ;  /* 0x0308d000121c7984 */ /* 0x0000620000000c00 */
[----:B------:R-:W-:Y:S06]  /*1fa10*/  BAR.ARV 0x4, 0x180 ;  /* 0x0106000000007b1d */ /* 0x000fec0000002000 */
[----:B------:R-:W-:Y:S05]  /*1fa20*/  @P0 BRA `(.L_x_1850) ;  /* 0x0000001800940947 */ /* 0x000fea0003800000 */
[----:B------:R-:W2:Y:S04]  /*1fa30*/  LDL R2, [R1+0x88] ;  /* 0x0000880001027983 */ /* 0x000ea80000100800 */
[----:B------:R-:W3:Y:S01]  /*1fa40*/  LDL R102, [R1+0x54] ;  /* 0x0000540001667983 */ /* 0x000ee20000100800 */
[----:B------:R-:W4:Y:S01]  /*1fa50*/  S2R R11, SR_SWINHI ;  /* 0x00000000000b7919 */ /* 0x000f220000002f00 */
[----:B------:R-:W-:Y:S01]  /*1fa60*/  F2FP.F16.F32.PACK_AB R24, R25, R24 ;  /* 0x000000181918723e */ /* 0x000fe200000000ff */
[----:B------:R-:W-:Y:S01]  /*1fa70*/  ULDC.64 UR4, c[0x0][0xc00] ;  /* 0x0003000000047ab9 */ /* 0x000fe20000000a00 */
[----:B------:R-:W-:Y:S01]  /*1fa80*/  F2FP.F16.F32.PACK_AB R25, R138, R26 ;  /* 0x0000001a8a19723e */ /* 0x000fe200000000ff */
[----:B------:R-:W3:Y:S01]  /*1fa90*/  LDL R94, [R1+0x50] ;  /* 0x00005000015e7983 */ /* 0x000ee20000100800 */
[----:B------:R-:W-:-:S02]  /*1faa0*/  F2FP.F16.F32.PACK_AB R26, R3, R0 ;  /* 0x00000000031a723e */ /* 0x000fc400000000ff */
[----:B------:R-:W-:Y:S02]  /*1fab0*/  MOV R8, R18 ;  /* 0x0000001200087202 */ /* 0x000fe40000000f00 */
[----:B----4-:R-:W-:Y:S02]  /*1fac0*/  MOV R9, R11 ;  /* 0x0000000b00097202 */ /* 0x010fe40000000f00 */
        /* <DEDUP_REMOVED lines=38> */
[----:B------:R-:W-:Y:S01]  /*1fd30*/  F2FP.F16.F32.PACK_AB R115, R119, R118 ;  /* 0x000000767773723e */ /* 0x000fe200000000ff */
[----:B--2---:R-:W-:-:S03]  /*1fd40*/  IMAD.WIDE R74, R2, 0x2, R8 ;  /* 0x00000002024a7825 */ /* 0x004fc600078e0208 */
[C---:B-----5:R-:W-:Y:S02]  /*1fd50*/  IADD3 R137, P1, R74.reuse, 0x40, RZ ;  /* 0x000000404a897810 */ /* 0x060fe40007f3e0ff */
[C---:B------:R-:W-:Y:S02]  /*1fd60*/  IADD3 R111, P2, R74.reuse, 0x20, RZ ;  /* 0x000000204a6f7810 */ /* 0x040fe40007f5e0ff */
[C---:B------:R-:W-:Y:S01]  /*1fd70*/  LOP3.LUT R11, R74.reuse, 0x380, RZ, 0xc0, !PT ;  /* 0x000003804a0b7812 */ /* 0x040fe200078ec0ff */
[----:B------:R-:W-:Y:S01]  /*1fd80*/  IMAD.X R15, RZ, RZ, R75, P1 ;  /* 0x000000ffff0f7224 */ /* 0x000fe200008e064b */
[C---:B------:R-:W-:Y:S02]  /*1fd90*/  IADD3 R2, P1, R74.reuse, 0x8020, RZ ;  /* 0x000080204a027810 */ /* 0x040fe40007f3e0ff */
[C---:B------:R-:W-:Y:S02]  /*1fda0*/  IADD3 R139, P6, R74.reuse, 0x60, RZ ;  /* 0x000000604a8b7810 */ /* 0x040fe40007fde0ff */
[----:B------:R-:W-:-:S02]  /*1fdb0*/  IADD3 R141, P5, R74, 0x4000, RZ ;  /* 0x000040004a8d7810 */ /* 0x000fc40007fbe0ff */
[----:B------:R-:W-:Y:S02]  /*1fdc0*/  LOP3.LUT R12, R111, 0x380, RZ, 0xc0, !PT ;  /* 0x000003806f0c7812 */ /* 0x000fe400078ec0ff */
[----:B------:R-:W-:Y:S02]  /*1fdd0*/  SHF.R.U64 R11, R11, 0x3, RZ ;  /* 0x000000030b0b7819 */ /* 0x000fe400000012ff */
[----:B------:R-:W-:Y:S01]  /*1fde0*/  LOP3.LUT R66, R2, 0x380, RZ, 0xc0, !PT ;  /* 0x0000038002427812 */ /* 0x000fe200078ec0ff */
[--C-:B------:R-:W-:Y:S01]  /*1fdf0*/  IMAD.X R13, RZ, RZ, R75.reuse, P2 ;  /* 0x000000ffff0d7224 */ /* 0x100fe200010e064b */
[----:B------:R-:W-:Y:S01]  /*1fe00*/  SHF.R.U64 R12, R12, 0x3, RZ ;  /* 0x000000030c0c7819 */ /* 0x000fe200000012ff */
[--C-:B------:R-:W-:Y:S01]  /*1fe10*/  IMAD.X R21, RZ, RZ, R75.reuse, P6 ;  /* 0x000000ffff157224 */ /* 0x100fe200030e064b */
[C---:B------:R-:W-:Y:S01]  /*1fe20*/  IADD3 R143, P0, R74.reuse, 0x4020, RZ ;  /* 0x000040204a8f7810 */ /* 0x040fe20007f1e0ff */
[----:B------:R-:W-:Y:S01]  /*1fe30*/  IMAD.X R39, RZ, RZ, R75, P5 ;  /* 0x000000ffff277224 */ /* 0x000fe200028e064b */
[----:B------:R-:W-:-:S02]  /*1fe40*/  IADD3 R145, P4, R74, 0x4040, RZ ;  /* 0x000040404a917810 */ /* 0x000fc40007f9e0ff */
[C---:B------:R-:W-:Y:S02]  /*1fe50*/  IADD3 R147, P3, R74.reuse, 0x4060, RZ ;  /* 0x000040604a937810 */ /* 0x040fe40007f7e0ff */
[C---:B------:R-:W-:Y:S02]  /*1fe60*/  IADD3 R149, P2, R74.reuse, 0x8000, RZ ;  /* 0x000080004a957810 */ /* 0x040fe40007f5e0ff */
[C---:B------:R-:W-:Y:S02]  /*1fe70*/  IADD3 R70, P6, R74.reuse, 0x8040, RZ ;  /* 0x000080404a467810 */ /* 0x040fe40007fde0ff */
[----:B-1----:R-:W-:Y:S02]  /*1fe80*/  IADD3 R28, P5, R74, 0x8060, RZ ;  /* 0x000080604a1c7810 */ /* 0x002fe40007fbe0ff */
[----:B------:R-:W-:Y:S02]  /*1fe90*/  LOP3.LUT R74, R11, R74, RZ, 0x3c, !PT ;  /* 0x0000004a0b4a7212 */ /* 0x000fe400078e3cff */
[----:B------:R-:W-:-:S02]  /*1fea0*/  SHF.R.U64 R3, R66, 0x3, RZ ;  /* 0x0000000342037819 */ /* 0x000fc400000012ff */
[----:B------:R-:W-:Y:S02]  /*1feb0*/  LOP3.LUT R12, R12, R111, RZ, 0x3c, !PT ;  /* 0x0000006f0c0c7212 */ /* 0x000fe400078e3cff */
[----:B------:R-:W-:Y:S01]  /*1fec0*/  MOV R74, R74 ;  /* 0x0000004a004a7202 */ /* 0x000fe20000000f00 */
[----:B------:R-:W-:Y:S01]  /*1fed0*/  BAR.SYNC.DEFER_BLOCKING 0x1, 0x100 ;  /* 0x0044000000007b1d */ /* 0x000fe20000010000 */
[----:B------:R-:W-:Y:S02]  /*1fee0*/  LOP3.LUT R66, R3, R2, RZ, 0x3c, !PT ;  /* 0x0000000203427212 */ /* 0x000fe400078e3cff */
[----:B------:R-:W-:Y:S01]  /*1fef0*/  MOV R2, R12 ;  /* 0x0000000c00027202 */ /* 0x000fe20000000f00 */
[----:B------:R-:W-:Y:S01]  /*1ff00*/  IMAD.X R47, RZ, RZ, R75, P0 ;  /* 0x000000ffff2f7224 */ /* 0x000fe200000e064b */
[----:B------:R-:W-:Y:S02]  /*1ff10*/  ISETP.NE.U32.AND P0, PT, RZ, UR4, PT ;  /* 0x00000004ff007c0c */ /* 0x000fe4000bf05070 */
[----:B------:R-:W-:-:S02]  /*1ff20*/  LOP3.LUT R14, R137, 0x380, RZ, 0xc0, !PT ;  /* 0x00000380890e7812 */ /* 0x000fc400078ec0ff */
[----:B------:R-:W-:Y:S02]  /*1ff30*/  LOP3.LUT R20, R139, 0x380, RZ, 0xc0, !PT ;  /* 0x000003808b147812 */ /* 0x000fe400078ec0ff */
[----:B------:R-:W-:Y:S02]  /*1ff40*/  LOP3.LUT R58, R147, 0x380, RZ, 0xc0, !PT ;  /* 0x00000380933a7812 */ /* 0x000fe400078ec0ff */
[----:B------:R-:W-:Y:S02]  /*1ff50*/  LOP3.LUT R38, R141, 0x380, RZ, 0xc0, !PT ;  /* 0x000003808d267812 */ /* 0x000fe400078ec0ff */
[----:B------:R-:W-:Y:S01]  /*1ff60*/  ISETP.NE.AND.EX P0, PT, RZ, UR5, PT, P0 ;  /* 0x00000005ff007c0c */ /* 0x000fe2000bf05300 */
[----:B------:R-:W-:Y:S01]  /*1ff70*/  ULDC.64 UR4, c[0x0][0xc08] ;  /* 0x0003020000047ab9 */ /* 0x000fe20000000a00 */
[----:B------:R-:W-:Y:S04]  /*1ff80*/  STSM.16.M88.4 [R74], R24 ;  /* 0x000000184a007844 */ /* 0x000fe80000000200 */
[----:B------:R1:W-:Y:S01]  /*1ff90*/  STSM.16.M88.4 [R2], R32 ;  /* 0x0000002002007844 */ /* 0x0003e20000000200 */
[----:B------:R-:W-:Y:S01]  /*1ffa0*/  LOP3.LUT R46, R143, 0x380, RZ, 0xc0, !PT ;  /* 0x000003808f2e7812 */ /* 0x000fe200078ec0ff */
[----:B------:R-:W-:Y:S01]  /*1ffb0*/  IMAD.X R63, RZ, RZ, R75, P2 ;  /* 0x000000ffff3f7224 */ /* 0x000fe200010e064b */
[----:B------:R-:W-:-:S02]  /*1ffc0*/  SHF.R.U64 R14, R14, 0x3, RZ ;  /* 0x000000030e0e7819 */ /* 0x000fc400000012ff */
[----:B------:R-:W-:Y:S01]  /*1ffd0*/  LOP3.LUT R54, R145, 0x380, RZ, 0xc0, !PT ;  /* 0x0000038091367812 */ /* 0x000fe200078ec0ff */
[--C-:B------:R-:W-:Y:S01]  /*1ffe0*/  IMAD.X R59, RZ, RZ, R75.reuse, P3 ;  /* 0x000000ffff3b7224 */ /* 0x100fe200018e064b */
[----:B------:R-:W-:Y:S01]  /*1fff0*/  SHF.R.U64 R20, R20, 0x3, RZ ;  /* 0x0000000314147819 */ /* 0x000fe200000012ff */
[----:B-1----:R-:W3:Y:S01]  /*20000*/  LDC.64 R2, c[0x0][0xc00] ;  /* 0x00030000ff027b82 */ /* 0x002ee20000000a00 */
[----:B------:R-:W-:Y:S01]  /*20010*/  SHF.R.U64 R58, R58, 0x3, RZ ;  /* 0x000000033a3a7819 */ /* 0x000fe200000012ff */
[--C-:B------:R-:W-:Y:S01]  /*20020*/  IMAD.X R67, RZ, RZ, R75.reuse, P1 ;  /* 0x000000ffff437224 */ /* 0x100fe200008e064b */
[----:B------:R-:W-:Y:S01]  /*20030*/  ISETP.NE.U32.AND P2, PT, RZ, UR4, PT ;  /* 0x00000004ff007c0c */ /* 0x000fe2000bf45070 */
[--C-:B------:R-:W-:Y:S01]  /*20040*/  IMAD.X R71, RZ, RZ, R75.reuse, P6 ;  /* 0x000000ffff477224 */ /* 0x100fe200030e064b */
[----:B------:R-:W-:Y:S01]  /*20050*/  IADD3.X R55, RZ, R75, RZ, P4, !PT ;  /* 0x0000004bff377210 */ /* 0x000fe200027fe4ff */
[----:B------:R-:W-:Y:S01]  /*20060*/  IMAD.X R11, RZ, RZ, R75, P5 ;  /* 0x000000ffff0b7224 */ /* 0x000fe200028e064b */
[----:B------:R-:W-:-:S02]  /*20070*/  SHF.R.U64 R38, R38, 0x3, RZ ;  /* 0x0000000326267819 */ /* 0x000fc400000012ff */
[----:B------:R-:W-:Y:S02]  /*20080*/  LOP3.LUT R62, R149, 0x380, RZ, 0xc0, !PT ;  /* 0x00000380953e7812 */ /* 0x000fe400078ec0ff */
[----:B------:R-:W-:Y:S02]  /*20090*/  SHF.R.U64 R46, R46, 0x3, RZ ;  /* 0x000000032e2e7819 */ /* 0x000fe400000012ff */
[----:B------:R-:W-:Y:S02]  /*200a0*/  LOP3.LUT R75, R70, 0x380, RZ, 0xc0, !PT ;  /* 0x00000380464b7812 */ /* 0x000fe400078ec0ff */
[----:B------:R-:W-:Y:S02]  /*200b0*/  LOP3.LUT R14, R14, R137, RZ, 0x3c, !PT ;  /* 0x000000890e0e7212 */ /* 0x000fe400078e3cff */
[----:B------:R-:W-:Y:S02]  /*200c0*/  SHF.R.U64 R54, R54, 0x3, RZ ;  /* 0x0000000336367819 */ /* 0x000fe400000012ff */
[----:B------:R-:W-:-:S02]  /*200d0*/  LOP3.LUT R111, R28, 0x380, RZ, 0xc0, !PT ;  /* 0x000003801c6f7812 */ /* 0x000fc400078ec0ff */
[----:B------:R-:W-:Y:S02]  /*200e0*/  LOP3.LUT R20, R20, R139, RZ, 0x3c, !PT ;  /* 0x0000008b14147212 */ /* 0x000fe400078e3cff */
[----:B------:R-:W-:Y:S02]  /*200f0*/  LOP3.LUT R58, R58, R147, RZ, 0x3c, !PT ;  /* 0x000000933a3a7212 */ /* 0x000fe400078e3cff */
[----:B------:R-:W-:Y:S02]  /*20100*/  ISETP.NE.AND.EX P2, PT, RZ, UR5, PT, P2 ;  /* 0x00000005ff007c0c */ /* 0x000fe4000bf45320 */
[----:B------:R-:W-:Y:S02]  /*20110*/  LOP3.LUT R38, R38, R141, RZ, 0x3c, !PT ;  /* 0x0000008d26267212 */ /* 0x000fe400078e3cff */
[----:B------:R-:W-:Y:S02]  /*20120*/  SHF.R.U64 R62, R62, 0x3, RZ ;  /* 0x000000033e3e7819 */ /* 0x000fe400000012ff */
[----:B------:R-:W-:-:S02]  /*20130*/  LOP3.LUT R46, R46, R143, RZ, 0x3c, !PT ;  /* 0x0000008f2e2e7212 */ /* 0x000fc400078e3cff */
[----:B------:R-:W-:Y:S02]  /*20140*/  SHF.R.U64 R75, R75, 0x3, RZ ;  /* 0x000000034b4b7819 */ /* 0x000fe400000012ff */
[----:B------:R-:W-:Y:S02]  /*20150*/  LOP3.LUT R54, R54, R145, RZ, 0x3c, !PT ;  /* 0x0000009136367212 */ /* 0x000fe400078e3cff */
[----:B------:R-:W-:Y:S02]  /*20160*/  SHF.R.U64 R111, R111, 0x3, RZ ;  /* 0x000000036f6f7819 */ /* 0x000fe400000012ff */
[----:B------:R-:W-:Y:S02]  /*20170*/  MOV R14, R14 ;  /* 0x0000000e000e7202 */ /* 0x000fe40000000f00 */
[----:B------:R-:W-:Y:S02]  /*20180*/  MOV R20, R20 ;  /* 0x0000001400147202 */ /* 0x000fe40000000f00 */
[----:B------:R-:W-:-:S02]  /*20190*/  MOV R13, R58 ;  /* 0x0000003a000d7202 */ /* 0x000fc40000000f00 */
[----:B------:R-:W-:Y:S02]  /*201a0*/  LOP3.LUT R62, R62, R149, RZ, 0x3c, !PT ;  /* 0x000000953e3e7212 */ /* 0x000fe400078e3cff */
[----:B------:R-:W-:Y:S02]  /*201b0*/  MOV R38, R38 ;  /* 0x0000002600267202 */ /* 0x000fe40000000f00 */
[----:B------:R-:W-:Y:S02]  /*201c0*/  MOV R12, R66 ;  /* 0x00000042000c7202 */ /* 0x000fe40000000f00 */
[----:B------:R-:W-:Y:S02]  /*201d0*/  F2FP.F16.F32.PACK_AB R58, R61, R60 ;  /* 0x0000003c3d3a723e */ /* 0x000fe400000000ff */
[----:B------:R-:W-:Y:S02]  /*201e0*/  F2FP.F16.F32.PACK_AB R59, R129, R7 ;  /* 0x00000007813b723e */ /* 0x000fe400000000ff */
[----:B------:R-:W-:-:S02]  /*201f0*/  LOP3.LUT R70, R75, R70, RZ, 0x3c, !PT ;  /* 0x000000464b467212 */ /* 0x000fc400078e3cff */
[----:B------:R-:W-:Y:S02]  /*20200*/  MOV R46, R46 ;  /* 0x0000002e002e7202 */ /* 0x000fe40000000f00 */
[----:B------:R-:W-:Y:S02]  /*20210*/  F2FP.F16.F32.PACK_AB R66, R69, R68 ;  /* 0x000000444542723e */ /* 0x000fe400000000ff */
[----:B------:R-:W-:Y:S01]  /*20220*/  F2FP.F16.F32.PACK_AB R67, R127, R121 ;  /* 0x000000797f43723e */ /* 0x000fe200000000ff */
[----:B------:R-:W-:Y:S01]  /*20230*/  STSM.16.M88.4 [R14], R40 ;  /* 0x000000280e007844 */ /* 0x000fe20000000200 */
[----:B------:R-:W-:Y:S02]  /*20240*/  LOP3.LUT R10, R111, R28, RZ, 0x3c, !PT ;  /* 0x0000001c6f0a7212 */ /* 0x000fe400078e3cff */
[----:B------:R-:W-:Y:S02]  /*20250*/  MOV R54, R54 ;  /* 0x0000003600367202 */ /* 0x000fe40000000f00 */
[----:B------:R-:W-:-:S02]  /*20260*/  F2FP.F16.F32.PACK_AB R74, R77, R76 ;  /* 0x0000004c4d4a723e */ /* 0x000fc400000000ff */
[----:B------:R-:W-:Y:S01]  /*20270*/  F2FP.F16.F32.PACK_AB R75, R125, R78 ;  /* 0x0000004e7d4b723e */ /* 0x000fe200000000ff */
[----:B------:R1:W-:Y:S01]  /*20280*/  STSM.16.M88.4 [R20], R48 ;  /* 0x0000003014007844 */ /* 0x0003e20000000200 */
[----:B------:R-:W-:Y:S02]  /*20290*/  MOV R62, R62 ;  /* 0x0000003e003e7202 */ /* 0x000fe40000000f00 */
[----:B------:R-:W-:Y:S01]  /*202a0*/  MOV R70, R70 ;  /* 0x0000004600467202 */ /* 0x000fe20000000f00 */
[----:B------:R-:W-:Y:S01]  /*202b0*/  STSM.16.M88.4 [R38], R56 ;  /* 0x0000003826007844 */ /* 0x000fe20000000200 */
[----:B------:R-:W-:Y:S01]  /*202c0*/  MOV R0, R10 ;  /* 0x0000000a00007202 */ /* 0x000fe20000000f00 */
[----:B---3--:R-:W-:Y:S02]  /*202d0*/  IMAD.WIDE R10, R102, 0x4, R2 ;  /* 0x00000004660a7825 */ /* 0x008fe400078e0202 */
[----:B------:R2:W-:Y:S01]  /*202e0*/  STSM.16.M88.4 [R46], R64 ;  /* 0x000000402e007844 */ /* 0x0005e20000000200 */
[----:B------:R-:W3:Y:S03]  /*202f0*/  @P2 LDC.64 R2, c[0x0][0xc08] ;  /* 0x00030200ff022b82 */ /* 0x000ee60000000a00 */
[----:B------:R4:W-:Y:S04]  /*20300*/  STSM.16.M88.4 [R54], R72 ;  /* 0x0000004836007844 */ /* 0x0009e80000000200 */
[----:B------:R4:W-:Y:S01]  /*20310*/  STSM.16.M88.4 [R13], R80 ;  /* 0x000000500d007844 */ /* 0x0009e20000000200 */
[----:B------:R-:W-:Y:S01]  /*20320*/  ULDC UR4, c[0x0][0xa88] ;  /* 0x0002a20000047ab9 */ /* 0x000fe20000000800 */
[----:B------:R-:W-:Y:S01]  /*20330*/  MOV R21, RZ ;  /* 0x000000ff00157202 */ /* 0x000fe20000000f00 */
[----:B-1----:R-:W1:Y:S01]  /*20340*/  LDC R20, c[0x0][0xbe8] ;  /* 0x0002fa00ff147b82 */ /* 0x002e620000000800 */
[----:B------:R4:W-:Y:S04]  /*20350*/  STSM.16.M88.4 [R62], R88 ;  /* 0x000000583e007844 */ /* 0x0009e80000000200 */
[----:B------:R4:W-:Y:S04]  /*20360*/  STSM.16.M88.4 [R12], R96 ;  /* 0x000000600c007844 */ /* 0x0009e80000000200 */
[----:B------:R4:W-:Y:S04]  /*20370*/  STSM.16.M88.4 [R70], R104 ;  /* 0x0000006846007844 */ /* 0x0009e80000000200 */
[----:B------:R4:W-:Y:S01]  /*20380*/  STSM.16.M88.4 [R0], R112 ;  /* 0x0000007000007844 */ /* 0x0009e20000000200 */
[----:B------:R-:W-:Y:S01]  /*20390*/  BAR.SYNC.DEFER_BLOCKING 0x1, 0x100 ;  /* 0x0044000000007b1d */ /* 0x000fe20000010000 */
[----:B--2---:R-:W-:-:S02]  /*203a0*/  IMAD.U32 R65, RZ, RZ, UR4 ;  /* 0x00000004ff417e24 */ /* 0x004fc4000f8e00ff */
[----:B---3--:R-:W-:-:S03]  /*203b0*/  @P2 IMAD.WIDE R2, R102, 0x4, R2 ;  /* 0x0000000466022825 */ /* 0x008fc600078e0202 */
[----:B------:R4:W5:Y:S04]  /*203c0*/  @P0 LDG.E R21, desc[UR60][R10.64] ;  /* 0x0000003c0a150981 */ /* 0x000968000c1e1900 */
[----:B------:R4:W5:Y:S01]  /*203d0*/  @P2 LDG.E R65, desc[UR60][R2.64] ;  /* 0x0000003c02412981 */ /* 0x000962000c1e1900 */
[----:B-1----:R-:W-:-:S13]  /*203e0*/  ISETP.NE.AND P1, PT, R20, 0x1, PT ;  /* 0x000000011400780c */ /* 0x002fda0003f25270 */
[----:B------:R-:W1:Y:S08]  /*203f0*/  @P1 LDC R4, c[0x0][0xbec] ;  /* 0x0002fb00ff041b82 */ /* 0x000e700000000800 */
[----:B------:R-:W2:Y:S01]  /*20400*/  @P1 LDC R7, c[0x0][0xbf0] ;  /* 0x0002fc00ff071b82 */ /* 0x000ea20000000800 */
[----:B------:R-:W-:Y:S01]  /*20410*/  SHF.R.S32.HI R28, RZ, 0x1f, R94 ;  /* 0x0000001fff1c7819 */ /* 0x000fe2000001145e */
[----:B----4-:R-:W-:Y:S06]  /*20420*/  @P2 BRA `(.L_x_1851) ;  /* 0x0000000000102947 */ /* 0x010fec0003800000 */
[----:B------:R-:W-:Y:S05]  /*20430*/  @!P0 BRA `(.L_x_1851) ;  /* 0x00000000000c8947 */ /* 0x000fea0003800000 */
[----:B------:R-:W3:Y:S04]  /*20440*/  LDG.E R0, desc[UR60][R10.64] ;  /* 0x0000003c0a007981 */ /* 0x000ee8000c1e1900 */
[----:B-----5:R-:W3:Y:S02]  /*20450*/  LDG.E R65, desc[UR60][R10.64+0x4] ;  /* 0x0000043c0a417981 */ /* 0x020ee4000c1e1900 */
[----:B---3--:R-:W-:-:S07]  /*20460*/  IMAD.IADD R65, R65, 0x1, -R0 ;  /* 0x0000000141417824 */ /* 0x008fce00078e0a00 */
.L_x_1851:
[----:B------:R-:W3:Y:S04]  /*20470*/  LDL R10, [R1+0x44] ;  /* 0x00004400010a7983 */ /* 0x000ee80000100800 */
[----:B------:R-:W4:Y:S01]  /*20480*/  LDL R68, [R1+0x4c] ;  /* 0x00004c0001447983 */ /* 0x000f220000100800 */
[--C-:B-----5:R-:W-:Y:S01]  /*20490*/  SHF.R.S32.HI R3, RZ, 0x1f, R21.reuse ;  /* 0x0000001fff037819 */ /* 0x120fe20000011415 */
[----:B------:R-:W-:Y:S01]  /*204a0*/  IMAD.MOV.U32 R2, RZ, RZ, R21 ;  /* 0x000000ffff027224 */ /* 0x000fe200078e0015 */
[----:B------:R-:W-:Y:S01]  /*204b0*/  ULDC.64 UR4, c[0x0][0xb90] ;  /* 0x0002e40000047ab9 */ /* 0x000fe20000000a00 */
[----:B------:R-:W3:Y:S01]  /*204c0*/  LDL.LU R72, [R1+0x30] ;  /* 0x0000300001487983 */ /* 0x000ee20000300800 */
[----:B------:R-:W-:Y:S01]  /*204d0*/  SEL R64, R102, RZ, !P0 ;  /* 0x000000ff66407207 */ /* 0x000fe20004000000 */
[----:B------:R-:W0:Y:S02]  /*204e0*/  @P1 LDC R69, c[0x0][0xbec] ;  /* 0x0002fb00ff451b82 */ /* 0x000e240000000800 */
[----:B------:R-:W2:Y:S01]  /*204f0*/  LDL R71, [R1+0x60] ;  /* 0x0000600001477983 */ /* 0x000ea20000100800 */
[----:B------:R-:W-:-:S03]  /*20500*/  IMAD R0, R28, UR4, RZ ;  /* 0x000000041c007c24 */ /* 0x000fc6000f8e02ff */
[----:B------:R-:W2:Y:S01]  /*20510*/  LDL R26, [R1+0x84] ;  /* 0x00008400011a7983 */ /* 0x000ea20000100800 */
[----:B------:R-:W-:Y:S01]  /*20520*/  IMAD R13, R94, UR5, R0 ;  /* 0x000000055e0d7c24 */ /* 0x000fe2000f8e0200 */
[----:B------:R-:W0:Y:S02]  /*20530*/  @P1 LDC R70, c[0x0][0xbf0] ;  /* 0x0002fc00ff461b82 */ /* 0x000e240000000800 */
[----:B------:R-:W2:Y:S01]  /*20540*/  LDL R34, [R1+0x64] ;  /* 0x0000640001227983 */ /* 0x000ea20000100800 */
[----:B------:R-:W-:Y:S01]  /*20550*/  IMAD R65, R65, R20, RZ ;  /* 0x0000001441417224 */ /* 0x000fe200078e02ff */
[----:B------:R-:W-:Y:S01]  /*20560*/  BSSY B1, `(.L_x_1852) ;  /* 0x00000b9000017945 */ /* 0x000fe20003800000 */
[----:B----4-:R-:W-:Y:S01]  /*20570*/  SHF.L.U32 R0, R68, 0x3, RZ ;  /* 0x0000000344007819 */ /* 0x010fe200000006ff */
[----:B---3--:R-:W-:Y:S02]  /*20580*/  IMAD.IADD R27, R10, 0x1, R72 ;  /* 0x000000010a1b7824 */ /* 0x008fe400078e0248 */
[----:B------:R-:W-:Y:S01]  /*20590*/  IMAD.WIDE.U32 R10, R94, UR4, R2 ;  /* 0x000000045e0a7c25 */ /* 0x000fe2000f8e0002 */
[----:B------:R-:W-:-:S03]  /*205a0*/  ULDC.64 UR4, c[0x0][0xb98] ;  /* 0x0002e60000047ab9 */ /* 0x000fc60000000a00 */
[----:B-1----:R-:W-:Y:S01]  /*205b0*/  @P1 IMAD.HI.U32 R2, R27, R4, RZ ;  /* 0x000000041b021227 */ /* 0x002fe200078e00ff */
[----:B------:R-:W-:-:S03]  /*205c0*/  SHF.R.S32.HI R4, RZ, 0x1f, R102 ;  /* 0x0000001fff047819 */ /* 0x000fc60000011466 */
[----:B------:R-:W-:Y:S01]  /*205d0*/  IMAD.MOV.U32 R15, RZ, RZ, R27 ;  /* 0x000000ffff0f7224 */ /* 0x000fe200078e001b */
[----:B--2---:R-:W-:Y:S01]  /*205e0*/  @P1 SHF.R.U32.HI R15, RZ, R7, R2 ;  /* 0x00000007ff0f1219 */ /* 0x004fe20000011602 */
[----:B------:R-:W-:Y:S01]  /*205f0*/  IMAD R7, R71, 0x40, R0 ;  /* 0x0000004047077824 */ /* 0x000fe200078e0200 */
[----:B------:R-:W-:Y:S01]  /*20600*/  SEL R2, R4, RZ, !P0 ;  /* 0x000000ff04027207 */ /* 0x000fe20004000000 */
[----:B------:R-:W-:Y:S02]  /*20610*/  IMAD.IADD R11, R11, 0x1, R13 ;  /* 0x000000010b0b7824 */ /* 0x000fe400078e020d */
[----:B------:R-:W-:Y:S02]  /*20620*/  IMAD.MOV R25, RZ, RZ, -R15 ;  /* 0x000000ffff197224 */ /* 0x000fe400078e0a0f */
[----:B------:R-:W-:-:S04]  /*20630*/  IMAD.WIDE R8, R7, 0x2, R8 ;  /* 0x0000000207087825 */ /* 0x000fc800078e0208 */
[----:B------:R-:W-:Y:S02]  /*20640*/  IMAD R13, R2, UR4, RZ ;  /* 0x00000004020d7c24 */ /* 0x000fe4000f8e02ff */
[----:B------:R-:W-:-:S04]  /*20650*/  IMAD.WIDE.U32 R10, R64, UR4, R10 ;  /* 0x00000004400a7c25 */ /* 0x000fc8000f8e000a */
[----:B------:R-:W-:Y:S01]  /*20660*/  IMAD R7, R20, R25, R27 ;  /* 0x0000001914077224 */ /* 0x000fe200078e021b */
[----:B------:R-:W-:Y:S01]  /*20670*/  IADD3 R14, P0, R15, R10, RZ ;  /* 0x0000000a0f0e7210 */ /* 0x000fe20007f1e0ff */
[----:B------:R-:W-:Y:S01]  /*20680*/  IMAD R12, R64, UR5, R13 ;  /* 0x00000005400c7c24 */ /* 0x000fe2000f8e020d */
[----:B------:R-:W-:Y:S01]  /*20690*/  SHF.R.S32.HI R13, RZ, 0x1f, R15 ;  /* 0x0000001fff0d7819 */ /* 0x000fe2000001140f */
[----:B------:R-:W-:Y:S01]  /*206a0*/  ULDC.64 UR4, c[0x0][0xb88] ;  /* 0x0002e20000047ab9 */ /* 0x000fe20000000a00 */
[----:B------:R-:W-:Y:S02]  /*206b0*/  SHF.R.S32.HI R4, RZ, 0x1f, R7 ;  /* 0x0000001fff047819 */ /* 0x000fe40000011407 */
[----:B------:R-:W-:-:S03]  /*206c0*/  IADD3.X R15, R13, R11, R12, P0, !PT ;  /* 0x0000000b0d0f7210 */ /* 0x000fc600007fe40c */
[----:B------:R-:W-:Y:S02]  /*206d0*/  IMAD R4, R4, UR4, RZ ;  /* 0x0000000404047c24 */ /* 0x000fe4000f8e02ff */
[----:B------:R-:W-:-:S04]  /*206e0*/  IMAD.WIDE.U32 R14, R7, UR4, R14 ;  /* 0x00000004070e7c25 */ /* 0x000fc8000f8e000e */
[----:B------:R-:W-:Y:S01]  /*206f0*/  IMAD R11, R7, UR5, R4 ;  /* 0x00000005070b7c24 */ /* 0x000fe2000f8e0204 */
[----:B------:R-:W-:-:S03]  /*20700*/  ULDC.64 UR4, c[0x0][0xb50] ;  /* 0x0002d40000047ab9 */ /* 0x000fc60000000a00 */
[----:B------:R-:W-:Y:S01]  /*20710*/  IMAD.IADD R7, R15, 0x1, R11 ;  /* 0x000000010f077824 */ /* 0x000fe200078e020b */
[----:B------:R-:W-:Y:S02]  /*20720*/  LEA R15, P0, R14, UR4, 0x2 ;  /* 0x000000040e0f7c11 */ /* 0x000fe4000f8010ff */
[----:B------:R-:W-:Y:S02]  /*20730*/  IADD3 R25, P2, R8, 0x1000, RZ ;  /* 0x0000100008197810 */ /* 0x000fe40007f5e0ff */
[----:B------:R-:W-:Y:S01]  /*20740*/  LEA.HI.X R14, R14, UR5, R7, 0x2, P0 ;  /* 0x000000050e0e7c11 */ /* 0x000fe200080f1407 */
[----:B------:R-:W-:Y:S01]  /*20750*/  ULDC.64 UR4, c[0x0][0xaa0] ;  /* 0x0002a80000047ab9 */ /* 0x000fe20000000a00 */
[----:B------:R-:W-:Y:S01]  /*20760*/  LOP3.LUT R10, R25, 0x380, RZ, 0xc0, !PT ;  /* 0x00000380190a7812 */ /* 0x000fe200078ec0ff */
[----:B------:R-:W-:-:S03]  /*20770*/  IMAD R66, R3, UR4, RZ ;  /* 0x0000000403427c24 */ /* 0x000fc6000f8e02ff */
[----:B------:R-:W-:Y:S01]  /*20780*/  SHF.R.U64 R10, R10, 0x3, RZ ;  /* 0x000000030a0a7819 */ /* 0x000fe200000012ff */
[C---:B------:R-:W-:Y:S02]  /*20790*/  IMAD R3, R21.reuse, UR5, R66 ;  /* 0x0000000515037c24 */ /* 0x040fe4000f8e0242 */
[----:B------:R-:W-:Y:S01]  /*207a0*/  IMAD.WIDE.U32 R66, R21, UR4, RZ ;  /* 0x0000000415427c25 */ /* 0x000fe2000f8e00ff */
[----:B------:R-:W-:Y:S01]  /*207b0*/  LOP3.LUT R10, R10, R25, RZ, 0x3c, !PT ;  /* 0x000000190a0a7212 */ /* 0x000fe200078e3cff */
[----:B------:R-:W-:Y:S01]  /*207c0*/  ULDC.64 UR4, c[0x0][0xae8] ;  /* 0x0002ba0000047ab9 */ /* 0x000fe20000000a00 */
[C---:B------:R-:W-:Y:S01]  /*207d0*/  IADD3 R37, P0, R8.reuse, 0x5000, RZ ;  /* 0x0000500008257810 */ /* 0x040fe20007f1e0ff */
[----:B------:R-:W-:Y:S01]  /*207e0*/  IMAD.IADD R67, R67, 0x1, R3 ;  /* 0x0000000143437824 */ /* 0x000fe200078e0203 */
[----:B------:R-:W-:Y:S01]  /*207f0*/  IADD3 R13, P6, R8, 0x2000, RZ ;  /* 0x00002000080d7810 */ /* 0x000fe20007fde0ff */
[----:B------:R-:W-:Y:S01]  /*20800*/  IMAD R3, R68, 0x20, R71 ;  /* 0x0000002044037824 */ /* 0x000fe200078e0247 */
[----:B------:R-:W-:-:S02]  /*20810*/  IADD3 R25, P5, R8, 0x3000, RZ ;  /* 0x0000300008197810 */ /* 0x000fc40007fbe0ff */
[C---:B------:R-:W-:Y:S01]  /*20820*/  IADD3 R33, P4, R8.reuse, 0x4000, RZ ;  /* 0x0000400008217810 */ /* 0x040fe20007f9e0ff */
[----:B------:R-:W-:Y:S01]  /*20830*/  IMAD.X R11, RZ, RZ, R9, P2 ;  /* 0x000000ffff0b7224 */ /* 0x000fe200010e0609 */
[----:B------:R-:W-:Y:S01]  /*20840*/  IADD3 R41, P3, R8, 0x6000, RZ ;  /* 0x0000600008297810 */ /* 0x000fe20007f7e0ff */
[----:B------:R-:W-:Y:S01]  /*20850*/  IMAD R28, R28, UR4, RZ ;  /* 0x000000041c1c7c24 */ /* 0x000fe2000f8e02ff */
[----:B------:R-:W-:Y:S01]  /*20860*/  LOP3.LUT R36, R37, 0x380, RZ, 0xc0, !PT ;  /* 0x0000038025247812 */ /* 0x000fe200078ec0ff */
[----:B------:R-:W-:Y:S01]  /*20870*/  IMAD.IADD R68, R72, 0x1, R3 ;  /* 0x0000000148447824 */ /* 0x000fe200078e0203 */
[----:B------:R-:W-:Y:S02]  /*20880*/  IADD3 R45, P2, R8, 0x7000, RZ ;  /* 0x00007000082d7810 */ /* 0x000fe40007f5e0ff */
[----:B------:R-:W-:Y:S02]  /*20890*/  LOP3.LUT R12, R13, 0x380, RZ, 0xc0, !PT ;  /* 0x000003800d0c7812 */ /* 0x000fe400078ec0ff */
[----:B------:R-:W-:-:S02]  /*208a0*/  LOP3.LUT R24, R25, 0x380, RZ, 0xc0, !PT ;  /* 0x0000038019187812 */ /* 0x000fc400078ec0ff */
[----:B------:R-:W-:Y:S01]  /*208b0*/  LOP3.LUT R32, R33, 0x380, RZ, 0xc0, !PT ;  /* 0x0000038021207812 */ /* 0x000fe200078ec0ff */
[----:B------:R-:W-:Y:S01]  /*208c0*/  SHFL.IDX PT, R54, R15, RZ, 0x1c1f ;  /* 0x001c1fff0f367589 */ /* 0x000fe200000e0000 */
[----:B------:R-:W-:Y:S01]  /*208d0*/  LOP3.LUT R40, R41, 0x380, RZ, 0xc0, !PT ;  /* 0x0000038029287812 */ /* 0x000fe200078ec0ff */
[----:B------:R-:W-:Y:S01]  /*208e0*/  IMAD R21, R94, UR5, R28 ;  /* 0x000000055e157c24 */ /* 0x000fe2000f8e021c */
[----:B------:R-:W-:Y:S01]  /*208f0*/  SHF.R.U64 R36, R36, 0x3, RZ ;  /* 0x0000000324247819 */ /* 0x000fe200000012ff */
[----:B------:R-:W1:Y:S01]  /*20900*/  SHFL.IDX PT, R55, R14, RZ, 0x1c1f ;  /* 0x001c1fff0e377589 */ /* 0x000e6200000e0000 */
[----:B------:R-:W-:Y:S01]  /*20910*/  LOP3.LUT R44, R45, 0x380, RZ, 0xc0, !PT ;  /* 0x000003802d2c7812 */ /* 0x000fe200078ec0ff */
[----:B------:R-:W-:Y:S01]  /*20920*/  IMAD.WIDE.U32 R66, R94, UR4, R66 ;  /* 0x000000045e427c25 */ /* 0x000fe2000f8e0042 */
[----:B------:R-:W-:Y:S01]  /*20930*/  SHF.R.U64 R12, R12, 0x3, RZ ;  /* 0x000000030c0c7819 */ /* 0x000fe200000012ff */
[----:B------:R-:W-:Y:S01]  /*20940*/  SHFL.IDX PT, R58, R15, 0x1, 0x1c1f ;  /* 0x003c1f000f3a7f89 */ /* 0x000fe200000e0000 */
[----:B------:R-:W-:Y:S01]  /*20950*/  SHF.R.U64 R24, R24, 0x3, RZ ;  /* 0x0000000318187819 */ /* 0x000fe200000012ff */
[----:B0-----:R-:W-:Y:S01]  /*20960*/  @P1 IMAD.HI.U32 R3, R68, R69, RZ ;  /* 0x0000004544031227 */ /* 0x001fe200078e00ff */
[----:B------:R-:W-:Y:S01]  /*20970*/  SHF.R.U64 R32, R32, 0x3, RZ ;  /* 0x0000000320207819 */ /* 0x000fe200000012ff */
[----:B------:R-:W0:Y:S01]  /*20980*/  SHFL.IDX PT, R59, R14, 0x1, 0x1c1f ;  /* 0x003c1f000e3b7f89 */ /* 0x000e2200000e0000 */
[----:B------:R-:W-:Y:S01]  /*20990*/  SHF.R.U64 R40, R40, 0x3, RZ ;  /* 0x0000000328287819 */ /* 0x000fe200000012ff */
[----:B------:R-:W-:Y:S01]  /*209a0*/  IMAD.IADD R26, R26, 0x1, R72 ;  /* 0x000000011a1a7824 */ /* 0x000fe200078e0248 */
[----:B------:R-:W-:Y:S01]  /*209b0*/  LOP3.LUT R36, R36, R37, RZ, 0x3c, !PT ;  /* 0x0000002524247212 */ /* 0x000fe200078e3cff */
[----:B------:R-:W-:Y:S01]  /*209c0*/  IMAD.IADD R67, R67, 0x1, R21 ;  /* 0x0000000143437824 */ /* 0x000fe200078e0215 */
[----:B------:R-:W-:Y:S01]  /*209d0*/  SHF.R.U64 R44, R44, 0x3, RZ ;  /* 0x000000032c2c7819 */ /* 0x000fe200000012ff */
[--C-:B------:R-:W-:Y:S01]  /*209e0*/  IMAD.X R37, RZ, RZ, R9.reuse, P0 ;  /* 0x000000ffff257224 */ /* 0x100fe200000e0609 */
[----:B------:R-:W-:Y:S01]  /*209f0*/  LOP3.LUT R12, R12, R13, RZ, 0x3c, !PT ;  /* 0x0000000d0c0c7212 */ /* 0x000fe200078e3cff */
[----:B------:R-:W-:Y:S01]  /*20a00*/  IMAD.MOV.U32 R21, RZ, RZ, R68 ;  /* 0x000000ffff157224 */ /* 0x000fe200078e0044 */
[----:B------:R-:W-:Y:S01]  /*20a10*/  LOP3.LUT R24, R24, R25, RZ, 0x3c, !PT ;  /* 0x0000001918187212 */ /* 0x000fe200078e3cff */
[--C-:B------:R-:W-:Y:S01]  /*20a20*/  IMAD.X R25, RZ, RZ, R9.reuse, P5 ;  /* 0x000000ffff197224 */ /* 0x100fe200028e0609 */
[----:B------:R-:W-:Y:S01]  /*20a30*/  LOP3.LUT R32, R32, R33, RZ, 0x3c, !PT ;  /* 0x0000002120207212 */ /* 0x000fe200078e3cff */
[----:B------:R-:W-:Y:S01]  /*20a40*/  IMAD.X R33, RZ, RZ, R9, P4 ;  /* 0x000000ffff217224 */ /* 0x000fe200020e0609 */
[----:B------:R-:W-:Y:S01]  /*20a50*/  LOP3.LUT R40, R40, R41, RZ, 0x3c, !PT ;  /* 0x0000002928287212 */ /* 0x000fe200078e3cff */
[----:B------:R-:W-:Y:S01]  /*20a60*/  VIADD R4, R26, 0x8 ;  /* 0x000000081a047836 */ /* 0x000fe20000000000 */
[----:B------:R-:W-:Y:S01]  /*20a70*/  IADD3.X R13, RZ, R9, RZ, P6, !PT ;  /* 0x00000009ff0d7210 */ /* 0x000fe200037fe4ff */
[----:B------:R-:W-:Y:S01]  /*20a80*/  ULDC.64 UR4, c[0x0][0xaf0] ;  /* 0x0002bc0000047ab9 */ /* 0x000fe20000000a00 */
[----:B------:R-:W-:-:S02]  /*20a90*/  LOP3.LUT P0, RZ, R34, 0x3, RZ, 0xc0, !PT ;  /* 0x0000000322ff7812 */ /* 0x000fc4000780c0ff */
[----:B------:R-:W-:Y:S01]  /*20aa0*/  @P1 SHF.R.U32.HI R21, RZ, R70, R3 ;  /* 0x00000046ff151219 */ /* 0x000fe20000011603 */
[----:B------:R-:W-:Y:S01]  /*20ab0*/  IMAD R69, R2, UR4, RZ ;  /* 0x0000000402457c24 */ /* 0x000fe2000f8e02ff */
[C---:B------:R-:W-:Y:S02]  /*20ac0*/  IADD3 R49, P6, R8.reuse, 0x8000, RZ ;  /* 0x0000800008317810 */ /* 0x040fe40007fde0ff */
[C---:B------:R-:W-:Y:S02]  /*20ad0*/  IADD3 R53, P5, R8.reuse, 0x9000, RZ ;  /* 0x0000900008357810 */ /* 0x040fe40007fbe0ff */
[----:B------:R-:W-:Y:S02]  /*20ae0*/  IADD3 R57, P4, R8, 0xa000, RZ ;  /* 0x0000a00008397810 */ /* 0x000fe40007f9e0ff */
[----:B------:R-:W-:Y:S01]  /*20af0*/  IADD3.X R41, RZ, R9, RZ, P3, !PT ;  /* 0x00000009ff297210 */ /* 0x000fe20001ffe4ff */
[----:B------:R-:W-:Y:S01]  /*20b00*/  IMAD.WIDE.U32 R2, R64, UR4, R66 ;  /* 0x0000000440027c25 */ /* 0x000fe2000f8e0042 */
[----:B------:R-:W-:-:S02]  /*20b10*/  LOP3.LUT R44, R44, R45, RZ, 0x3c, !PT ;  /* 0x0000002d2c2c7212 */ /* 0x000fc400078e3cff */
[----:B------:R-:W-:Y:S01]  /*20b20*/  IADD3 R7, P3, R8, 0xb000, RZ ;  /* 0x0000b00008077810 */ /* 0x000fe20007f7e0ff */
[----:B------:R-:W-:Y:S01]  /*20b30*/  IMAD.X R45, RZ, RZ, R9, P2 ;  /* 0x000000ffff2d7224 */ /* 0x000fe200010e0609 */
[----:B------:R-:W-:Y:S02]  /*20b40*/  ISETP.GE.OR P2, PT, R26, R65, P0 ;  /* 0x000000411a00720c */ /* 0x000fe40000746670 */
[----:B------:R-:W-:Y:S02]  /*20b50*/  IADD3 R67, -R21, RZ, RZ ;  /* 0x000000ff15437210 */ /* 0x000fe40007ffe1ff */
[----:B------:R-:W-:Y:S02]  /*20b60*/  LOP3.LUT R48, R49, 0x380, RZ, 0xc0, !PT ;  /* 0x0000038031307812 */ /* 0x000fe400078ec0ff */
[----:B------:R-:W-:Y:S02]  /*20b70*/  LOP3.LUT R52, R53, 0x380, RZ, 0xc0, !PT ;  /* 0x0000038035347812 */ /* 0x000fe400078ec0ff */
[----:B------:R-:W-:-:S02]  /*20b80*/  LOP3.LUT R56, R57, 0x380, RZ, 0xc0, !PT ;  /* 0x0000038039387812 */ /* 0x000fc400078ec0ff */
[----:B------:R-:W-:Y:S02]  /*20b90*/  LOP3.LUT R61, R8, 0x380, RZ, 0xc0, !PT ;  /* 0x00000380083d7812 */ /* 0x000fe400078ec0ff */
[----:B------:R-:W-:Y:S01]  /*20ba0*/  ISETP.GE.OR P0, PT, R4, R65, P0 ;  /* 0x000000410400720c */ /* 0x000fe20000706670 */
[----:B------:R-:W-:Y:S01]  /*20bb0*/  IMAD R69, R64, UR5, R69 ;  /* 0x0000000540457c24 */ /* 0x000fe2000f8e0245 */
[----:B------:R-:W-:Y:S01]  /*20bc0*/  LOP3.LUT R4, R7, 0x380, RZ, 0xc0, !PT ;  /* 0x0000038007047812 */ /* 0x000fe200078ec0ff */
[----:B------:R-:W-:Y:S01]  /*20bd0*/  ULDC.64 UR4, c[0x0][0xae0] ;  /* 0x0002b80000047ab9 */ /* 0x000fe20000000a00 */
[----:B------:R-:W-:Y:S01]  /*20be0*/  SHF.R.S32.HI R28, RZ, 0x1f, R21 ;  /* 0x0000001fff1c7819 */ /* 0x000fe20000011415 */
[----:B------:R-:W-:Y:S01]  /*20bf0*/  IMAD R67, R20, R67, R68 ;  /* 0x0000004314437224 */ /* 0x000fe200078e0244 */
[----:B------:R-:W-:Y:S02]  /*20c00*/  SHF.R.U64 R48, R48, 0x3, RZ ;  /* 0x0000000330307819 */ /* 0x000fe400000012ff */
[----:B------:R-:W-:-:S02]  /*20c10*/  SHF.R.U64 R52, R52, 0x3, RZ ;  /* 0x0000000334347819 */ /* 0x000fc400000012ff */
[----:B------:R-:W-:Y:S02]  /*20c20*/  SHF.R.U64 R56, R56, 0x3, RZ ;  /* 0x0000000338387819 */ /* 0x000fe400000012ff */
[----:B------:R-:W-:Y:S01]  /*20c30*/  SHF.R.U64 R61, R61, 0x3, RZ ;  /* 0x000000033d3d7819 */ /* 0x000fe200000012ff */
[----:B------:R-:W-:Y:S01]  /*20c40*/  IMAD.IADD R3, R3, 0x1, R69 ;  /* 0x0000000103037824 */ /* 0x000fe200078e0245 */
[----:B------:R-:W-:Y:S01]  /*20c50*/  SHF.R.U64 R4, R4, 0x3, RZ ;  /* 0x0000000304047819 */ /* 0x000fe200000012ff */
[----:B------:R-:W-:Y:S01]  /*20c60*/  IMAD R28, R28, UR4, RZ ;  /* 0x000000041c1c7c24 */ /* 0x000fe2000f8e02ff */
        /* <DEDUP_REMOVED lines=8> */
[----:B------:R-:W-:Y:S01]  /*20cf0*/  MOV R61, R9 ;  /* 0x00000009003d7202 */ /* 0x000fe20000000f00 */
[C---:B------:R-:W-:Y:S01]  /*20d00*/  IMAD R69, R21.reuse, UR5, R28 ;  /* 0x0000000515457c24 */ /* 0x040fe2000f8e021c */
[----:B------:R-:W-:Y:S01]  /*20d10*/  LOP3.LUT R62, R4, R7, RZ, 0x3c, !PT ;  /* 0x00000007043e7212 */ /* 0x000fe200078e3cff */
[----:B------:R-:W-:Y:S01]  /*20d20*/  IMAD.WIDE.U32 R2, R21, UR4, R2 ;  /* 0x0000000415027c25 */ /* 0x000fe2000f8e0002 */
[----:B------:R-:W-:Y:S01]  /*20d30*/  SHF.R.S32.HI R20, RZ, 0x1f, R67 ;  /* 0x0000001fff147819 */ /* 0x000fe20000011443 */
[----:B-1----:R-:W-:Y:S01]  /*20d40*/  @!P2 ST.E desc[UR60][R54.64], R6 ;  /* 0x000000063600a985 */ /* 0x002fe2000c10193c */
[----:B------:R-:W-:Y:S01]  /*20d50*/  ULDC.64 UR4, c[0x0][0xad8] ;  /* 0x0002b60000047ab9 */ /* 0x000fe20000000a00 */
[----:B------:R-:W-:-:S02]  /*20d60*/  IMAD.IADD R3, R3, 0x1, R69 ;  /* 0x0000000103037824 */ /* 0x000fc400078e0245 */
[----:B0-----:R0:W-:Y:S01]  /*20d70*/  @!P0 ST.E desc[UR60][R58.64], R5 ;  /* 0x000000053a008985 */ /* 0x0011e2000c10193c */
[----:B------:R-:W-:-:S03]  /*20d80*/  IMAD R20, R20, UR4, RZ ;  /* 0x0000000414147c24 */ /* 0x000fc6000f8e02ff */
[----:B------:R-:W5:Y:S01]  /*20d90*/  LD.E.128 R8, desc[UR60][R10.64] ;  /* 0x0000003c0a087980 */ /* 0x000f62000c101d00 */
[----:B------:R-:W-:-:S03]  /*20da0*/  IMAD.IADD R68, R71, 0x1, R72 ;  /* 0x0000000147447824 */ /* 0x000fc600078e0248 */
[----:B------:R-:W5:Y:S04]  /*20db0*/  LD.E.128 R12, desc[UR60][R12.64] ;  /* 0x0000003c0c0c7980 */ /* 0x000f68000c101d00 */
[----:B0-----:R0:W5:Y:S01]  /*20dc0*/  LD.E.128 R4, desc[UR60][R60.64] ;  /* 0x0000003c3c047980 */ /* 0x001162000c101d00 */
[----:B------:R-:W-:-:S03]  /*20dd0*/  IMAD R21, R67, UR5, R20 ;  /* 0x0000000543157c24 */ /* 0x000fc6000f8e0214 */
[----:B------:R-:W5:Y:S01]  /*20de0*/  LD.E.128 R24, desc[UR60][R24.64] ;  /* 0x0000003c18187980 */ /* 0x000f62000c101d00 */
[----:B------:R-:W-:Y:S01]  /*20df0*/  IMAD.WIDE.U32 R2, R67, UR4, R2 ;  /* 0x0000000443027c25 */ /* 0x000fe2000f8e0002 */
[----:B------:R-:W-:Y:S02]  /*20e00*/  ULDC.64 UR4, c[0x0][0xa80] ;  /* 0x0002a00000047ab9 */ /* 0x000fe40000000a00 */
[----:B------:R-:W5:Y:S04]  /*20e10*/  LD.E.128 R32, desc[UR60][R32.64] ;  /* 0x0000003c20207980 */ /* 0x000f68000c101d00 */
[----:B------:R-:W5:Y:S04]  /*20e20*/  LD.E.128 R36, desc[UR60][R36.64] ;  /* 0x0000003c24247980 */ /* 0x000f68000c101d00 */
[----:B------:R-:W5:Y:S04]  /*20e30*/  LD.E.128 R40, desc[UR60][R40.64] ;  /* 0x0000003c28287980 */ /* 0x000f68000c101d00 */
[----:B------:R-:W5:Y:S04]  /*20e40*/  LD.E.128 R44, desc[UR60][R44.64] ;  /* 0x0000003c2c2c7980 */ /* 0x000f68000c101d00 */
[----:B------:R-:W5:Y:S04]  /*20e50*/  LD.E.128 R48, desc[UR60][R48.64] ;  /* 0x0000003c30307980 */ /* 0x000f68000c101d00 */
[----:B------:R-:W5:Y:S04]  /*20e60*/  LD.E.128 R52, desc[UR60][R52.64] ;  /* 0x0000003c34347980 */ /* 0x000f68000c101d00 */
[----:B------:R-:W5:Y:S04]  /*20e70*/  LD.E.128 R56, desc[UR60][R56.64] ;  /* 0x0000003c38387980 */ /* 0x000f68000c101d00 */
[----:B------:R-:W5:Y:S01]  /*20e80*/  LD.E.128 R60, desc[UR60][R62.64] ;  /* 0x0000003c3e3c7980 */ /* 0x000f62000c101d00 */
[----:B------:R-:W-:Y:S01]  /*20e90*/  @!PT LDS RZ, [RZ] ;  /* 0x00000000fffff984 */ /* 0x000fe20000000800 */
[----:B------:R-:W-:Y:S01]  /*20ea0*/  @!PT LDS RZ, [RZ] ;  /* 0x00000000fffff984 */ /* 0x000fe20000000800 */
[----:B------:R-:W-:Y:S01]  /*20eb0*/  @!PT LDS RZ, [RZ] ;  /* 0x00000000fffff984 */ /* 0x000fe20000000800 */
[----:B------:R-:W-:Y:S01]  /*20ec0*/  @!PT LDS RZ, [RZ] ;  /* 0x00000000fffff984 */ /* 0x000fe20000000800 */
[----:B------:R1:W-:Y:S06]  /*20ed0*/  MEMBAR.ALL.CTA ;  /* 0x0000000000007992 */ /* 0x0003ec0000008000 */
[----:B-1----:R-:W1:Y:S01]  /*20ee0*/  FENCE.VIEW.ASYNC.S ;  /* 0x00000000000073c6 */ /* 0x002e620000000000 */
[----:B------:R-:W-:Y:S01]  /*20ef0*/  VIADD R28, R68, 0x40 ;  /* 0x00000040441c7836 */ /* 0x000fe20000000000 */
[----:B------:R-:W-:-:S02]  /*20f00*/  IADD3 R21, R3, R21, RZ ;  /* 0x0000001503157210 */ /* 0x000fc40007ffe0ff */
[----:B------:R-:W-:Y:S02]  /*20f10*/  LEA R64, P2, R2, UR4, 0x1 ;  /* 0x0000000402407c11 */ /* 0x000fe4000f8408ff */
[-C--:B------:R-:W-:Y:S02]  /*20f20*/  ISETP.GE.AND P0, PT, R28, R65.reuse, PT ;  /* 0x000000411c00720c */ /* 0x080fe40003f06270 */
[----:B------:R-:W-:Y:S02]  /*20f30*/  LEA.HI.X R28, R2, UR5, R21, 0x1, P2 ;  /* 0x00000005021c7c11 */ /* 0x000fe400090f0c15 */
[----:B------:R-:W-:Y:S01]  /*20f40*/  ISETP.GE.AND P2, PT, R68, R65, PT ;  /* 0x000000414400720c */ /* 0x000fe20003f46270 */
[----:B------:R-:W-:Y:S02]  /*20f50*/  VIADD R3, R18, 0x30820 ;  /* 0x0003082012037836 */ /* 0x000fe40000000000 */
[----:B------:R-:W-:-:S03]  /*20f60*/  VIADD R20, R68, 0x20 ;  /* 0x0000002044147836 */ /* 0x000fc60000000000 */
[----:B------:R-:W-:Y:S01]  /*20f70*/  PRMT R3, RZ, 0x654, R3 ;  /* 0x00000654ff037816 */ /* 0x000fe20000000003 */
[C---:B------:R-:W-:Y:S02]  /*20f80*/  VIADD R70, R0.reuse, 0x40 ;  /* 0x0000004000467836 */ /* 0x040fe40000000000 */
[----:B------:R-:W-:Y:S01]  /*20f90*/  VIADD R72, R0, 0x80 ;  /* 0x0000008000487836 */ /* 0x000fe20000000000 */
[----:B-1----:R0:W1:Y:S01]  /*20fa0*/  SHFL.IDX PT, R21, R64, RZ, 0x181f ;  /* 0x00181fff40157589 */ /* 0x00206200000e0000 */
[----:B------:R-:W-:Y:S01]  /*20fb0*/  ISETP.GE.AND P1, PT, R20, R65, PT ;  /* 0x000000411400720c */ /* 0x000fe20003f26270 */
[----:B------:R0:W-:Y:S02]  /*20fc0*/  SYNCS.ARRIVE.TRANS64.RED.A1T0 RZ, [R3+URZ], RZ ;  /* 0x000000ff03ff79a7 */ /* 0x0001e4000810043f */
[----:B------:R0:W2:Y:S01]  /*20fd0*/  SHFL.IDX PT, R67, R28, RZ, 0x181f ;  /* 0x00181fff1c437589 */ /* 0x0000a200000e0000 */
[----:B------:R-:W-:Y:S02]  /*20fe0*/  SHF.R.S32.HI R69, RZ, 0x1f, R0 ;  /* 0x0000001fff457819 */ /* 0x000fe40000011400 */
[----:B------:R-:W-:-:S02]  /*20ff0*/  SHF.R.S32.HI R71, RZ, 0x1f, R70 ;  /* 0x0000001fff477819 */ /* 0x000fc40000011446 */
[----:B------:R-:W-:Y:S01]  /*21000*/  SHF.R.S32.HI R73, RZ, 0x1f, R72 ;  /* 0x0000001fff497819 */ /* 0x000fe20000011448 */
[----:B------:R-:W-:Y:S06]  /*21010*/  @P2 BRA `(.L_x_1853) ;  /* 0x0000000000342947 */ /* 0x000fec0003800000 */
[----:B------:R-:W-:Y:S02]  /*21020*/  ULDC UR4, c[0x0][0xac8] ;  /* 0x0002b20000047ab9 */ /* 0x000fe40000000800 */
[----:B------:R-:W-:Y:S02]  /*21030*/  ISETP.GE.AND P4, PT, R0, UR4, PT ;  /* 0x0000000400007c0c */ /* 0x000fe4000bf86270 */
[----:B------:R-:W-:Y:S02]  /*21040*/  ISETP.GE.AND P3, PT, R70, UR4, PT ;  /* 0x0000000446007c0c */ /* 0x000fe4000bf66270 */
[----:B------:R-:W-:-:S09]  /*21050*/  ISETP.GE.AND P2, PT, R72, UR4, PT ;  /* 0x0000000448007c0c */ /* 0x000fd2000bf46270 */
[-C--:B-1----:R-:W-:Y:S02]  /*21060*/  @!P4 LEA R2, P6, R0, R21.reuse, 0x1 ;  /* 0x000000150002c211 */ /* 0x082fe400078c08ff */
[----:B------:R-:W-:Y:S02]  /*21070*/  @!P3 LEA R20, P5, R70, R21, 0x1 ;  /* 0x000000154614b211 */ /* 0x000fe400078a08ff */
[----:B0-2---:R-:W-:Y:S02]  /*21080*/  @!P4 LEA.HI.X R3, R0, R67, R69, 0x1, P6 ;  /* 0x000000430003c211 */ /* 0x005fe400030f0c45 */
[----:B------:R-:W-:Y:S02]  /*21090*/  @!P2 LEA R66, P6, R72, R21, 0x1 ;  /* 0x000000154842a211 */ /* 0x000fe400078c08ff */
[-C--:B------:R-:W-:Y:S01]  /*210a0*/  @!P3 LEA.HI.X R21, R70, R67.reuse, R71, 0x1, P5 ;  /* 0x000000434615b211 */ /* 0x080fe200028f0c47 */
[----:B-----5:R3:W-:Y:S01]  /*210b0*/  @!P4 ST.E.128 desc[UR60][R2.64], R4 ;  /* 0x000000040200c985 */ /* 0x0207e2000c101d3c */
[----:B------:R-:W-:-:S03]  /*210c0*/  @!P2 LEA.HI.X R67, R72, R67, R73, 0x1, P6 ;  /* 0x000000434843a211 */ /* 0x000fc600030f0c49 */
[----:B------:R3:W-:Y:S04]  /*210d0*/  @!P3 ST.E.128 desc[UR60][R20.64], R32 ;  /* 0x000000201400b985 */ /* 0x0007e8000c101d3c */
[----:B------:R3:W-:Y:S02]  /*210e0*/  @!P2 ST.E.128 desc[UR60][R66.64], R48 ;  /* 0x000000304200a985 */ /* 0x0007e4000c101d3c */
.L_x_1853:
[----:B------:R-:W-:Y:S05]  /*210f0*/  BSYNC B1 ;  /* 0x0000000000017941 */ /* 0x000fea0003800000 */
.L_x_1852:
[----:B---3-5:R3:W4:Y:S01]  /*21100*/  SHFL.IDX PT, R7, R28, 0x1, 0x181f ;  /* 0x00381f001c077f89 */ /* 0x02872200000e0000 */
[----:B------:R-:W-:Y:S03]  /*21110*/  BSSY B1, `(.L_x_1854) ;  /* 0x0000010000017945 */ /* 0x000fe60003800000 */
[----:B0-----:R3:W0:Y:S01]  /*21120*/  SHFL.IDX PT, R3, R64, 0x1, 0x181f ;  /* 0x00381f0040037f89 */ /* 0x00162200000e0000 */
        /* <DEDUP_REMOVED lines=14> */
.L_x_1855:
[----:B------:R-:W-:Y:S05]  /*21210*/  BSYNC B1 ;  /* 0x0000000000017941 */ /* 0x000fea0003800000 */
.L_x_1854:
        /* <DEDUP_REMOVED lines=17> */
.L_x_1857:
[----:B------:R-:W-:Y:S05]  /*21330*/  BSYNC B1 ;  /* 0x0000000000017941 */ /* 0x000fea0003800000 */
.L_x_1856:
[----:B0-----:R-:W-:Y:S01]  /*21340*/  VIADD R2, R68, 0x60 ;  /* 0x0000006044027836 */ /* 0x001fe20000000000 */
[----:B----4-:R0:W4:Y:S04]  /*21350*/  SHFL.IDX PT, R7, R28, 0x3, 0x181f ;  /* 0x00781f001c077f89 */ /* 0x01012800000e0000 */
[----:B------:R-:W-:Y:S01]  /*21360*/  ISETP.GE.AND P0, PT, R2, R65, PT ;  /* 0x000000410200720c */ /* 0x000fe20003f06270 */
[----:B------:R0:W0:-:S12]  /*21370*/  SHFL.IDX PT, R9, R64, 0x3, 0x181f ;  /* 0x00781f0040097f89 */ /* 0x00001800000e0000 */
[----:B------:R-:W-:Y:S05]  /*21380*/  @P0 BRA `(.L_x_1858) ;  /* 0x0000000c005c0947 */ /* 0x000fea0003800000 */
[----:B------:R-:W-:Y:S02]  /*21390*/  ULDC UR4, c[0x0][0xac8] ;  /* 0x0002b20000047ab9 */ /* 0x000fe40000000800 */
[----:B------:R-:W-:Y:S02]  /*213a0*/  ISETP.GE.AND P2, PT, R0, UR4, PT ;  /* 0x0000000400007c0c */ /* 0x000fe4000bf46270 */
[----:B------:R-:W-:-:S11]  /*213b0*/  ISETP.GE.AND P3, PT, R70, UR4, PT ;  /* 0x0000000446007c0c */ /* 0x000fd6000bf66270 */
[-C--:B0-----:R-:W-:Y:S02]  /*213c0*/  @!P2 LEA R2, P0, R0, R9.reuse, 0x1 ;  /* 0x000000090002a211 */ /* 0x081fe400078008ff */
[----:B------:R-:W-:Y:S02]  /*213d0*/  @!P3 LEA R4, P1, R70, R9, 0x1 ;  /* 0x000000094604b211 */ /* 0x000fe400078208ff */
        /* <DEDUP_REMOVED lines=10> */
.L_x_1850:
[----:B------:R-:W2:Y:S01]  /*21480*/  LDL R9, [R1+0x54] ;  /* 0x0000540001097983 */ /* 0x000ea20000100800 */
[----:B------:R-:W-:Y:S01]  /*21490*/  ULDC.64 UR4, c[0x0][0xc00] ;  /* 0x0003000000047ab9 */ /* 0x000fe20000000a00 */
[----:B------:R-:W2:Y:S01]  /*214a0*/  LDC.64 R2, c[0x0][0xc00] ;  /* 0x00030000ff027b82 */ /* 0x000ea20000000a00 */
[----:B------:R-:W-:Y:S01]  /*214b0*/  ISETP.NE.U32.AND P0, PT, RZ, UR4, PT ;  /* 0x00000004ff007c0c */ /* 0x000fe2000bf05070 */
[----:B------:R-:W-:-:S03]  /*214c0*/  IMAD.MOV.U32 R6, RZ, RZ, RZ ;  /* 0x000000ffff067224 */ /* 0x000fc600078e00ff */
[----:B------:R-:W-:Y:S01]  /*214d0*/  ISETP.NE.AND.EX P0, PT, RZ, UR5, PT, P0 ;  /* 0x00000005ff007c0c */ /* 0x000fe2000bf05300 */
[----:B------:R-:W-:Y:S02]  /*214e0*/  ULDC.64 UR4, c[0x0][0xc08] ;  /* 0x0003020000047ab9 */ /* 0x000fe40000000a00 */
[----:B------:R-:W-:Y:S01]  /*214f0*/  ISETP.NE.U32.AND P1, PT, RZ, UR4, PT ;  /* 0x00000004ff007c0c */ /* 0x000fe2000bf25070 */
[----:B------:R-:W3:Y:S03]  /*21500*/  LDC R25, c[0x0][0xbe8] ;  /* 0x0002fa00ff197b82 */ /* 0x000ee60000000800 */
[----:B------:R-:W-:-:S13]  /*21510*/  ISETP.NE.AND.EX P1, PT, RZ, UR5, PT, P1 ;  /* 0x00000005ff007c0c */ /* 0x000fda000bf25310 */
[----:B------:R-:W4:Y:S01]  /*21520*/  @P1 LDC.64 R4, c[0x0][0xc08] ;  /* 0x00030200ff041b82 */ /* 0x000f220000000a00 */
[----:B------:R-:W-:Y:S02]  /*21530*/  ULDC UR4, c[0x0][0xa88] ;  /* 0x0002a20000047ab9 */ /* 0x000fe40000000800 */
[----:B------:R-:W-:Y:S01]  /*21540*/  MOV R0, UR4 ;  /* 0x0000000400007c02 */ /* 0x000fe20008000f00 */
[----:B------:R-:W0:Y:S01]  /*21550*/  S2R R8, SR_TID.X ;  /* 0x0000000000087919 */ /* 0x000e220000002100 */
[----:B--2---:R-:W-:-:S04]  /*21560*/  IMAD.WIDE R2, R9, 0x4, R2 ;  /* 0x0000000409027825 */ /* 0x004fc800078e0202 */
[----:B----4-:R-:W-:Y:S01]  /*21570*/  @P1 IMAD.WIDE R4, R9, 0x4, R4 ;  /* 0x0000000409041825 */ /* 0x010fe200078e0204 */
[----:B------:R2:W5:Y:S04]  /*21580*/  @P0 LDG.E R6, desc[UR60][R2.64] ;  /* 0x0000003c02060981 */ /* 0x000568000c1e1900 */
[----:B------:R2:W5:Y:S01]  /*21590*/  @P1 LDG.E R0, desc[UR60][R4.64] ;  /* 0x0000003c04001981 */ /* 0x000562000c1e1900 */
[----:B---3--:R-:W-:Y:S01]  /*215a0*/  ISETP.NE.AND P2, PT, R25, 0x1, PT ;  /* 0x000000011900780c */ /* 0x008fe20003f45270 */
[----:B0-----:R-:W-:-:S05]  /*215b0*/  VIADD R7, R8, 0xffffff80 ;  /* 0xffffff8008077836 */ /* 0x001fca0000000000 */
[----:B------:R-:W-:Y:S02]  /*215c0*/  ISETP.GE.AND P3, PT, R7, 0x80, PT ;  /* 0x000000800700780c */ /* 0x000fe40003f66270 */
[----:B------:R-:W-:-:S05]  /*215d0*/  SHF.R.S32.HI R7, RZ, 0x1f, R9 ;  /* 0x0000001fff077819 */ /* 0x000fca0000011409 */
[----:B------:R-:W0:Y:S08]  /*215e0*/  @P2 LDC R14, c[0x0][0xbec] ;  /* 0x0002fb00ff0e2b82 */ /* 0x000e300000000800 */
[----:B------:R-:W3:Y:S01]  /*215f0*/  @P2 LDC R27, c[0x0][0xbf0] ;  /* 0x0002fc00ff1b2b82 */ /* 0x000ee20000000800 */
[----:B--2---:R-:W-:Y:S05]  /*21600*/  @P1 BRA `(.L_x_1859) ;  /* 0x0000000000101947 */ /* 0x004fea0003800000 */
[----:B------:R-:W-:Y:S05]  /*21610*/  @!P0 BRA `(.L_x_1859) ;  /* 0x00000000000c8947 */ /* 0x000fea0003800000 */
[----:B------:R-:W2:Y:S04]  /*21620*/  LDG.E R5, desc[UR60][R2.64] ;  /* 0x0000003c02057981 */ /* 0x000ea8000c1e1900 */
[----:B-----5:R-:W2:Y:S02]  /*21630*/  LDG.E R0, desc[UR60][R2.64+0x4] ;  /* 0x0000043c02007981 */ /* 0x020ea4000c1e1900 */
[----:B--2---:R-:W-:-:S07]  /*21640*/  IMAD.IADD R0, R0, 0x1, -R5 ;  /* 0x0000000100007824 */ /* 0x004fce00078e0a05 */
.L_x_1859:
[----:B------:R-:W2:Y:S04]  /*21650*/  LDL R24, [R1+0x50] ;  /* 0x0000500001187983 */ /* 0x000ea80000100800 */
[----:B------:R4:W5:Y:S01]  /*21660*/  LDL R20, [R1+0x30] ;  /* 0x0000300001147983 */ /* 0x0009620000100800 */
[----:B------:R-:W-:Y:S01]  /*21670*/  BSSY B1, `(.L_x_1860) ;  /* 0x000002c000017945 */ /* 0x000fe20003800000 */
[----:B------:R-:W-:Y:S02]  /*21680*/  SEL R13, R9, RZ, !P0 ;  /* 0x000000ff090d7207 */ /* 0x000fe40004000000 */
[----:B------:R-:W-:Y:S02]  /*21690*/  SEL R12, R7, RZ, !P0 ;  /* 0x000000ff070c7207 */ /* 0x000fe40004000000 */
[----:B-----5:R-:W-:-:S02]  /*216a0*/  SHF.R.S32.HI R11, RZ, 0x1f, R6 ;  /* 0x0000001fff0b7819 */ /* 0x020fc40000011406 */
[----:B--2---:R-:W-:Y:S01]  /*216b0*/  SHF.R.S32.HI R10, RZ, 0x1f, R24 ;  /* 0x0000001fff0a7819 */ /* 0x004fe20000011418 */
[----:B----4-:R-:W-:Y:S06]  /*216c0*/  @P3 BRA `(.L_x_1861) ;  /* 0x0000000000983947 */ /* 0x010fec0003800000 */
[----:B------:R-:W2:Y:S01]  /*216d0*/  LDC R9, c[0x0][0xbe8] ;  /* 0x0002fa00ff097b82 */ /* 0x000ea20000000800 */
[----:B------:R-:W-:Y:S01]  /*216e0*/  IADD3 R8, R20, -0x80, R8 ;  /* 0xffffff8014087810 */ /* 0x000fe20007ffe008 */
[----:B--2---:R-:W-:-:S05]  /*216f0*/  IMAD R2, R0, R9, RZ ;  /* 0x0000000900027224 */ /* 0x004fca00078e02ff */
        /* <DEDUP_REMOVED lines=9> */
[----:B------:R-:W2:Y:S01]  /*21790*/  @P0 LDC R15, c[0x0][0xbec] ;  /* 0x0002fb00ff0f0b82 */ /* 0x000ea20000000800 */
[----:B------:R-:W-:Y:S01]  /*217a0*/  IMAD R7, R24, UR5, R7 ;  /* 0x0000000518077c24 */ /* 0x000fe2000f8e0207 */
[----:B------:R-:W-:-:S04]  /*217b0*/  ULDC.64 UR4, c[0x0][0xb98] ;  /* 0x0002e60000047ab9 */ /* 0x000fc80000000a00 */
[----:B------:R-:W-:Y:S02]  /*217c0*/  IADD3 R3, R3, R7, RZ ;  /* 0x0000000703037210 */ /* 0x000fe40007ffe0ff */
[----:B------:R-:W4:Y:S01]  /*217d0*/  @P0 LDC R21, c[0x0][0xbf0] ;  /* 0x0002fc00ff150b82 */ /* 0x000f220000000800 */
[----:B------:R-:W-:-:S04]  /*217e0*/  IMAD.WIDE.U32 R2, R13, UR4, R2 ;  /* 0x000000040d027c25 */ /* 0x000fc8000f8e0002 */
[----:B--2---:R-:W-:-:S05]  /*217f0*/  @P0 IMAD.HI.U32 R4, R8, R15, RZ ;  /* 0x0000000f08040227 */ /* 0x004fca00078e00ff */
        /* <DEDUP_REMOVED lines=19> */
.L_x_1861:
[----:B------:R-:W-:Y:S05]  /*21930*/  BSYNC B1 ;  /* 0x0000000000017941 */ /* 0x000fea0003800000 */
.L_x_1860:
[----:B------:R-:W4:Y:S01]  /*21940*/  LDL R8, [R1+0x60] ;  /* 0x0000600001087983 */ /* 0x000f220000100800 */
[----:B------:R-:W-:-:S03]  /*21950*/  ULDC.64 UR4, c[0x0][0xaa0] ;  /* 0x0002a80000047ab9 */ /* 0x000fc60000000a00 */
[----:B------:R-:W4:Y:S01]  /*21960*/  LDL R15, [R1+0x4c] ;  /* 0x00004c00010f7983 */ /* 0x000f220000100800 */
[----:B--2---:R-:W-:Y:S01]  /*21970*/  IMAD R3, R11, UR4, RZ ;  /* 0x000000040b037c24 */ /* 0x004fe2000f8e02ff */
[----:B------:R-:W-:Y:S03]  /*21980*/  BSSY B1, `(.L_x_1862) ;  /* 0x0000041000017945 */ /* 0x000fe60003800000 */
[C---:B------:R-:W-:Y:S02]  /*21990*/  IMAD R5, R6.reuse, UR5, R3 ;  /* 0x0000000506057c24 */ /* 0x040fe4000f8e0203 */
[----:B------:R-:W-:Y:S01]  /*219a0*/  IMAD.WIDE.U32 R2, R6, UR4, RZ ;  /* 0x0000000406027c25 */ /* 0x000fe2000f8e00ff */
        /* <DEDUP_REMOVED lines=8> */
[C---:B------:R-:W-:Y:S02]  /*21a30*/  IMAD R7, R13.reuse, UR5, R6 ;  /* 0x000000050d077c24 */ /* 0x040fe4000f8e0206 */
[----:B------:R-:W-:Y:S01]  /*21a40*/  IMAD.WIDE.U32 R2, R13, UR4, R2 ;  /* 0x000000040d027c25 */ /* 0x000fe2000f8e0002 */
[----:B------:R-:W-:-:S03]  /*21a50*/  ULDC.64 UR4, c[0x0][0xae0] ;  /* 0x0002b80000047ab9 */ /* 0x000fc60000000a00 */
[----:B------:R-:W-:Y:S02]  /*21a60*/  IMAD.IADD R3, R3, 0x1, R7 ;  /* 0x0000000103037824 */ /* 0x000fe400078e0207 */
[----:B----4-:R-:W-:Y:S01]  /*21a70*/  IMAD R4, R15, 0x20, R8 ;  /* 0x000000200f047824 */ /* 0x010fe200078e0208 */
[----:B------:R-:W-:-:S04]  /*21a80*/  IADD3 R8, R8, R20, RZ ;  /* 0x0000001408087210 */ /* 0x000fc80007ffe0ff */
[----:B------:R-:W-:-:S05]  /*21a90*/  IADD3 R9, R20, R4, RZ ;  /* 0x0000000414097210 */ /* 0x000fca0007ffe0ff */
[----:B0-----:R-:W-:-:S04]  /*21aa0*/  @P2 IMAD.HI.U32 R4, R9, R14, RZ ;  /* 0x0000000e09042227 */ /* 0x001fc800078e00ff */
[----:B------:R-:W-:Y:S01]  /*21ab0*/  IMAD.MOV.U32 R5, RZ, RZ, R9 ;  /* 0x000000ffff057224 */ /* 0x000fe200078e0009 */
[----:B---3--:R-:W-:-:S04]  /*21ac0*/  @P2 SHF.R.U32.HI R5, RZ, R27, R4 ;  /* 0x0000001bff052219 */ /* 0x008fc80000011604 */
[--C-:B------:R-:W-:Y:S01]  /*21ad0*/  SHF.R.S32.HI R4, RZ, 0x1f, R5.reuse ;  /* 0x0000001fff047819 */ /* 0x100fe20000011405 */
[----:B------:R-:W-:Y:S02]  /*21ae0*/  IMAD.MOV R6, RZ, RZ, -R5 ;  /* 0x000000ffff067224 */ /* 0x000fe400078e0a05 */
[----:B------:R-:W-:-:S04]  /*21af0*/  IMAD.WIDE.U32 R2, R5, UR4, R2 ;  /* 0x0000000405027c25 */ /* 0x000fc8000f8e0002 */
[----:B------:R-:W-:Y:S02]  /*21b00*/  IMAD R4, R4, UR4, RZ ;  /* 0x0000000404047c24 */ /* 0x000fe4000f8e02ff */
[----:B------:R-:W-:Y:S02]  /*21b10*/  IMAD R7, R25, R6, R9 ;  /* 0x0000000619077224 */ /* 0x000fe400078e0209 */
[----:B------:R-:W-:Y:S01]  /*21b20*/  IMAD R9, R5, UR5, R4 ;  /* 0x0000000505097c24 */ /* 0x000fe2000f8e0204 */
[----:B------:R-:W-:Y:S01]  /*21b30*/  ULDC.64 UR4, c[0x0][0xad8] ;  /* 0x0002b60000047ab9 */ /* 0x000fe20000000a00 */
[----:B------:R-:W-:Y:S01]  /*21b40*/  IMAD R25, R0, R25, RZ ;  /* 0x0000001900197224 */ /* 0x000fe200078e02ff */
[----:B------:R-:W-:Y:S01]  /*21b50*/  SHF.R.S32.HI R4, RZ, 0x1f, R7 ;  /* 0x0000001fff047819 */ /* 0x000fe20000011407 */
[----:B------:R-:W-:Y:S02]  /*21b60*/  IMAD.IADD R3, R3, 0x1, R9 ;  /* 0x0000000103037824 */ /* 0x000fe400078e0209 */
[C---:B------:R-:W-:Y:S01]  /*21b70*/  VIADD R0, R8.reuse, 0x20 ;  /* 0x0000002008007836 */ /* 0x040fe20000000000 */
[----:B------:R-:W-:Y:S01]  /*21b80*/  ISETP.GE.AND P2, PT, R8, R25, PT ;  /* 0x000000190800720c */ /* 0x000fe20003f46270 */
[----:B------:R-:W-:-:S02]  /*21b90*/  IMAD R6, R4, UR4, RZ ;  /* 0x0000000404067c24 */ /* 0x000fc4000f8e02ff */
[----:B------:R-:W-:Y:S01]  /*21ba0*/  VIADD R4, R8, 0x40 ;  /* 0x0000004008047836 */ /* 0x000fe20000000000 */
[-C--:B------:R-:W-:Y:S01]  /*21bb0*/  ISETP.GE.AND P0, PT, R0, R25.reuse, PT ;  /* 0x000000190000720c */ /* 0x080fe20003f06270 */
[C---:B------:R-:W-:Y:S02]  /*21bc0*/  IMAD R5, R7.reuse, UR5, R6 ;  /* 0x0000000507057c24 */ /* 0x040fe4000f8e0206 */
[----:B------:R-:W-:Y:S01]  /*21bd0*/  IMAD.WIDE.U32 R2, R7, UR4, R2 ;  /* 0x0000000407027c25 */ /* 0x000fe2000f8e0002 */
[----:B------:R-:W-:Y:S01]  /*21be0*/  ULDC.64 UR4, c[0x0][0xa80] ;  /* 0x0002a00000047ab9 */ /* 0x000fe20000000a00 */
[----:B------:R-:W-:Y:S02]  /*21bf0*/  ISETP.GE.AND P1, PT, R4, R25, PT ;  /* 0x000000190400720c */ /* 0x000fe40003f26270 */
[----:B------:R-:W-:Y:S01]  /*21c00*/  IMAD.IADD R3, R3, 0x1, R5 ;  /* 0x0000000103037824 */ /* 0x000fe200078e0205 */
[----:B------:R-:W-:Y:S01]  /*21c10*/  LEA R4, P3, R2, UR4, 0x1 ;  /* 0x0000000402047c11 */ /* 0x000fe2000f8608ff */
[----:B------:R-:W-:-:S03]  /*21c20*/  IMAD.SHL.U32 R7, R15, 0x8, RZ ;  /* 0x000000080f077824 */ /* 0x000fc600078e00ff */
[----:B------:R-:W-:Y:S01]  /*21c30*/  LEA.HI.X R5, R2, UR5, R3, 0x1, P3 ;  /* 0x0000000502057c11 */ /* 0x000fe200098f0c03 */
[C---:B------:R-:W-:Y:S01]  /*21c40*/  VIADD R9, R7.reuse, 0x80 ;  /* 0x0000008007097836 */ /* 0x040fe20000000000 */
[----:B------:R-:W-:Y:S01]  /*21c50*/  IADD3 R11, R7, 0x40, RZ ;  /* 0x00000040070b7810 */ /* 0x000fe20007ffe0ff */
[----:B------:R0:W2:Y:S01]  /*21c60*/  SHFL.IDX PT, R2, R4, RZ, 0x181f ;  /* 0x00181fff04027589 */ /* 0x0000a200000e0000 */
[----:B------:R-:W-:Y:S02]  /*21c70*/  SHF.R.S32.HI R10, RZ, 0x1f, R7 ;  /* 0x0000001fff0a7819 */ /* 0x000fe40000011407 */
[----:B------:R-:W-:Y:S01]  /*21c80*/  SHF.R.S32.HI R6, RZ, 0x1f, R9 ;  /* 0x0000001fff067819 */ /* 0x000fe20000011409 */
[----:B------:R0:W3:Y:S01]  /*21c90*/  SHFL.IDX PT, R0, R5, RZ, 0x181f ;  /* 0x00181fff05007589 */ /* 0x0000e200000e0000 */
[----:B------:R-:W-:Y:S01]  /*21ca0*/  SHF.R.S32.HI R12, RZ, 0x1f, R11 ;  /* 0x0000001fff0c7819 */ /* 0x000fe2000001140b */
[----:B------:R-:W-:Y:S06]  /*21cb0*/  @P2 BRA `(.L_x_1863) ;  /* 0x0000000000342947 */ /* 0x000fec0003800000 */
[----:B------:R-:W-:Y:S02]  /*21cc0*/  ULDC UR4, c[0x0][0xac8] ;  /* 0x0002b20000047ab9 */ /* 0x000fe40000000800 */
[----:B------:R-:W-:Y:S02]  /*21cd0*/  ISETP.GE.AND P4, PT, R7, UR4, PT ;  /* 0x0000000407007c0c */ /* 0x000fe4000bf86270 */
[----:B------:R-:W-:Y:S02]  /*21ce0*/  ISETP.GE.AND P3, PT, R11, UR4, PT ;  /* 0x000000040b007c0c */ /* 0x000fe4000bf66270 */
[----:B------:R-:W-:-:S09]  /*21cf0*/  ISETP.GE.AND P2, PT, R9, UR4, PT ;  /* 0x0000000409007c0c */ /* 0x000fd2000bf46270 */
[-C--:B--2---:R-:W-:Y:S02]  /*21d00*/  @!P4 LEA R14, P6, R7, R2.reuse, 0x1 ;  /* 0x00000002070ec211 */ /* 0x084fe400078c08ff */
        /* <DEDUP_REMOVED lines=8> */
.L_x_1863:
[----:B------:R-:W-:Y:S05]  /*21d90*/  BSYNC B1 ;  /* 0x0000000000017941 */ /* 0x000fea0003800000 */
.L_x_1862:
[----:B---3--:R3:W0:Y:S01]  /*21da0*/  SHFL.IDX PT, R0, R5, 0x1, 0x181f ;  /* 0x00381f0005007f89 */ /* 0x00862200000e0000 */
[----:B------:R-:W-:Y:S03]  /*21db0*/  BSSY B1, `(.L_x_1864) ;  /* 0x0000010000017945 */ /* 0x000fe60003800000 */
[----:B--2-4-:R3:W2:Y:S01]  /*21dc0*/  SHFL.IDX PT, R2, R4, 0x1, 0x181f ;  /* 0x00381f0004027f89 */ /* 0x0146a200000e0000 */
[----:B------:R-:W-:Y:S05]  /*21dd0*/  @P0 BRA `(.L_x_1865) ;  /* 0x0000000000340947 */ /* 0x000fea0003800000 */
[----:B------:R-:W-:Y:S02]  /*21de0*/  ULDC UR4, c[0x0][0xac8] ;  /* 0x0002b20000047ab9 */ /* 0x000fe40000000800 */
[----:B------:R-:W-:Y:S02]  /*21df0*/  ISETP.GE.AND P4, PT, R7, UR4, PT ;  /* 0x0000000407007c0c */ /* 0x000fe4000bf86270 */
[----:B------:R-:W-:Y:S02]  /*21e00*/  ISETP.GE.AND P5, PT, R11, UR4, PT ;  /* 0x000000040b007c0c */ /* 0x000fe4000bfa6270 */
[----:B------:R-:W-:-:S09]  /*21e10*/  ISETP.GE.AND P6, PT, R9, UR4, PT ;  /* 0x0000000409007c0c */ /* 0x000fd2000bfc6270 */
[-C--:B--2---:R-:W-:Y:S02]  /*21e20*/  @!P4 LEA R14, P0, R7, R2.reuse, 0x1 ;  /* 0x00000002070ec211 */ /* 0x084fe400078008ff */
        /* <DEDUP_REMOVED lines=8> */
.L_x_1865:
[----:B------:R-:W-:Y:S05]  /*21eb0*/  BSYNC B1 ;  /* 0x0000000000017941 */ /* 0x000fea0003800000 */
.L_x_1864:
[----:B0-----:R0:W0:Y:S01]  /*21ec0*/  SHFL.IDX PT, R0, R5, 0x2, 0x181f ;  /* 0x00581f0005007f89 */ /* 0x00102200000e0000 */
[----:B------:R-:W-:Y:S03]  /*21ed0*/  BSSY B1, `(.L_x_1866) ;  /* 0x0000010000017945 */ /* 0x000fe60003800000 */
[----:B--2-4-:R2:W4:Y:S01]  /*21ee0*/  SHFL.IDX PT, R2, R4, 0x2, 0x181f ;  /* 0x00581f0004027f89 */ /* 0x01452200000e0000 */
[----:B------:R-:W-:Y:S05]  /*21ef0*/  @P1 BRA `(.L_x_1867) ;  /* 0x0000000000341947 */ /* 0x000fea0003800000 */
[----:B------:R-:W-:Y:S02]  /*21f00*/  ULDC UR4, c[0x0][0xac8] ;  /* 0x0002b20000047ab9 */ /* 0x000fe40000000800 */
[----:B------:R-:W-:Y:S02]  /*21f10*/  ISETP.GE.AND P3, PT, R7, UR4, PT ;  /* 0x0000000407007c0c */ /* 0x000fe4000bf66270 */
[----:B------:R-:W-:Y:S02]  /*21f20*/  ISETP.GE.AND P4, PT, R11, UR4, PT ;  /* 0x000000040b007c0c */ /* 0x000fe4000bf86270 */
[----:B------:R-:W-:-:S09]  /*21f30*/  ISETP.GE.AND P5, PT, R9, UR4, PT ;  /* 0x0000000409007c0c */ /* 0x000fd2000bfa6270 */
[-C--:B----4-:R-:W-:Y:S02]  /*21f40*/  @!P3 LEA R14, P0, R7, R2.reuse, 0x1 ;  /* 0x00000002070eb211 */ /* 0x090fe400078008ff */
        /* <DEDUP_REMOVED lines=8> */
.L_x_1867:
[----:B------:R-:W-:Y:S05]  /*21fd0*/  BSYNC B1 ;  /* 0x0000000000017941 */ /* 0x000fea0003800000 */
.L_x_1866:
[----:B0-----:R-:W-:Y:S01]  /*21fe0*/  VIADD R0, R8, 0x60 ;  /* 0x0000006008007836 */ /* 0x001fe20000000000 */
[----:B---3--:R-:W0:Y:S04]  /*21ff0*/  SHFL.IDX PT, R5, R5, 0x3, 0x181f ;  /* 0x00781f0005057f89 */ /* 0x008e2800000e0000 */
[----:B------:R-:W-:Y:S01]  /*22000*/  ISETP.GE.AND P0, PT, R0, R25, PT ;  /* 0x000000190000720c */ /* 0x000fe20003f06270 */
[----:B----4-:R3:W4:-:S12]  /*22010*/  SHFL.IDX PT, R2, R4, 0x3, 0x181f ;  /* 0x00781f0004027f89 */ /* 0x01071800000e0000 */
[----:B---3--:R-:W-:Y:S05]  /*22020*/  @P0 BRA `(.L_x_1858) ;  /* 0x0000000000340947 */ /* 0x008fea0003800000 */
        /* <DEDUP_REMOVED lines=13> */
.L_x_1858:
[----:B------:R-:W-:Y:S05]  /*22100*/  BSYNC B0 ;  /* 0x0000000000007941 */ /* 0x000fea0003800000 */
.L_x_1849:
[----:B------:R-:W-:Y:S02]  /*22110*/  ULDC UR4, c[0x0][0xc3c] ;  /* 0x00030f0000047ab9 */ /* 0x000fe40000000800 */
[----:B-1----:R-:W-:-:S13]  /*22120*/  ISETP.GE.AND P0, PT, R31, UR4, PT ;  /* 0x000000041f007c0c */ /* 0x002fda000bf06270 */
[----:B------:R-:W-:Y:S05]  /*22130*/  @!P0 BRA `(.L_x_1868) ;  /* 0xfffffdf000808947 */ /* 0x000fea000383ffff */
[----:B------:R-:W-:Y:S05]  /*22140*/  BRA `(.L_x_1568) ;  /* 0x0000007400a47947 */ /* 0x000fea0003800000 */
.L_x_1566:
[----:B------:R-:W-:-:S08]  /*22150*/  NOP ;  /* 0x0000000000007918 */ /* 0x000fd00000000000 */
[----:B0-----:R-:W0:-:S00]  /*22160*/  USETMAXREG.DEALLOC.CTAPOOL 0x28 ;  /* 0x00000028000079c8 */ /* 0x001e0000080e0500 */
        /* <DEDUP_REMOVED lines=14> */
.L_x_1869:
        /* <DEDUP_REMOVED lines=26> */
[----:B-1----:R-:W-:-:S04]  /*223f0*/  SEL R2, R2, RZ, P4 ;  /* 0x000000ff02027207 */ /* 0x002fc80002000000 */
[----:B------:R-:W-:-:S05]  /*22400*/  IADD3 R2, R3, R2, RZ ;  /* 0x0000000203027210 */ /* 0x000fca0007ffe0ff */
        /* <DEDUP_REMOVED lines=8> */
[----:B------:R-:W0:Y:S01]  /*22490*/  LDC R10, c[0x0][0xc3c] ;  /* 0x00030f00ff0a7b82 */ /* 0x000e220000000800 */
[----:B------:R-:W-:Y:S01]  /*224a0*/  IMAD.MOV.U32 R6, RZ, RZ, R3 ;  /* 0x000000ffff067224 */ /* 0x000fe200078e0003 */
[----:B------:R-:W-:Y:S01]  /*224b0*/  UMOV UR4, URZ ;  /* 0x0000003f00047c82 */ /* 0x000fe20008000000 */
[----:B------:R-:W-:Y:S01]  /*224c0*/  ULDC UR7, c[0x0][0xc3c] ;  /* 0x00030f0000077ab9 */ /* 0x000fe20000000800 */
[----:B------:R-:W-:-:S05]  /*224d0*/  ULDC UR5, c[0x0][0xc38] ;  /* 0x00030e0000057ab9 */ /* 0x000fca0000000800 */
.L_x_1875:
[----:B------:R-:W-:Y:S01]  /*224e0*/  UIADD3 UR4, UR4, 0x1f, URZ ;  /* 0x0000001f04047890 */ /* 0x000fe2000fffe03f */
[----:B------:R-:W-:-:S05]  /*224f0*/  IMAD.U32 R19, RZ, RZ, UR7 ;  /* 0x00000007ff137e24 */ /* 0x000fca000f8e00ff */
[----:B0-----:R-:W-:-:S13]  /*22500*/  ISETP.LE.AND P6, PT, R10, UR4, PT ;  /* 0x000000040a007c0c */ /* 0x001fda000bfc3270 */
[----:B------:R-:W-:Y:S05]  /*22510*/  @P6 BRA `(.L_x_1872) ;  /* 0x0000000400b06947 */ /* 0x000fea0003800000 */
[----:B------:R-:W-:Y:S01]  /*22520*/  IADD3 R7, R5, UR4, RZ ;  /* 0x0000000405077c10 */ /* 0x000fe2000fffe0ff */
[----:B------:R-:W-:Y:S01]  /*22530*/  BSSY B0, `(.L_x_1873) ;  /* 0x0000007000007945 */ /* 0x000fe20003800000 */
[----:B------:R-:W-:Y:S02]  /*22540*/  IMAD.MOV.U32 R4, RZ, RZ, RZ ;  /* 0x000000ffff047224 */ /* 0x000fe400078e00ff */
[----:B------:R-:W-:-:S13]  /*22550*/  ISETP.GE.OR P6, PT, R7, R10, !P0 ;  /* 0x0000000a0700720c */ /* 0x000fda00047c6670 */
[----:B------:R-:W-:Y:S05]  /*22560*/  @P6 BRA `(.L_x_1874) ;  /* 0x00000000000c6947 */ /* 0x000fea0003800000 */
[----:B------:R-:W0:Y:S02]  /*22570*/  LDC.64 R2, c[0x0][0xc80] ;  /* 0x00032000ff027b82 */ /* 0x000e240000000a00 */
[----:B0-----:R-:W-:-:S05]  /*22580*/  IMAD.WIDE R2, R7, 0x4, R2 ;  /* 0x0000000407027825 */ /* 0x001fca00078e0202 */
[----:B------:R0:W5:Y:S02]  /*22590*/  LDG.E R4, desc[UR60][R2.64] ;  /* 0x0000003c02047981 */ /* 0x000164000c1e1900 */
.L_x_1874:
[----:B------:R-:W-:Y:S05]  /*225a0*/  BSYNC B0 ;  /* 0x0000000000007941 */ /* 0x000fea0003800000 */
.L_x_1873:
        /* <DEDUP_REMOVED lines=15> */
[----:B------:R-:W0:Y:S02]  /*226a0*/  SHFL.IDX PT, R3, R8, 0x1f, 0x1f ;  /* 0x03e01f0008037f89 */ /* 0x000e2400000e0000 */
[----:B0-----:R-:W-:-:S04]  /*226b0*/  IMAD R3, R3, UR5, RZ ;  /* 0x0000000503037c24 */ /* 0x001fc8000f8e02ff */
[----:B------:R-:W-:-:S05]  /*226c0*/  IMAD.IADD R6, R3, 0x1, R6 ;  /* 0x0000000103067824 */ /* 0x000fca00078e0206 */
[----:B------:R-:W-:-:S13]  /*226d0*/  ISETP.GT.AND P6, PT, R6, UR6, PT ;  /* 0x0000000606007c0c */ /* 0x000fda000bfc4270 */
[----:B------:R-:W-:Y:S05]  /*226e0*/  @!P6 BRA `(.L_x_1875) ;  /* 0xfffffffc007ce947 */ /* 0x000fea000383ffff */
.L_x_1871:
        /* <DEDUP_REMOVED lines=20> */
.L_x_1876:
[----:B---3--:R-:W-:Y:S01]  /*22830*/  IMAD R16, R16, UR5, R13 ;  /* 0x0000000510107c24 */ /* 0x008fe2000f8e020d */
[----:B------:R-:W-:Y:S02]  /*22840*/  IABS R2, R6 ;  /* 0x0000000600027213 */ /* 0x000fe40000000000 */
[----:B01----:R-:W-:Y:S02]  /*22850*/  IADD3 R11, RZ, -R3, RZ ;  /* 0x80000003ff0b7210 */ /* 0x003fe40007ffe0ff */
        /* <DEDUP_REMOVED lines=11> */
[----:B------:R-:W-:Y:S01]  /*22910*/  @!P1 IMAD.IADD R3, R3, 0x1, -R12 ;  /* 0x0000000103039824 */ /* 0x000fe200078e0a0c */
[----:B------:R-:W-:Y:S02]  /*22920*/  @!P1 IADD3 R2, R2, 0x1, RZ ;  /* 0x0000000102029810 */ /* 0x000fe40007ffe0ff */
        /* <DEDUP_REMOVED lines=12> */
[----:B------:R-:W-:-:S04]  /*229f0*/  VIADDMNMX R18, R10, UR5, R7, PT ;  /* 0x000000050a127c46 */ /* 0x000fc8000b800107 */
[-C--:B------:R-:W-:Y:S02]  /*22a00*/  IABS R10, R18.reuse ;  /* 0x00000012000a7213 */ /* 0x080fe40000000000 */
[----:B------:R-:W-:Y:S02]  /*22a10*/  IABS R6, R18 ;  /* 0x0000001200067213 */ /* 0x000fe40000000000 */
[----:B------:R-:W0:Y:S08]  /*22a20*/  I2F.RP R7, R10 ;  /* 0x0000000a00077306 */ /* 0x000e300000209400 */
[----:B0-----:R-:W0:Y:S02]  /*22a30*/  MUFU.RCP R7, R7 ;  /* 0x0000000700077308 */ /* 0x001e240000001000 */
[----:B0-----:R-:W-:-:S06]  /*22a40*/  VIADD R3, R7, 0xffffffe ;  /* 0x0ffffffe07037836 */ /* 0x001fcc0000000000 */
[----:B------:R-:W0:Y:S02]  /*22a50*/  F2I.FTZ.U32.TRUNC.NTZ R3, R3 ;  /* 0x0000000300037305 */ /* 0x000e24000021f000 */
[----:B0-----:R-:W-:-:S05]  /*22a60*/  IADD3 R11, RZ, -R3, RZ ;  /* 0x80000003ff0b7210 */ /* 0x001fca0007ffe0ff */
        /* <DEDUP_REMOVED lines=15> */
[----:B------:R-:W-:-:S06]  /*22b60*/  @P0 IADD3 R2, R2, 0x1, RZ ;  /* 0x0000000102020810 */ /* 0x000fcc0007ffe0ff */
[----:B------:R-:W-:Y:S01]  /*22b70*/  @!P2 IMAD.MOV R2, RZ, RZ, -R2 ;  /* 0x000000ffff02a224 */ /* 0x000fe200078e0a02 */
[----:B------:R-:W-:Y:S01]  /*22b80*/  @!P1 LOP3.LUT R2, RZ, R18, RZ, 0x33, !PT ;  /* 0x00000012ff029212 */ /* 0x000fe200078e33ff */
[----:B------:R-:W-:-:S03]  /*22b90*/  IMAD.MOV R18, RZ, RZ, -R18 ;  /* 0x000000ffff127224 */ /* 0x000fc600078e0a12 */
[----:B------:R-:W-:Y:S01]  /*22ba0*/  LOP3.LUT R17, RZ, R2, RZ, 0x33, !PT ;  /* 0x00000002ff117212 */ /* 0x000fe200078e33ff */
[----:B------:R-:W-:-:S04]  /*22bb0*/  IMAD R18, R2, R18, R3 ;  /* 0x0000001202127224 */ /* 0x000fc800078e0203 */
[----:B------:R-:W-:Y:S01]  /*22bc0*/  IMAD.IADD R17, R4, 0x1, R17 ;  /* 0x0000000104117824 */ /* 0x000fe200078e0211 */
[----:B------:R-:W-:Y:S06]  /*22bd0*/  BRA `(.L_x_1877) ;  /* 0x00000000000c7947 */ /* 0x000fec0003800000 */
.L_x_1872:
[----:B------:R-:W-:Y:S01]  /*22be0*/  IMAD.MOV.U32 R17, RZ, RZ, RZ ;  /* 0x000000ffff117224 */ /* 0x000fe200078e00ff */
[----:B------:R-:W-:Y:S01]  /*22bf0*/  MOV R16, UR6 ;  /* 0x0000000600107c02 */ /* 0x000fe20008000f00 */
[----:B------:R-:W-:-:S07]  /*22c00*/  IMAD.MOV.U32 R18, RZ, RZ, RZ ;  /* 0x000000ffff127224 */ /* 0x000fce00078e00ff */
.L_x_1877:
[----:B------:R-:W-:-:S13]  /*22c10*/  ISETP.NE.AND P0, PT, R5, RZ, PT ;  /* 0x000000ff0500720c */ /* 0x000fda0003f05270 */
[----:B------:R-:W0:Y:S01]  /*22c20*/  @!P0 S2R R3, SR_CgaCtaId ;  /* 0x0000000000038919 */ /* 0x000e220000008800 */
[----:B------:R-:W-:-:S04]  /*22c30*/  @!P0 MOV R2, 0x400 ;  /* 0x0000040000028802 */ /* 0x000fc80000000f00 */
[----:B0-----:R-:W-:-:S05]  /*22c40*/  @!P0 LEA R2, R3, R2, 0x18 ;  /* 0x0000000203028211 */ /* 0x001fca00078ec0ff */
[----:B------:R0:W-:Y:S01]  /*22c50*/  @!P0 STS.128 [R2+0x308d0], R16 ;  /* 0x0308d01002008388 */ /* 0x0001e20000000c00 */
[----:B------:R-:W-:Y:S06]  /*22c60*/  BAR.ARV 0x5, 0x180 ;  /* 0x0146000000007b1d */ /* 0x000fec0000002000 */
.L_x_1870:
        /* <DEDUP_REMOVED lines=8> */
[C---:B------:R-:W-:Y:S01]  /*22cf0*/  IMAD.SHL.U32 R34, R0.reuse, 0x8, RZ ;  /* 0x0000000800227824 */ /* 0x040fe200078e00ff */
[----:B------:R-:W-:Y:S01]  /*22d00*/  LOP3.LUT R5, R0, 0x7f, RZ, 0xc0, !PT ;  /* 0x0000007f00057812 */ /* 0x000fe200078ec0ff */
[----:B------:R-:W-:Y:S01]  /*22d10*/  BSSY B8, `(.L_x_1878) ;  /* 0x0000673000087945 */ /* 0x000fe20003800000 */
[----:B------:R-:W-:Y:S01]  /*22d20*/  IMAD.MOV.U32 R30, RZ, RZ, 0x1 ;  /* 0x00000001ff1e7424 */ /* 0x000fe200078e00ff */
[----:B------:R-:W-:Y:S02]  /*22d30*/  CS2R R26, SRZ ;  /* 0x00000000001a7805 */ /* 0x000fe4000001ff00 */
[C---:B------:R-:W-:Y:S01]  /*22d40*/  LOP3.LUT R3, R34.reuse, 0x1f8, RZ, 0xc0, !PT ;  /* 0x000001f822037812 */ /* 0x040fe200078ec0ff */
[----:B------:R-:W-:Y:S01]  /*22d50*/  IMAD.MOV.U32 R29, RZ, RZ, 0x1 ;  /* 0x00000001ff1d7424 */ /* 0x000fe200078e00ff */
[----:B------:R-:W-:Y:S01]  /*22d60*/  LOP3.LUT R34, R34, 0x38, RZ, 0xc0, !PT ;  /* 0x0000003822227812 */ /* 0x000fe200078ec0ff */
[----:B------:R-:W-:Y:S01]  /*22d70*/  ULDC.64 UR36, c[0x0][0x198] ;  /* 0x0000660000247ab9 */ /* 0x000fe20000000a00 */
[----:B------:R-:W-:Y:S01]  /*22d80*/  LOP3.LUT R3, R3, 0x38, R0, 0x78, !PT ;  /* 0x0000003803037812 */ /* 0x000fe200078e7800 */
[----:B------:R-:W-:Y:S01]  /*22d90*/  ULDC UR38, c[0x0][0xc] ;  /* 0x0000030000267ab9 */ /* 0x000fe20000000800 */
[----:B------:R-:W-:-:S02]  /*22da0*/  SHF.L.U32 R0, R0, 0x4, RZ ;  /* 0x0000000400007819 */ /* 0x000fc400000006ff */
[C---:B------:R-:W-:Y:S02]  /*22db0*/  LOP3.LUT R37, R34.reuse, 0x40, RZ, 0xfc, !PT ;  /* 0x0000004022257812 */ /* 0x040fe400078efcff */
[----:B------:R-:W-:Y:S02]  /*22dc0*/  LOP3.LUT R36, R34, 0x80, RZ, 0xfc, !PT ;  /* 0x0000008022247812 */ /* 0x000fe400078efcff */
[----:B--2---:R-:W-:Y:S01]  /*22dd0*/  R2UR UR4, R2 ;  /* 0x00000000020472ca */ /* 0x004fe200000e0000 */
[----:B------:R-:W-:-:S05]  /*22de0*/  IMAD.SHL.U32 R2, R5, 0x8, RZ ;  /* 0x0000000805027824 */ /* 0x000fca00078e00ff */
[----:B------:R-:W-:Y:S02]  /*22df0*/  LOP3.LUT R4, R3, 0x200, R2, 0xf8, !PT ;  /* 0x0000020003047812 */ /* 0x000fe400078ef802 */
[----:B------:R-:W-:-:S03]  /*22e00*/  SHF.R.U32.HI R2, RZ, 0x3, R5 ;  /* 0x00000003ff027819 */ /* 0x000fc60000011605 */
[----:B------:R1:W-:Y:S01]  /*22e10*/  STL [R1], R4 ;  /* 0x0000000401007387 */ /* 0x0003e20000100800 */
[----:B------:R-:W-:Y:S01]  /*22e20*/  LOP3.LUT R0, R2, 0x70, R0, 0xf8, !PT ;  /* 0x0000007002007812 */ /* 0x000fe200078ef800 */
[----:B------:R-:W-:Y:S02]  /*22e30*/  ULOP3.LUT UR39, UR4, 0x2, URZ, 0xfc, !UPT ;  /* 0x0000000204277892 */ /* 0x000fe4000f8efc3f */
[----:B------:R1:W-:Y:S01]  /*22e40*/  STL [R1+0x2c], RZ ;  /* 0x00002cff01007387 */ /* 0x0003e20000100800 */
[----:B------:R-:W-:Y:S02]  /*22e50*/  UMOV UR4, 0x400 ;  /* 0x0000040000047882 */ /* 0x000fe40000000000 */
[----:B0-----:R-:W-:-:S06]  /*22e60*/  ULEA UR4, UR5, UR4, 0x18 ;  /* 0x0000000405047291 */ /* 0x001fcc000f8ec03f */
[----:B------:R-:W-:-:S04]  /*22e70*/  IMAD.U32 R23, RZ, RZ, UR4 ;  /* 0x00000004ff177e24 */ /* 0x000fc8000f8e00ff */
[----:B------:R-:W-:-:S05]  /*22e80*/  IMAD R0, R4, 0x2, R23 ;  /* 0x0000000204007824 */ /* 0x000fca00078e0217 */
[----:B------:R1:W-:Y:S02]  /*22e90*/  STL [R1+0x4], R0 ;  /* 0x0000040001007387 */ /* 0x0003e40000100800 */
.L_x_1997:
[----:B------:R-:W-:Y:S05]  /*22ea0*/  YIELD ;  /* 0x0000000000007946 */ /* 0x000fea0003800000 */
[----:B------:R-:W-:Y:S01]  /*22eb0*/  ULDC.64 UR4, c[0x0][0xa28] ;  /* 0x00028a0000047ab9 */ /* 0x000fe20000000a00 */
[----:B------:R-:W-:Y:S01]  /*22ec0*/  IMAD.MOV.U32 R11, RZ, RZ, RZ ;  /* 0x000000ffff0b7224 */ /* 0x000fe200078e00ff */
[----:B------:R-:W-:Y:S01]  /*22ed0*/  ISETP.NE.U32.AND P0, PT, RZ, UR4, PT ;  /* 0x00000004ff007c0c */ /* 0x000fe2000bf05070 */
[----:B01----:R-:W0:Y:S01]  /*22ee0*/  LDC.64 R4, c[0x0][0xa00] ;  /* 0x00028000ff047b82 */ /* 0x003e220000000a00 */
[----:B------:R-:W-:Y:S02]  /*22ef0*/  ULDC.64 UR6, c[0x0][0xa10] ;  /* 0x0002840000067ab9 */ /* 0x000fe40000000a00 */
[----:B------:R-:W-:Y:S01]  /*22f00*/  ISETP.NE.AND.EX P0, PT, RZ, UR5, PT, P0 ;  /* 0x00000005ff007c0c */ /* 0x000fe2000bf05300 */
[----:B------:R-:W-:-:S12]  /*22f10*/  ULDC.64 UR4, c[0x0][0xa18] ;  /* 0x0002860000047ab9 */ /* 0x000fd80000000a00 */
[----:B------:R-:W1:Y:S01]  /*22f20*/  @P0 LDC.64 R2, c[0x0][0xa28] ;  /* 0x00028a00ff020b82 */ /* 0x000e620000000a00 */
[----:B------:R-:W-:Y:S01]  /*22f30*/  ISETP.NE.U32.AND P1, PT, RZ, UR6, PT ;  /* 0x00000006ff007c0c */ /* 0x000fe2000bf25070 */
[----:B-1----:R-:W-:-:S05]  /*22f40*/  @P0 IMAD.WIDE R2, R19, 0x4, R2 ;  /* 0x0000000413020825 */ /* 0x002fca00078e0202 */
[----:B------:R1:W2:Y:S01]  /*22f50*/  @P0 LDG.E R11, desc[UR60][R2.64] ;  /* 0x0000003c020b0981 */ /* 0x0002a2000c1e1900 */
[----:B------:R-:W-:Y:S01]  /*22f60*/  ISETP.NE.U32.AND P0, PT, RZ, UR4, PT ;  /* 0x00000004ff007c0c */ /* 0x000fe2000bf05070 */
[----:B------:R-:W-:Y:S01]  /*22f70*/  IMAD.MOV.U32 R0, RZ, RZ, RZ ;  /* 0x000000ffff007224 */ /* 0x000fe200078e00ff */
[----:B------:R-:W-:Y:S01]  /*22f80*/  ISETP.NE.AND.EX P1, PT, RZ, UR7, PT, P1 ;  /* 0x00000007ff007c0c */ /* 0x000fe2000bf25310 */
[----:B0-----:R-:W-:Y:S01]  /*22f90*/  IMAD.WIDE R4, R19, 0x4, R4 ;  /* 0x0000000413047825 */ /* 0x001fe200078e0204 */
[----:B------:R-:W-:Y:S01]  /*22fa0*/  ISETP.NE.AND.EX P2, PT, RZ, UR5, PT, P0 ;  /* 0x00000005ff007c0c */ /* 0x000fe2000bf45300 */
[----:B------:R-:W-:Y:S01]  /*22fb0*/  ULDC.64 UR4, c[0x0][0xa00] ;  /* 0x0002800000047ab9 */ /* 0x000fe20000000a00 */
[----:B------:R-:W-:Y:S02]  /*22fc0*/  MOV R35, RZ ;  /* 0x000000ff00237202 */ /* 0x000fe40000000f00 */
[----:B------:R-:W-:Y:S01]  /*22fd0*/  ISETP.NE.U32.AND P0, PT, RZ, UR4, PT ;  /* 0x00000004ff007c0c */ /* 0x000fe2000bf05070 */
[----:B-1----:R-:W0:Y:S03]  /*22fe0*/  LDC.64 R2, c[0x0][0xa10] ;  /* 0x00028400ff027b82 */ /* 0x002e260000000a00 */
[----:B------:R-:W-:-:S05]  /*22ff0*/  ISETP.NE.AND.EX P0, PT, RZ, UR5, PT, P0 ;  /* 0x00000005ff007c0c */ /* 0x000fca000bf05300 */
[----:B------:R-:W1:Y:S08]  /*23000*/  @P2 LDC.64 R6, c[0x0][0xa18] ;  /* 0x00028600ff062b82 */ /* 0x000e700000000a00 */
[----:B------:R-:W5:Y:S01]  /*23010*/  @P0 LDG.E R35, desc[UR60][R4.64] ;  /* 0x0000003c04230981 */ /* 0x000f62000c1e1900 */
[----:B0-----:R-:W-:-:S05]  /*23020*/  IMAD.WIDE R2, R19, 0x4, R2 ;  /* 0x0000000413027825 */ /* 0x001fca00078e0202 */
[----:B------:R-:W5:Y:S01]  /*23030*/  @P1 LDG.E R0, desc[UR60][R2.64] ;  /* 0x0000003c02001981 */ /* 0x000f62000c1e1900 */
[----:B------:R-:W-:Y:S02]  /*23040*/  ULDC UR4, c[0x0][0x288] ;  /* 0x0000a20000047ab9 */ /* 0x000fe40000000800 */
[----:B------:R-:W-:Y:S01]  /*23050*/  IMAD.U32 R31, RZ, RZ, UR4 ;  /* 0x00000004ff1f7e24 */ /* 0x000fe2000f8e00ff */
[----:B------:R-:W-:Y:S02]  /*23060*/  ULDC.64 UR4, c[0x0][0x418] ;  /* 0x0001060000047ab9 */ /* 0x000fe40000000a00 */
[----:B------:R-:W-:-:S03]  /*23070*/  UISETP.NE.U32.AND UP0, UPT, UR4, URZ, UPT ;  /* 0x0000003f0400728c */ /* 0x000fc6000bf05070 */
[----:B------:R-:W-:Y:S01]  /*23080*/  ULDC UR4, c[0x0][0x424] ;  /* 0x0001090000047ab9 */ /* 0x000fe20000000800 */
[----:B------:R-:W-:Y:S01]  /*23090*/  UISETP.NE.AND.EX UP0, UPT, UR5, URZ, UPT, UP0 ;  /* 0x0000003f0500728c */ /* 0x000fe2000bf05300 */
[----:B-1----:R-:W-:Y:S02]  /*230a0*/  @P2 IMAD.WIDE R6, R19, 0x4, R6 ;  /* 0x0000000413062825 */ /* 0x002fe400078e0206 */
[----:B------:R-:W-:Y:S01]  /*230b0*/  ULDC UR5, c[0x0][0x2f0] ;  /* 0x0000bc0000057ab9 */ /* 0x000fe20000000800 */
[----:B------:R-:W-:Y:S02]  /*230c0*/  USEL UR4, UR4, 0x1, UP0 ;  /* 0x0000000104047887 */ /* 0x000fe40008000000 */
[----:B------:R0:W5:Y:S02]  /*230d0*/  @P2 LDG.E R31, desc[UR60][R6.64] ;  /* 0x0000003c061f2981 */ /* 0x000164000c1e1900 */
[----:B------:R-:W-:-:S03]  /*230e0*/  UIMAD UR4, UR4, UR5, URZ ;  /* 0x00000005040472a4 */ /* 0x000fc6000f8e023f */
[----:B------:R-:W-:-:S03]  /*230f0*/  ULDC UR5, c[0x0][0x348] ;  /* 0x0000d20000057ab9 */ /* 0x000fc60000000800 */
[----:B------:R-:W-:Y:S02]  /*23100*/  IMAD.U32 R10, RZ, RZ, UR4 ;  /* 0x00000004ff0a7e24 */ /* 0x000fe4000f8e00ff */
[----:B0-----:R-:W-:Y:S01]  /*23110*/  IMAD.U32 R6, RZ, RZ, UR5 ;  /* 0x00000005ff067e24 */ /* 0x001fe2000f8e00ff */
[----:B--2---:R0:W-:Y:S01]  /*23120*/  STL [R1+0xc], R11 ;  /* 0x00000c0b01007387 */ /* 0x0041e20000100800 */
[----:B---3--:R-:W-:Y:S05]  /*23130*/  @P2 BRA `(.L_x_1879) ;  /* 0x0000000000102947 */ /* 0x008fea0003800000 */
[----:B------:R-:W-:Y:S05]  /*23140*/  @!P0 BRA `(.L_x_1879) ;  /* 0x00000000000c8947 */ /* 0x000fea0003800000 */
[----:B------:R-:W2:Y:S04]  /*23150*/  LDG.E R8, desc[UR60][R4.64] ;  /* 0x0000003c04087981 */ /* 0x000ea8000c1e1900 */
[----:B-----5:R-:W2:Y:S02]  /*23160*/  LDG.E R31, desc[UR60][R4.64+0x4] ;  /* 0x0000043c041f7981 */ /* 0x020ea4000c1e1900 */
[----:B--2---:R-:W-:-:S07]  /*23170*/  IMAD.IADD R31, R31, 0x1, -R8 ;  /* 0x000000011f1f7824 */ /* 0x004fce00078e0a08 */
.L_x_1879:
[----:B------:R-:W-:Y:S02]  /*23180*/  ULDC.64 UR4, c[0x0][0xa20] ;  /* 0x0002880000047ab9 */ /* 0x000fe40000000a00 */
[----:B------:R-:W-:-:S04]  /*23190*/  ISETP.NE.U32.AND P0, PT, RZ, UR4, PT ;  /* 0x00000004ff007c0c */ /* 0x000fc8000bf05070 */
[----:B------:R-:W-:-:S13]  /*231a0*/  ISETP.NE.AND.EX P0, PT, RZ, UR5, PT, P0 ;  /* 0x00000005ff007c0c */ /* 0x000fda000bf05300 */
[----:B------:R-:W-:Y:S05]  /*231b0*/  @!P0 BRA `(.L_x_1880) ;  /* 0x0000000000108947 */ /* 0x000fea0003800000 */
[----:B------:R-:W1:Y:S02]  /*231c0*/  LDC.64 R4, c[0x0][0xa20] ;  /* 0x00028800ff047b82 */ /* 0x000e640000000a00 */
[----:B-1----:R-:W-:-:S05]  /*231d0*/  IMAD.WIDE R4, R19, 0x4, R4 ;  /* 0x0000000413047825 */ /* 0x002fca00078e0204 */
[----:B------:R1:W5:Y:S01]  /*231e0*/  LDG.E R10, desc[UR60][R4.64] ;  /* 0x0000003c040a7981 */ /* 0x000362000c1e1900 */
[----:B------:R-:W-:Y:S05]  /*231f0*/  BRA `(.L_x_1881) ;  /* 0x0000000000247947 */ /* 0x000fea0003800000 */
.L_x_1880:
        /* <DEDUP_REMOVED lines=8> */
[----:B--2---:R-:W-:-:S07]  /*23280*/  IADD3 R10, -R10, R7, RZ ;  /* 0x000000070a0a7210 */ /* 0x004fce0007ffe1ff */
.L_x_1881:
[----:B-1----:R-:W2:Y:S01]  /*23290*/  @P1 LDG.E R5, desc[UR60][R2.64] ;  /* 0x0000003c02051981 */ /* 0x002ea2000c1e1900 */
[----:B------:R-:W1:Y:S03]  /*232a0*/  LDC R7, c[0x0][0x448] ;  /* 0x00011200ff077b82 */ /* 0x000e660000000800 */
[----:B------:R3:W2:Y:S01]  /*232b0*/  @P1 LDG.E R4, desc[UR60][R2.64+0x4] ;  /* 0x0000043c02041981 */ /* 0x0006a2000c1e1900 */
[----:B-----5:R-:W-:Y:S02]  /*232c0*/  IMAD.IADD R10, R10, 0x1, -R11 ;  /* 0x000000010a0a7824 */ /* 0x020fe400078e0a0b */
[----:B------:R-:W-:Y:S02]  /*232d0*/  IMAD.SHL.U32 R28, R17, 0x80, RZ ;  /* 0x00000080111c7824 */ /* 0x000fe400078e00ff */
[----:B---3--:R-:W3:Y:S01]  /*232e0*/  LDC.64 R2, c[0x0][0x9e0] ;  /* 0x00027800ff027b82 */ /* 0x008ee20000000a00 */
[----:B-1----:R-:W-:Y:S01]  /*232f0*/  ISETP.NE.AND P2, PT, R7, 0x1, PT ;  /* 0x000000010700780c */ /* 0x002fe20003f45270 */
[----:B------:R-:W-:-:S12]  /*23300*/  VIADD R7, R28, 0x7f ;  /* 0x0000007f1c077836 */ /* 0x000fd80000000000 */
[----:B------:R-:W1:Y:S01]  /*23310*/  @P2 LDC R8, c[0x0][0x44c] ;  /* 0x00011300ff082b82 */ /* 0x000e620000000800 */
[----:B---3--:R-:W-:-:S07]  /*23320*/  ISETP.GE.AND P3, PT, R3, 0x1, PT ;  /* 0x000000010300780c */ /* 0x008fce0003f66270 */
[----:B------:R-:W3:Y:S01]  /*23330*/  @P2 LDC R9, c[0x0][0x450] ;  /* 0x00011400ff092b82 */ /* 0x000ee20000000800 */
[----:B--2---:R-:W-:Y:S02]  /*23340*/  @P1 IMAD.IADD R6, R4, 0x1, -R5 ;  /* 0x0000000104061824 */ /* 0x004fe400078e0a05 */
[----:B-1----:R-:W-:-:S04]  /*23350*/  @P2 IMAD.HI.U32 R4, R7, R8, RZ ;  /* 0x0000000807042227 */ /* 0x002fc800078e00ff */
[----:B------:R-:W-:Y:S01]  /*23360*/  IMAD.IADD R13, R10, 0x1, R6 ;  /* 0x000000010a0d7824 */ /* 0x000fe200078e0206 */
[----:B---3--:R-:W-:-:S04]  /*23370*/  @P2 SHF.R.U32.HI R7, RZ, R9, R4 ;  /* 0x00000009ff072219 */ /* 0x008fc80000011604 */
[----:B------:R1:W-:Y:S01]  /*23380*/  STL [R1+0x8], R13 ;  /* 0x0000080d01007387 */ /* 0x0003e20000100800 */
[C---:B------:R-:W-:Y:S02]  /*23390*/  IADD3 R4, R13.reuse, 0x5f, RZ ;  /* 0x0000005f0d047810 */ /* 0x040fe40007ffe0ff */
[----:B------:R-:W-:-:S03]  /*233a0*/  IADD3 R8, R13, 0x1, -R31 ;  /* 0x000000010d087810 */ /* 0x000fc60007ffe81f */
[----:B------:R-:W-:-:S04]  /*233b0*/  IMAD.HI R4, R4, 0x2aaaaaab, RZ ;  /* 0x2aaaaaab04047827 */ /* 0x000fc800078e02ff */
[----:B------:R-:W-:Y:S01]  /*233c0*/  IMAD.IADD R7, R8, 0x1, R7 ;  /* 0x0000000108077824 */ /* 0x000fe200078e0207 */
[----:B------:R-:W-:-:S03]  /*233d0*/  SHF.R.U32.HI R9, RZ, 0x1f, R4 ;  /* 0x0000001fff097819 */ /* 0x000fc60000011604 */
[----:B------:R-:W-:Y:S01]  /*233e0*/  IMAD.IADD R2, R7, 0x1, R2 ;  /* 0x0000000107027824 */ /* 0x000fe200078e0202 */
[----:B------:R-:W-:Y:S01]  /*233f0*/  LEA.HI.SX32 R9, R4, R9, 0x1c ;  /* 0x0000000904097211 */ /* 0x000fe200078fe2ff */
[----:B-1----:R-:W-:Y:S06]  /*23400*/  @!P3 BRA `(.L_x_1882) ;  /* 0x000000000048b947 */ /* 0x002fec0003800000 */
[C---:B------:R-:W-:Y:S01]  /*23410*/  ISETP.GT.AND P0, PT, R7.reuse, RZ, PT ;  /* 0x000000ff0700720c */ /* 0x040fe20003f04270 */
[----:B------:R-:W-:Y:S01]  /*23420*/  BSSY B0, `(.L_x_1883) ;  /* 0x000000e000007945 */ /* 0x000fe20003800000 */
[----:B0-----:R-:W-:-:S11]  /*23430*/  VIADD R11, R7, 0xffffffff ;  /* 0xffffffff070b7836 */ /* 0x001fd60000000000 */
        /* <DEDUP_REMOVED lines=8> */
.L_x_1884:
[----:B------:R-:W-:-:S13]  /*234c0*/  ISETP.NE.AND P0, PT, R3, 0x1, PT ;  /* 0x000000010300780c */ /* 0x000fda0003f05270 */
[----:B------:R-:W0:Y:S02]  /*234d0*/  @P0 LDC.64 R4, c[0x0][0x9e8] ;  /* 0x00027a00ff040b82 */ /* 0x000e240000000a00 */
[----:B0-----:R-:W-:-:S05]  /*234e0*/  @P0 IMAD.HI.U32 R4, R11, R4, RZ ;  /* 0x000000040b040227 */ /* 0x001fca00078e00ff */
[----:B------:R-:W-:-:S07]  /*234f0*/  @P0 SHF.R.U32.HI R11, RZ, R5, R4 ;  /* 0x00000005ff0b0219 */ /* 0x000fce0000011604 */
.L_x_1885:
[----:B------:R-:W-:Y:S05]  /*23500*/  BSYNC B0 ;  /* 0x0000000000007941 */ /* 0x000fea0003800000 */
.L_x_1883:
[----:B------:R-:W-:-:S05]  /*23510*/  IMAD R11, R11, R3, R3 ;  /* 0x000000030b0b7224 */ /* 0x000fca00078e0203 */
[----:B------:R-:W-:-:S07]  /*23520*/  VIMNMX R2, R2, R11, PT ;  /* 0x0000000b02027248 */ /* 0x000fce0003fe0100 */
.L_x_1882:
[----:B------:R-:W1:Y:S01]  /*23530*/  @P2 LDC R5, c[0x0][0x44c] ;  /* 0x00011300ff052b82 */ /* 0x000e620000000800 */
[----:B------:R-:W-:Y:S01]  /*23540*/  IMAD.MOV.U32 R4, RZ, RZ, R28 ;  /* 0x000000ffff047224 */ /* 0x000fe200078e001c */
[----:B------:R-:W-:Y:S01]  /*23550*/  IADD3 R7, R13, -R31, RZ ;  /* 0x8000001f0d077210 */ /* 0x000fe20007ffe0ff */
[----:B------:R-:W-:-:S05]  /*23560*/  ULDC UR4, c[0x0][0x9dc] ;  /* 0x0002770000047ab9 */ /* 0x000fca0000000800 */
[----:B------:R-:W2:Y:S01]  /*23570*/  @P2 LDC R12, c[0x0][0x450] ;  /* 0x00011400ff0c2b82 */ /* 0x000ea20000000800 */
[----:B-1----:R-:W-:-:S05]  /*23580*/  @P2 IMAD.HI.U32 R5, R28, R5, RZ ;  /* 0x000000051c052227 */ /* 0x002fca00078e00ff */
[----:B--2---:R-:W-:-:S05]  /*23590*/  @P2 SHF.R.U32.HI R4, RZ, R12, R5 ;  /* 0x0000000cff042219 */ /* 0x004fca0000011605 */
[----:B------:R-:W-:-:S04]  /*235a0*/  IMAD.IADD R12, R7, 0x1, R4 ;  /* 0x00000001070c7824 */ /* 0x000fc800078e0204 */
[----:B0-----:R-:W-:Y:S01]  /*235b0*/  VIADD R11, R12, -UR4 ;  /* 0x800000040c0b7c36 */ /* 0x001fe20008000000 */
        /* <DEDUP_REMOVED lines=11> */
.L_x_1888:
[----:B------:R-:W-:-:S13]  /*23670*/  ISETP.NE.AND P0, PT, R3, 0x1, PT ;  /* 0x000000010300780c */ /* 0x000fda0003f05270 */
[----:B------:R-:W0:Y:S02]  /*23680*/  @P0 LDC.64 R4, c[0x0][0x9e8] ;  /* 0x00027a00ff040b82 */ /* 0x000e240000000a00 */
[----:B0-----:R-:W-:-:S05]  /*23690*/  @P0 IMAD.HI.U32 R4, R12, R4, RZ ;  /* 0x000000040c040227 */ /* 0x001fca00078e00ff */
[----:B------:R-:W-:-:S07]  /*236a0*/  @P0 SHF.R.U32.HI R12, RZ, R5, R4 ;  /* 0x00000005ff0c0219 */ /* 0x000fce0000011604 */
.L_x_1889:
[----:B------:R-:W-:Y:S05]  /*236b0*/  BSYNC B0 ;  /* 0x0000000000007941 */ /* 0x000fea0003800000 */
.L_x_1887:
[----:B------:R-:W-:-:S05]  /*236c0*/  IMAD R12, R12, R3, RZ ;  /* 0x000000030c0c7224 */ /* 0x000fca00078e02ff */
[----:B------:R-:W-:-:S07]  /*236d0*/  VIMNMX R11, R11, R12, !PT ;  /* 0x0000000c0b0b7248 */ /* 0x000fce0007fe0100 */
.L_x_1886:
[----:B------:R-:W-:Y:S01]  /*236e0*/  VIADD R2, R2, 0x5f ;  /* 0x0000005f02027836 */ /* 0x000fe20000000000 */
[----:B------:R-:W-:Y:S01]  /*236f0*/  BSSY B0, `(.L_x_1890) ;  /* 0x0000158000007945 */ /* 0x000fe20003800000 */
        /* <DEDUP_REMOVED lines=11> */
[----:B------:R-:W-:-:S04]  /*237b0*/  VIMNMX R4, R5, R6, PT ;  /* 0x0000000605047248 */ /* 0x000fc80003fe0100 */
[----:B------:R-:W-:Y:S01]  /*237c0*/  ISETP.GT.AND P0, PT, R4, R3, PT ;  /* 0x000000030400720c */ /* 0x000fe20003f04270 */
[----:B------:R-:W-:-:S05]  /*237d0*/  IMAD.WIDE.U32 R2, R3, -0x55555555, RZ ;  /* 0xaaaaaaab03027825 */ /* 0x000fca00078e00ff */
[----:B------:R-:W-:-:S05]  /*237e0*/  SHF.R.U32.HI R5, RZ, 0x6, R3 ;  /* 0x00000006ff057819 */ /* 0x000fca0000011603 */
        /* <DEDUP_REMOVED lines=15> */
.L_x_2065:
[----:B-1----:R-:W-:Y:S02]  /*238e0*/  ISETP.NE.AND P0, PT, R14, RZ, PT ;  /* 0x000000ff0e00720c */ /* 0x002fe40003f05270 */
[----:B------:R-:W-:-:S11]  /*238f0*/  PLOP3.LUT P6, PT, PT, PT, PT, 0x8, 0x0 ;  /* 0x000000000000781c */ /* 0x000fd60003fce170 */
[----:B------:R-:W-:Y:S05]  /*23900*/  @P0 BRA `(.L_x_1893) ;  /* 0x00000000000c0947 */ /* 0x000fea0003800000 */
[----:B------:R-:W-:-:S03]  /*23910*/  UMOV UR4, 0xffffffff ;  /* 0xffffffff00047882 */ /* 0x000fc60000000000 */
[----:B------:R-:W-:Y:S05]  /*23920*/  BRA.DIV UR4, `(.L_x_1894) ;  /* 0x0000007204907947 */ /* 0x000fea000b800000 */
[----:B------:R-:W-:-:S13]  /*23930*/  ELECT P6, URZ, PT ;  /* 0x00000000003f782f */ /* 0x000fda00038c0000 */
.L_x_1893:
        /* <DEDUP_REMOVED lines=9> */
.L_x_2068:
[----:B------:R-:W-:Y:S05]  /*239d0*/  BSYNC B1 ;  /* 0x0000000000017941 */ /* 0x000fea0003800000 */
.L_x_1895:
        /* <DEDUP_REMOVED lines=10> */
.L_x_2069:
[----:B------:R-:W-:Y:S05]  /*23a80*/  BSYNC B2 ;  /* 0x0000000000027941 */ /* 0x000fea0003800000 */
.L_x_1899:
[----:B------:R-:W-:Y:S04]  /*23a90*/  BSSY B2, `(.L_x_1901) ;  /* 0x0000009000027945 */ /* 0x000fe80003800000 */
[----:B------:R-:W-:Y:S05]  /*23aa0*/  @P1 BRA `(.L_x_1902) ;  /* 0x00000000001c1947 */ /* 0x000fea0003800000 */
[----:B------:R-:W2:Y:S01]  /*23ab0*/  S2R R10, SR_TID.X ;  /* 0x00000000000a7919 */ /* 0x000ea20000002100 */
[----:B0-----:R-:W-:-:S04]  /*23ac0*/  IMAD.MOV.U32 R6, RZ, RZ, 0x9000 ;  /* 0x00009000ff067424 */ /* 0x001fc800078e00ff */
[----:B------:R3:W-:Y:S01]  /*23ad0*/  SYNCS.ARRIVE.TRANS64 RZ, [R3+URZ+0x30890], R6 ;  /* 0x0308900603ff79a7 */ /* 0x0007e2000800003f */
[----:B--2---:R-:W-:-:S04]  /*23ae0*/  LOP3.LUT R10, R10, 0x1f, RZ, 0xc0, !PT ;  /* 0x0000001f0a0a7812 */ /* 0x004fc800078ec0ff */
[----:B------:R-:W-:-:S13]  /*23af0*/  ISETP.NE.AND P0, PT, R10, RZ, PT ;  /* 0x000000ff0a00720c */ /* 0x000fda0003f05270 */
[----:B---3--:R-:W-:Y:S05]  /*23b00*/  @!P0 BRA `(.L_x_1902) ;  /* 0x0000000000048947 */ /* 0x008fea0003800000 */
[----:B------:R-:W-:Y:S01]  /*23b10*/  BPT.TRAP 0x1 ;  /* 0x000000040000795c */ /* 0x000fe20000300000 */
.L_x_1902:
[----:B------:R-:W-:Y:S05]  /*23b20*/  BSYNC B2 ;  /* 0x0000000000027941 */ /* 0x000fea0003800000 */
.L_x_1901:
        /* <DEDUP_REMOVED lines=8> */
[----:B------:R-:W-:Y:S01]  /*23bb0*/  VIADD R13, R6, 0x1e400 ;  /* 0x0001e400060d7836 */ /* 0x000fe20000000000 */
[----:B------:R-:W-:Y:S01]  /*23bc0*/  UIADD3.X UR5, URZ, UR37, URZ, UP0, !UPT ;  /* 0x000000253f057290 */ /* 0x000fe200087fe43f */
[----:B------:R-:W-:Y:S01]  /*23bd0*/  UMOV UR6, 0x0 ;  /* 0x0000000000067882 */ /* 0x000fe20000000000 */
[----:B------:R-:W-:-:S10]  /*23be0*/  UMOV UR7, 0x12f00000 ;  /* 0x12f0000000077882 */ /* 0x000fd40000000000 */
.L_x_1903:
        /* <DEDUP_REMOVED lines=16> */
.L_x_1904:
        /* <DEDUP_REMOVED lines=16> */
.L_x_1905:
        /* <DEDUP_REMOVED lines=13> */
.L_x_2070:
[----:B------:R-:W-:Y:S05]  /*23ec0*/  BSYNC B2 ;  /* 0x0000000000027941 */ /* 0x000fea0003800000 */
.L_x_1906:
[----:B------:R-:W-:Y:S01]  /*23ed0*/  BSSY B2, `(.L_x_1908) ;  /* 0x000000b000027945 */ /* 0x000fe20003800000 */
[----:B------:R-:W-:Y:S01]  /*23ee0*/  MOV R10, 0x0 ;  /* 0x00000000000a7802 */ /* 0x000fe20000000f00 */
[----:B01----:R-:W-:Y:S02]  /*23ef0*/  IMAD.MOV.U32 R11, RZ, RZ, 0x12f00000 ;  /* 0x12f00000ff0b7424 */ /* 0x003fe400078e00ff */
[----:B------:R-:W-:Y:S05]  /*23f00*/  @P1 BRA `(.L_x_1909) ;  /* 0x00000000001c1947 */ /* 0x000fea0003800000 */
[----:B------:R-:W0:Y:S01]  /*23f10*/  S2R R20, SR_TID.X ;  /* 0x0000000000147919 */ /* 0x000e220000002100 */
[----:B------:R-:W-:-:S04]  /*23f20*/  IMAD.MOV.U32 R13, RZ, RZ, 0x9000 ;  /* 0x00009000ff0d7424 */ /* 0x000fc800078e00ff */
[----:B------:R1:W-:Y:S01]  /*23f30*/  SYNCS.ARRIVE.TRANS64 RZ, [R3+URZ+0x308b0], R13 ;  /* 0x0308b00d03ff79a7 */ /* 0x0003e2000800003f */
[----:B0-----:R-:W-:-:S04]  /*23f40*/  LOP3.LUT R20, R20, 0x1f, RZ, 0xc0, !PT ;  /* 0x0000001f14147812 */ /* 0x001fc800078ec0ff */
[----:B------:R-:W-:-:S13]  /*23f50*/  ISETP.NE.AND P0, PT, R20, RZ, PT ;  /* 0x000000ff1400720c */ /* 0x000fda0003f05270 */
[----:B-1----:R-:W-:Y:S05]  /*23f60*/  @!P0 BRA `(.L_x_1909) ;  /* 0x0000000000048947 */ /* 0x002fea0003800000 */
[----:B------:R-:W-:Y:S01]  /*23f70*/  BPT.TRAP 0x1 ;  /* 0x000000040000795c */ /* 0x000fe20000300000 */
.L_x_1909:
[----:B------:R-:W-:Y:S05]  /*23f80*/  BSYNC B2 ;  /* 0x0000000000027941 */ /* 0x000fea0003800000 */
.L_x_1908:
[----:B------:R-:W-:Y:S01]  /*23f90*/  R2UR UR10, R14 ;  /* 0x000000000e0a72ca */ /* 0x000fe200000e0000 */
[----:B------:R-:W-:Y:S01]  /*23fa0*/  UIADD3 UR4, UP0, UR36, 0x670, URZ ;  /* 0x0000067024047890 */ /* 0x000fe2000ff1e03f */
[----:B------:R-:W-:Y:S01]  /*23fb0*/  R2UR UR6, R10 ;  /* 0x000000000a0672ca */ /* 0x000fe200000e0000 */
[----:B------:R-:W-:Y:S01]  /*23fc0*/  VIADD R3, R3, 0x308b0 ;  /* 0x000308b003037836 */ /* 0x000fe20000000000 */
[----:B------:R-:W-:Y:S01]  /*23fd0*/  R2UR UR7, R11 ;  /* 0x000000000b0772ca */ /* 0x000fe200000e0000 */
[----:B------:R-:W-:Y:S01]  /*23fe0*/  VIADD R13, R6, 0x400 ;  /* 0x00000400060d7836 */ /* 0x000fe20000000000 */
[----:B------:R-:W-:Y:S01]  /*23ff0*/  PLOP3.LUT P0, PT, PT, PT, PT, 0x80, 0x0 ;  /* 0x000000000000781c */ /* 0x000fe20003f0f070 */
[----:B------:R-:W-:-:S12]  /*24000*/  UIADD3.X UR5, URZ, UR37, URZ, UP0, !UPT ;  /* 0x000000253f057290 */ /* 0x000fd800087fe43f */
.L_x_1910:
        /* <DEDUP_REMOVED lines=15> */
.L_x_1911:
        /* <DEDUP_REMOVED lines=15> */
.L_x_1912:
        /* <DEDUP_REMOVED lines=10> */
.L_x_1898:
[----:B------:R-:W-:Y:S05]  /*24290*/  BSYNC B1 ;  /* 0x0000000000017941 */ /* 0x000fea0003800000 */
.L_x_1897:
        /* <DEDUP_REMOVED lines=9> */
.L_x_1929:
[----:B------:R-:W-:Y:S05]  /*24330*/  YIELD ;  /* 0x0000000000007946 */ /* 0x000fea0003800000 */
        /* <DEDUP_REMOVED lines=10> */
.L_x_2071:
[----:B------:R-:W-:Y:S05]  /*243e0*/  BSYNC B2 ;  /* 0x0000000000027941 */ /* 0x000fea0003800000 */
.L_x_1915:
        /* <DEDUP_REMOVED lines=9> */
.L_x_1918:
[----:B------:R-:W-:Y:S05]  /*24480*/  BSYNC B2 ;  /* 0x0000000000027941 */ /* 0x000fea0003800000 */
.L_x_1917:
        /* <DEDUP_REMOVED lines=11> */
.L_x_1919:
        /* <DEDUP_REMOVED lines=16> */
.L_x_1920:
        /* <DEDUP_REMOVED lines=16> */
.L_x_1921:
        /* <DEDUP_REMOVED lines=13> */
.L_x_2072:
[----:B------:R-:W-:Y:S05]  /*24810*/  BSYNC B2 ;  /* 0x0000000000027941 */ /* 0x000fea0003800000 */
.L_x_1922:
[----:B------:R-:W-:Y:S01]  /*24820*/  BSSY B2, `(.L_x_1924) ;  /* 0x000000b000027945 */ /* 0x000fe20003800000 */
[----:B01----:R-:W-:Y:S01]  /*24830*/  MOV R2, 0x0 ;  /* 0x0000000000027802 */ /* 0x003fe20000000f00 */
[----:B------:R-:W-:Y:S02]  /*24840*/  IMAD.MOV.U32 R3, RZ, RZ, 0x12f00000 ;  /* 0x12f00000ff037424 */ /* 0x000fe400078e00ff */
        /* <DEDUP_REMOVED lines=8> */
.L_x_1925:
[----:B------:R-:W-:Y:S05]  /*248d0*/  BSYNC B2 ;  /* 0x0000000000027941 */ /* 0x000fea0003800000 */
.L_x_1924:
        /* <DEDUP_REMOVED lines=8> */
.L_x_1926:
        /* <DEDUP_REMOVED lines=15> */
.L_x_1927:
        /* <DEDUP_REMOVED lines=15> */
.L_x_1928:
        /* <DEDUP_REMOVED lines=10> */
.L_x_1914:
[----:B------:R-:W-:Y:S05]  /*24be0*/  BSYNC B1 ;  /* 0x0000000000017941 */ /* 0x000fea0003800000 */
.L_x_1913:
[C---:B------:R-:W-:Y:S01]  /*24bf0*/  ISETP.GT.AND P2, PT, R12.reuse, R5, PT ;  /* 0x000000050c00720c */ /* 0x040fe20003f44270 */
[----:B------:R-:W-:Y:S02]  /*24c00*/  VIADD R27, R27, 0x1 ;  /* 0x000000011b1b7836 */ /* 0x000fe40000000000 */
[----:B------:R-:W-:-:S03]  /*24c10*/  VIADD R12, R12, 0xffffffff ;  /* 0xffffffff0c0c7836 */ /* 0x000fc60000000000 */
[----:B------:R-:W-:-:S04]  /*24c20*/  ISETP.NE.AND P1, PT, R27, 0x2, PT ;  /* 0x000000021b00780c */ /* 0x000fc80003f25270 */
[----:B------:R-:W-:Y:S02]  /*24c30*/  SEL R3, RZ, 0x1, P1 ;  /* 0x00000001ff037807 */ /* 0x000fe40000800000 */
[----:B------:R-:W-:Y:S02]  /*24c40*/  SEL R27, R27, RZ, P1 ;  /* 0x000000ff1b1b7207 */ /* 0x000fe40000800000 */
[----:B------:R-:W-:Y:S01]  /*24c50*/  LOP3.LUT R30, R30, R3, RZ, 0x3c, !PT ;  /* 0x000000031e1e7212 */ /* 0x000fe200078e3cff */
[----:B------:R-:W-:Y:S06]  /*24c60*/  @P2 BRA `(.L_x_1929) ;  /* 0xfffffff400b02947 */ /* 0x000fec000383ffff */
.L_x_1891:
[----:B------:R-:W-:Y:S05]  /*24c70*/  BSYNC B0 ;  /* 0x0000000000007941 */ /* 0x000fea0003800000 */
.L_x_1890:
[----:B------:R-:W1:Y:S01]  /*24c80*/  LDC R0, c[0x0][0x448] ;  /* 0x00011200ff007b82 */ /* 0x000e620000000800 */
[----:B------:R-:W-:Y:S01]  /*24c90*/  VIADD R5, R28, 0x7f ;  /* 0x0000007f1c057836 */ /* 0x000fe20000000000 */
[----:B------:R-:W-:Y:S06]  /*24ca0*/  @!P0 WARPSYNC.ALL ;  /* 0x0000000000008948 */ /* 0x000fec0003800000 */
[----:B------:R-:W2:Y:S08]  /*24cb0*/  LDC.64 R2, c[0x0][0x9e0] ;  /* 0x00027800ff027b82 */ /* 0x000eb00000000a00 */
[----:B------:R-:W-:Y:S01]  /*24cc0*/  @!P0 BAR.SYNC.DEFER_BLOCKING 0xc, 0x180 ;  /* 0x0306000000008b1d */ /* 0x000fe20000010000 */
[----:B-1----:R-:W-:-:S02]  /*24cd0*/  ISETP.NE.AND P1, PT, R0, 0x1, PT ;  /* 0x000000010000780c */ /* 0x002fc40003f25270 */
[----:B--2---:R-:W-:-:S11]  /*24ce0*/  ISETP.GE.AND P2, PT, R3, 0x1, PT ;  /* 0x000000010300780c */ /* 0x004fd60003f46270 */
[----:B------:R-:W1:Y:S08]  /*24cf0*/  @P1 LDC R0, c[0x0][0x44c] ;  /* 0x00011300ff001b82 */ /* 0x000e700000000800 */
[----:B------:R-:W2:Y:S01]  /*24d00*/  @P1 LDC R11, c[0x0][0x450] ;  /* 0x00011400ff0b1b82 */ /* 0x000ea20000000800 */
[----:B-1----:R-:W-:-:S05]  /*24d10*/  @P1 IMAD.HI.U32 R0, R5, R0, RZ ;  /* 0x0000000005001227 */ /* 0x002fca00078e00ff */
[----:B--2---:R-:W-:-:S05]  /*24d20*/  @P1 SHF.R.U32.HI R5, RZ, R11, R0 ;  /* 0x0000000bff051219 */ /* 0x004fca0000011600 */
[----:B------:R-:W-:-:S04]  /*24d30*/  IMAD.IADD R11, R8, 0x1, R5 ;  /* 0x00000001080b7824 */ /* 0x000fc800078e0205 */
[----:B------:R-:W-:Y:S01]  /*24d40*/  IMAD.IADD R2, R11, 0x1, R2 ;  /* 0x000000010b027824 */ /* 0x000fe200078e0202 */
[----:B------:R-:W-:Y:S06]  /*24d50*/  @!P2 BRA `(.L_x_1930) ;  /* 0x000000000048a947 */ /* 0x000fec0003800000 */
[C---:B------:R-:W-:Y:S01]  /*24d60*/  ISETP.GT.AND P0, PT, R11.reuse, RZ, PT ;  /* 0x000000ff0b00720c */ /* 0x040fe20003f04270 */
[----:B------:R-:W-:Y:S01]  /*24d70*/  BSSY B0, `(.L_x_1931) ;  /* 0x000000e000007945 */ /* 0x000fe20003800000 */
[----:B------:R-:W-:-:S11]  /*24d80*/  IADD3 R0, R11, -0x1, RZ ;  /* 0xffffffff0b007810 */ /* 0x000fd60007ffe0ff */
[----:B------:R-:W-:Y:S05]  /*24d90*/  @P0 BRA `(.L_x_1932) ;  /* 0x00000000001c0947 */ /* 0x000fea0003800000 */
[----:B------:R-:W-:Y:S01]  /*24da0*/  ISETP.NE.AND P0, PT, R3, 0x1, PT ;  /* 0x000000010300780c */ /* 0x000fe20003f05270 */
[----:B------:R-:W-:-:S12]  /*24db0*/  IMAD.MOV R11, RZ, RZ, -R11 ;  /* 0x000000ffff0b7224 */ /* 0x000fd800078e0a0b */
[----:B------:R-:W1:Y:S02]  /*24dc0*/  @P0 LDC.64 R4, c[0x0][0x9e8] ;  /* 0x00027a00ff040b82 */ /* 0x000e640000000a00 */
[----:B-1----:R-:W-:-:S05]  /*24dd0*/  @P0 IMAD.HI.U32 R4, R11, R4, RZ ;  /* 0x000000040b040227 */ /* 0x002fca00078e00ff */
[----:B------:R-:W-:-:S04]  /*24de0*/  @P0 SHF.R.U32.HI R11, RZ, R5, R4 ;  /* 0x00000005ff0b0219 */ /* 0x000fc80000011604 */
[----:B------:R-:W-:Y:S01]  /*24df0*/  LOP3.LUT R0, RZ, R11, RZ, 0x33, !PT ;  /* 0x0000000bff007212 */ /* 0x000fe200078e33ff */
[----:B------:R-:W-:Y:S06]  /*24e00*/  BRA `(.L_x_1933) ;  /* 0x0000000000107947 */ /* 0x000fec0003800000 */
.L_x_1932:
[----:B------:R-:W-:-:S13]  /*24e10*/  ISETP.NE.AND P0, PT, R3, 0x1, PT ;  /* 0x000000010300780c */ /* 0x000fda0003f05270 */
[----:B------:R-:W1:Y:S02]  /*24e20*/  @P0 LDC.64 R4, c[0x0][0x9e8] ;  /* 0x00027a00ff040b82 */ /* 0x000e640000000a00 */
[----:B-1----:R-:W-:-:S05]  /*24e30*/  @P0 IMAD.HI.U32 R4, R0, R4, RZ ;  /* 0x0000000400040227 */ /* 0x002fca00078e00ff */
[----:B------:R-:W-:-:S07]  /*24e40*/  @P0 SHF.R.U32.HI R0, RZ, R5, R4 ;  /* 0x00000005ff000219 */ /* 0x000fce0000011604 */
.L_x_1933:
[----:B------:R-:W-:Y:S05]  /*24e50*/  BSYNC B0 ;  /* 0x0000000000007941 */ /* 0x000fea0003800000 */
.L_x_1931:
[----:B------:R-:W-:-:S05]  /*24e60*/  IMAD R5, R0, R3, R3 ;  /* 0x0000000300057224 */ /* 0x000fca00078e0203 */
[----:B------:R-:W-:-:S07]  /*24e70*/  VIMNMX R2, R2, R5, PT ;  /* 0x0000000502027248 */ /* 0x000fce0003fe0100 */
.L_x_1930:
[----:B------:R-:W1:Y:S01]  /*24e80*/  @P1 LDC R5, c[0x0][0x44c] ;  /* 0x00011300ff051b82 */ /* 0x000e620000000800 */
[----:B------:R-:W-:Y:S01]  /*24e90*/  VIADD R2, R2, 0x5f ;  /* 0x0000005f02027836 */ /* 0x000fe20000000000 */
[----:B------:R-:W-:Y:S01]  /*24ea0*/  ULDC UR4, c[0x0][0x9dc] ;  /* 0x0002770000047ab9 */ /* 0x000fe20000000800 */
[----:B------:R-:W-:Y:S02]  /*24eb0*/  IMAD.MOV.U32 R0, RZ, RZ, R28 ;  /* 0x000000ffff007224 */ /* 0x000fe400078e001c */
[----:B------:R-:W-:-:S03]  /*24ec0*/  IMAD.HI R2, R2, 0x2aaaaaab, RZ ;  /* 0x2aaaaaab02027827 */ /* 0x000fc600078e02ff */
[----:B------:R-:W2:Y:S01]  /*24ed0*/  @P1 LDC R4, c[0x0][0x450] ;  /* 0x00011400ff041b82 */ /* 0x000ea20000000800 */
[----:B-1----:R-:W-:-:S05]  /*24ee0*/  @P1 IMAD.HI.U32 R5, R28, R5, RZ ;  /* 0x000000051c051227 */ /* 0x002fca00078e00ff */
[----:B--2---:R-:W-:Y:S02]  /*24ef0*/  @P1 SHF.R.U32.HI R0, RZ, R4, R5 ;  /* 0x00000004ff001219 */ /* 0x004fe40000011605 */
[----:B------:R-:W-:-:S03]  /*24f00*/  SHF.R.U32.HI R5, RZ, 0x1f, R2 ;  /* 0x0000001fff057819 */ /* 0x000fc60000011602 */
[----:B------:R-:W-:Y:S01]  /*24f10*/  IMAD.IADD R7, R7, 0x1, R0 ;  /* 0x0000000107077824 */ /* 0x000fe200078e0200 */
[----:B------:R-:W-:-:S03]  /*24f20*/  LEA.HI.SX32 R2, R2, R5, 0x1c ;  /* 0x0000000502027211 */ /* 0x000fc600078fe2ff */
[----:B------:R-:W-:Y:S01]  /*24f30*/  VIADD R0, R7, -UR4 ;  /* 0x8000000407007c36 */ /* 0x000fe20008000000 */
[----:B------:R-:W-:-:S05]  /*24f40*/  VIMNMX R24, R9, R2, PT ;  /* 0x0000000209187248 */ /* 0x000fca0003fe0100 */
[----:B------:R1:W-:Y:S01]  /*24f50*/  STL [R1+0x28], R24 ;  /* 0x0000281801007387 */ /* 0x0003e20000100800 */
[----:B------:R-:W-:Y:S05]  /*24f60*/  @!P2 BRA `(.L_x_1934) ;  /* 0x000000000044a947 */ /* 0x000fea0003800000 */
[----:B------:R-:W-:Y:S01]  /*24f70*/  ISETP.GT.AND P0, PT, R7, -0x1, PT ;  /* 0xffffffff0700780c */ /* 0x000fe20003f04270 */
[----:B------:R-:W-:-:S12]  /*24f80*/  BSSY B0, `(.L_x_1935) ;  /* 0x000000d000007945 */ /* 0x000fd80003800000 */
[----:B------:R-:W-:Y:S05]  /*24f90*/  @P0 BRA `(.L_x_1936) ;  /* 0x00000000001c0947 */ /* 0x000fea0003800000 */
[----:B------:R-:W-:Y:S02]  /*24fa0*/  ISETP.NE.AND P0, PT, R3, 0x1, PT ;  /* 0x000000010300780c */ /* 0x000fe40003f05270 */
[----:B------:R-:W-:-:S11]  /*24fb0*/  LOP3.LUT R7, RZ, R7, RZ, 0x33, !PT ;  /* 0x00000007ff077212 */ /* 0x000fd600078e33ff */
[----:B------:R-:W2:Y:S02]  /*24fc0*/  @P0 LDC.64 R4, c[0x0][0x9e8] ;  /* 0x00027a00ff040b82 */ /* 0x000ea40000000a00 */
[----:B--2---:R-:W-:-:S05]  /*24fd0*/  @P0 IMAD.HI.U32 R4, R7, R4, RZ ;  /* 0x0000000407040227 */ /* 0x004fca00078e00ff */
[----:B------:R-:W-:-:S04]  /*24fe0*/  @P0 SHF.R.U32.HI R7, RZ, R5, R4 ;  /* 0x00000005ff070219 */ /* 0x000fc80000011604 */
[----:B------:R-:W-:Y:S01]  /*24ff0*/  LOP3.LUT R7, RZ, R7, RZ, 0x33, !PT ;  /* 0x00000007ff077212 */ /* 0x000fe200078e33ff */
[----:B------:R-:W-:Y:S06]  /*25000*/  BRA `(.L_x_1937) ;  /* 0x0000000000107947 */ /* 0x000fec0003800000 */
.L_x_1936:
[----:B------:R-:W-:-:S13]  /*25010*/  ISETP.NE.AND P0, PT, R3, 0x1, PT ;  /* 0x000000010300780c */ /* 0x000fda0003f05270 */
[----:B------:R-:W2:Y:S02]  /*25020*/  @P0 LDC.64 R4, c[0x0][0x9e8] ;  /* 0x00027a00ff040b82 */ /* 0x000ea40000000a00 */
[----:B--2---:R-:W-:-:S05]  /*25030*/  @P0 IMAD.HI.U32 R4, R7, R4, RZ ;  /* 0x0000000407040227 */ /* 0x004fca00078e00ff */
[----:B------:R-:W-:-:S07]  /*25040*/  @P0 SHF.R.U32.HI R7, RZ, R5, R4 ;  /* 0x00000005ff070219 */ /* 0x000fce0000011604 */
.L_x_1937:
[----:B------:R-:W-:Y:S05]  /*25050*/  BSYNC B0 ;  /* 0x0000000000007941 */ /* 0x000fea0003800000 */
.L_x_1935:
[----:B------:R-:W-:-:S05]  /*25060*/  IMAD R3, R7, R3, RZ ;  /* 0x0000000307037224 */ /* 0x000fca00078e02ff */
[----:B------:R-:W-:-:S07]  /*25070*/  VIMNMX R0, R0, R3, !PT ;  /* 0x0000000300007248 */ /* 0x000fce0007fe0100 */
.L_x_1934:
[----:B------:R-:W-:Y:S01]  /*25080*/  IMAD.HI R0, R0, 0x2aaaaaab, RZ ;  /* 0x2aaaaaab00007827 */ /* 0x000fe200078e02ff */
[----:B------:R-:W-:Y:S04]  /*25090*/  BSSY B7, `(.L_x_1938) ;  /* 0x0000379000077945 */ /* 0x000fe80003800000 */
[----:B------:R-:W-:-:S04]  /*250a0*/  SHF.R.U32.HI R3, RZ, 0x1f, R0 ;  /* 0x0000001fff037819 */ /* 0x000fc80000011600 */
[----:B------:R-:W-:-:S04]  /*250b0*/  LEA.HI.SX32 R3, R0, R3, 0x1c ;  /* 0x0000000300037211 */ /* 0x000fc800078fe2ff */
[----:B------:R-:W-:-:S04]  /*250c0*/  VIMNMX R2, RZ, R3, !PT ;  /* 0x00000003ff027248 */ /* 0x000fc80007fe0100 */
[----:B------:R-:W-:Y:S01]  /*250d0*/  ISETP.GT.AND P0, PT, R24, R2, PT ;  /* 0x000000021800720c */ /* 0x000fe20003f04270 */
[----:B------:R2:W-:-:S12]  /*250e0*/  STL [R1+0x10], R2 ;  /* 0x0000100201007387 */ /* 0x0005d80000100800 */
[----:B--2---:R-:W-:Y:S05]  /*250f0*/  @P0 BRA `(.L_x_1939) ;  /* 0x0000000000440947 */ /* 0x004fea0003800000 */
[----:B------:R-:W2:Y:S02]  /*25100*/  S2R R2, SR_TID.X ;  /* 0x0000000000027919 */ /* 0x000ea40000002100 */
[----:B--2---:R-:W-:-:S04]  /*25110*/  LOP3.LUT R2, R2, 0x7f, RZ, 0xc0, !PT ;  /* 0x0000007f02027812 */ /* 0x004fc800078ec0ff */
[----:B------:R-:W-:-:S13]  /*25120*/  ISETP.NE.AND P0, PT, R2, RZ, PT ;  /* 0x000000ff0200720c */ /* 0x000fda0003f05270 */
[----:B------:R-:W-:Y:S05]  /*25130*/  @P0 BRA `(.L_x_1940) ;  /* 0x0000003400b80947 */ /* 0x000fea0003800000 */
[----:B------:R-:W2:Y:S01]  /*25140*/  S2R R5, SR_LANEID ;  /* 0x0000000000057919 */ /* 0x000ea20000000000 */
[----:B------:R-:W-:Y:S01]  /*25150*/  VOTEU.ANY UR4, UPT, PT ;  /* 0x0000000000047886 */ /* 0x000fe200038e0100 */
[----:B------:R-:W3:Y:S01]  /*25160*/  LDC.64 R2, c[0x0][0xc60] ;  /* 0x00031800ff027b82 */ /* 0x000ee20000000a00 */
[----:B------:R-:W2:Y:S02]  /*25170*/  FLO.U32 R0, UR4 ;  /* 0x0000000400007d00 */ /* 0x000ea400080e0000 */
[----:B--2---:R-:W-:-:S06]  /*25180*/  ISETP.EQ.U32.AND P0, PT, R0, R5, PT ;  /* 0x000000050000720c */ /* 0x004fcc0003f02070 */
[----:B------:R-:W3:Y:S07]  /*25190*/  POPC R5, UR4 ;  /* 0x0000000400057d09 */ /* 0x000eee0008000000 */
[----:B---3--:R-:W2:Y:S01]  /*251a0*/  @P0 ATOMG.E.ADD.STRONG.GPU PT, R3, desc[UR60][R2.64], R5 ;  /* 0x00000005020309a8 */ /* 0x008ea200081ee1fc */
[----:B------:R-:W3:Y:S02]  /*251b0*/  S2R R4, SR_LTMASK ;  /* 0x0000000000047919 */ /* 0x000ee40000003900 */
[----:B---3--:R-:W-:-:S04]  /*251c0*/  LOP3.LUT R4, R4, UR4, RZ, 0xc0, !PT ;  /* 0x0000000404047c12 */ /* 0x008fc8000f8ec0ff */
[----:B------:R-:W3:Y:S01]  /*251d0*/  POPC R7, R4 ;  /* 0x0000000400077309 */ /* 0x000ee20000000000 */
[----:B--2---:R-:W3:Y:S02]  /*251e0*/  SHFL.IDX PT, R0, R3, R0, 0x1f ;  /* 0x00001f0003007589 */ /* 0x004ee400000e0000 */
[----:B---3--:R-:W-:Y:S01]  /*251f0*/  IADD3 R16, R0, UR38, R7 ;  /* 0x0000002600107c10 */ /* 0x008fe2000fffe007 */
[----:B------:R-:W-:Y:S06]  /*25200*/  BRA `(.L_x_1940) ;  /* 0x0000003400847947 */ /* 0x000fec0003800000 */
.L_x_1939:
        /* <DEDUP_REMOVED lines=10> */
[----:B------:R-:W2:Y:S01]  /*252b0*/  LDC.64 R2, c[0x4][R2] ;  /* 0x0100000002027b82 */ /* 0x000ea20000000a00 */
[----:B------:R-:W-:Y:S02]  /*252c0*/  IMAD.U32 R5, RZ, RZ, UR7 ;  /* 0x00000007ff057e24 */ /* 0x000fe4000f8e00ff */
[----:B0-----:R-:W-:Y:S02]  /*252d0*/  IMAD.U32 R6, RZ, RZ, UR8 ;  /* 0x00000008ff067e24 */ /* 0x001fe4000f8e00ff */
[----:B------:R-:W-:-:S02]  /*252e0*/  IMAD.U32 R7, RZ, RZ, UR9 ;  /* 0x00000009ff077e24 */ /* 0x000fc4000f8e00ff */
[----:B------:R-:W-:Y:S02]  /*252f0*/  IMAD.U32 R10, RZ, RZ, UR4 ;  /* 0x00000004ff0a7e24 */ /* 0x000fe4000f8e00ff */
[----:B------:R-:W-:Y:S02]  /*25300*/  IMAD.MOV.U32 R8, RZ, RZ, 0x70 ;  /* 0x00000070ff087424 */ /* 0x000fe400078e00ff */
[----:B------:R-:W-:Y:S02]  /*25310*/  IMAD.MOV.U32 R12, RZ, RZ, 0x1 ;  /* 0x00000001ff0c7424 */ /* 0x000fe400078e00ff */
[----:B------:R-:W-:-:S07]  /*25320*/  IMAD.MOV.U32 R13, RZ, RZ, RZ ;  /* 0x000000ffff0d7224 */ /* 0x000fce00078e00ff */
[----:B------:R-:W-:-:S07]  /*25330*/  LEPC R20, `(.L_x_1942) ;  /* 0x000000001014794e */ /* 0x000fce0000000000 */
[----:B-12---:R-:W-:Y:S05]  /*25340*/  CALL.ABS.NOINC R2 ;  /* 0x0000000002007343 */ /* 0x006fea0003c00000 */
.L_x_1942:
[----:B------:R-:W-:Y:S05]  /*25350*/  BSYNC B6 ;  /* 0x0000000000067941 */ /* 0x000fea0003800000 */
.L_x_1941:
        /* <DEDUP_REMOVED lines=8> */
[----:B------:R2:W3:Y:S01]  /*253e0*/  LDC.64 R2, c[0x4][R17] ;  /* 0x0100000011027b82 */ /* 0x0004e20000000a00 */
[----:B------:R-:W-:Y:S01]  /*253f0*/  IMAD.U32 R4, RZ, RZ, UR6 ;  /* 0x00000006ff047e24 */ /* 0x000fe2000f8e00ff */
[----:B------:R-:W-:Y:S01]  /*25400*/  MOV R5, UR7 ;  /* 0x0000000700057c02 */ /* 0x000fe20008000f00 */
[----:B0-----:R-:W-:Y:S01]  /*25410*/  IMAD.U32 R6, RZ, RZ, UR8 ;  /* 0x00000008ff067e24 */ /* 0x001fe2000f8e00ff */
[----:B------:R-:W-:Y:S01]  /*25420*/  MOV R12, 0x1 ;  /* 0x00000001000c7802 */ /* 0x000fe20000000f00 */
[----:B------:R-:W-:Y:S02]  /*25430*/  IMAD.U32 R7, RZ, RZ, UR9 ;  /* 0x00000009ff077e24 */ /* 0x000fe4000f8e00ff */
[----:B------:R-:W-:-:S02]  /*25440*/  IMAD.U32 R10, RZ, RZ, UR4 ;  /* 0x00000004ff0a7e24 */ /* 0x000fc4000f8e00ff */
[----:B------:R-:W-:Y:S02]  /*25450*/  IMAD.U32 R11, RZ, RZ, UR5 ;  /* 0x00000005ff0b7e24 */ /* 0x000fe4000f8e00ff */
[----:B------:R-:W-:Y:S02]  /*25460*/  IMAD.MOV.U32 R8, RZ, RZ, 0x70 ;  /* 0x00000070ff087424 */ /* 0x000fe400078e00ff */
[----:B--2---:R-:W-:-:S07]  /*25470*/  IMAD.MOV.U32 R13, RZ, RZ, RZ ;  /* 0x000000ffff0d7224 */ /* 0x004fce00078e00ff */
[----:B------:R-:W-:-:S07]  /*25480*/  LEPC R20, `(.L_x_1945) ;  /* 0x000000001014794e */ /* 0x000fce0000000000 */
[----:B-1-3--:R-:W-:Y:S05]  /*25490*/  CALL.ABS.NOINC R2 ;  /* 0x0000000002007343 */ /* 0x00afea0003c00000 */
.L_x_1945:
[----:B------:R0:W1:Y:S01]  /*254a0*/  LDC.64 R2, c[0x4][R17] ;  /* 0x0100000011027b82 */ /* 0x0000620000000a00 */
[----:B------:R-:W-:Y:S01]  /*254b0*/  ULDC.64 UR4, c[0x4][0x88] ;  /* 0x0100220000047ab9 */ /* 0x000fe20000000a00 */
[----:B------:R-:W-:Y:S01]  /*254c0*/  ULDC.64 UR6, c[0x4][0x90] ;  /* 0x0100240000067ab9 */ /* 0x000fe20000000a00 */
[----:B------:R-:W-:Y:S01]  /*254d0*/  ULDC.64 UR8, c[0x4][0x18] ;  /* 0x0100060000087ab9 */ /* 0x000fe20000000a00 */
[----:B------:R-:W-:Y:S01]  /*254e0*/  IMAD.U32 R4, RZ, RZ, UR4 ;  /* 0x00000004ff047e24 */ /* 0x000fe2000f8e00ff */
[----:B------:R-:W-:Y:S01]  /*254f0*/  MOV R10, UR8 ;  /* 0x00000008000a7c02 */ /* 0x000fe20008000f00 */
        /* <DEDUP_REMOVED lines=9> */
.L_x_1944:
[----:B------:R-:W-:Y:S05]  /*25590*/  BSYNC B6 ;  /* 0x0000000000067941 */ /* 0x000fea0003800000 */
.L_x_1943:
[----:B------:R-:W-:Y:S01]  /*255a0*/  ULDC.64 UR4, c[0x0][0x9f8] ;  /* 0x00027e0000047ab9 */ /* 0x000fe20000000a00 */
[----:B------:R-:W2:Y:S01]  /*255b0*/  LDL R21, [R1+0x8] ;  /* 0x0000080001157983 */ /* 0x000ea20000100800 */
[----:B------:R-:W-:-:S03]  /*255c0*/  ISETP.NE.U32.AND P0, PT, RZ, UR4, PT ;  /* 0x00000004ff007c0c */ /* 0x000fc6000bf05070 */
[----:B------:R-:W3:Y:S01]  /*255d0*/  LDL R20, [R1+0xc] ;  /* 0x00000c0001147983 */ /* 0x000ee20000100800 */
[----:B------:R-:W-:Y:S01]  /*255e0*/  ISETP.NE.AND.EX P0, PT, RZ, UR5, PT, P0 ;  /* 0x00000005ff007c0c */ /* 0x000fe2000bf05300 */
[----:B------:R-:W-:Y:S01]  /*255f0*/  IMAD.MOV.U32 R33, RZ, RZ, R19 ;  /* 0x000000ffff217224 */ /* 0x000fe200078e0013 */
[----:B------:R-:W4:Y:S01]  /*25600*/  LDC R0, c[0x0][0x430] ;  /* 0x00010c00ff007b82 */ /* 0x000f220000000800 */
[----:B------:R-:W0:Y:S01]  /*25610*/  S2R R17, SR_TID.X ;  /* 0x0000000000117919 */ /* 0x000e220000002100 */
[----:B------:R-:W-:Y:S01]  /*25620*/  LOP3.LUT R22, R22, 0xfffffff7, RZ, 0xc0, !PT ;  /* 0xfffffff716167812 */ /* 0x000fe200078ec0ff */
[----:B------:R-:W-:-:S08]  /*25630*/  ULDC UR4, c[0x0][0x2f4] ;  /* 0x0000bd0000047ab9 */ /* 0x000fd00000000800 */
[----:B------:R-:W1:Y:S01]  /*25640*/  @P0 LDC.64 R2, c[0x0][0x9f8] ;  /* 0x00027e00ff020b82 */ /* 0x000e620000000a00 */
[----:B0-----:R-:W-:Y:S01]  /*25650*/  LOP3.LUT R17, R17, 0x7f, RZ, 0xc0, !PT ;  /* 0x0000007f11117812 */ /* 0x001fe200078ec0ff */
[----:B-1----:R-:W-:-:S03]  /*25660*/  @P0 IMAD.WIDE R2, R19, 0x4, R2 ;  /* 0x0000000413020825 */ /* 0x002fc600078e0202 */
[----:B------:R-:W-:Y:S02]  /*25670*/  SHF.R.U32.HI R25, RZ, 0x3, R17 ;  /* 0x00000003ff197819 */ /* 0x000fe40000011611 */
[----:B------:R0:W3:Y:S01]  /*25680*/  @P0 LDG.E R33, desc[UR60][R2.64] ;  /* 0x0000003c02210981 */ /* 0x0000e2000c1e1900 */
[----:B----4-:R-:W-:Y:S01]  /*25690*/  ISETP.NE.AND P1, PT, R0, 0x1, PT ;  /* 0x000000010000780c */ /* 0x010fe20003f25270 */
[----:B------:R-:W1:-:S12]  /*256a0*/  S2R R17, SR_TID.X ;  /* 0x0000000000117919 */ /* 0x000e580000002100 */
[----:B------:R-:W4:Y:S08]  /*256b0*/  @P1 LDC R4, c[0x0][0x434] ;  /* 0x00010d00ff041b82 */ /* 0x000f300000000800 */
[----:B------:R-:W0:Y:S01]  /*256c0*/  @P1 LDC R6, c[0x0][0x438] ;  /* 0x00010e00ff061b82 */ /* 0x000e220000000800 */
[----:B-1----:R-:W-:-:S04]  /*256d0*/  SHF.L.U32 R17, R17, 0x4, RZ ;  /* 0x0000000411117819 */ /* 0x002fc800000006ff */
[----:B------:R-:W-:Y:S01]  /*256e0*/  LOP3.LUT R17, R25, 0x70, R17, 0xf8, !PT ;  /* 0x0000007019117812 */ /* 0x000fe200078ef811 */
[----:B------:R-:W-:-:S04]  /*256f0*/  VIADD R25, R24, 0xffffffff ;  /* 0xffffffff18197836 */ /* 0x000fc80000000000 */
[----:B------:R-:W-:Y:S01]  /*25700*/  IMAD R5, R25, 0x60, R17 ;  /* 0x0000006019057824 */ /* 0x000fe200078e0211 */
[----:B------:R-:W-:Y:S01]  /*25710*/  ISETP.GE.AND P3, PT, R34, UR4, PT ;  /* 0x0000000422007c0c */ /* 0x000fe2000bf66270 */
[----:B------:R-:W-:-:S03]  /*25720*/  UMOV UR5, 0xffffffff ;  /* 0xffffffff00057882 */ /* 0x000fc60000000000 */
[----:B--2---:R-:W-:-:S04]  /*25730*/  ISETP.GE.AND P0, PT, R5, R21, PT ;  /* 0x000000150500720c */ /* 0x004fc80003f06270 */
[----:B------:R-:W-:Y:S01]  /*25740*/  ISETP.GT.U32.OR P0, PT, R17, 0x5f, P0 ;  /* 0x0000005f1100780c */ /* 0x000fe20000704470 */
[----:B---3--:R-:W-:-:S04]  /*25750*/  IMAD.IADD R5, R5, 0x1, R20 ;  /* 0x0000000105057824 */ /* 0x008fc800078e0214 */
[----:B----4-:R-:W-:-:S04]  /*25760*/  @P1 IMAD.HI.U32 R7, R5, R4, RZ ;  /* 0x0000000405071227 */ /* 0x010fc800078e00ff */
[----:B------:R-:W-:Y:S01]  /*25770*/  IMAD.MOV.U32 R4, RZ, RZ, R5 ;  /* 0x000000ffff047224 */ /* 0x000fe200078e0005 */
[----:B0-----:R-:W-:-:S03]  /*25780*/  @P1 SHF.R.U32.HI R4, RZ, R6, R7 ;  /* 0x00000006ff041219 */ /* 0x001fc60000011607 */
[----:B------:R-:W0:Y:S02]  /*25790*/  @!P0 LDC.64 R2, c[0x0][0x428] ;  /* 0x00010a00ff028b82 */ /* 0x000e240000000a00 */
[----:B------:R-:W-:-:S04]  /*257a0*/  IMAD.MOV R6, RZ, RZ, -R4 ;  /* 0x000000ffff067224 */ /* 0x000fc800078e0a04 */
[----:B------:R-:W-:Y:S01]  /*257b0*/  IMAD R0, R0, R6, R5 ;  /* 0x0000000600007224 */ /* 0x000fe200078e0205 */
[--C-:B------:R-:W-:Y:S02]  /*257c0*/  @!P0 SHF.R.S32.HI R5, RZ, 0x1f, R4.reuse ;  /* 0x0000001fff058819 */ /* 0x100fe40000011404 */
[----:B------:R-:W-:Y:S01]  /*257d0*/  SHF.R.S32.HI R8, RZ, 0x1f, R33 ;  /* 0x0000001fff087819 */ /* 0x000fe20000011421 */
[----:B0-----:R-:W-:-:S04]  /*257e0*/  @!P0 IMAD.WIDE.U32 R4, R33, R2, R4 ;  /* 0x0000000221048225 */ /* 0x001fc800078e0004 */
[----:B------:R-:W-:Y:S01]  /*257f0*/  @!P0 IMAD R6, R8, R2, RZ ;  /* 0x0000000208068224 */ /* 0x000fe200078e02ff */
[----:B------:R0:W-:Y:S03]  /*25800*/  STL [R1+0x14], R8 ;  /* 0x0000140801007387 */ /* 0x0001e60000100800 */
[----:B------:R-:W-:Y:S02]  /*25810*/  @!P0 IMAD R6, R33, R3, R6 ;  /* 0x0000000321068224 */ /* 0x000fe400078e0206 */
[----:B------:R-:W1:Y:S02]  /*25820*/  @!P0 LDC.64 R2, c[0x0][0x418] ;  /* 0x00010600ff028b82 */ /* 0x000e640000000a00 */
[----:B------:R-:W-:Y:S02]  /*25830*/  @!P0 IMAD.IADD R6, R5, 0x1, R6 ;  /* 0x0000000105068824 */ /* 0x000fe400078e0206 */
[----:B------:R-:W-:Y:S01]  /*25840*/  IMAD.U32 R5, RZ, RZ, UR39 ;  /* 0x00000027ff057e24 */ /* 0x000fe2000f8e00ff */
[----:B-1----:R-:W-:-:S04]  /*25850*/  @!P0 LEA R2, P1, R4, R2, 0x2 ;  /* 0x0000000204028211 */ /* 0x002fc800078210ff */
[----:B------:R-:W-:Y:S02]  /*25860*/  @!P0 LEA.HI.X R3, R4, R3, R6, 0x2, P1 ;  /* 0x0000000304038211 */ /* 0x000fe400008f1406 */
[----:B------:R-:W-:-:S06]  /*25870*/  MOV R4, RZ ;  /* 0x000000ff00047202 */ /* 0x000fcc0000000f00 */
[----:B------:R0:W5:Y:S01]  /*25880*/  @!P0 LDG.E R4, desc[UR60][R2.64] ;  /* 0x0000003c02048981 */ /* 0x000162000c1e1900 */
[----:B------:R-:W-:Y:S02]  /*25890*/  ISETP.GT.U32.AND P0, PT, R17, 0x5f, PT ;  /* 0x0000005f1100780c */ /* 0x000fe40003f04070 */
[----:B------:R-:W-:Y:S02]  /*258a0*/  ISETP.NE.AND P2, PT, R5, 0x3, PT ;  /* 0x000000030500780c */ /* 0x000fe40003f45270 */
[----:B------:R-:W-:-:S09]  /*258b0*/  ISETP.GE.AND P1, PT, R37, UR4, PT ;  /* 0x0000000425007c0c */ /* 0x000fd2000bf26270 */
[----:B------:R-:W-:Y:S02]  /*258c0*/  @P0 LOP3.LUT R22, R22, 0x8, RZ, 0xfc, !PT ;  /* 0x0000000816160812 */ /* 0x000fe400078efcff */
[----:B------:R-:W-:Y:S02]  /*258d0*/  ISETP.GE.AND P0, PT, R36, UR4, PT ;  /* 0x0000000424007c0c */ /* 0x000fe4000bf06270 */
[----:B------:R-:W-:-:S04]  /*258e0*/  LOP3.LUT R22, R22, 0xffffffef, RZ, 0xc0, !PT ;  /* 0xffffffef16167812 */ /* 0x000fc800078ec0ff */
[----:B------:R-:W-:-:S04]  /*258f0*/  @P2 LOP3.LUT R22, R22, 0x10, RZ, 0xfc, !PT ;  /* 0x0000001016162812 */ /* 0x000fc800078efcff */
[----:B------:R-:W-:-:S04]  /*25900*/  LOP3.LUT R22, R22, 0xfffffffb, RZ, 0xc0, !PT ;  /* 0xfffffffb16167812 */ /* 0x000fc800078ec0ff */
[----:B------:R-:W-:-:S04]  /*25910*/  @P3 LOP3.LUT R22, R22, 0x4, RZ, 0xfc, !PT ;  /* 0x0000000416163812 */ /* 0x000fc800078efcff */
[----:B------:R-:W-:-:S04]  /*25920*/  LOP3.LUT R22, R22, 0xfffffffe, RZ, 0xc0, !PT ;  /* 0xfffffffe16167812 */ /* 0x000fc800078ec0ff */
[----:B------:R-:W-:-:S04]  /*25930*/  LOP3.LUT R22, R22, 0xfffffffd, RZ, 0xc0, !PT ;  /* 0xfffffffd16167812 */ /* 0x000fc800078ec0ff */
[----:B------:R-:W-:-:S04]  /*25940*/  @P1 LOP3.LUT R22, R22, 0x2, RZ, 0xfc, !PT ;  /* 0x0000000216161812 */ /* 0x000fc800078efcff */
[----:B------:R-:W-:Y:S01]  /*25950*/  @P0 LOP3.LUT R22, R22, 0x1, RZ, 0xfc, !PT ;  /* 0x0000000116160812 */ /* 0x000fe200078efcff */
[----:B0-----:R-:W-:Y:S06]  /*25960*/  BRA.DIV UR5, `(.L_x_1946) ;  /* 0x0000005605047947 */ /* 0x001fec000b800000 */
.L_x_2075:
[----:B------:R-:W-:Y:S01]  /*25970*/  SHF.R.S32.HI R32, RZ, 0x1f, R18 ;  /* 0x0000001fff207819 */ /* 0x000fe20000011412 */
[----:B------:R-:W-:Y:S06]  /*25980*/  @!P2 BRA `(.L_x_1947) ;  /* 0x000000000004a947 */ /* 0x000fec0003800000 */
[----:B------:R-:W-:Y:S01]  /*25990*/  BPT.TRAP 0x1 ;  /* 0x000000040000795c */ /* 0x000fe20000300000 */
.L_x_1947:
        /* <DEDUP_REMOVED lines=25> */
.L_x_2076:
[----:B------:R-:W-:Y:S05]  /*25b30*/  BSYNC B0 ;  /* 0x0000000000007941 */ /* 0x000fea0003800000 */
.L_x_1948:
[----:B------:R-:W2:Y:S01]  /*25b40*/  LDL R10, [R1+0x8] ;  /* 0x00000800010a7983 */ /* 0x000ea20000100800 */
[----:B------:R-:W-:-:S03]  /*25b50*/  ULDC.64 UR4, c[0x0][0x300] ;  /* 0x0000c00000047ab9 */ /* 0x000fc60000000a00 */
[----:B------:R-:W3:Y:S01]  /*25b60*/  LDL R8, [R1] ;  /* 0x0000000001087983 */ /* 0x000ee20000100800 */
[----:B------:R-:W-:Y:S01]  /*25b70*/  IMAD R5, R5, UR4, RZ ;  /* 0x0000000405057c24 */ /* 0x000fe2000f8e02ff */
[----:B------:R-:W-:Y:S01]  /*25b80*/  LOP3.LUT P4, RZ, R22, 0x4, RZ, 0xc0, !PT ;  /* 0x0000000416ff7812 */ /* 0x000fe2000788c0ff */
[----:B0-----:R-:W-:Y:S01]  /*25b90*/  IMAD.WIDE.U32 R2, R0, UR4, RZ ;  /* 0x0000000400027c25 */ /* 0x001fe2000f8e00ff */
[----:B------:R-:W0:Y:S01]  /*25ba0*/  S2R R9, SR_TID.X ;  /* 0x0000000000097919 */ /* 0x000e220000002100 */
[----:B------:R-:W-:Y:S02]  /*25bb0*/  LOP3.LUT P3, RZ, R22, 0x2, RZ, 0xc0, !PT ;  /* 0x0000000216ff7812 */ /* 0x000fe4000786c0ff */
[----:B------:R-:W-:Y:S01]  /*25bc0*/  IMAD R5, R0, UR5, R5 ;  /* 0x0000000500057c24 */ /* 0x000fe2000f8e0205 */
[----:B------:R-:W-:Y:S01]  /*25bd0*/  ULDC.64 UR4, c[0x0][0x310] ;  /* 0x0000c40000047ab9 */ /* 0x000fe20000000a00 */
[----:B------:R-:W-:Y:S01]  /*25be0*/  LOP3.LUT P2, RZ, R22, 0x1, RZ, 0xc0, !PT ;  /* 0x0000000116ff7812 */ /* 0x000fe2000784c0ff */
[----:B------:R-:W-:-:S02]  /*25bf0*/  IMAD R6, R6, UR4, RZ ;  /* 0x0000000406067c24 */ /* 0x000fc4000f8e02ff */
[----:B------:R-:W-:Y:S02]  /*25c00*/  IADD3 R3, R3, R5, RZ ;  /* 0x0000000503037210 */ /* 0x000fe40007ffe0ff */
        /* <DEDUP_REMOVED lines=11> */
[----:B0-----:R-:W-:-:S03]  /*25cc0*/  LOP3.LUT R9, R9, 0x7f, RZ, 0xc0, !PT ;  /* 0x0000007f09097812 */ /* 0x001fc600078ec0ff */
[----:B------:R-:W-:Y:S02]  /*25cd0*/  LEA.HI.X R0, R2, UR5, R0, 0x1, P0 ;  /* 0x0000000502007c11 */ /* 0x000fe400080f0c00 */
[----:B------:R-:W-:Y:S01]  /*25ce0*/  SHF.R.U32.HI R9, RZ, 0x3, R9 ;  /* 0x00000003ff097819 */ /* 0x000fe20000011609 */
[----:B--2---:R-:W-:-:S04]  /*25cf0*/  IMAD R6, R25, -0x60, R10 ;  /* 0xffffffa019067824 */ /* 0x004fc800078e020a */
[----:B------:R-:W-:Y:S02]  /*25d00*/  IMAD.IADD R6, R6, 0x1, -R9 ;  /* 0x0000000106067824 */ /* 0x000fe400078e0a09 */
[----:B---3--:R-:W-:-:S03]  /*25d10*/  IMAD R5, R26, 0x4800, R8 ;  /* 0x000048001a057824 */ /* 0x008fc600078e0208 */
        /* <DEDUP_REMOVED lines=55> */
[----:B0-----:R-:W-:-:S04]  /*26090*/  @P1 LEA R3, P0, R34, R3, 0x1 ;  /* 0x0000000322031211 */ /* 0x001fc800078008ff */
[----:B-1----:R-:W-:-:S04]  /*260a0*/  @P1 IADD3.X R2, RZ, R2, RZ, P0, !PT ;  /* 0x00000002ff021210 */ /* 0x002fc800007fe4ff */
[----:B------:R-:W-:-:S04]  /*260b0*/  @P1 LOP3.LUT R3, R3, R2, RZ, 0x3c, !PT ;  /* 0x0000000203031212 */ /* 0x000fc800078e3cff */
[----:B------:R-:W-:-:S04]  /*260c0*/  @P1 LOP3.LUT R2, R3, R2, RZ, 0x3c, !PT ;  /* 0x0000000203021212 */ /* 0x000fc800078e3cff */
[----:B------:R-:W-:-:S05]  /*260d0*/  @P1 LOP3.LUT R3, R3, R2, RZ, 0x3c, !PT ;  /* 0x0000000203031212 */ /* 0x000fca00078e3cff */
[----:B------:R-:W-:Y:S04]  /*260e0*/  @P1 LDGSTS.E.BYPASS.LTC128B.128 [R8+0x20400], desc[UR60][R2.64], !P4 ;  /* 0x2040000002081fae */ /* 0x000fe8000e101d7c */
[----:B------:R-:W-:Y:S04]  /*260f0*/  @P1 LDGSTS.E.BYPASS.LTC128B.128 [R8+0x23400], desc[UR60][R2.64+0x80], !P3 ;  /* 0x2340008002081fae */ /* 0x000fe8000d901d7c */
[----:B------:R0:W-:Y:S04]  /*26100*/  @P1 LDGSTS.E.BYPASS.LTC128B.128 [R8+0x26400], desc[UR60][R2.64+0x100], !P2 ;  /* 0x2640010002081fae */ /* 0x0001e8000d101d7c */
[----:B0-2---:R0:W1:Y:S02]  /*26110*/  SHFL.IDX PT, R2, R4, 0x5, 0x181f ;  /* 0x00b81f0004027f89 */ /* 0x00506400000e0000 */
.L_x_2090:
        /* <DEDUP_REMOVED lines=12> */
.L_x_1951:
        /* <DEDUP_REMOVED lines=10> */
.L_x_1952:
[----:B------:R2:W-:Y:S02]  /*26280*/  SYNCS.ARRIVE.TRANS64.A1T0 RZ, [R7+URZ+0x30830], RZ ;  /* 0x030830ff07ff79a7 */ /* 0x0005e4000810003f */
[----:B------:R-:W-:Y:S05]  /*26290*/  WARPSYNC.ALL ;  /* 0x0000000000007948 */ /* 0x000fea0003800000 */
[----:B------:R-:W-:Y:S01]  /*262a0*/  ULDC.64 UR4, c[0x0][0xa00] ;  /* 0x0002800000047ab9 */ /* 0x000fe20000000a00 */
[----:B-1----:R-:W-:Y:S01]  /*262b0*/  VIADD R2, R23, 0x12400 ;  /* 0x0001240017027836 */ /* 0x002fe20000000000 */
[----:B------:R-:W-:Y:S01]  /*262c0*/  BAR.SYNC.DEFER_BLOCKING 0x8, 0x180 ;  /* 0x0206000000007b1d */ /* 0x000fe20000010000 */
[----:B------:R-:W-:Y:S02]  /*262d0*/  ISETP.NE.U32.AND P0, PT, RZ, UR4, PT ;  /* 0x00000004ff007c0c */ /* 0x000fe4000bf05070 */
[----:B------:R-:W-:-:S02]  /*262e0*/  SHF.R.S32.HI R0, RZ, 0x1f, R19 ;  /* 0x0000001fff007819 */ /* 0x000fc40000011413 */
[----:B------:R-:W-:Y:S01]  /*262f0*/  ISETP.NE.AND.EX P0, PT, RZ, UR5, PT, P0 ;  /* 0x00000005ff007c0c */ /* 0x000fe2000bf05300 */
[----:B------:R-:W-:Y:S01]  /*26300*/  ULDC.64 UR4, c[0x0][0x298] ;  /* 0x0000a60000047ab9 */ /* 0x000fe20000000a00 */
[----:B------:R-:W-:Y:S01]  /*26310*/  LOP3.LUT P1, RZ, R2, 0x3ff, RZ, 0xc0, !PT ;  /* 0x000003ff02ff7812 */ /* 0x000fe2000782c0ff */
[----:B------:R-:W-:Y:S01]  /*26320*/  BSSY B6, `(.L_x_1953) ;  /* 0x000001c000067945 */ /* 0x000fe20003800000 */
[----:B------:R-:W-:Y:S02]  /*26330*/  SEL R0, R0, RZ, !P0 ;  /* 0x000000ff00007207 */ /* 0x000fe40004000000 */
[----:B------:R-:W-:-:S03]  /*26340*/  SEL R2, R19, RZ, !P0 ;  /* 0x000000ff13027207 */ /* 0x000fc60004000000 */
[----:B------:R1:W-:Y:S04]  /*26350*/  STL [R1+0x30], R0 ;  /* 0x0000300001007387 */ /* 0x0003e80000100800 */
[----:B------:R3:W-:Y:S01]  /*26360*/  STL [R1+0x1c], R2 ;  /* 0x00001c0201007387 */ /* 0x0007e20000100800 */
[----:B-1----:R-:W-:Y:S01]  /*26370*/  SHF.R.S32.HI R0, RZ, 0x1f, R35 ;  /* 0x0000001fff007819 */ /* 0x002fe20000011423 */
[----:B---3--:R-:W-:-:S04]  /*26380*/  IMAD.WIDE.U32 R2, R35, UR4, RZ ;  /* 0x0000000423027c25 */ /* 0x008fc8000f8e00ff */
[----:B------:R-:W-:Y:S01]  /*26390*/  IMAD R0, R0, UR4, RZ ;  /* 0x0000000400007c24 */ /* 0x000fe2000f8e02ff */
[----:B------:R1:W-:Y:S03]  /*263a0*/  STL.64 [R1+0x20], R2 ;  /* 0x0000200201007387 */ /* 0x0003e60000100a00 */
[----:B------:R-:W-:-:S04]  /*263b0*/  IMAD R0, R35, UR5, R0 ;  /* 0x0000000523007c24 */ /* 0x000fc8000f8e0200 */
[----:B------:R-:W-:Y:S01]  /*263c0*/  IMAD.IADD R35, R3, 0x1, R0 ;  /* 0x0000000103237824 */ /* 0x000fe200078e0200 */
[----:B------:R-:W-:Y:S06]  /*263d0*/  @!P1 BRA `(.L_x_1954) ;  /* 0x0000000000409947 */ /* 0x000fec0003800000 */
[----:B-1----:R-:W-:Y:S01]  /*263e0*/  MOV R2, 0x0 ;  /* 0x0000000000027802 */ /* 0x002fe20000000f00 */
[----:B------:R-:W-:Y:S01]  /*263f0*/  ULDC.64 UR4, c[0x4][0x88] ;  /* 0x0100220000047ab9 */ /* 0x000fe20000000a00 */
[----:B------:R-:W-:Y:S01]  /*26400*/  ULDC.64 UR6, c[0x4][0x90] ;  /* 0x0100240000067ab9 */ /* 0x000fe20000000a00 */
[----:B------:R-:W-:Y:S01]  /*26410*/  ULDC.64 UR8, c[0x4][0x20] ;  /* 0x0100080000087ab9 */ /* 0x000fe20000000a00 */
[----:B0-----:R-:W-:Y:S01]  /*26420*/  MOV R4, UR4 ;  /* 0x0000000400047c02 */ /* 0x001fe20008000f00 */
[----:B------:R-:W-:Y:S01]  /*26430*/  IMAD.U32 R5, RZ, RZ, UR5 ;  /* 0x00000005ff057e24 */ /* 0x000fe2000f8e00ff */
[----:B------:R-:W0:Y:S01]  /*26440*/  LDC.64 R2, c[0x4][R2] ;  /* 0x0100000002027b82 */ /* 0x000e220000000a00 */
[----:B------:R-:W-:Y:S01]  /*26450*/  IMAD.U32 R6, RZ, RZ, UR6 ;  /* 0x00000006ff067e24 */ /* 0x000fe2000f8e00ff */
[----:B------:R-:W-:Y:S01]  /*26460*/  MOV R8, 0x70 ;  /* 0x0000007000087802 */ /* 0x000fe20000000f00 */
[----:B--2---:R-:W-:Y:S02]  /*26470*/  IMAD.U32 R7, RZ, RZ, UR7 ;  /* 0x00000007ff077e24 */ /* 0x004fe4000f8e00ff */
[----:B------:R-:W-:-:S02]  /*26480*/  IMAD.U32 R10, RZ, RZ, UR8 ;  /* 0x00000008ff0a7e24 */ /* 0x000fc4000f8e00ff */
[----:B------:R-:W-:Y:S02]  /*26490*/  IMAD.U32 R11, RZ, RZ, UR9 ;  /* 0x00000009ff0b7e24 */ /* 0x000fe4000f8e00ff */
[----:B------:R-:W-:Y:S02]  /*264a0*/  IMAD.MOV.U32 R12, RZ, RZ, 0x1 ;  /* 0x00000001ff0c7424 */ /* 0x000fe400078e00ff */
[----:B------:R-:W-:-:S07]  /*264b0*/  IMAD.MOV.U32 R13, RZ, RZ, RZ ;  /* 0x000000ffff0d7224 */ /* 0x000fce00078e00ff */
[----:B------:R-:W-:-:S07]  /*264c0*/  LEPC R20, `(.L_x_1954) ;  /* 0x000000001014794e */ /* 0x000fce0000000000 */
[----:B0-----:R-:W-:Y:S05]  /*264d0*/  CALL.ABS.NOINC R2 ;  /* 0x0000000002007343 */ /* 0x001fea0003c00000 */
.L_x_1954:
[----:B------:R-:W-:Y:S05]  /*264e0*/  BSYNC B6 ;  /* 0x0000000000067941 */ /* 0x000fea0003800000 */
.L_x_1953:
[----:B------:R-:W3:Y:S01]  /*264f0*/  LDL.LU R20, [R1+0x30] ;  /* 0x0000300001147983 */ /* 0x000ee20000300800 */
[----:B------:R-:W-:Y:S01]  /*26500*/  ULDC.64 UR4, c[0x0][0x2d8] ;  /* 0x0000b60000047ab9 */ /* 0x000fe20000000a00 */
[----:B--2---:R-:W2:Y:S02]  /*26510*/  LDC R7, c[0x0][0x448] ;  /* 0x00011200ff077b82 */ /* 0x004ea40000000800 */
[----:B------:R-:W4:Y:S04]  /*26520*/  LDL.LU R21, [R1+0x1c] ;  /* 0x00001c0001157983 */ /* 0x000f280000300800 */
[----:B-1----:R-:W3:Y:S01]  /*26530*/  LDL.LU.64 R2, [R1+0x20] ;  /* 0x0000200001027983 */ /* 0x002ee20000300a00 */
[----:B------:R-:W-:-:S03]  /*26540*/  IMAD R0, R32, UR4, RZ ;  /* 0x0000000420007c24 */ /* 0x000fc6000f8e02ff */
[----:B------:R1:W5:Y:S01]  /*26550*/  LDL R8, [R1+0x4] ;  /* 0x0000040001087983 */ /* 0x0003620000100800 */
[----:B------:R-:W-:Y:S01]  /*26560*/  IMAD R0, R18, UR5, R0 ;  /* 0x0000000512007c24 */ /* 0x000fe2000f8e0200 */
[----:B--2---:R-:W-:-:S13]  /*26570*/  ISETP.NE.AND P0, PT, R7, 0x1, PT ;  /* 0x000000010700780c */ /* 0x004fda0003f05270 */
[----:B------:R-:W2:Y:S01]  /*26580*/  @P0 LDC R6, c[0x0][0x44c] ;  /* 0x00011300ff060b82 */ /* 0x000ea20000000800 */
[----:B---3--:R-:W-:Y:S02]  /*26590*/  IMAD.MOV.U32 R3, RZ, RZ, R35 ;  /* 0x000000ffff037224 */ /* 0x008fe400078e0023 */
[----:B------:R-:W-:Y:S01]  /*265a0*/  IMAD.WIDE.U32 R2, R18, UR4, R2 ;  /* 0x0000000412027c25 */ /* 0x000fe2000f8e0002 */
[----:B------:R-:W-:-:S03]  /*265b0*/  ULDC.64 UR4, c[0x0][0x2e0] ;  /* 0x0000b80000047ab9 */ /* 0x000fc60000000a00 */
[----:B------:R-:W-:Y:S02]  /*265c0*/  IMAD.IADD R3, R3, 0x1, R0 ;  /* 0x0000000103037824 */ /* 0x000fe400078e0200 */
[----:B------:R-:W-:Y:S02]  /*265d0*/  IMAD R0, R20, UR4, RZ ;  /* 0x0000000414007c24 */ /* 0x000fe4000f8e02ff */
[----:B------:R-:W3:Y:S01]  /*265e0*/  S2R R20, SR_TID.X ;  /* 0x0000000000147919 */ /* 0x000ee20000002100 */
[----:B----4-:R-:W-:-:S04]  /*265f0*/  IMAD.WIDE.U32 R2, R21, UR4, R2 ;  /* 0x0000000415027c25 */ /* 0x010fc8000f8e0002 */
[----:B------:R-:W-:Y:S01]  /*26600*/  IMAD R0, R21, UR5, R0 ;  /* 0x0000000515007c24 */ /* 0x000fe2000f8e0200 */
[----:B------:R-:W-:-:S03]  /*26610*/  ULDC.64 UR4, c[0x0][0x2d0] ;  /* 0x0000b40000047ab9 */ /* 0x000fc60000000a00 */
[----:B------:R-:W-:Y:S02]  /*26620*/  IMAD.IADD R3, R3, 0x1, R0 ;  /* 0x0000000103037824 */ /* 0x000fe400078e0200 */
[----:B------:R-:W4:Y:S01]  /*26630*/  @P0 LDC R0, c[0x0][0x450] ;  /* 0x00011400ff000b82 */ /* 0x000f220000000800 */
[----:B---3--:R-:W-:-:S04]  /*26640*/  LOP3.LUT R20, R20, 0x7f, RZ, 0xc0, !PT ;  /* 0x0000007f14147812 */ /* 0x008fc800078ec0ff */
[----:B------:R-:W-:Y:S02]  /*26650*/  SHF.R.U32.HI R21, RZ, 0x3, R20 ;  /* 0x00000003ff157819 */ /* 0x000fe40000011614 */
[----:B------:R-:W3:Y:S02]  /*26660*/  S2R R20, SR_TID.X ;  /* 0x0000000000147919 */ /* 0x000ee40000002100 */
[----:B---3--:R-:W-:-:S04]  /*26670*/  SHF.L.U32 R20, R20, 0x4, RZ ;  /* 0x0000000414147819 */ /* 0x008fc800000006ff */
[----:B------:R-:W-:-:S05]  /*26680*/  LOP3.LUT R20, R21, 0x70, R20, 0xf8, !PT ;  /* 0x0000007015147812 */ /* 0x000fca00078ef814 */
[----:B------:R-:W-:-:S04]  /*26690*/  IMAD.IADD R5, R20, 0x1, R28 ;  /* 0x0000000114057824 */ /* 0x000fc800078e021c */
[----:B--2---:R-:W-:-:S04]  /*266a0*/  @P0 IMAD.HI.U32 R6, R5, R6, RZ ;  /* 0x0000000605060227 */ /* 0x004fc800078e00ff */
[----:B0-----:R-:W-:Y:S01]  /*266b0*/  IMAD.MOV.U32 R4, RZ, RZ, R5 ;  /* 0x000000ffff047224 */ /* 0x001fe200078e0005 */
[----:B----4-:R-:W-:Y:S01]  /*266c0*/  @P0 SHF.R.U32.HI R4, RZ, R0, R6 ;  /* 0x00000000ff040219 */ /* 0x010fe20000011606 */
[----:B------:R-:W0:Y:S04]  /*266d0*/  S2R R20, SR_TID.X ;  /* 0x0000000000147919 */ /* 0x000e280000002100 */
[----:B------:R-:W-:-:S04]  /*266e0*/  IMAD.MOV R0, RZ, RZ, -R4 ;  /* 0x000000ffff007224 */ /* 0x000fc800078e0a04 */
        /* <DEDUP_REMOVED lines=24> */
[----:B------:R-:W-:Y:S01]  /*26870*/  IMAD R31, R31, R7, RZ ;  /* 0x000000071f1f7224 */ /* 0x000fe200078e02ff */
[----:B------:R-:W-:Y:S02]  /*26880*/  IADD3 R28, R9, R28, RZ ;  /* 0x0000001c091c7210 */ /* 0x000fe40007ffe0ff */
[----:B------:R-:W1:Y:S02]  /*26890*/  SHFL.IDX PT, R2, R4, RZ, 0x181f ;  /* 0x00181fff04027589 */ /* 0x000e6400000e0000 */
[----:B------:R-:W-:Y:S02]  /*268a0*/  ISETP.GE.AND P1, PT, R28, R31, PT ;  /* 0x0000001f1c00720c */ /* 0x000fe40003f26270 */
[----:B------:R-:W-:Y:S11]  /*268b0*/  SHFL.IDX PT, R14, R0, 0x7, 0x181f ;  /* 0x00f81f00000e7f89 */ /* 0x000ff600000e0000 */
[----:B0-----:R-:W-:-:S05]  /*268c0*/  @!P1 LEA R5, P4, R34, R3, 0x1 ;  /* 0x0000000322059211 */ /* 0x001fca00078808ff */
[----:B-1----:R-:W-:Y:S02]  /*268d0*/  @!P1 IMAD.X R3, RZ, RZ, R2, P4 ;  /* 0x000000ffff039224 */ /* 0x002fe400020e0602 */
[----:B------:R-:W-:Y:S02]  /*268e0*/  @!P1 IMAD.MOV.U32 R2, RZ, RZ, R5 ;  /* 0x000000ffff029224 */ /* 0x000fe400078e0005 */
[----:B------:R-:W-:-:S03]  /*268f0*/  VIADD R5, R28, 0x10 ;  /* 0x000000101c057836 */ /* 0x000fc60000000000 */
[----:B-----5:R-:W-:Y:S04]  /*26900*/  @!P1 LDGSTS.E.BYPASS.LTC128B.128 [R8+0x12400], desc[UR60][R2.64], !P3 ;  /* 0x1240000002089fae */ /* 0x020fe8000d901d7c */
        /* <DEDUP_REMOVED lines=8> */
[----:B------:R-:W-:Y:S01]  /*26990*/  VIADD R5, R28, 0x20 ;  /* 0x000000201c057836 */ /* 0x000fe20000000000 */
[----:B------:R-:W-:-:S05]  /*269a0*/  @!P1 MOV R3, R6 ;  /* 0x0000000600039202 */ /* 0x000fca0000000f00 */
        /* <DEDUP_REMOVED lines=17> */
[----:B0-----:R-:W-:-:S04]  /*26ac0*/  @!P1 LEA R5, P4, R34, R3, 0x1 ;  /* 0x0000000322059211 */ /* 0x001fc800078808ff */
[----:B-1----:R-:W-:Y:S01]  /*26ad0*/  @!P1 IADD3.X R6, RZ, R2, RZ, P4, !PT ;  /* 0x00000002ff069210 */ /* 0x002fe200027fe4ff */
[----:B------:R-:W-:Y:S02]  /*26ae0*/  @!P1 IMAD.MOV.U32 R2, RZ, RZ, R5 ;  /* 0x000000ffff029224 */ /* 0x000fe400078e0005 */
[----:B------:R-:W-:Y:S02]  /*26af0*/  VIADD R5, R28, 0x40 ;  /* 0x000000401c057836 */ /* 0x000fe40000000000 */
[----:B------:R-:W-:-:S05]  /*26b00*/  @!P1 IMAD.MOV.U32 R3, RZ, RZ, R6 ;  /* 0x000000ffff039224 */ /* 0x000fca00078e0006 */
        /* <DEDUP_REMOVED lines=29> */
[----:B0-----:R-:W-:-:S04]  /*26ce0*/  @!P1 LEA R5, P4, R34, R3, 0x1 ;  /* 0x0000000322059211 */ /* 0x001fc800078808ff */
[----:B-1----:R-:W-:Y:S01]  /*26cf0*/  @!P1 IADD3.X R6, RZ, R2, RZ, P4, !PT ;  /* 0x00000002ff069210 */ /* 0x002fe200027fe4ff */
[----:B------:R-:W-:-:S04]  /*26d00*/  @!P1 IMAD.MOV.U32 R2, RZ, RZ, R5 ;  /* 0x000000ffff029224 */ /* 0x000fc800078e0005 */
[----:B------:R-:W-:-:S05]  /*26d10*/  @!P1 IMAD.MOV.U32 R3, RZ, RZ, R6 ;  /* 0x000000ffff039224 */ /* 0x000fca00078e0006 */
[----:B------:R0:W-:Y:S04]  /*26d20*/  @!P1 LDGSTS.E.BYPASS.LTC128B.128 [R8+0x15400], desc[UR60][R2.64], !P3 ;  /* 0x1540000002089fae */ /* 0x0001e8000d901d7c */
[----:B------:R0:W-:Y:S04]  /*26d30*/  @!P1 LDGSTS.E.BYPASS.LTC128B.128 [R8+0x19400], desc[UR60][R2.64+0x80], !P2 ;  /* 0x1940008002089fae */ /* 0x0001e8000d101d7c */
[----:B--2---:R0:W-:Y:S02]  /*26d40*/  @!P1 LDGSTS.E.BYPASS.LTC128B.128 [R8+0x1d400], desc[UR60][R2.64+0x100], !P0 ;  /* 0x1d40010002089fae */ /* 0x0041e4000c101d7c */
.L_x_2107:
        /* <DEDUP_REMOVED lines=12> */
.L_x_1957:
[----:B------:R-:W-:Y:S05]  /*26e10*/  BSYNC B0 ;  /* 0x0000000000007941 */ /* 0x000fea0003800000 */
.L_x_1956:
[----:B------:R-:W-:Y:S01]  /*26e20*/  NOP ;  /* 0x0000000000007918 */ /* 0x000fe20000000000 */
[----:B------:R-:W-:-:S13]  /*26e30*/  PLOP3.LUT P0, PT, PT, PT, PT, 0x80, 0x0 ;  /* 0x000000000000781c */ /* 0x000fda0003f0f070 */
.L_x_1958:
[----:B------:R-:W-:Y:S02]  /*26e40*/  PLOP3.LUT P1, PT, P1, P0, PT, 0xa2, 0x0 ;  /* 0x000000000000781c */ /* 0x000fe40000f21472 */
[----:B------:R-:W-:-:S08]  /*26e50*/  @P0 R2UR P1, UR4, R23 ;  /* 0x00000000170402ca */ /* 0x000fd00000020000 */
[----:B------:R-:W-:-:S05]  /*26e60*/  @P0 PLOP3.LUT P0, PT, P1, PT, PT, 0x80, 0x0 ;  /* 0x000000000000081c */ /* 0x000fca0000f0f070 */
[----:B------:R-:W-:Y:S01]  /*26e70*/  @!P1 SYNCS.ARRIVE.TRANS64.RED.A0T1 RZ, [UR4+0x30800], RZ ;  /* 0x030800ffffff99a7 */ /* 0x000fe20008200404 */
[----:B------:R-:W-:Y:S07]  /*26e80*/  @!P1 ARRIVES.LDGSTSBAR.64.TRANSCNT [UR4+0x30800] ;  /* 0x03080000ff0099b0 */ /* 0x000fee0008000a84 */
[----:B------:R-:W-:Y:S05]  /*26e90*/  @P0 BRA.U.ANY `(.L_x_1958) ;  /* 0xfffffffd00e80947 */ /* 0x000fea000393ffff */
[----:B01----:R-:W2:Y:S02]  /*26ea0*/  LDL.LU R2, [R1+0x2c] ;  /* 0x00002c0001027983 */ /* 0x003ea40000300800 */
[----:B--2---:R-:W-:-:S05]  /*26eb0*/  VIADD R2, R2, 0x1 ;  /* 0x0000000102027836 */ /* 0x004fca0000000000 */
[----:B------:R0:W-:Y:S01]  /*26ec0*/  STL [R1+0x2c], R2 ;  /* 0x00002c0201007387 */ /* 0x0001e20000100800 */
[----:B------:R-:W-:-:S04]  /*26ed0*/  LEA.HI R0, R2, R2, RZ, 0x1 ;  /* 0x0000000202007211 */ /* 0x000fc800078f08ff */
[----:B------:R-:W-:-:S04]  /*26ee0*/  LOP3.LUT R0, R0, 0xfffffffe, RZ, 0xc0, !PT ;  /* 0xfffffffe00007812 */ /* 0x000fc800078ec0ff */
[----:B------:R-:W-:-:S04]  /*26ef0*/  IADD3 R0, R2, -R0, RZ ;  /* 0x8000000002007210 */ /* 0x000fc80007ffe0ff */
[----:B------:R-:W-:Y:S01]  /*26f00*/  SHF.L.U32 R0, R0, 0x1f, RZ ;  /* 0x0000001f00007819 */ /* 0x000fe200000006ff */
[----:B------:R-:W-:Y:S01]  /*26f10*/  NOP ;  /* 0x0000000000007918 */ /* 0x000fe20000000000 */
[----:B0-----:R-:W2:Y:S01]  /*26f20*/  LDL.LU R2, [R1+0x28] ;  /* 0x0000280001027983 */ /* 0x001ea20000300800 */
[----:B------:R0:W-:Y:S01]  /*26f30*/  SYNCS.ARRIVE.TRANS64.A1T0 RZ, [R23+URZ+0x30800], RZ ;  /* 0x030800ff17ff79a7 */ /* 0x0001e2000810003f */
[----:B------:R-:W-:Y:S01]  /*26f40*/  BSSY B0, `(.L_x_1959) ;  /* 0x0000004000007945 */ /* 0x000fe20003800000 */
[----:B------:R-:W1:Y:S01]  /*26f50*/  SYNCS.PHASECHK.TRANS64.TRYWAIT P0, [R23+URZ+0x30820], R0 ;  /* 0x03082000170075a7 */ /* 0x000e62000800017f */
[----:B--2---:R-:W-:Y:S02]  /*26f60*/  VIADD R6, R2, 0xfffffffe ;  /* 0xfffffffe02067836 */ /* 0x004fe40000000000 */
[----:B01----:R-:W-:Y:S05]  /*26f70*/  @!P0 BRA `(.L_x_1960) ;  /* 0x0000005000a88947 */ /* 0x003fea0003800000 */
.L_x_2108:
[----:B------:R-:W-:Y:S05]  /*26f80*/  BSYNC B0 ;  /* 0x0000000000007941 */ /* 0x000fea0003800000 */
.L_x_1959:
        /* <DEDUP_REMOVED lines=11> */
.L_x_1975:
[----:B------:R-:W2:Y:S01]  /*27040*/  LDL R4, [R1+0xc] ;  /* 0x00000c0001047983 */ /* 0x000ea20000100800 */
[----:B------:R-:W1:Y:S03]  /*27050*/  LDC R7, c[0x0][0x430] ;  /* 0x00010c00ff077b82 */ /* 0x000e660000000800 */
[----:B------:R-:W3:Y:S01]  /*27060*/  LDL R8, [R1+0x14] ;  /* 0x0000140001087983 */ /* 0x000ee20000100800 */
[----:B0-----:R-:W0:Y:S01]  /*27070*/  S2R R0, SR_TID.X ;  /* 0x0000000000007919 */ /* 0x001e220000002100 */
[----:B------:R-:W4:Y:S01]  /*27080*/  S2R R3, SR_TID.X ;  /* 0x0000000000037919 */ /* 0x000f220000002100 */
[----:B-1----:R-:W-:-:S13]  /*27090*/  ISETP.NE.AND P0, PT, R7, 0x1, PT ;  /* 0x000000010700780c */ /* 0x002fda0003f05270 */
[----:B------:R-:W1:Y:S01]  /*270a0*/  @P0 LDC R2, c[0x0][0x438] ;  /* 0x00010e00ff020b82 */ /* 0x000e620000000800 */
[----:B0-----:R-:W-:Y:S01]  /*270b0*/  LOP3.LUT R0, R0, 0x7f, RZ, 0xc0, !PT ;  /* 0x0000007f00007812 */ /* 0x001fe200078ec0ff */
[----:B----4-:R-:W-:-:S03]  /*270c0*/  IMAD.SHL.U32 R3, R3, 0x10, RZ ;  /* 0x0000001003037824 */ /* 0x010fc600078e00ff */
[----:B------:R-:W-:-:S04]  /*270d0*/  SHF.R.U32.HI R0, RZ, 0x3, R0 ;  /* 0x00000003ff007819 */ /* 0x000fc80000011600 */
[----:B------:R-:W-:Y:S02]  /*270e0*/  LOP3.LUT R3, R0, 0x70, R3, 0xf8, !PT ;  /* 0x0000007000037812 */ /* 0x000fe400078ef803 */
[----:B------:R-:W0:Y:S02]  /*270f0*/  @P0 LDC R0, c[0x0][0x434] ;  /* 0x00010d00ff000b82 */ /* 0x000e240000000800 */
[----:B------:R-:W-:Y:S01]  /*27100*/  ISETP.GT.U32.AND P5, PT, R3, 0x5f, PT ;  /* 0x0000005f0300780c */ /* 0x000fe20003fa4070 */
[----:B--2---:R-:W-:-:S12]  /*27110*/  IMAD R9, R6, 0x60, R4 ;  /* 0x0000006006097824 */ /* 0x004fd800078e0204 */
[----:B------:R-:W3:Y:S01]  /*27120*/  @!P5 LDC.64 R4, c[0x0][0x428] ;  /* 0x00010a00ff04db82 */ /* 0x000ee20000000a00 */
[----:B------:R-:W-:-:S05]  /*27130*/  IADD3 R9, R3, R9, RZ ;  /* 0x0000000903097210 */ /* 0x000fca0007ffe0ff */
[----:B0-----:R-:W-:-:S04]  /*27140*/  @P0 IMAD.HI.U32 R3, R9, R0, RZ ;  /* 0x0000000009030227 */ /* 0x001fc800078e00ff */
[----:B------:R-:W-:Y:S01]  /*27150*/  IMAD.MOV.U32 R0, RZ, RZ, R9 ;  /* 0x000000ffff007224 */ /* 0x000fe200078e0009 */
[----:B-1----:R-:W-:-:S04]  /*27160*/  @P0 SHF.R.U32.HI R0, RZ, R2, R3 ;  /* 0x00000002ff000219 */ /* 0x002fc80000011603 */
[--C-:B------:R-:W-:Y:S01]  /*27170*/  @!P5 SHF.R.S32.HI R3, RZ, 0x1f, R0.reuse ;  /* 0x0000001fff03d819 */ /* 0x100fe20000011400 */
[----:B------:R-:W-:Y:S02]  /*27180*/  @!P5 IMAD.MOV.U32 R2, RZ, RZ, R0 ;  /* 0x000000ffff02d224 */ /* 0x000fe400078e0000 */
[-C--:B---3--:R-:W-:Y:S02]  /*27190*/  @!P5 IMAD R8, R8, R4.reuse, RZ ;  /* 0x000000040808d224 */ /* 0x088fe400078e02ff */
[----:B------:R-:W-:-:S04]  /*271a0*/  @!P5 IMAD.WIDE.U32 R2, R33, R4, R2 ;  /* 0x000000042102d225 */ /* 0x000fc800078e0002 */
[----:B------:R-:W-:Y:S02]  /*271b0*/  @!P5 IMAD R8, R33, R5, R8 ;  /* 0x000000052108d224 */ /* 0x000fe400078e0208 */
[----:B------:R-:W0:Y:S01]  /*271c0*/  @!P5 LDC.64 R4, c[0x0][0x418] ;  /* 0x00010600ff04db82 */ /* 0x000e220000000a00 */
[----:B------:R-:W-:Y:S02]  /*271d0*/  IMAD.MOV R0, RZ, RZ, -R0 ;  /* 0x000000ffff007224 */ /* 0x000fe400078e0a00 */
[----:B------:R-:W-:Y:S02]  /*271e0*/  @!P5 IMAD.IADD R3, R8, 0x1, R3 ;  /* 0x000000010803d824 */ /* 0x000fe400078e0203 */
[----:B------:R-:W-:Y:S01]  /*271f0*/  IMAD R9, R7, R0, R9 ;  /* 0x0000000007097224 */ /* 0x000fe200078e0209 */
[----:B------:R-:W-:Y:S02]  /*27200*/  MOV R0, RZ ;  /* 0x000000ff00007202 */ /* 0x000fe40000000f00 */
[----:B0-----:R-:W-:-:S04]  /*27210*/  @!P5 LEA R4, P0, R2, R4, 0x2 ;  /* 0x000000040204d211 */ /* 0x001fc800078010ff */
[----:B------:R-:W-:-:S05]  /*27220*/  @!P5 LEA.HI.X R5, R2, R5, R3, 0x2, P0 ;  /* 0x000000050205d211 */ /* 0x000fca00000f1403 */
[----:B------:R0:W5:Y:S01]  /*27230*/  @!P5 LDG.E R0, desc[UR60][R4.64] ;  /* 0x0000003c0400d981 */ /* 0x000162000c1e1900 */
[----:B------:R-:W-:Y:S01]  /*27240*/  LOP3.LUT P4, RZ, R22, 0x10, RZ, 0xc0, !PT ;  /* 0x0000001016ff7812 */ /* 0x000fe2000788c0ff */
[----:B------:R-:W-:-:S05]  /*27250*/  VIADD R26, R10, 0x1 ;  /* 0x000000010a1a7836 */ /* 0x000fca0000000000 */
[C---:B------:R-:W-:Y:S01]  /*27260*/  ISETP.NE.AND P0, PT, R26.reuse, 0x2, PT ;  /* 0x000000021a00780c */ /* 0x040fe20003f05270 */
[----:B------:R-:W-:Y:S05]  /*27270*/  YIELD ;  /* 0x0000000000007946 */ /* 0x000fea0003800000 */
[----:B------:R-:W-:Y:S01]  /*27280*/  SEL R29, RZ, 0x1, P0 ;  /* 0x00000001ff1d7807 */ /* 0x000fe20000000000 */
[----:B------:R-:W-:Y:S01]  /*27290*/  IMAD.MOV.U32 R25, RZ, RZ, R6 ;  /* 0x000000ffff197224 */ /* 0x000fe200078e0006 */
[----:B------:R-:W-:Y:S02]  /*272a0*/  SEL R26, R26, RZ, P0 ;  /* 0x000000ff1a1a7207 */ /* 0x000fe40000000000 */
[----:B------:R-:W-:Y:S01]  /*272b0*/  LOP3.LUT R29, R20, R29, RZ, 0x3c, !PT ;  /* 0x0000001d141d7212 */ /* 0x000fe200078e3cff */
[----:B0-----:R-:W-:Y:S06]  /*272c0*/  @!P4 BRA `(.L_x_1963) ;  /* 0x000000000004c947 */ /* 0x001fec0003800000 */
[----:B------:R-:W-:Y:S01]  /*272d0*/  BPT.TRAP 0x1 ;  /* 0x000000040000795c */ /* 0x000fe20000300000 */
.L_x_1963:
[----:B------:R-:W-:Y:S01]  /*272e0*/  IMAD R7, R26, 0x8, R23 ;  /* 0x000000081a077824 */ /* 0x000fe200078e0217 */
[----:B------:R-:W-:Y:S01]  /*272f0*/  SHF.L.U32 R2, R29, 0x1f, RZ ;  /* 0x0000001f1d027819 */ /* 0x000fe200000006ff */
[----:B------:R-:W-:Y:S03]  /*27300*/  BSSY B1, `(.L_x_1964) ;  /* 0x0000003000017945 */ /* 0x000fe60003800000 */
[----:B------:R-:W0:Y:S02]  /*27310*/  SYNCS.PHASECHK.TRANS64.TRYWAIT P0, [R7+URZ+0x30840], R2 ;  /* 0x03084002070075a7 */ /* 0x000e24000800017f */
[----:B0-----:R-:W-:Y:S05]  /*27320*/  @!P0 BRA `(.L_x_1965) ;  /* 0x0000004c00d08947 */ /* 0x001fea0003800000 */
.L_x_2109:
[----:B------:R-:W-:Y:S05]  /*27330*/  BSYNC B1 ;  /* 0x0000000000017941 */ /* 0x000fea0003800000 */
.L_x_1964:
[----:B------:R-:W2:Y:S01]  /*27340*/  LDL R5, [R1] ;  /* 0x0000000001057983 */ /* 0x000ea20000100800 */
[----:B------:R-:W-:Y:S01]  /*27350*/  SHF.R.S32.HI R21, RZ, 0x1f, R9 ;  /* 0x0000001fff157819 */ /* 0x000fe20000011409 */
[----:B------:R-:W-:Y:S01]  /*27360*/  ULDC.64 UR4, c[0x0][0x300] ;  /* 0x0000c00000047ab9 */ /* 0x000fe20000000a00 */
[----:B-----5:R-:W-:Y:S01]  /*27370*/  SHF.R.S32.HI R28, RZ, 0x1f, R0 ;  /* 0x0000001fff1c7819 */ /* 0x020fe20000011400 */
[----:B0-----:R-:W-:Y:S01]  /*27380*/  IMAD.WIDE.U32 R2, R9, UR4, RZ ;  /* 0x0000000409027c25 */ /* 0x001fe2000f8e00ff */
[C---:B------:R-:W-:Y:S02]  /*27390*/  LOP3.LUT P5, RZ, R22.reuse, 0x2, RZ, 0xc0, !PT ;  /* 0x0000000216ff7812 */ /* 0x040fe400078ac0ff */
[----:B------:R-:W-:Y:S01]  /*273a0*/  LOP3.LUT P4, RZ, R22, 0x1, RZ, 0xc0, !PT ;  /* 0x0000000116ff7812 */ /* 0x000fe2000788c0ff */
[----:B------:R-:W-:-:S04]  /*273b0*/  IMAD R4, R21, UR4, RZ ;  /* 0x0000000415047c24 */ /* 0x000fc8000f8e02ff */
        /* <DEDUP_REMOVED lines=16> */
[----:B--2---:R-:W-:Y:S01]  /*274c0*/  IMAD R5, R26, 0x4800, R5 ;  /* 0x000048001a057824 */ /* 0x004fe200078e0205 */
[----:B------:R-:W-:Y:S06]  /*274d0*/  BRA.DIV UR4, `(.L_x_1966) ;  /* 0x0000004e04787947 */ /* 0x000fec000b800000 */
[----:B------:R-:W0:Y:S01]  /*274e0*/  SHFL.IDX PT, R2, R8, RZ, 0x181f ;  /* 0x00181fff08027589 */ /* 0x000e2200000e0000 */
[----:B------:R-:W-:Y:S01]  /*274f0*/  SHF.L.U32 R4, R34, 0x1, RZ ;  /* 0x0000000122047819 */ /* 0x000fe200000006ff */
[----:B------:R-:W-:Y:S01]  /*27500*/  IMAD R5, R5, 0x2, R23 ;  /* 0x0000000205057824 */ /* 0x000fe200078e0217 */
[----:B------:R-:W-:Y:S01]  /*27510*/  LOP3.LUT P6, RZ, R22, 0x4, RZ, 0xc0, !PT ;  /* 0x0000000416ff7812 */ /* 0x000fe200078cc0ff */
        /* <DEDUP_REMOVED lines=29> */
[----:B0-----:R-:W-:-:S04]  /*276f0*/  IADD3 R2, P0, R2, R4, RZ ;  /* 0x0000000402027210 */ /* 0x001fc80007f1e0ff */
[----:B------:R-:W-:Y:S02]  /*27700*/  IADD3.X R3, RZ, R35, RZ, P0, !PT ;  /* 0x00000023ff037210 */ /* 0x000fe400007fe4ff */
[----:B------:R0:W1:Y:S04]  /*27710*/  SHFL.IDX PT, R35, R6, 0x5, 0x181f ;  /* 0x00b81f0006237f89 */ /* 0x00006800000e0000 */
[----:B------:R-:W-:Y:S04]  /*27720*/  LDGSTS.E.BYPASS.LTC128B.128 [R5+0x20400], desc[UR60][R2.64], !P6 ;  /* 0x2040000002057fae */ /* 0x000fe8000f101d7c */
[----:B------:R-:W-:Y:S04]  /*27730*/  LDGSTS.E.BYPASS.LTC128B.128 [R5+0x23400], desc[UR60][R2.64+0x80], !P5 ;  /* 0x2340008002057fae */ /* 0x000fe8000e901d7c */
[----:B------:R2:W-:Y:S04]  /*27740*/  LDGSTS.E.BYPASS.LTC128B.128 [R5+0x26400], desc[UR60][R2.64+0x100], !P4 ;  /* 0x2640010002057fae */ /* 0x0005e8000e101d7c */
[----:B-12---:R0:W2:Y:S02]  /*27750*/  SHFL.IDX PT, R2, R8, 0x5, 0x181f ;  /* 0x00b81f0008027f89 */ /* 0x0060a400000e0000 */
.L_x_2123:
        /* <DEDUP_REMOVED lines=11> */
.L_x_1967:
        /* <DEDUP_REMOVED lines=10> */
.L_x_1968:
[----:B------:R2:W-:Y:S01]  /*278b0*/  SYNCS.ARRIVE.TRANS64.A1T0 RZ, [R7+URZ+0x30830], RZ ;  /* 0x030830ff07ff79a7 */ /* 0x0005e2000810003f */
[----:B------:R-:W-:Y:S05]  /*278c0*/  @!P5 BRA `(.L_x_1969) ;  /* 0x000000000004d947 */ /* 0x000fea0003800000 */
[----:B------:R-:W-:Y:S01]  /*278d0*/  BPT.TRAP 0x1 ;  /* 0x000000040000795c */ /* 0x000fe20000300000 */
.L_x_1969:
[----:B-1----:R-:W-:Y:S01]  /*278e0*/  SHF.L.U32 R2, R20, 0x1f, RZ ;  /* 0x0000001f14027819 */ /* 0x002fe200000006ff */
[----:B0-----:R-:W-:Y:S01]  /*278f0*/  IMAD R6, R10, 0x8, R23 ;  /* 0x000000080a067824 */ /* 0x001fe200078e0217 */
[----:B------:R-:W-:Y:S03]  /*27900*/  BSSY B1, `(.L_x_1970) ;  /* 0x0000003000017945 */ /* 0x000fe60003800000 */
[----:B------:R-:W0:Y:S02]  /*27910*/  SYNCS.PHASECHK.TRANS64.TRYWAIT P0, [R6+URZ+0x30860], R2 ;  /* 0x03086002060075a7 */ /* 0x000e24000800017f */
[----:B0-----:R-:W-:Y:S05]  /*27920*/  @!P0 BRA `(.L_x_1971) ;  /* 0x0000005000448947 */ /* 0x001fea0003800000 */
.L_x_2124:
[----:B------:R-:W-:Y:S05]  /*27930*/  BSYNC B1 ;  /* 0x0000000000017941 */ /* 0x000fea0003800000 */
.L_x_1970:
[----:B--2---:R-:W2:Y:S04]  /*27940*/  LDL R7, [R1+0x8] ;  /* 0x0000080001077983 */ /* 0x004ea80000100800 */
[----:B------:R-:W3:Y:S01]  /*27950*/  LDL R5, [R1] ;  /* 0x0000000001057983 */ /* 0x000ee20000100800 */
[----:B------:R-:W1:Y:S01]  /*27960*/  S2R R3, SR_TID.X ;  /* 0x0000000000037919 */ /* 0x000e620000002100 */
[----:B------:R-:W-:Y:S01]  /*27970*/  UMOV UR4, 0xffffffff ;  /* 0xffffffff00047882 */ /* 0x000fe20000000000 */
[----:B-1----:R-:W-:-:S04]  /*27980*/  LOP3.LUT R3, R3, 0x7f, RZ, 0xc0, !PT ;  /* 0x0000007f03037812 */ /* 0x002fc800078ec0ff */
[----:B------:R-:W-:Y:S01]  /*27990*/  SHF.R.U32.HI R3, RZ, 0x3, R3 ;  /* 0x00000003ff037819 */ /* 0x000fe20000011603 */
[----:B--2---:R-:W-:Y:S02]  /*279a0*/  IMAD R7, R31, -0x60, R7 ;  /* 0xffffffa01f077824 */ /* 0x004fe400078e0207 */
[----:B---3--:R-:W-:Y:S02]  /*279b0*/  IMAD R5, R10, 0x4800, R5 ;  /* 0x000048000a057824 */ /* 0x008fe400078e0205 */
        /* <DEDUP_REMOVED lines=56> */
.L_x_2138:
        /* <DEDUP_REMOVED lines=23> */
[----:B------:R-:W-:Y:S02]  /*27eb0*/  IADD3 R3, R3, R7, RZ ;  /* 0x0000000703037210 */ /* 0x000fe40007ffe0ff */
[C---:B------:R-:W-:Y:S02]  /*27ec0*/  IMAD R5, R18.reuse, UR5, R5 ;  /* 0x0000000512057c24 */ /* 0x040fe4000f8e0205 */
[----:B------:R-:W-:Y:S01]  /*27ed0*/  IMAD.WIDE.U32 R2, R18, UR4, R2 ;  /* 0x0000000412027c25 */ /* 0x000fe2000f8e0002 */
[----:B------:R-:W-:-:S03]  /*27ee0*/  ULDC.64 UR4, c[0x0][0x318] ;  /* 0x0000c60000047ab9 */ /* 0x000fc60000000a00 */
[----:B------:R-:W-:Y:S01]  /*27ef0*/  IMAD.IADD R3, R5, 0x1, R3 ;  /* 0x0000000105037824 */ /* 0x000fe200078e0203 */
[----:B0-----:R-:W-:-:S04]  /*27f00*/  LEA R17, P0, R2, UR4, 0x1 ;  /* 0x0000000402117c11 */ /* 0x001fc8000f8008ff */
[----:B------:R-:W-:Y:S02]  /*27f10*/  LEA.HI.X R24, R2, UR5, R3, 0x1, P0 ;  /* 0x0000000502187c11 */ /* 0x000fe400080f0c03 */
[----:B------:R-:W-:-:S13]  /*27f20*/  PLOP3.LUT P0, PT, PT, PT, PT, 0x80, 0x0 ;  /* 0x000000000000781c */ /* 0x000fda0003f0f070 */
.L_x_1973:
        /* <DEDUP_REMOVED lines=10> */
.L_x_1974:
        /* <DEDUP_REMOVED lines=8> */
.L_x_1962:
[----:B------:R-:W-:Y:S05]  /*28050*/  BSYNC B0 ;  /* 0x0000000000007941 */ /* 0x000fea0003800000 */
.L_x_1961:
        /* <DEDUP_REMOVED lines=17> */
.L_x_1977:
[----:B------:R-:W-:Y:S05]  /*28170*/  BSYNC B0 ;  /* 0x0000000000007941 */ /* 0x000fea0003800000 */
.L_x_1976:
[----:B------:R-:W-:-:S13]  /*28180*/  LOP3.LUT P0, RZ, R22, 0x10, RZ, 0xc0, !PT ;  /* 0x0000001016ff7812 */ /* 0x000fda000780c0ff */
[----:B------:R-:W-:Y:S05]  /*28190*/  @!P0 BRA `(.L_x_1978) ;  /* 0x0000000000048947 */ /* 0x000fea0003800000 */
[----:B------:R-:W-:Y:S01]  /*281a0*/  BPT.TRAP 0x1 ;  /* 0x000000040000795c */ /* 0x000fe20000300000 */
.L_x_1978:
[----:B------:R-:W2:Y:S01]  /*281b0*/  LDL.LU R2, [R1+0x8] ;  /* 0x0000080001027983 */ /* 0x000ea20000300800 */
[----:B------:R-:W-:Y:S01]  /*281c0*/  LEA R0, R26, R23, 0x3 ;  /* 0x000000171a007211 */ /* 0x000fe200078e18ff */
[----:B------:R-:W-:Y:S01]  /*281d0*/  BSSY B0, `(.L_x_1979) ;  /* 0x0000005000007945 */ /* 0x000fe20003800000 */
[----:B------:R-:W-:-:S04]  /*281e0*/  SHF.L.U32 R3, R29, 0x1f, RZ ;  /* 0x0000001f1d037819 */ /* 0x000fc800000006ff */
[----:B------:R-:W0:Y:S01]  /*281f0*/  SYNCS.PHASECHK.TRANS64.TRYWAIT P0, [R0+URZ+0x30860], R3 ;  /* 0x03086003000075a7 */ /* 0x000e22000800017f */
[----:B--2---:R-:W-:Y:S01]  /*28200*/  IMAD R6, R25, -0x60, R2 ;  /* 0xffffffa019067824 */ /* 0x004fe200078e0202 */
[----:B0-----:R-:W-:Y:S06]  /*28210*/  @!P0 BRA `(.L_x_1980) ;  /* 0x0000005000308947 */ /* 0x001fec0003800000 */
.L_x_2139:
[----:B------:R-:W-:Y:S05]  /*28220*/  BSYNC B0 ;  /* 0x0000000000007941 */ /* 0x000fea0003800000 */
.L_x_1979:
[----:B------:R-:W1:Y:S02]  /*28230*/  S2R R2, SR_TID.X ;  /* 0x0000000000027919 */ /* 0x000e640000002100 */
[----:B-1----:R-:W-:-:S04]  /*28240*/  LOP3.LUT R2, R2, 0x7f, RZ, 0xc0, !PT ;  /* 0x0000007f02027812 */ /* 0x002fc800078ec0ff */
[----:B------:R-:W-:Y:S02]  /*28250*/  SHF.R.U32.HI R4, RZ, 0x3, R2 ;  /* 0x00000003ff047819 */ /* 0x000fe40000011602 */
[----:B------:R-:W2:Y:S01]  /*28260*/  LDL R2, [R1] ;  /* 0x0000000001027983 */ /* 0x000ea20000100800 */
[----:B------:R-:W-:Y:S02]  /*28270*/  UMOV UR4, 0xffffffff ;  /* 0xffffffff00047882 */ /* 0x000fe40000000000 */
[----:B------:R-:W-:Y:S02]  /*28280*/  IMAD.IADD R6, R6, 0x1, -R4 ;  /* 0x0000000106067824 */ /* 0x000fe400078e0a04 */
[----:B--2---:R-:W-:Y:S01]  /*28290*/  IMAD R4, R26, 0x4800, R2 ;  /* 0x000048001a047824 */ /* 0x004fe200078e0202 */
        /* <DEDUP_REMOVED lines=59> */
.L_x_2153:
        /* <DEDUP_REMOVED lines=13> */
.L_x_1982:
        /* <DEDUP_REMOVED lines=10> */
.L_x_1983:
[----:B------:R-:W-:Y:S01]  /*287c0*/  VIADD R26, R26, 0x1 ;  /* 0x000000011a1a7836 */ /* 0x000fe20000000000 */
[----:B------:R1:W-:Y:S04]  /*287d0*/  SYNCS.ARRIVE.TRANS64.A1T0 RZ, [R0+URZ+0x30850], RZ ;  /* 0x030850ff00ff79a7 */ /* 0x0003e8000810003f */
[----:B------:R-:W-:-:S04]  /*287e0*/  ISETP.NE.AND P0, PT, R26, 0x2, PT ;  /* 0x000000021a00780c */ /* 0x000fc80003f05270 */
[----:B-1----:R-:W-:Y:S02]  /*287f0*/  SEL R0, RZ, 0x1, P0 ;  /* 0x00000001ff007807 */ /* 0x002fe40000000000 */
[----:B------:R-:W-:Y:S02]  /*28800*/  SEL R26, R26, RZ, P0 ;  /* 0x000000ff1a1a7207 */ /* 0x000fe40000000000 */
[----:B------:R-:W-:-:S07]  /*28810*/  LOP3.LUT R29, R29, R0, RZ, 0x3c, !PT ;  /* 0x000000001d1d7212 */ /* 0x000fce00078e3cff */
.L_x_1940:
[----:B------:R-:W-:Y:S05]  /*28820*/  BSYNC B7 ;  /* 0x0000000000077941 */ /* 0x000fea0003800000 */
.L_x_1938:
[----:B------:R-:W-:-:S13]  /*28830*/  LOP3.LUT P0, RZ, R22, 0x20, RZ, 0xc0, !PT ;  /* 0x0000002016ff7812 */ /* 0x000fda000780c0ff */
[----:B------:R-:W-:Y:S05]  /*28840*/  @!P0 BRA `(.L_x_1984) ;  /* 0x0000000000248947 */ /* 0x000fea0003800000 */
[----:B------:R-:W-:Y:S05]  /*28850*/  WARPSYNC.ALL ;  /* 0x0000000000007948 */ /* 0x000fea0003800000 */
[----:B------:R-:W2:Y:S08]  /*28860*/  S2UR UR5, SR_CgaCtaId ;  /* 0x00000000000579c3 */ /* 0x000eb00000008800 */
[----:B------:R-:W-:Y:S06]  /*28870*/  BAR.SYNC.DEFER_BLOCKING 0x5, 0x180 ;  /* 0x0146000000007b1d */ /* 0x000fec0000010000 */
[----:B------:R-:W-:-:S02]  /*28880*/  UMOV UR4, 0x400 ;  /* 0x0000040000047882 */ /* 0x000fc40000000000 */
[----:B--2---:R-:W-:-:S06]  /*28890*/  ULEA UR4, UR5, UR4, 0x18 ;  /* 0x0000000405047291 */ /* 0x004fcc000f8ec03f */
[----:B0-----:R-:W-:-:S05]  /*288a0*/  IMAD.U32 R23, RZ, RZ, UR4 ;  /* 0x00000004ff177e24 */ /* 0x001fca000f8e00ff */
[----:B------:R0:W2:Y:S01]  /*288b0*/  LDS.128 R16, [R23+0x308d0] ;  /* 0x0308d00017107984 */ /* 0x0000a20000000c00 */
[----:B------:R-:W-:Y:S06]  /*288c0*/  BAR.ARV 0x4, 0x180 ;  /* 0x0106000000007b1d */ /* 0x000fec0000002000 */
[----:B------:R-:W-:Y:S05]  /*288d0*/  BRA `(.L_x_1985) ;  /* 0x0000000800cc7947 */ /* 0x000fea0003800000 */
.L_x_1984:
[----:B------:R-:W2:Y:S01]  /*288e0*/  S2R R8, SR_TID.X ;  /* 0x0000000000087919 */ /* 0x000ea20000002100 */
[----:B------:R-:W-:Y:S01]  /*288f0*/  UMOV UR4, 0xffffffff ;  /* 0xffffffff00047882 */ /* 0x000fe20000000000 */
[----:B--2---:R-:W-:-:S04]  /*28900*/  LOP3.LUT R8, R8, 0x1f, RZ, 0xc0, !PT ;  /* 0x0000001f08087812 */ /* 0x004fc800078ec0ff */
[----:B------:R-:W-:Y:S01]  /*28910*/  ISETP.NE.AND P0, PT, R8, 0x1f, PT ;  /* 0x0000001f0800780c */ /* 0x000fe20003f05270 */
[----:B------:R-:W-:-:S12]  /*28920*/  BRA.DIV UR4, `(.L_x_1986) ;  /* 0x0000005204847947 */ /* 0x000fd8000b800000 */
[----:B------:R-:W-:Y:S01]  /*28930*/  IADD3 R5, R19, R8, RZ ;  /* 0x0000000813057210 */ /* 0x000fe20007ffe0ff */
[----:B------:R-:W-:-:S03]  /*28940*/  ULDC UR4, c[0x0][0xc3c] ;  /* 0x00030f0000047ab9 */ /* 0x000fc60000000800 */
[----:B------:R-:W-:-:S13]  /*28950*/  ISETP.GE.OR P1, PT, R5, UR4, !P0 ;  /* 0x0000000405007c0c */ /* 0x000fda000c726670 */
[----:B0-----:R-:W0:Y:S02]  /*28960*/  @!P1 LDC.64 R2, c[0x0][0xc80] ;  /* 0x00032000ff029b82 */ /* 0x001e240000000a00 */
[----:B0-----:R-:W-:-:S06]  /*28970*/  @!P1 IMAD.WIDE R2, R5, 0x4, R2 ;  /* 0x0000000405029825 */ /* 0x001fcc00078e0202 */
        /* <DEDUP_REMOVED lines=25> */
[----:B------:R0:W2:Y:S02]  /*28b10*/  SHFL.IDX PT, R14, R2, 0x1f, 0x1f ;  /* 0x03e01f00020e7f89 */ /* 0x0000a400000e0000 */
.L_x_2163:
[----:B------:R-:W-:Y:S02]  /*28b20*/  ULDC UR4, c[0x0][0xc38] ;  /* 0x00030e0000047ab9 */ /* 0x000fe40000000800 */
[----:B------:R-:W-:-:S04]  /*28b30*/  IMAD.U32 R7, RZ, RZ, UR4 ;  /* 0x00000004ff077e24 */ /* 0x000fc8000f8e00ff */
[----:B--2---:R-:W-:-:S04]  /*28b40*/  IMAD R14, R14, R7, RZ ;  /* 0x000000070e0e7224 */ /* 0x004fc800078e02ff */
[----:B------:R-:W-:-:S05]  /*28b50*/  IMAD.IADD R9, R4, 0x1, R14 ;  /* 0x0000000104097824 */ /* 0x000fca00078e020e */
[----:B------:R-:W-:-:S13]  /*28b60*/  ISETP.GT.AND P6, PT, R9, R0, PT ;  /* 0x000000000900720c */ /* 0x000fda0003fc4270 */
[----:B------:R-:W-:Y:S05]  /*28b70*/  @P6 BRA `(.L_x_1987) ;  /* 0x00000000009c6947 */ /* 0x000fea0003800000 */
.L_x_1992:
[----:B0-----:R-:W0:Y:S01]  /*28b80*/  LDC R2, c[0x0][0xc3c] ;  /* 0x00030f00ff027b82 */ /* 0x001e220000000800 */
[----:B------:R-:W-:-:S05]  /*28b90*/  VIADD R19, R19, 0x1f ;  /* 0x0000001f13137836 */ /* 0x000fca0000000000 */
[----:B0-----:R-:W-:-:S13]  /*28ba0*/  ISETP.GE.AND P6, PT, R19, R2, PT ;  /* 0x000000021300720c */ /* 0x001fda0003fc6270 */
[----:B------:R-:W-:Y:S05]  /*28bb0*/  @P6 BRA `(.L_x_1988) ;  /* 0x0000000400d06947 */ /* 0x000fea0003800000 */
[----:B------:R-:W0:Y:S01]  /*28bc0*/  S2R R3, SR_TID.X ;  /* 0x0000000000037919 */ /* 0x000e220000002100 */
[----:B------:R-:W-:Y:S01]  /*28bd0*/  BSSY B0, `(.L_x_1989) ;  /* 0x0000009000007945 */ /* 0x000fe20003800000 */
[----:B------:R-:W-:Y:S02]  /*28be0*/  MOV R5, RZ ;  /* 0x000000ff00057202 */ /* 0x000fe40000000f00 */
[----:B0-----:R-:W-:-:S05]  /*28bf0*/  LOP3.LUT R3, R3, 0x1f, RZ, 0xc0, !PT ;  /* 0x0000001f03037812 */ /* 0x001fca00078ec0ff */
[----:B------:R-:W-:-:S05]  /*28c00*/  IMAD.IADD R7, R19, 0x1, R3 ;  /* 0x0000000113077824 */ /* 0x000fca00078e0203 */
[----:B------:R-:W-:-:S13]  /*28c10*/  ISETP.GE.OR P6, PT, R7, R2, !P0 ;  /* 0x000000020700720c */ /* 0x000fda00047c6670 */
[----:B------:R-:W-:Y:S05]  /*28c20*/  @P6 BRA `(.L_x_1990) ;  /* 0x00000000000c6947 */ /* 0x000fea0003800000 */
[----:B------:R-:W0:Y:S02]  /*28c30*/  LDC.64 R2, c[0x0][0xc80] ;  /* 0x00032000ff027b82 */ /* 0x000e240000000a00 */
[----:B0-----:R-:W-:-:S05]  /*28c40*/  IMAD.WIDE R2, R7, 0x4, R2 ;  /* 0x0000000407027825 */ /* 0x001fca00078e0202 */
[----:B------:R0:W5:Y:S02]  /*28c50*/  LDG.E R5, desc[UR60][R2.64] ;  /* 0x0000003c02057981 */ /* 0x000164000c1e1900 */
.L_x_1990:
[----:B------:R-:W-:Y:S05]  /*28c60*/  BSYNC B0 ;  /* 0x0000000000007941 */ /* 0x000fea0003800000 */
.L_x_1989:
[----:B------:R-:W-:-:S03]  /*28c70*/  UMOV UR4, 0xffffffff ;  /* 0xffffffff00047882 */ /* 0x000fc60000000000 */
[----:B------:R-:W-:Y:S05]  /*28c80*/  BRA.DIV UR4, `(.L_x_1991) ;  /* 0x0000005204d07947 */ /* 0x000fea000b800000 */
[----:B-----5:R-:W2:Y:S02]  /*28c90*/  SHFL.UP PT, R14, R5, 0x1, RZ ;  /* 0x04200000050e7989 */ /* 0x020ea400000e00ff */
[----:B--2---:R-:W-:-:S05]  /*28ca0*/  SEL R14, R14, RZ, P1 ;  /* 0x000000ff0e0e7207 */ /* 0x004fca0000800000 */
        /* <DEDUP_REMOVED lines=13> */
[----:B------:R0:W2:Y:S02]  /*28d80*/  SHFL.IDX PT, R14, R2, 0x1f, 0x1f ;  /* 0x03e01f00020e7f89 */ /* 0x0000a400000e0000 */
.L_x_2171:
[----:B------:R-:W-:Y:S02]  /*28d90*/  ULDC UR4, c[0x0][0xc38] ;  /* 0x00030e0000047ab9 */ /* 0x000fe40000000800 */
[----:B------:R-:W-:-:S05]  /*28da0*/  MOV R7, UR4 ;  /* 0x0000000400077c02 */ /* 0x000fca0008000f00 */
[----:B--2---:R-:W-:-:S04]  /*28db0*/  IMAD R14, R14, R7, RZ ;  /* 0x000000070e0e7224 */ /* 0x004fc800078e02ff */
[----:B------:R-:W-:-:S05]  /*28dc0*/  IMAD.IADD R9, R14, 0x1, R9 ;  /* 0x000000010e097824 */ /* 0x000fca00078e0209 */
[----:B------:R-:W-:-:S13]  /*28dd0*/  ISETP.GT.AND P6, PT, R9, R0, PT ;  /* 0x000000000900720c */ /* 0x000fda0003fc4270 */
[----:B------:R-:W-:Y:S05]  /*28de0*/  @!P6 BRA `(.L_x_1992) ;  /* 0xfffffffc0064e947 */ /* 0x000fea000383ffff */
.L_x_1987:
        /* <DEDUP_REMOVED lines=8> */
.L_x_2175:
[----:B------:R-:W-:Y:S01]  /*28e70*/  ISETP.NE.AND P0, PT, R3, RZ, PT ;  /* 0x000000ff0300720c */ /* 0x000fe20003f05270 */
[----:B------:R-:W-:-:S12]  /*28e80*/  IMAD.MOV.U32 R14, RZ, RZ, RZ ;  /* 0x000000ffff0e7224 */ /* 0x000fd800078e00ff */
[----:B------:R-:W-:Y:S05]  /*28e90*/  @!P0 BRA `(.L_x_1994) ;  /* 0x0000000000108947 */ /* 0x000fea0003800000 */
[----:B------:R-:W-:Y:S01]  /*28ea0*/  UMOV UR4, 0xffffffff ;  /* 0xffffffff00047882 */ /* 0x000fe20000000000 */
[----:B------:R-:W-:Y:S02]  /*28eb0*/  VIADD R12, R4, 0xffffffff ;  /* 0xffffffff040c7836 */ /* 0x000fe40000000000 */
[----:B------:R-:W-:Y:S05]  /*28ec0*/  BRA.DIV UR4, `(.L_x_1995) ;  /* 0x0000005604447947 */ /* 0x000fea000b800000 */
[----:B------:R4:W0:Y:S02]  /*28ed0*/  SHFL.IDX PT, R14, R2, R12, 0x1f ;  /* 0x00001f0c020e7589 */ /* 0x00082400000e0000 */
.L_x_1994:
[----:B0---4-:R-:W0:Y:S01]  /*28ee0*/  LDC.64 R2, c[0x0][0xc90] ;  /* 0x00032400ff027b82 */ /* 0x011e220000000a00 */
[----:B------:R-:W-:-:S04]  /*28ef0*/  IMAD.IADD R19, R4, 0x1, R19 ;  /* 0x0000000104137824 */ /* 0x000fc800078e0213 */
[----:B0-----:R-:W-:-:S05]  /*28f00*/  IMAD.WIDE R2, R19, 0x4, R2 ;  /* 0x0000000413027825 */ /* 0x001fca00078e0202 */
[----:B------:R0:W2:Y:S01]  /*28f10*/  LDG.E R6, desc[UR60][R2.64] ;  /* 0x0000003c02067981 */ /* 0x0000a2000c1e1900 */
[----:B------:R-:W-:Y:S02]  /*28f20*/  IMAD R16, R14, R7, R16 ;  /* 0x000000070e107224 */ /* 0x000fe400078e0210 */
[----:B0-----:R-:W-:Y:S02]  /*28f30*/  IMAD.MOV.U32 R2, RZ, RZ, RZ ;  /* 0x000000ffff027224 */ /* 0x001fe400078e00ff */
[----:B--23--:R-:W-:-:S05]  /*28f40*/  IMAD R4, R5, R6, RZ ;  /* 0x0000000605047224 */ /* 0x00cfca00078e02ff */
[----:B------:R-:W-:-:S04]  /*28f50*/  IABS R8, R4 ;  /* 0x0000000400087213 */ /* 0x000fc80000000000 */
[----:B------:R-:W0:Y:S08]  /*28f60*/  I2F.RP R10, R8 ;  /* 0x00000008000a7306 */ /* 0x000e300000209400 */
[----:B0-----:R-:W0:Y:S02]  /*28f70*/  MUFU.RCP R10, R10 ;  /* 0x0000000a000a7308 */ /* 0x001e240000001000 */
[----:B0-----:R-:W-:-:S06]  /*28f80*/  IADD3 R11, R10, 0xffffffe, RZ ;  /* 0x0ffffffe0a0b7810 */ /* 0x001fcc0007ffe0ff */
        /* <DEDUP_REMOVED lines=32> */
[----:B0-----:R-:W-:-:S05]  /*29190*/  IADD3 R2, RZ, -R3, RZ ;  /* 0x80000003ff027210 */ /* 0x001fca0007ffe0ff */
        /* <DEDUP_REMOVED lines=14> */
[----:B------:R-:W-:-:S05]  /*29280*/  @P0 VIADD R2, R2, 0x1 ;  /* 0x0000000102020836 */ /* 0x000fca0000000000 */
[----:B------:R-:W-:Y:S02]  /*29290*/  @!P2 IADD3 R2, -R2, RZ, RZ ;  /* 0x000000ff0202a210 */ /* 0x000fe40007ffe1ff */
[----:B------:R-:W-:Y:S01]  /*292a0*/  @!P1 LOP3.LUT R2, RZ, R6, RZ, 0x33, !PT ;  /* 0x00000006ff029212 */ /* 0x000fe200078e33ff */
[----:B------:R-:W-:-:S04]  /*292b0*/  IMAD.MOV R6, RZ, RZ, -R6 ;  /* 0x000000ffff067224 */ /* 0x000fc800078e0a06 */
[----:B------:R-:W-:Y:S01]  /*292c0*/  IMAD R18, R2, R6, R9 ;  /* 0x0000000602127224 */ /* 0x000fe200078e0209 */
[----:B------:R-:W-:-:S05]  /*292d0*/  LOP3.LUT R2, RZ, R2, RZ, 0x33, !PT ;  /* 0x00000002ff027212 */ /* 0x000fca00078e33ff */
[----:B------:R-:W-:Y:S01]  /*292e0*/  IMAD.IADD R17, R5, 0x1, R2 ;  /* 0x0000000105117824 */ /* 0x000fe200078e0202 */
[----:B------:R-:W-:Y:S06]  /*292f0*/  BRA `(.L_x_1996) ;  /* 0x00000000001c7947 */ /* 0x000fec0003800000 */
.L_x_1988:
[----:B------:R-:W-:Y:S01]  /*29300*/  UMOV UR4, URZ ;  /* 0x0000003f00047c82 */ /* 0x000fe20008000000 */
[----:B------:R-:W-:Y:S01]  /*29310*/  UMOV UR5, URZ ;  /* 0x0000003f00057c82 */ /* 0x000fe20008000000 */
[----:B------:R-:W-:Y:S01]  /*29320*/  ULDC UR6, c[0x0][0xc3c] ;  /* 0x00030f0000067ab9 */ /* 0x000fe20000000800 */
[----:B------:R-:W-:Y:S01]  /*29330*/  IMAD.MOV.U32 R16, RZ, RZ, R0 ;  /* 0x000000ffff107224 */ /* 0x000fe200078e0000 */
[----:B------:R-:W-:Y:S01]  /*29340*/  MOV R18, UR5 ;  /* 0x0000000500127c02 */ /* 0x000fe20008000f00 */
[----:B------:R-:W-:Y:S02]  /*29350*/  IMAD.U32 R17, RZ, RZ, UR4 ;  /* 0x00000004ff117e24 */ /* 0x000fe4000f8e00ff */
[----:B------:R-:W-:-:S07]  /*29360*/  IMAD.U32 R19, RZ, RZ, UR6 ;  /* 0x00000006ff137e24 */ /* 0x000fce000f8e00ff */
.L_x_1996:
[----:B------:R-:W0:Y:S01]  /*29370*/  S2R R0, SR_TID.X ;  /* 0x0000000000007919 */ /* 0x000e220000002100 */
[----:B------:R-:W-:Y:S05]  /*29380*/  WARPSYNC.ALL ;  /* 0x0000000000007948 */ /* 0x000fea0003800000 */
[----:B------:R-:W-:Y:S01]  /*29390*/  BAR.SYNC.DEFER_BLOCKING 0x4, 0x180 ;  /* 0x0106000000007b1d */ /* 0x000fe20000010000 */
[----:B0-----:R-:W-:-:S04]  /*293a0*/  LOP3.LUT R0, R0, 0x1f, RZ, 0xc0, !PT ;  /* 0x0000001f00007812 */ /* 0x001fc800078ec0ff */
[----:B------:R-:W-:-:S13]  /*293b0*/  ISETP.NE.AND P0, PT, R0, RZ, PT ;  /* 0x000000ff0000720c */ /* 0x000fda0003f05270 */
[----:B------:R-:W0:Y:S01]  /*293c0*/  @!P0 S2R R3, SR_CgaCtaId ;  /* 0x0000000000038919 */ /* 0x000e220000008800 */
[----:B------:R-:W-:-:S04]  /*293d0*/  @!P0 MOV R0, 0x400 ;  /* 0x0000040000008802 */ /* 0x000fc80000000f00 */
[----:B0-----:R-:W-:-:S05]  /*293e0*/  @!P0 LEA R23, R3, R0, 0x18 ;  /* 0x0000000003178211 */ /* 0x001fca00078ec0ff */
[----:B------:R3:W-:Y:S01]  /*293f0*/  @!P0 STS.128 [R23+0x308d0], R16 ;  /* 0x0308d01017008388 */ /* 0x0007e20000000c00 */
[----:B------:R-:W-:Y:S06]  /*29400*/  BAR.ARV 0x5, 0x180 ;  /* 0x0146000000007b1d */ /* 0x000fec0000002000 */
.L_x_1985:
[----:B------:R-:W-:Y:S02]  /*29410*/  ULDC UR4, c[0x0][0xc3c] ;  /* 0x00030f0000047ab9 */ /* 0x000fe40000000800 */
[----:B--2---:R-:W-:-:S13]  /*29420*/  ISETP.GE.AND P0, PT, R19, UR4, PT ;  /* 0x0000000413007c0c */ /* 0x004fda000bf06270 */
[----:B------:R-:W-:Y:S05]  /*29430*/  @!P0 BRA `(.L_x_1997) ;  /* 0xffffff9800988947 */ /* 0x000fea000383ffff */
[----:B------:R-:W-:Y:S05]  /*29440*/  BSYNC B8 ;  /* 0x0000000000087941 */ /* 0x000fea0003800000 */
.L_x_1878:
[----:B------:R-:W2:Y:S01]  /*29450*/  LDL.LU R0, [R1+0x2c] ;  /* 0x00002c0001007983 */ /* 0x000ea20000300800 */
[----:B------:R-:W-:Y:S01]  /*29460*/  BSSY B0, `(.L_x_1998) ;  /* 0x000000b000007945 */ /* 0x000fe20003800000 */
[----:B------:R-:W4:Y:S01]  /*29470*/  S2R R5, SR_CgaCtaId ;  /* 0x0000000000057919 */ /* 0x000f220000008800 */
[----:B--2---:R-:W-:-:S05]  /*29480*/  VIADD R0, R0, 0x1 ;  /* 0x0000000100007836 */ /* 0x004fca0000000000 */
[----:B0-----:R-:W-:-:S04]  /*29490*/  LEA.HI R2, R0, R0, RZ, 0x1 ;  /* 0x0000000000027211 */ /* 0x001fc800078f08ff */
[----:B------:R-:W-:Y:S02]  /*294a0*/  LOP3.LUT R3, R2, 0xfffffffe, RZ, 0xc0, !PT ;  /* 0xfffffffe02037812 */ /* 0x000fe400078ec0ff */
[----:B------:R-:W-:-:S03]  /*294b0*/  MOV R2, 0x400 ;  /* 0x0000040000027802 */ /* 0x000fc60000000f00 */
[----:B------:R-:W-:Y:S01]  /*294c0*/  IMAD.IADD R0, R0, 0x1, -R3 ;  /* 0x0000000100007824 */ /* 0x000fe200078e0a03 */
[----:B----4-:R-:W-:-:S04]  /*294d0*/  LEA R5, R5, R2, 0x18 ;  /* 0x0000000205057211 */ /* 0x010fc800078ec0ff */
[----:B------:R-:W-:-:S04]  /*294e0*/  SHF.L.U32 R0, R0, 0x1f, RZ ;  /* 0x0000001f00007819 */ /* 0x000fc800000006ff */
[----:B------:R-:W0:Y:S02]  /*294f0*/  SYNCS.PHASECHK.TRANS64.TRYWAIT P0, [R5+URZ+0x30820], R0 ;  /* 0x03082000050075a7 */ /* 0x000e24000800017f */
[----:B0-----:R-:W-:Y:S05]  /*29500*/  @!P0 BRA `(.L_x_1999) ;  /* 0x0000004c00d88947 */ /* 0x001fea0003800000 */
.L_x_2178:
[----:B------:R-:W-:Y:S05]  /*29510*/  BSYNC B0 ;  /* 0x0000000000007941 */ /* 0x000fea0003800000 */
.L_x_1998:
[----:B------:R-:W-:-:S03]  /*29520*/  UMOV UR4, 0xffffffff ;  /* 0xffffffff00047882 */ /* 0x000fc60000000000 */
[----:B------:R-:W-:Y:S05]  /*29530*/  BRA.DIV UR4, `(.L_x_2000) ;  /* 0x0000004e04e07947 */ /* 0x000fea000b800000 */
[----:B0-----:R-:W0:Y:S02]  /*29540*/  S2R R0, SR_TID.X ;  /* 0x0000000000007919 */ /* 0x001e240000002100 */
[----:B0-----:R-:W-:-:S04]  /*29550*/  SHF.R.U32.HI R0, RZ, 0x5, R0 ;  /* 0x00000005ff007819 */ /* 0x001fc80000011600 */
[----:B------:R-:W-:-:S05]  /*29560*/  LOP3.LUT R0, R0, 0x3, RZ, 0xc0, !PT ;  /* 0x0000000300007812 */ /* 0x000fca00078ec0ff */
[----:B------:R0:W2:Y:S02]  /*29570*/  SHFL.IDX PT, R14, R0, RZ, 0x1f ;  /* 0x00001fff000e7589 */ /* 0x0000a400000e0000 */
.L_x_2181:
[----:B--2---:R-:W-:-:S13]  /*29580*/  ISETP.NE.AND P0, PT, R14, RZ, PT ;  /* 0x000000ff0e00720c */ /* 0x004fda0003f05270 */
[----:B------:R-:W-:Y:S05]  /*29590*/  @P0 BRA `(.L_x_1568) ;  /* 0x0000000000900947 */ /* 0x000fea0003800000 */
[----:B------:R-:W-:-:S03]  /*295a0*/  UMOV UR4, 0xffffffff ;  /* 0xffffffff00047882 */ /* 0x000fc60000000000 */
[----:B------:R-:W-:Y:S05]  /*295b0*/  BRA.DIV UR4, `(.L_x_2001) ;  /* 0x0000004e04f47947 */ /* 0x000fea000b800000 */
[----:B------:R-:W-:-:S13]  /*295c0*/  ELECT P6, URZ, PT ;  /* 0x00000000003f782f */ /* 0x000fda00038c0000 */
.L_x_2184:
        /* <DEDUP_REMOVED lines=8> */
.L_x_2002:
[C---:B------:R-:W-:Y:S01]  /*29650*/  IMAD R3, R26.reuse, 0x8, R5 ;  /* 0x000000081a037824 */ /* 0x040fe200078e0205 */
[----:B------:R-:W-:Y:S02]  /*29660*/  SHF.L.U32 R2, R29, 0x1f, RZ ;  /* 0x0000001f1d027819 */ /* 0x000fe400000006ff */
[----:B------:R-:W-:Y:S02]  /*29670*/  IADD3 R26, R26, 0x1, RZ ;  /* 0x000000011a1a7810 */ /* 0x000fe40007ffe0ff */
[----:B------:R-:W0:Y:S02]  /*29680*/  SYNCS.PHASECHK.TRANS64.TRYWAIT P1, [R3+URZ+0x30840], R2 ;  /* 0x03084002030075a7 */ /* 0x000e24000802017f */
[----:B------:R-:W-:-:S04]  /*29690*/  ISETP.NE.AND P2, PT, R26, 0x2, PT ;  /* 0x000000021a00780c */ /* 0x000fc80003f45270 */
[----:B------:R-:W-:Y:S01]  /*296a0*/  SEL R0, RZ, 0x1, P2 ;  /* 0x00000001ff007807 */ /* 0x000fe20001000000 */
[----:B0-----:R-:W-:Y:S08]  /*296b0*/  @!P1 BRA `(.L_x_2003) ;  /* 0x0000004c00d49947 */ /* 0x001ff00003800000 */
.L_x_2185:
[----:B------:R-:W-:Y:S02]  /*296c0*/  SEL R26, R26, RZ, P2 ;  /* 0x000000ff1a1a7207 */ /* 0x000fe40001000000 */
[----:B------:R-:W-:Y:S01]  /*296d0*/  LOP3.LUT R0, R29, R0, RZ, 0x3c, !PT ;  /* 0x000000001d007212 */ /* 0x000fe200078e3cff */
[----:B------:R-:W-:Y:S06]  /*296e0*/  @!P0 BRA `(.L_x_2004) ;  /* 0x0000000000048947 */ /* 0x000fec0003800000 */
[----:B------:R-:W-:Y:S01]  /*296f0*/  BPT.TRAP 0x1 ;  /* 0x000000040000795c */ /* 0x000fe20000300000 */
.L_x_2004:
[----:B------:R-:W-:Y:S01]  /*29700*/  IMAD R5, R26, 0x8, R5 ;  /* 0x000000081a057824 */ /* 0x000fe200078e0205 */
[----:B------:R-:W-:-:S04]  /*29710*/  SHF.L.U32 R0, R0, 0x1f, RZ ;  /* 0x0000001f00007819 */ /* 0x000fc800000006ff */
[----:B------:R-:W2:Y:S02]  /*29720*/  SYNCS.PHASECHK.TRANS64.TRYWAIT P1, [R5+URZ+0x30840], R0 ;  /* 0x03084000050075a7 */ /* 0x000ea4000802017f */
[----:B--2---:R-:W-:Y:S05]  /*29730*/  @!P1 BRA `(.L_x_2005) ;  /* 0x0000004c00c89947 */ /* 0x004fea0003800000 */
.L_x_2186:
[----:B------:R-:W-:Y:S05]  /*29740*/  @!P0 BRA `(.L_x_2006) ;  /* 0x0000000000048947 */ /* 0x000fea0003800000 */
[----:B------:R-:W-:Y:S01]  /*29750*/  BPT.TRAP 0x1 ;  /* 0x000000040000795c */ /* 0x000fe20000300000 */
.L_x_2006:
[----:B------:R-:W4:Y:S02]  /*29760*/  SYNCS.PHASECHK.TRANS64.TRYWAIT P1, [R3+URZ+0x30860], R2 ;  /* 0x03086002030075a7 */ /* 0x000f24000802017f */
[----:B----4-:R-:W-:Y:S05]  /*29770*/  @!P1 BRA `(.L_x_2007) ;  /* 0x0000004c00cc9947 */ /* 0x010fea0003800000 */
.L_x_2187:
[----:B------:R-:W-:Y:S05]  /*29780*/  @!P0 BRA `(.L_x_2008) ;  /* 0x0000000000048947 */ /* 0x000fea0003800000 */
[----:B------:R-:W-:Y:S01]  /*29790*/  BPT.TRAP 0x1 ;  /* 0x000000040000795c */ /* 0x000fe20000300000 */
.L_x_2008:
[----:B------:R0:W0:Y:S02]  /*297a0*/  SYNCS.PHASECHK.TRANS64.TRYWAIT P0, [R5+URZ+0x30860], R0 ;  /* 0x03086000050075a7 */ /* 0x000024000800017f */
[----:B0-----:R-:W-:Y:S05]  /*297b0*/  @!P0 NANOSLEEP.SYNCS 0x989680 ;  /* 0x009896800000895d */ /* 0x001fea0003900000 */
[----:B------:R-:W0:Y:S02]  /*297c0*/  @!P0 SYNCS.PHASECHK.TRANS64 P0, [R5+URZ+0x30860], R0 ;  /* 0x03086000050085a7 */ /* 0x000e24000800007f */
[----:B0-----:R-:W-:Y:S05]  /*297d0*/  @!P0 BRA `(.L_x_2008) ;  /* 0xfffffffc00f08947 */ /* 0x001fea000383ffff */
.L_x_1568:
[----:B------:R-:W-:Y:S05]  /*297e0*/  BSYNC B9 ;  /* 0x0000000000097941 */ /* 0x000fea0003800000 */
.L_x_1565:
[----:B------:R-:W-:Y:S05]  /*297f0*/  EXIT ;  /* 0x000000000000794d */ /* 0x000fea0003800000 */
.L_x_1594:
[----:B0-----:R0:W1:Y:S02]  /*29800*/  SYNCS.PHASECHK.TRANS64.TRYWAIT P5, [R86+URZ+0x30890], R87 ;  /* 0x03089057560075a7 */ /* 0x00106400080a017f */
[----:B-1----:R-:W-:Y:S05]  /*29810*/  @!P5 NANOSLEEP.SYNCS 0x989680 ;  /* 0x009896800000d95d */ /* 0x002fea0003900000 */
[----:B------:R-:W1:Y:S02]  /*29820*/  @!P5 SYNCS.PHASECHK.TRANS64 P5, [R86+URZ+0x30890], R87 ;  /* 0x030890575600d5a7 */ /* 0x000e6400080a007f */
[----:B-1----:R-:W-:Y:S05]  /*29830*/  @!P5 BRA `(.L_x_1594) ;  /* 0xfffffffc00f0d947 */ /* 0x002fea000383ffff */
[----:B------:R-:W-:Y:S05]  /*29840*/  BRA `(.L_x_2009) ;  /* 0xfffffda000647947 */ /* 0x000fea000383ffff */
.L_x_1595:
        /* <DEDUP_REMOVED lines=8> */
.L_x_2011:
[----:B------:R-:W-:Y:S05]  /*298d0*/  BSYNC B1 ;  /* 0x0000000000017941 */ /* 0x000fea0003800000 */
.L_x_2010:
[----:B------:R-:W-:Y:S01]  /*298e0*/  IMAD.MOV.U32 R13, RZ, RZ, R118 ;  /* 0x000000ffff0d7224 */ /* 0x000fe200078e0076 */
[----:B------:R-:W-:Y:S01]  /*298f0*/  MOV R82, R14 ;  /* 0x0000000e00527202 */ /* 0x000fe20000000f00 */
[----:B------:R-:W-:Y:S02]  /*29900*/  IMAD.MOV.U32 R12, RZ, RZ, RZ ;  /* 0x000000ffff0c7224 */ /* 0x000fe400078e00ff */
[----:B------:R-:W-:Y:S02]  /*29910*/  IMAD.MOV.U32 R11, RZ, RZ, 0x1c1f ;  /* 0x00001c1fff0b7424 */ /* 0x000fe400078e00ff */
[----:B------:R-:W-:-:S07]  /*29920*/  IMAD.MOV.U32 R15, RZ, RZ, -0x1 ;  /* 0xffffffffff0f7424 */ /* 0x000fce00078e00ff */
[----:B------:R-:W-:Y:S05]  /*29930*/  WARPSYNC.COLLECTIVE R15, `(.L_x_2012) ;  /* 0x000000000f087348 */ /* 0x000fea0003c00000 */
[----:B------:R0:W1:Y:S02]  /*29940*/  SHFL.IDX P6, R14, R13, R12, R11 ;  /* 0x0000000c0d0e7389 */ /* 0x00006400000c000b */
[----:B01----:R-:W-:Y:S01]  /*29950*/  ENDCOLLECTIVE ;  /* 0x000000000000791b */ /* 0x003fe20003800000 */
.L_x_2012:
[----:B------:R-:W-:Y:S01]  /*29960*/  IMAD.MOV.U32 R83, RZ, RZ, R14 ;  /* 0x000000ffff537224 */ /* 0x000fe200078e000e */
[----:B------:R-:W-:Y:S06]  /*29970*/  BRA `(.L_x_2013) ;  /* 0xfffffda0002c7947 */ /* 0x000fec000383ffff */
.L_x_1620:
[----:B------:R-:W-:Y:S01]  /*29980*/  BSSY B1, `(.L_x_2014) ;  /* 0x0000008000017945 */ /* 0x000fe20003800000 */
[----:B0---4-:R-:W-:Y:S01]  /*29990*/  MOV R13, R115 ;  /* 0x00000073000d7202 */ /* 0x011fe20000000f00 */
[----:B------:R-:W-:Y:S02]  /*299a0*/  IMAD.MOV.U32 R12, RZ, RZ, 0x1 ;  /* 0x00000001ff0c7424 */ /* 0x000fe400078e00ff */
[----:B------:R-:W-:Y:S02]  /*299b0*/  IMAD.MOV.U32 R11, RZ, RZ, 0x1c1f ;  /* 0x00001c1fff0b7424 */ /* 0x000fe400078e00ff */
[----:B------:R-:W-:-:S07]  /*299c0*/  IMAD.MOV.U32 R15, RZ, RZ, -0x1 ;  /* 0xffffffffff0f7424 */ /* 0x000fce00078e00ff */
[----:B-123--:R-:W-:Y:S05]  /*299d0*/  WARPSYNC.COLLECTIVE R15, `(.L_x_2015) ;  /* 0x000000000f087348 */ /* 0x00efea0003c00000 */
[----:B------:R0:W4:Y:S02]  /*299e0*/  SHFL.IDX P6, R14, R13, R12, R11 ;  /* 0x0000000c0d0e7389 */ /* 0x00012400000c000b */
[----:B01234-:R-:W-:Y:S01]  /*299f0*/  ENDCOLLECTIVE ;  /* 0x000000000000791b */ /* 0x01ffe20003800000 */
.L_x_2015:
[----:B------:R-:W-:Y:S05]  /*29a00*/  BSYNC B1 ;  /* 0x0000000000017941 */ /* 0x000fea0003800000 */
.L_x_2014:
[----:B------:R-:W-:Y:S01]  /*29a10*/  IMAD.MOV.U32 R13, RZ, RZ, R118 ;  /* 0x000000ffff0d7224 */ /* 0x000fe200078e0076 */
[----:B------:R-:W-:Y:S01]  /*29a20*/  MOV R12, 0x1 ;  /* 0x00000001000c7802 */ /* 0x000fe20000000f00 */
[----:B------:R-:W-:Y:S02]  /*29a30*/  IMAD.MOV.U32 R11, RZ, RZ, 0x1c1f ;  /* 0x00001c1fff0b7424 */ /* 0x000fe400078e00ff */
[----:B------:R-:W-:Y:S02]  /*29a40*/  IMAD.MOV.U32 R15, RZ, RZ, -0x1 ;  /* 0xffffffffff0f7424 */ /* 0x000fe400078e00ff */
[----:B------:R-:W-:-:S07]  /*29a50*/  IMAD.MOV.U32 R115, RZ, RZ, R14 ;  /* 0x000000ffff737224 */ /* 0x000fce00078e000e */
[----:B------:R-:W-:Y:S05]  /*29a60*/  WARPSYNC.COLLECTIVE R15, `(.L_x_2016) ;  /* 0x000000000f087348 */ /* 0x000fea0003c00000 */
[----:B------:R0:W1:Y:S02]  /*29a70*/  SHFL.IDX P6, R14, R13, R12, R11 ;  /* 0x0000000c0d0e7389 */ /* 0x00006400000c000b */
[----:B01----:R-:W-:Y:S01]  /*29a80*/  ENDCOLLECTIVE ;  /* 0x000000000000791b */ /* 0x003fe20003800000 */
.L_x_2016:
[----:B------:R-:W-:Y:S01]  /*29a90*/  IMAD.MOV.U32 R118, RZ, RZ, R14 ;  /* 0x000000ffff767224 */ /* 0x000fe200078e000e */
[----:B------:R-:W-:Y:S06]  /*29aa0*/  BRA `(.L_x_2017) ;  /* 0xfffffdb400107947 */ /* 0x000fec000383ffff */
.L_x_1650:
[----:B-1----:R1:W2:Y:S02]  /*29ab0*/  SYNCS.PHASECHK.TRANS64.TRYWAIT P5, [R86+URZ+0x30890], R87 ;  /* 0x03089057560075a7 */ /* 0x0022a400080a017f */
[----:B--2---:R-:W-:Y:S05]  /*29ac0*/  @!P5 NANOSLEEP.SYNCS 0x989680 ;  /* 0x009896800000d95d */ /* 0x004fea0003900000 */
[----:B------:R-:W2:Y:S02]  /*29ad0*/  @!P5 SYNCS.PHASECHK.TRANS64 P5, [R86+URZ+0x30890], R87 ;  /* 0x030890575600d5a7 */ /* 0x000ea400080a007f */
[----:B--2---:R-:W-:Y:S05]  /*29ae0*/  @!P5 BRA `(.L_x_1650) ;  /* 0xfffffffc00f0d947 */ /* 0x004fea000383ffff */
[----:B------:R-:W-:Y:S05]  /*29af0*/  BRA `(.L_x_2018) ;  /* 0xfffffdd000cc7947 */ /* 0x000fea000383ffff */
.L_x_1651:
[----:B------:R-:W-:Y:S01]  /*29b00*/  BSSY B1, `(.L_x_2019) ;  /* 0x0000008000017945 */ /* 0x000fe20003800000 */
[----:B------:R-:W-:Y:S01]  /*29b10*/  IMAD.MOV.U32 R13, RZ, RZ, R115 ;  /* 0x000000ffff0d7224 */ /* 0x000fe200078e0073 */
[----:B------:R-:W-:Y:S01]  /*29b20*/  MOV R11, 0x1c1f ;  /* 0x00001c1f000b7802 */ /* 0x000fe20000000f00 */
[----:B------:R-:W-:Y:S02]  /*29b30*/  IMAD.MOV.U32 R12, RZ, RZ, RZ ;  /* 0x000000ffff0c7224 */ /* 0x000fe400078e00ff */
[----:B------:R-:W-:-:S07]  /*29b40*/  IMAD.MOV.U32 R15, RZ, RZ, -0x1 ;  /* 0xffffffffff0f7424 */ /* 0x000fce00078e00ff */
[----:B-1----:R-:W-:Y:S05]  /*29b50*/  WARPSYNC.COLLECTIVE R15, `(.L_x_2020) ;  /* 0x000000000f087348 */ /* 0x002fea0003c00000 */
[----:B------:R0:W2:Y:S02]  /*29b60*/  SHFL.IDX P6, R14, R13, R12, R11 ;  /* 0x0000000c0d0e7389 */ /* 0x0000a400000c000b */
[----:B012---:R-:W-:Y:S01]  /*29b70*/  ENDCOLLECTIVE ;  /* 0x000000000000791b */ /* 0x007fe20003800000 */
.L_x_2020:
[----:B------:R-:W-:Y:S05]  /*29b80*/  BSYNC B1 ;  /* 0x0000000000017941 */ /* 0x000fea0003800000 */
.L_x_2019:
[----:B------:R-:W-:Y:S01]  /*29b90*/  IMAD.MOV.U32 R13, RZ, RZ, R118 ;  /* 0x000000ffff0d7224 */ /* 0x000fe200078e0076 */
[----:B------:R-:W-:Y:S01]  /*29ba0*/  MOV R15, 0xffffffff ;  /* 0xffffffff000f7802 */ /* 0x000fe20000000f00 */
[----:B------:R-:W-:Y:S02]  /*29bb0*/  IMAD.MOV.U32 R12, RZ, RZ, RZ ;  /* 0x000000ffff0c7224 */ /* 0x000fe400078e00ff */
[----:B------:R-:W-:Y:S02]  /*29bc0*/  IMAD.MOV.U32 R11, RZ, RZ, 0x1c1f ;  /* 0x00001c1fff0b7424 */ /* 0x000fe400078e00ff */
[----:B------:R-:W-:-:S07]  /*29bd0*/  IMAD.MOV.U32 R117, RZ, RZ, R14 ;  /* 0x000000ffff757224 */ /* 0x000fce00078e000e */
[----:B------:R-:W-:Y:S05]  /*29be0*/  WARPSYNC.COLLECTIVE R15, `(.L_x_2021) ;  /* 0x000000000f087348 */ /* 0x000fea0003c00000 */
[----:B------:R0:W1:Y:S02]  /*29bf0*/  SHFL.IDX P6, R14, R13, R12, R11 ;  /* 0x0000000c0d0e7389 */ /* 0x00006400000c000b */
[----:B01----:R-:W-:Y:S01]  /*29c00*/  ENDCOLLECTIVE ;  /* 0x000000000000791b */ /* 0x003fe20003800000 */
.L_x_2021:
[----:B------:R-:W-:Y:S01]  /*29c10*/  IMAD.MOV.U32 R116, RZ, RZ, R14 ;  /* 0x000000ffff747224 */ /* 0x000fe200078e000e */
[----:B------:R-:W-:Y:S06]  /*29c20*/  BRA `(.L_x_2022) ;  /* 0xfffffdd000987947 */ /* 0x000fec000383ffff */
.L_x_1664:
[----:B------:R-:W-:Y:S01]  /*29c30*/  BSSY B1, `(.L_x_2023) ;  /* 0x0000008000017945 */ /* 0x000fe20003800000 */
[----:B--2-4-:R-:W-:Y:S02]  /*29c40*/  IMAD.MOV.U32 R13, RZ, RZ, R115 ;  /* 0x000000ffff0d7224 */ /* 0x014fe400078e0073 */
[----:B------:R-:W-:Y:S02]  /*29c50*/  IMAD.MOV.U32 R12, RZ, RZ, 0x1 ;  /* 0x00000001ff0c7424 */ /* 0x000fe400078e00ff */
[----:B------:R-:W-:Y:S02]  /*29c60*/  IMAD.MOV.U32 R11, RZ, RZ, 0x1c1f ;  /* 0x00001c1fff0b7424 */ /* 0x000fe400078e00ff */
[----:B------:R-:W-:-:S07]  /*29c70*/  IMAD.MOV.U32 R15, RZ, RZ, -0x1 ;  /* 0xffffffffff0f7424 */ /* 0x000fce00078e00ff */
[----:B01-3--:R-:W-:Y:S05]  /*29c80*/  WARPSYNC.COLLECTIVE R15, `(.L_x_2024) ;  /* 0x000000000f087348 */ /* 0x00bfea0003c00000 */
[----:B------:R2:W4:Y:S02]  /*29c90*/  SHFL.IDX P6, R14, R13, R12, R11 ;  /* 0x0000000c0d0e7389 */ /* 0x00052400000c000b */
[----:B01234-:R-:W-:Y:S01]  /*29ca0*/  ENDCOLLECTIVE ;  /* 0x000000000000791b */ /* 0x01ffe20003800000 */
.L_x_2024:
[----:B------:R-:W-:Y:S05]  /*29cb0*/  BSYNC B1 ;  /* 0x0000000000017941 */ /* 0x000fea0003800000 */
.L_x_2023:
[----:B------:R-:W-:Y:S01]  /*29cc0*/  IMAD.MOV.U32 R13, RZ, RZ, R118 ;  /* 0x000000ffff0d7224 */ /* 0x000fe200078e0076 */
[----:B------:R-:W-:Y:S01]  /*29cd0*/  MOV R37, R14 ;  /* 0x0000000e00257202 */ /* 0x000fe20000000f00 */
[----:B------:R-:W-:Y:S02]  /*29ce0*/  IMAD.MOV.U32 R12, RZ, RZ, 0x1 ;  /* 0x00000001ff0c7424 */ /* 0x000fe400078e00ff */
[----:B------:R-:W-:Y:S02]  /*29cf0*/  IMAD.MOV.U32 R11, RZ, RZ, 0x1c1f ;  /* 0x00001c1fff0b7424 */ /* 0x000fe400078e00ff */
[----:B------:R-:W-:-:S07]  /*29d00*/  IMAD.MOV.U32 R15, RZ, RZ, -0x1 ;  /* 0xffffffffff0f7424 */ /* 0x000fce00078e00ff */
[----:B------:R-:W-:Y:S05]  /*29d10*/  WARPSYNC.COLLECTIVE R15, `(.L_x_2025) ;  /* 0x000000000f087348 */ /* 0x000fea0003c00000 */
[----:B------:R0:W1:Y:S02]  /*29d20*/  SHFL.IDX P6, R14, R13, R12, R11 ;  /* 0x0000000c0d0e7389 */ /* 0x00006400000c000b */
[----:B01----:R-:W-:Y:S01]  /*29d30*/  ENDCOLLECTIVE ;  /* 0x000000000000791b */ /* 0x003fe20003800000 */
.L_x_2025:
[----:B------:R-:W-:Y:S01]  /*29d40*/  IMAD.MOV.U32 R36, RZ, RZ, R14 ;  /* 0x000000ffff247224 */ /* 0x000fe200078e000e */
[----:B------:R-:W-:Y:S06]  /*29d50*/  BRA `(.L_x_2026) ;  /* 0xfffffde400d47947 */ /* 0x000fec000383ffff */
.L_x_1677:
[----:B0-----:R0:W1:Y:S02]  /*29d60*/  SYNCS.PHASECHK.TRANS64.TRYWAIT P3, [R86+URZ+0x30890], R87 ;  /* 0x03089057560075a7 */ /* 0x001064000806017f */
[----:B-1----:R-:W-:Y:S05]  /*29d70*/  @!P3 NANOSLEEP.SYNCS 0x989680 ;  /* 0x009896800000b95d */ /* 0x002fea0003900000 */
[----:B------:R-:W1:Y:S02]  /*29d80*/  @!P3 SYNCS.PHASECHK.TRANS64 P3, [R86+URZ+0x30890], R87 ;  /* 0x030890575600b5a7 */ /* 0x000e64000806007f */
[----:B-1----:R-:W-:Y:S05]  /*29d90*/  @!P3 BRA `(.L_x_1677) ;  /* 0xfffffffc00f0b947 */ /* 0x002fea000383ffff */
[----:B------:R-:W-:Y:S05]  /*29da0*/  BRA `(.L_x_2027) ;  /* 0xfffffdfc00a07947 */ /* 0x000fea000383ffff */
.L_x_1678:
        /* <DEDUP_REMOVED lines=8> */
.L_x_2029:
[----:B------:R-:W-:Y:S05]  /*29e30*/  BSYNC B1 ;  /* 0x0000000000017941 */ /* 0x000fea0003800000 */
.L_x_2028:
[----:B------:R-:W-:Y:S01]  /*29e40*/  IMAD.MOV.U32 R13, RZ, RZ, R40 ;  /* 0x000000ffff0d7224 */ /* 0x000fe200078e0028 */
[----:B------:R-:W-:Y:S01]  /*29e50*/  MOV R12, RZ ;  /* 0x000000ff000c7202 */ /* 0x000fe20000000f00 */
[----:B------:R-:W-:Y:S02]  /*29e60*/  IMAD.MOV.U32 R11, RZ, RZ, 0x1c1f ;  /* 0x00001c1fff0b7424 */ /* 0x000fe400078e00ff */
[----:B------:R-:W-:Y:S02]  /*29e70*/  IMAD.MOV.U32 R15, RZ, RZ, -0x1 ;  /* 0xffffffffff0f7424 */ /* 0x000fe400078e00ff */
[----:B------:R-:W-:-:S07]  /*29e80*/  IMAD.MOV.U32 R39, RZ, RZ, R14 ;  /* 0x000000ffff277224 */ /* 0x000fce00078e000e */
[----:B------:R-:W-:Y:S05]  /*29e90*/  WARPSYNC.COLLECTIVE R15, `(.L_x_2030) ;  /* 0x000000000f087348 */ /* 0x000fea0003c00000 */
[----:B------:R0:W1:Y:S02]  /*29ea0*/  SHFL.IDX P6, R14, R13, R12, R11 ;  /* 0x0000000c0d0e7389 */ /* 0x00006400000c000b */
[----:B01----:R-:W-:Y:S01]  /*29eb0*/  ENDCOLLECTIVE ;  /* 0x000000000000791b */ /* 0x003fe20003800000 */
.L_x_2030:
[----:B------:R-:W-:Y:S01]  /*29ec0*/  IMAD.MOV.U32 R38, RZ, RZ, R14 ;  /* 0x000000ffff267224 */ /* 0x000fe200078e000e */
[----:B------:R-:W-:Y:S06]  /*29ed0*/  BRA `(.L_x_2031) ;  /* 0xfffffdfc00c47947 */ /* 0x000fec000383ffff */
.L_x_1681:
[----:B------:R-:W-:Y:S01]  /*29ee0*/  BSSY B1, `(.L_x_2032) ;  /* 0x0000008000017945 */ /* 0x000fe20003800000 */
[----:B----4-:R-:W-:Y:S01]  /*29ef0*/  IMAD.MOV.U32 R13, RZ, RZ, R41 ;  /* 0x000000ffff0d7224 */ /* 0x010fe200078e0029 */
[----:B------:R-:W-:Y:S01]  /*29f00*/  MOV R11, 0x1c1f ;  /* 0x00001c1f000b7802 */ /* 0x000fe20000000f00 */
[----:B------:R-:W-:Y:S02]  /*29f10*/  IMAD.MOV.U32 R12, RZ, RZ, 0x1 ;  /* 0x00000001ff0c7424 */ /* 0x000fe400078e00ff */
[----:B------:R-:W-:-:S07]  /*29f20*/  IMAD.MOV.U32 R15, RZ, RZ, -0x1 ;  /* 0xffffffffff0f7424 */ /* 0x000fce00078e00ff */
[----:B0123--:R-:W-:Y:S05]  /*29f30*/  WARPSYNC.COLLECTIVE R15, `(.L_x_2033) ;  /* 0x000000000f087348 */ /* 0x00ffea0003c00000 */
[----:B------:R4:W0:Y:S02]  /*29f40*/  SHFL.IDX P6, R14, R13, R12, R11 ;  /* 0x0000000c0d0e7389 */ /* 0x00082400000c000b */
[----:B01234-:R-:W-:Y:S01]  /*29f50*/  ENDCOLLECTIVE ;  /* 0x000000000000791b */ /* 0x01ffe20003800000 */
.L_x_2033:
[----:B------:R-:W-:Y:S05]  /*29f60*/  BSYNC B1 ;  /* 0x0000000000017941 */ /* 0x000fea0003800000 */
.L_x_2032:
[----:B------:R-:W-:Y:S01]  /*29f70*/  IMAD.MOV.U32 R13, RZ, RZ, R40 ;  /* 0x000000ffff0d7224 */ /* 0x000fe200078e0028 */
[----:B------:R-:W-:Y:S01]  /*29f80*/  MOV R15, 0xffffffff ;  /* 0xffffffff000f7802 */ /* 0x000fe20000000f00 */
[----:B------:R-:W-:Y:S02]  /*29f90*/  IMAD.MOV.U32 R12, RZ, RZ, 0x1 ;  /* 0x00000001ff0c7424 */ /* 0x000fe400078e00ff */
[----:B------:R-:W-:Y:S02]  /*29fa0*/  IMAD.MOV.U32 R11, RZ, RZ, 0x1c1f ;  /* 0x00001c1fff0b7424 */ /* 0x000fe400078e00ff */
[----:B------:R-:W-:-:S07]  /*29fb0*/  IMAD.MOV.U32 R39, RZ, RZ, R14 ;  /* 0x000000ffff277224 */ /* 0x000fce00078e000e */
[----:B------:R-:W-:Y:S05]  /*29fc0*/  WARPSYNC.COLLECTIVE R15, `(.L_x_2034) ;  /* 0x000000000f087348 */ /* 0x000fea0003c00000 */
[----:B------:R0:W1:Y:S02]  /*29fd0*/  SHFL.IDX P6, R14, R13, R12, R11 ;  /* 0x0000000c0d0e7389 */ /* 0x00006400000c000b */
[----:B01----:R-:W-:Y:S01]  /*29fe0*/  ENDCOLLECTIVE ;  /* 0x000000000000791b */ /* 0x003fe20003800000 */
.L_x_2034:
[----:B------:R-:W-:Y:S01]  /*29ff0*/  IMAD.MOV.U32 R38, RZ, RZ, R14 ;  /* 0x000000ffff267224 */ /* 0x000fe200078e000e */
[----:B------:R-:W-:Y:S06]  /*2a000*/  BRA `(.L_x_2035) ;  /* 0xfffffe0000207947 */ /* 0x000fec000383ffff */
.L_x_1685:
[----:B------:R0:W0:Y:S02]  /*2a010*/  SYNCS.PHASECHK.TRANS64.TRYWAIT P2, [R86+URZ+0x308b0], R87 ;  /* 0x0308b057560075a7 */ /* 0x000024000804017f */
[----:B0-----:R-:W-:Y:S05]  /*2a020*/  @!P2 NANOSLEEP.SYNCS 0x989680 ;  /* 0x009896800000a95d */ /* 0x001fea0003900000 */
[----:B------:R-:W0:Y:S02]  /*2a030*/  @!P2 SYNCS.PHASECHK.TRANS64 P2, [R86+URZ+0x308b0], R87 ;  /* 0x0308b0575600a5a7 */ /* 0x000e24000804007f */
[----:B0-----:R-:W-:Y:S05]  /*2a040*/  @!P2 BRA `(.L_x_1685) ;  /* 0xfffffffc00f0a947 */ /* 0x001fea000383ffff */
[----:B------:R-:W-:Y:S05]  /*2a050*/  BRA `(.L_x_2036) ;  /* 0xfffffe0000f87947 */ /* 0x000fea000383ffff */
.L_x_1711:
        /* <DEDUP_REMOVED lines=8> */
.L_x_2038:
[----:B------:R-:W-:Y:S05]  /*2a0e0*/  BSYNC B1 ;  /* 0x0000000000017941 */ /* 0x000fea0003800000 */
.L_x_2037:
        /* <DEDUP_REMOVED lines=8> */
.L_x_2039:
[----:B------:R-:W-:Y:S01]  /*2a170*/  MOV R13, R8 ;  /* 0x00000008000d7202 */ /* 0x000fe20000000f00 */
[----:B------:R-:W-:-:S07]  /*2a180*/  IMAD.MOV.U32 R0, RZ, RZ, R14 ;  /* 0x000000ffff007224 */ /* 0x000fce00078e000e */
[----:B------:R-:W-:Y:S05]  /*2a190*/  WARPSYNC.COLLECTIVE R15, `(.L_x_2040) ;  /* 0x000000000f087348 */ /* 0x000fea0003c00000 */
[----:B------:R0:W1:Y:S02]  /*2a1a0*/  SHFL.IDX P6, R14, R13, R12, R11 ;  /* 0x0000000c0d0e7389 */ /* 0x00006400000c000b */
[----:B01----:R-:W-:Y:S01]  /*2a1b0*/  ENDCOLLECTIVE ;  /* 0x000000000000791b */ /* 0x003fe20003800000 */
.L_x_2040:
[----:B------:R-:W-:Y:S02]  /*2a1c0*/  IMAD.MOV.U32 R13, RZ, RZ, R4 ;  /* 0x000000ffff0d7224 */ /* 0x000fe400078e0004 */
[----:B------:R-:W-:-:S07]  /*2a1d0*/  IMAD.MOV.U32 R5, RZ, RZ, R14 ;  /* 0x000000ffff057224 */ /* 0x000fce00078e000e */
[----:B------:R-:W-:Y:S05]  /*2a1e0*/  WARPSYNC.COLLECTIVE R15, `(.L_x_2041) ;  /* 0x000000000f087348 */ /* 0x000fea0003c00000 */
[----:B------:R0:W1:Y:S02]  /*2a1f0*/  SHFL.IDX P6, R14, R13, R12, R11 ;  /* 0x0000000c0d0e7389 */ /* 0x00006400000c000b */
[----:B01----:R-:W-:Y:S01]  /*2a200*/  ENDCOLLECTIVE ;  /* 0x000000000000791b */ /* 0x003fe20003800000 */
.L_x_2041:
[----:B------:R-:W-:Y:S05]  /*2a210*/  BRA `(.L_x_2042) ;  /* 0xfffffe1800547947 */ /* 0x000fea000383ffff */
.L_x_1714:
[----:B------:R-:W-:Y:S01]  /*2a220*/  BSSY B1, `(.L_x_2043) ;  /* 0x0000008000017945 */ /* 0x000fe20003800000 */
[----:B------:R-:W-:Y:S01]  /*2a230*/  IMAD.MOV.U32 R13, RZ, RZ, R7 ;  /* 0x000000ffff0d7224 */ /* 0x000fe200078e0007 */
[----:B------:R-:W-:Y:S01]  /*2a240*/  MOV R15, 0xffffffff ;  /* 0xffffffff000f7802 */ /* 0x000fe20000000f00 */
[----:B------:R-:W-:Y:S02]  /*2a250*/  IMAD.MOV.U32 R12, RZ, RZ, 0x1 ;  /* 0x00000001ff0c7424 */ /* 0x000fe400078e00ff */
[----:B------:R-:W-:-:S07]  /*2a260*/  IMAD.MOV.U32 R11, RZ, RZ, 0x1c1f ;  /* 0x00001c1fff0b7424 */ /* 0x000fce00078e00ff */
[----:B0---4-:R-:W-:Y:S05]  /*2a270*/  WARPSYNC.COLLECTIVE R15, `(.L_x_2044) ;  /* 0x000000000f087348 */ /* 0x011fea0003c00000 */
[----:B----4-:R1:W2:Y:S02]  /*2a280*/  SHFL.IDX P6, R14, R13, R12, R11 ;  /* 0x0000000c0d0e7389 */ /* 0x0102a400000c000b */
[----:B012---:R-:W-:Y:S01]  /*2a290*/  ENDCOLLECTIVE ;  /* 0x000000000000791b */ /* 0x007fe20003800000 */
.L_x_2044:
[----:B------:R-:W-:Y:S05]  /*2a2a0*/  BSYNC B1 ;  /* 0x0000000000017941 */ /* 0x000fea0003800000 */
.L_x_2043:
[----:B------:R-:W-:Y:S02]  /*2a2b0*/  IMAD.MOV.U32 R13, RZ, RZ, R6 ;  /* 0x000000ffff0d7224 */ /* 0x000fe400078e0006 */
[----:B------:R-:W-:Y:S02]  /*2a2c0*/  IMAD.MOV.U32 R12, RZ, RZ, 0x1 ;  /* 0x00000001ff0c7424 */ /* 0x000fe400078e00ff */
[----:B------:R-:W-:Y:S02]  /*2a2d0*/  IMAD.MOV.U32 R11, RZ, RZ, 0x1c1f ;  /* 0x00001c1fff0b7424 */ /* 0x000fe400078e00ff */
[----:B------:R-:W-:Y:S02]  /*2a2e0*/  IMAD.MOV.U32 R15, RZ, RZ, -0x1 ;  /* 0xffffffffff0f7424 */ /* 0x000fe400078e00ff */
[----:B------:R-:W-:-:S07]  /*2a2f0*/  IMAD.MOV.U32 R3, RZ, RZ, R14 ;  /* 0x000000ffff037224 */ /* 0x000fce00078e000e */
[----:B------:R-:W-:Y:S05]  /*2a300*/  WARPSYNC.COLLECTIVE R15, `(.L_x_2045) ;  /* 0x000000000f087348 */ /* 0x000fea0003c00000 */
[----:B------:R0:W1:Y:S02]  /*2a310*/  SHFL.IDX P6, R14, R13, R12, R11 ;  /* 0x0000000c0d0e7389 */ /* 0x00006400000c000b */
[----:B01----:R-:W-:Y:S01]  /*2a320*/  ENDCOLLECTIVE ;  /* 0x000000000000791b */ /* 0x003fe20003800000 */
.L_x_2045:
[----:B------:R-:W-:Y:S01]  /*2a330*/  IMAD.MOV.U32 R13, RZ, RZ, R8 ;  /* 0x000000ffff0d7224 */ /* 0x000fe200078e0008 */
[----:B------:R-:W-:-:S07]  /*2a340*/  MOV R0, R14 ;  /* 0x0000000e00007202 */ /* 0x000fce0000000f00 */
[----:B------:R-:W-:Y:S05]  /*2a350*/  WARPSYNC.COLLECTIVE R15, `(.L_x_2046) ;  /* 0x000000000f087348 */ /* 0x000fea0003c00000 */
[----:B------:R0:W1:Y:S02]  /*2a360*/  SHFL.IDX P6, R14, R13, R12, R11 ;  /* 0x0000000c0d0e7389 */ /* 0x00006400000c000b */
[----:B01----:R-:W-:Y:S01]  /*2a370*/  ENDCOLLECTIVE ;  /* 0x000000000000791b */ /* 0x003fe20003800000 */
.L_x_2046:
[----:B------:R-:W-:Y:S02]  /*2a380*/  IMAD.MOV.U32 R13, RZ, RZ, R4 ;  /* 0x000000ffff0d7224 */ /* 0x000fe400078e0004 */
[----:B------:R-:W-:-:S07]  /*2a390*/  IMAD.MOV.U32 R5, RZ, RZ, R14 ;  /* 0x000000ffff057224 */ /* 0x000fce00078e000e */
[----:B------:R-:W-:Y:S05]  /*2a3a0*/  WARPSYNC.COLLECTIVE R15, `(.L_x_2047) ;  /* 0x000000000f087348 */ /* 0x000fea0003c00000 */
[----:B------:R0:W1:Y:S02]  /*2a3b0*/  SHFL.IDX P6, R14, R13, R12, R11 ;  /* 0x0000000c0d0e7389 */ /* 0x00006400000c000b */
[----:B01----:R-:W-:Y:S01]  /*2a3c0*/  ENDCOLLECTIVE ;  /* 0x000000000000791b */ /* 0x003fe20003800000 */
.L_x_2047:
[----:B------:R-:W-:Y:S01]  /*2a3d0*/  IMAD.MOV.U32 R4, RZ, RZ, R14 ;  /* 0x000000ffff047224 */ /* 0x000fe200078e000e */
[----:B------:R-:W-:Y:S06]  /*2a3e0*/  BRA `(.L_x_2048) ;  /* 0xfffffe1c00e87947 */ /* 0x000fec000383ffff */
.L_x_1718:
[----:B0-----:R0:W1:Y:S02]  /*2a3f0*/  SYNCS.PHASECHK.TRANS64.TRYWAIT P0, [R18+URZ+0x30800], R5 ;  /* 0x03080005120075a7 */ /* 0x001064000800017f */
[----:B-1----:R-:W-:Y:S05]  /*2a400*/  @!P0 NANOSLEEP.SYNCS 0x989680 ;  /* 0x009896800000895d */ /* 0x002fea0003900000 */
[----:B------:R-:W1:Y:S02]  /*2a410*/  @!P0 SYNCS.PHASECHK.TRANS64 P0, [R18+URZ+0x30800], R5 ;  /* 0x03080005120085a7 */ /* 0x000e64000800007f */
[----:B-1----:R-:W-:Y:S05]  /*2a420*/  @!P0 BRA `(.L_x_1718) ;  /* 0xfffffffc00f08947 */ /* 0x002fea000383ffff */
[----:B------:R-:W-:Y:S05]  /*2a430*/  BRA `(.L_x_2049) ;  /* 0xfffffe2800007947 */ /* 0x000fea000383ffff */
.L_x_1742:
[----:B------:R-:W-:Y:S01]  /*2a440*/  BSSY B1, `(.L_x_2050) ;  /* 0x0000008000017945 */ /* 0x000fe20003800000 */
[----:B------:R-:W-:Y:S01]  /*2a450*/  IMAD.MOV.U32 R13, RZ, RZ, R7 ;  /* 0x000000ffff0d7224 */ /* 0x000fe200078e0007 */
[----:B------:R-:W-:Y:S01]  /*2a460*/  MOV R12, RZ ;  /* 0x000000ff000c7202 */ /* 0x000fe20000000f00 */
[----:B------:R-:W-:Y:S02]  /*2a470*/  IMAD.MOV.U32 R11, RZ, RZ, 0x1c1f ;  /* 0x00001c1fff0b7424 */ /* 0x000fe400078e00ff */
[----:B------:R-:W-:-:S07]  /*2a480*/  IMAD.MOV.U32 R15, RZ, RZ, -0x1 ;  /* 0xffffffffff0f7424 */ /* 0x000fce00078e00ff */
[----:B------:R-:W-:Y:S05]  /*2a490*/  WARPSYNC.COLLECTIVE R15, `(.L_x_2051) ;  /* 0x000000000f087348 */ /* 0x000fea0003c00000 */
[----:B------:R0:W1:Y:S02]  /*2a4a0*/  SHFL.IDX P6, R14, R13, R12, R11 ;  /* 0x0000000c0d0e7389 */ /* 0x00006400000c000b */
[----:B01----:R-:W-:Y:S01]  /*2a4b0*/  ENDCOLLECTIVE ;  /* 0x000000000000791b */ /* 0x003fe20003800000 */
.L_x_2051:
[----:B------:R-:W-:Y:S05]  /*2a4c0*/  BSYNC B1 ;  /* 0x0000000000017941 */ /* 0x000fea0003800000 */
.L_x_2050:
[----:B------:R-:W-:Y:S01]  /*2a4d0*/  IMAD.MOV.U32 R13, RZ, RZ, R6 ;  /* 0x000000ffff0d7224 */ /* 0x000fe200078e0006 */
[----:B------:R-:W-:Y:S01]  /*2a4e0*/  MOV R11, 0x1c1f ;  /* 0x00001c1f000b7802 */ /* 0x000fe20000000f00 */
[----:B------:R-:W-:Y:S02]  /*2a4f0*/  IMAD.MOV.U32 R12, RZ, RZ, RZ ;  /* 0x000000ffff0c7224 */ /* 0x000fe400078e00ff */
[----:B------:R-:W-:Y:S02]  /*2a500*/  IMAD.MOV.U32 R15, RZ, RZ, -0x1 ;  /* 0xffffffffff0f7424 */ /* 0x000fe400078e00ff */
[----:B------:R-:W-:-:S07]  /*2a510*/  IMAD.MOV.U32 R3, RZ, RZ, R14 ;  /* 0x000000ffff037224 */ /* 0x000fce00078e000e */
[----:B------:R-:W-:Y:S05]  /*2a520*/  WARPSYNC.COLLECTIVE R15, `(.L_x_2052) ;  /* 0x000000000f087348 */ /* 0x000fea0003c00000 */
[----:B------:R0:W1:Y:S02]  /*2a530*/  SHFL.IDX P6, R14, R13, R12, R11 ;  /* 0x0000000c0d0e7389 */ /* 0x00006400000c000b */
[----:B01----:R-:W-:Y:S01]  /*2a540*/  ENDCOLLECTIVE ;  /* 0x000000000000791b */ /* 0x003fe20003800000 */
.L_x_2052:
[----:B------:R-:W-:Y:S02]  /*2a550*/  IMAD.MOV.U32 R13, RZ, RZ, R21 ;  /* 0x000000ffff0d7224 */ /* 0x000fe400078e0015 */
[----:B------:R-:W-:-:S07]  /*2a560*/  IMAD.MOV.U32 R0, RZ, RZ, R14 ;  /* 0x000000ffff007224 */ /* 0x000fce00078e000e */
[----:B------:R-:W-:Y:S05]  /*2a570*/  WARPSYNC.COLLECTIVE R15, `(.L_x_2053) ;  /* 0x000000000f087348 */ /* 0x000fea0003c00000 */
[----:B------:R0:W1:Y:S02]  /*2a580*/  SHFL.IDX P6, R14, R13, R12, R11 ;  /* 0x0000000c0d0e7389 */ /* 0x00006400000c000b */
[----:B01----:R-:W-:Y:S01]  /*2a590*/  ENDCOLLECTIVE ;  /* 0x000000000000791b */ /* 0x003fe20003800000 */
.L_x_2053:
[----:B------:R-:W-:Y:S02]  /*2a5a0*/  IMAD.MOV.U32 R13, RZ, RZ, R20 ;  /* 0x000000ffff0d7224 */ /* 0x000fe400078e0014 */
[----:B------:R-:W-:-:S07]  /*2a5b0*/  IMAD.MOV.U32 R5, RZ, RZ, R14 ;  /* 0x000000ffff057224 */ /* 0x000fce00078e000e */
[----:B------:R-:W-:Y:S05]  /*2a5c0*/  WARPSYNC.COLLECTIVE R15, `(.L_x_2054) ;  /* 0x000000000f087348 */ /* 0x000fea0003c00000 */
[----:B------:R0:W1:Y:S02]  /*2a5d0*/  SHFL.IDX P6, R14, R13, R12, R11 ;  /* 0x0000000c0d0e7389 */ /* 0x00006400000c000b */
[----:B01----:R-:W-:Y:S01]  /*2a5e0*/  ENDCOLLECTIVE ;  /* 0x000000000000791b */ /* 0x003fe20003800000 */
.L_x_2054:
[----:B------:R-:W-:Y:S05]  /*2a5f0*/  BRA `(.L_x_2055) ;  /* 0xfffffe4800d87947 */ /* 0x000fea000383ffff */
.L_x_1745:
[----:B------:R-:W-:Y:S01]  /*2a600*/  BSSY B1, `(.L_x_2056) ;  /* 0x0000008000017945 */ /* 0x000fe20003800000 */
[----:B------:R-:W-:Y:S01]  /*2a610*/  MOV R13, R7 ;  /* 0x00000007000d7202 */ /* 0x000fe20000000f00 */
[----:B------:R-:W-:Y:S02]  /*2a620*/  IMAD.MOV.U32 R12, RZ, RZ, 0x1 ;  /* 0x00000001ff0c7424 */ /* 0x000fe400078e00ff */
[----:B------:R-:W-:Y:S02]  /*2a630*/  IMAD.MOV.U32 R11, RZ, RZ, 0x1c1f ;  /* 0x00001c1fff0b7424 */ /* 0x000fe400078e00ff */
[----:B------:R-:W-:-:S07]  /*2a640*/  IMAD.MOV.U32 R15, RZ, RZ, -0x1 ;  /* 0xffffffffff0f7424 */ /* 0x000fce00078e00ff */
[----:B0---4-:R-:W-:Y:S05]  /*2a650*/  WARPSYNC.COLLECTIVE R15, `(.L_x_2057) ;  /* 0x000000000f087348 */ /* 0x011fea0003c00000 */
[----:B----4-:R1:W2:Y:S02]  /*2a660*/  SHFL.IDX P6, R14, R13, R12, R11 ;  /* 0x0000000c0d0e7389 */ /* 0x0102a400000c000b */
[----:B012---:R-:W-:Y:S01]  /*2a670*/  ENDCOLLECTIVE ;  /* 0x000000000000791b */ /* 0x007fe20003800000 */
.L_x_2057:
[----:B------:R-:W-:Y:S05]  /*2a680*/  BSYNC B1 ;  /* 0x0000000000017941 */ /* 0x000fea0003800000 */
.L_x_2056:
        /* <DEDUP_REMOVED lines=8> */
.L_x_2058:
[----:B------:R-:W-:Y:S02]  /*2a710*/  IMAD.MOV.U32 R13, RZ, RZ, R21 ;  /* 0x000000ffff0d7224 */ /* 0x000fe400078e0015 */
[----:B------:R-:W-:-:S07]  /*2a720*/  IMAD.MOV.U32 R0, RZ, RZ, R14 ;  /* 0x000000ffff007224 */ /* 0x000fce00078e000e */
[----:B------:R-:W-:Y:S05]  /*2a730*/  WARPSYNC.COLLECTIVE R15, `(.L_x_2059) ;  /* 0x000000000f087348 */ /* 0x000fea0003c00000 */
[----:B------:R0:W1:Y:S02]  /*2a740*/  SHFL.IDX P6, R14, R13, R12, R11 ;  /* 0x0000000c0d0e7389 */ /* 0x00006400000c000b */
[----:B01----:R-:W-:Y:S01]  /*2a750*/  ENDCOLLECTIVE ;  /* 0x000000000000791b */ /* 0x003fe20003800000 */
.L_x_2059:
[----:B------:R-:W-:Y:S01]  /*2a760*/  MOV R13, R20 ;  /* 0x00000014000d7202 */ /* 0x000fe20000000f00 */
[----:B------:R-:W-:-:S07]  /*2a770*/  IMAD.MOV.U32 R21, RZ, RZ, R14 ;  /* 0x000000ffff157224 */ /* 0x000fce00078e000e */
[----:B------:R-:W-:Y:S05]  /*2a780*/  WARPSYNC.COLLECTIVE R15, `(.L_x_2060) ;  /* 0x000000000f087348 */ /* 0x000fea0003c00000 */
[----:B------:R0:W1:Y:S02]  /*2a790*/  SHFL.IDX P6, R14, R13, R12, R11 ;  /* 0x0000000c0d0e7389 */ /* 0x00006400000c000b */
[----:B01----:R-:W-:Y:S01]  /*2a7a0*/  ENDCOLLECTIVE ;  /* 0x000000000000791b */ /* 0x003fe20003800000 */
.L_x_2060:
[----:B------:R-:W-:Y:S01]  /*2a7b0*/  IMAD.MOV.U32 R20, RZ, RZ, R14 ;  /* 0x000000ffff147224 */ /* 0x000fe200078e000e */
[----:B------:R-:W-:Y:S06]  /*2a7c0*/  BRA `(.L_x_2061) ;  /* 0xfffffe4c00fc7947 */ /* 0x000fec000383ffff */
.L_x_1749:
[----:B0-----:R0:W1:Y:S02]  /*2a7d0*/  SYNCS.PHASECHK.TRANS64.TRYWAIT P0, [R18+URZ+0x30800], R21 ;  /* 0x03080015120075a7 */ /* 0x001064000800017f */
[----:B-1----:R-:W-:Y:S05]  /*2a7e0*/  @!P0 NANOSLEEP.SYNCS 0x989680 ;  /* 0x009896800000895d */ /* 0x002fea0003900000 */
[----:B------:R-:W1:Y:S02]  /*2a7f0*/  @!P0 SYNCS.PHASECHK.TRANS64 P0, [R18+URZ+0x30800], R21 ;  /* 0x03080015120085a7 */ /* 0x000e64000800007f */
[----:B-1----:R-:W-:Y:S05]  /*2a800*/  @!P0 BRA `(.L_x_1749) ;  /* 0xfffffffc00f08947 */ /* 0x002fea000383ffff */
[----:B------:R-:W-:Y:S05]  /*2a810*/  BRA `(.L_x_2062) ;  /* 0xfffffe54007c7947 */ /* 0x000fea000383ffff */
.L_x_1763:
[----:B--2---:R2:W3:Y:S02]  /*2a820*/  SYNCS.PHASECHK.TRANS64.TRYWAIT P1, [R7+URZ+0x30830], R0 ;  /* 0x03083000070075a7 */ /* 0x0044e4000802017f */
[----:B---3--:R-:W-:Y:S05]  /*2a830*/  @!P1 NANOSLEEP.SYNCS 0x989680 ;  /* 0x009896800000995d */ /* 0x008fea0003900000 */
[----:B------:R-:W3:Y:S02]  /*2a840*/  @!P1 SYNCS.PHASECHK.TRANS64 P1, [R7+URZ+0x30830], R0 ;  /* 0x03083000070095a7 */ /* 0x000ee4000802007f */
[----:B---3--:R-:W-:Y:S05]  /*2a850*/  @!P1 BRA `(.L_x_1763) ;  /* 0xfffffffc00f09947 */ /* 0x008fea000383ffff */
[----:B------:R-:W-:Y:S05]  /*2a860*/  BRA `(.L_x_1762) ;  /* 0xfffffe7c00407947 */ /* 0x000fea000383ffff */
.L_x_1784:
[----:B-1----:R1:W2:Y:S02]  /*2a870*/  SYNCS.PHASECHK.TRANS64.TRYWAIT P1, [R0+URZ+0x30830], R9 ;  /* 0x03083009000075a7 */ /* 0x0022a4000802017f */
[----:B--2---:R-:W-:Y:S05]  /*2a880*/  @!P1 NANOSLEEP.SYNCS 0x989680 ;  /* 0x009896800000995d */ /* 0x004fea0003900000 */
[----:B------:R-:W2:Y:S02]  /*2a890*/  @!P1 SYNCS.PHASECHK.TRANS64 P1, [R0+URZ+0x30830], R9 ;  /* 0x03083009000095a7 */ /* 0x000ea4000802007f */
[----:B--2---:R-:W-:Y:S05]  /*2a8a0*/  @!P1 BRA `(.L_x_1784) ;  /* 0xfffffffc00f09947 */ /* 0x004fea000383ffff */
[----:B------:R-:W-:Y:S05]  /*2a8b0*/  BRA `(.L_x_1783) ;  /* 0xfffffeac00407947 */ /* 0x000fea000383ffff */
.L_x_1789:
[----:B-1----:R1:W2:Y:S02]  /*2a8c0*/  SYNCS.PHASECHK.TRANS64.TRYWAIT P1, [R20+URZ+0x30850], R2 ;  /* 0x03085002140075a7 */ /* 0x0022a4000802017f */
[----:B--2---:R-:W-:Y:S05]  /*2a8d0*/  @!P1 NANOSLEEP.SYNCS 0x989680 ;  /* 0x009896800000995d */ /* 0x004fea0003900000 */
[----:B------:R-:W2:Y:S02]  /*2a8e0*/  @!P1 SYNCS.PHASECHK.TRANS64 P1, [R20+URZ+0x30850], R2 ;  /* 0x03085002140095a7 */ /* 0x000ea4000802007f */
[----:B--2---:R-:W-:Y:S05]  /*2a8f0*/  @!P1 BRA `(.L_x_1789) ;  /* 0xfffffffc00f09947 */ /* 0x004fea000383ffff */
[----:B------:R-:W-:Y:S05]  /*2a900*/  BRA `(.L_x_1788) ;  /* 0xfffffeb800f87947 */ /* 0x000fea000383ffff */
.L_x_1811:
[----:B-1----:R1:W2:Y:S02]  /*2a910*/  SYNCS.PHASECHK.TRANS64.TRYWAIT P1, [R11+URZ+0x30830], R0 ;  /* 0x030830000b0075a7 */ /* 0x0022a4000802017f */
[----:B--2---:R-:W-:Y:S05]  /*2a920*/  @!P1 NANOSLEEP.SYNCS 0x989680 ;  /* 0x009896800000995d */ /* 0x004fea0003900000 */
[----:B------:R-:W2:Y:S02]  /*2a930*/  @!P1 SYNCS.PHASECHK.TRANS64 P1, [R11+URZ+0x30830], R0 ;  /* 0x030830000b0095a7 */ /* 0x000ea4000802007f */
[----:B--2---:R-:W-:Y:S05]  /*2a940*/  @!P1 BRA `(.L_x_1811) ;  /* 0xfffffffc00f09947 */ /* 0x004fea000383ffff */
[----:B------:R-:W-:Y:S05]  /*2a950*/  BRA `(.L_x_1810) ;  /* 0xfffffee400707947 */ /* 0x000fea000383ffff */
.L_x_1816:
[----:B-1----:R1:W2:Y:S02]  /*2a960*/  SYNCS.PHASECHK.TRANS64.TRYWAIT P1, [R14+URZ+0x30850], R0 ;  /* 0x030850000e0075a7 */ /* 0x0022a4000802017f */
[----:B--2---:R-:W-:Y:S05]  /*2a970*/  @!P1 NANOSLEEP.SYNCS 0x989680 ;  /* 0x009896800000995d */ /* 0x004fea0003900000 */
[----:B------:R-:W2:Y:S02]  /*2a980*/  @!P1 SYNCS.PHASECHK.TRANS64 P1, [R14+URZ+0x30850], R0 ;  /* 0x030850000e0095a7 */ /* 0x000ea4000802007f */
[----:B--2---:R-:W-:Y:S05]  /*2a990*/  @!P1 BRA `(.L_x_1816) ;  /* 0xfffffffc00f09947 */ /* 0x004fea000383ffff */
[----:B------:R-:W-:Y:S05]  /*2a9a0*/  BRA `(.L_x_1815) ;  /* 0xfffffef400287947 */ /* 0x000fea000383ffff */
.L_x_1826:
[----:B-1----:R1:W2:Y:S02]  /*2a9b0*/  SYNCS.PHASECHK.TRANS64.TRYWAIT P1, [R0+URZ+0x30830], R3 ;  /* 0x03083003000075a7 */ /* 0x0022a4000802017f */
[----:B--2---:R-:W-:Y:S05]  /*2a9c0*/  @!P1 NANOSLEEP.SYNCS 0x989680 ;  /* 0x009896800000995d */ /* 0x004fea0003900000 */
[----:B------:R-:W2:Y:S02]  /*2a9d0*/  @!P1 SYNCS.PHASECHK.TRANS64 P1, [R0+URZ+0x30830], R3 ;  /* 0x03083003000095a7 */ /* 0x000ea4000802007f */
[----:B--2---:R-:W-:Y:S05]  /*2a9e0*/  @!P1 BRA `(.L_x_1826) ;  /* 0xfffffffc00f09947 */ /* 0x004fea000383ffff */
[----:B------:R-:W-:Y:S05]  /*2a9f0*/  BRA `(.L_x_1825) ;  /* 0xffffff0800307947 */ /* 0x000fea000383ffff */
.L_x_1831:
[----:B-1----:R1:W2:Y:S02]  /*2aa00*/  SYNCS.PHASECHK.TRANS64.TRYWAIT P1, [R11+URZ+0x30850], R2 ;  /* 0x030850020b0075a7 */ /* 0x0022a4000802017f */
[----:B--2---:R-:W-:Y:S05]  /*2aa10*/  @!P1 NANOSLEEP.SYNCS 0x989680 ;  /* 0x009896800000995d */ /* 0x004fea0003900000 */
[----:B------:R-:W2:Y:S02]  /*2aa20*/  @!P1 SYNCS.PHASECHK.TRANS64 P1, [R11+URZ+0x30850], R2 ;  /* 0x030850020b0095a7 */ /* 0x000ea4000802007f */
[----:B--2---:R-:W-:Y:S05]  /*2aa30*/  @!P1 BRA `(.L_x_1831) ;  /* 0xfffffffc00f09947 */ /* 0x004fea000383ffff */
[----:B------:R-:W-:Y:S05]  /*2aa40*/  BRA `(.L_x_1830) ;  /* 0xffffff1400e87947 */ /* 0x000fea000383ffff */
.L_x_1847:
[----:B-1----:R1:W2:Y:S02]  /*2aa50*/  SYNCS.PHASECHK.TRANS64.TRYWAIT P1, [R9+URZ+0x30850], R6 ;  /* 0x03085006090075a7 */ /* 0x0022a4000802017f */
[----:B--2---:R-:W-:Y:S05]  /*2aa60*/  @!P1 NANOSLEEP.SYNCS 0x989680 ;  /* 0x009896800000995d */ /* 0x004fea0003900000 */
[----:B------:R-:W2:Y:S02]  /*2aa70*/  @!P1 SYNCS.PHASECHK.TRANS64 P1, [R9+URZ+0x30850], R6 ;  /* 0x03085006090095a7 */ /* 0x000ea4000802007f */
[----:B--2---:R-:W-:Y:S05]  /*2aa80*/  @!P1 BRA `(.L_x_1847) ;  /* 0xfffffffc00f09947 */ /* 0x004fea000383ffff */
[----:B------:R-:W-:Y:S05]  /*2aa90*/  BRA `(.L_x_1846) ;  /* 0xffffff4000fc7947 */ /* 0x000fea000383ffff */
.L_x_1892:
[----:B------:R-:W0:Y:S01]  /*2aaa0*/  S2R R12, SR_TID.X ;  /* 0x00000000000c7919 */ /* 0x000e220000002100 */
[----:B------:R-:W-:Y:S01]  /*2aab0*/  BSSY B1, `(.L_x_2063) ;  /* 0x000000a000017945 */ /* 0x000fe20003800000 */
[----:B------:R-:W-:Y:S02]  /*2aac0*/  IMAD.MOV.U32 R11, RZ, RZ, 0x1f ;  /* 0x0000001fff0b7424 */ /* 0x000fe400078e00ff */
[----:B------:R-:W-:Y:S01]  /*2aad0*/  IMAD.MOV.U32 R15, RZ, RZ, -0x1 ;  /* 0xffffffffff0f7424 */ /* 0x000fe200078e00ff */
[----:B0-----:R-:W-:-:S04]  /*2aae0*/  SHF.R.U32.HI R12, RZ, 0x5, R12 ;  /* 0x00000005ff0c7819 */ /* 0x001fc8000001160c */
[----:B------:R-:W-:-:S05]  /*2aaf0*/  LOP3.LUT R12, R12, 0x3, RZ, 0xc0, !PT ;  /* 0x000000030c0c7812 */ /* 0x000fca00078ec0ff */
[----:B------:R-:W-:Y:S02]  /*2ab00*/  IMAD.MOV.U32 R13, RZ, RZ, R12 ;  /* 0x000000ffff0d7224 */ /* 0x000fe400078e000c */
[----:B------:R-:W-:-:S07]  /*2ab10*/  IMAD.MOV.U32 R12, RZ, RZ, RZ ;  /* 0x000000ffff0c7224 */ /* 0x000fce00078e00ff */
[----:B------:R-:W-:Y:S05]  /*2ab20*/  WARPSYNC.COLLECTIVE R15, `(.L_x_2064) ;  /* 0x000000000f087348 */ /* 0x000fea0003c00000 */
[----:B------:R0:W1:Y:S02]  /*2ab30*/  SHFL.IDX P6, R14, R13, R12, R11 ;  /* 0x0000000c0d0e7389 */ /* 0x00006400000c000b */
[----:B01----:R-:W-:Y:S01]  /*2ab40*/  ENDCOLLECTIVE ;  /* 0x000000000000791b */ /* 0x003fe20003800000 */
.L_x_2064:
[----:B------:R-:W-:Y:S05]  /*2ab50*/  BSYNC B1 ;  /* 0x0000000000017941 */ /* 0x000fea0003800000 */
.L_x_2063:
[----:B------:R-:W-:Y:S05]  /*2ab60*/  BRA `(.L_x_2065) ;  /* 0xffffff8c005c7947 */ /* 0x000fea000383ffff */
.L_x_1894:
[----:B------:R-:W-:Y:S01]  /*2ab70*/  BSSY B1, `(.L_x_2066) ;  /* 0x0000006000017945 */ /* 0x000fe20003800000 */
[----:B------:R-:W-:-:S07]  /*2ab80*/  MOV R15, 0xffffffff ;  /* 0xffffffff000f7802 */ /* 0x000fce0000000f00 */
[----:B0-----:R-:W-:Y:S05]  /*2ab90*/  WARPSYNC.COLLECTIVE R15, `(.L_x_2067) ;  /* 0x000000000f0c7348 */ /* 0x001fea0003c00000 */
[----:B------:R-:W-:Y:S02]  /*2aba0*/  ELECT P6, UR62, PT ;  /* 0x00000000003e782f */ /* 0x000fe400038c0000 */
[----:B------:R-:W-:Y:S01]  /*2abb0*/  MOV R14, UR62 ;  /* 0x0000003e000e7c02 */ /* 0x000fe20008000f00 */
[----:B0-----:R-:W-:Y:S10]  /*2abc0*/  ENDCOLLECTIVE ;  /* 0x000000000000791b */ /* 0x001ff40003800000 */
.L_x_2067:
[----:B------:R-:W-:Y:S05]  /*2abd0*/  BSYNC B1 ;  /* 0x0000000000017941 */ /* 0x000fea0003800000 */
.L_x_2066:
[----:B------:R-:W-:Y:S05]  /*2abe0*/  BRA `(.L_x_1893) ;  /* 0xffffff8c00547947 */ /* 0x000fea000383ffff */
.L_x_1896:
[----:B0-----:R0:W1:Y:S02]  /*2abf0*/  SYNCS.PHASECHK.TRANS64.TRYWAIT P0, [R23+URZ+0x30820], R6 ;  /* 0x03082006170075a7 */ /* 0x001064000800017f */
[----:B-1----:R-:W-:Y:S05]  /*2ac00*/  @!P0 NANOSLEEP.SYNCS 0x989680 ;  /* 0x009896800000895d */ /* 0x002fea0003900000 */
[----:B------:R-:W1:Y:S02]  /*2ac10*/  @!P0 SYNCS.PHASECHK.TRANS64 P0, [R23+URZ+0x30820], R6 ;  /* 0x03082006170085a7 */ /* 0x000e64000800007f */
[----:B-1----:R-:W-:Y:S05]  /*2ac20*/  @!P0 BRA `(.L_x_1896) ;  /* 0xfffffffc00f08947 */ /* 0x002fea000383ffff */
[----:B------:R-:W-:Y:S05]  /*2ac30*/  BRA `(.L_x_2068) ;  /* 0xffffff8c00647947 */ /* 0x000fea000383ffff */
.L_x_1900:
[----:B-1----:R1:W2:Y:S02]  /*2ac40*/  SYNCS.PHASECHK.TRANS64.TRYWAIT P0, [R3+URZ+0x308a0], R11 ;  /* 0x0308a00b030075a7 */ /* 0x0022a4000800017f */
[----:B--2---:R-:W-:Y:S05]  /*2ac50*/  @!P0 NANOSLEEP.SYNCS 0x989680 ;  /* 0x009896800000895d */ /* 0x004fea0003900000 */
[----:B------:R-:W2:Y:S02]  /*2ac60*/  @!P0 SYNCS.PHASECHK.TRANS64 P0, [R3+URZ+0x308a0], R11 ;  /* 0x0308a00b030085a7 */ /* 0x000ea4000800007f */
[----:B--2---:R-:W-:Y:S05]  /*2ac70*/  @!P0 BRA `(.L_x_1900) ;  /* 0xfffffffc00f08947 */ /* 0x004fea000383ffff */
[----:B------:R-:W-:Y:S05]  /*2ac80*/  BRA `(.L_x_2069) ;  /* 0xffffff8c007c7947 */ /* 0x000fea000383ffff */
.L_x_1907:
[----:B0-----:R0:W2:Y:S02]  /*2ac90*/  SYNCS.PHASECHK.TRANS64.TRYWAIT P0, [R3+URZ+0x308c0], R11 ;  /* 0x0308c00b030075a7 */ /* 0x0010a4000800017f */
[----:B--2---:R-:W-:Y:S05]  /*2aca0*/  @!P0 NANOSLEEP.SYNCS 0x989680 ;  /* 0x009896800000895d */ /* 0x004fea0003900000 */
[----:B------:R-:W2:Y:S02]  /*2acb0*/  @!P0 SYNCS.PHASECHK.TRANS64 P0, [R3+URZ+0x308c0], R11 ;  /* 0x0308c00b030085a7 */ /* 0x000ea4000800007f */
[----:B--2---:R-:W-:Y:S05]  /*2acc0*/  @!P0 BRA `(.L_x_1907) ;  /* 0xfffffffc00f08947 */ /* 0x004fea000383ffff */
[----:B------:R-:W-:Y:S05]  /*2acd0*/  BRA `(.L_x_2070) ;  /* 0xffffff9000787947 */ /* 0x000fea000383ffff */
.L_x_1916:
[----:B-1----:R1:W2:Y:S02]  /*2ace0*/  SYNCS.PHASECHK.TRANS64.TRYWAIT P1, [R11+URZ+0x308a0], R2 ;  /* 0x0308a0020b0075a7 */ /* 0x0022a4000802017f */
[----:B--2---:R-:W-:Y:S05]  /*2acf0*/  @!P1 NANOSLEEP.SYNCS 0x989680 ;  /* 0x009896800000995d */ /* 0x004fea0003900000 */
[----:B------:R-:W2:Y:S02]  /*2ad00*/  @!P1 SYNCS.PHASECHK.TRANS64 P1, [R11+URZ+0x308a0], R2 ;  /* 0x0308a0020b0095a7 */ /* 0x000ea4000802007f */
[----:B--2---:R-:W-:Y:S05]  /*2ad10*/  @!P1 BRA `(.L_x_1916) ;  /* 0xfffffffc00f09947 */ /* 0x004fea000383ffff */
[----:B------:R-:W-:Y:S05]  /*2ad20*/  BRA `(.L_x_2071) ;  /* 0xffffff9400ac7947 */ /* 0x000fea000383ffff */
.L_x_1923:
[----:B0-----:R0:W2:Y:S02]  /*2ad30*/  SYNCS.PHASECHK.TRANS64.TRYWAIT P1, [R11+URZ+0x308c0], R2 ;  /* 0x0308c0020b0075a7 */ /* 0x0010a4000802017f */
[----:B--2---:R-:W-:Y:S05]  /*2ad40*/  @!P1 NANOSLEEP.SYNCS 0x989680 ;  /* 0x009896800000995d */ /* 0x004fea0003900000 */
[----:B------:R-:W2:Y:S02]  /*2ad50*/  @!P1 SYNCS.PHASECHK.TRANS64 P1, [R11+URZ+0x308c0], R2 ;  /* 0x0308c0020b0095a7 */ /* 0x000ea4000802007f */
[----:B--2---:R-:W-:Y:S05]  /*2ad60*/  @!P1 BRA `(.L_x_1923) ;  /* 0xfffffffc00f09947 */ /* 0x004fea000383ffff */
[----:B------:R-:W-:Y:S05]  /*2ad70*/  BRA `(.L_x_2072) ;  /* 0xffffff9800a47947 */ /* 0x000fea000383ffff */
.L_x_1946:
        /* <DEDUP_REMOVED lines=11> */
.L_x_2074:
[----:B------:R-:W-:Y:S05]  /*2ae30*/  BSYNC B0 ;  /* 0x0000000000007941 */ /* 0x000fea0003800000 */
.L_x_2073:
[----:B------:R-:W-:Y:S05]  /*2ae40*/  BRA `(.L_x_2075) ;  /* 0xffffffa800c87947 */ /* 0x000fea000383ffff */
.L_x_1949:
[----:B0-----:R0:W1:Y:S02]  /*2ae50*/  SYNCS.PHASECHK.TRANS64.TRYWAIT P0, [R7+URZ+0x30840], R2 ;  /* 0x03084002070075a7 */ /* 0x001064000800017f */
[----:B-1----:R-:W-:Y:S05]  /*2ae60*/  @!P0 NANOSLEEP.SYNCS 0x989680 ;  /* 0x009896800000895d */ /* 0x002fea0003900000 */
[----:B------:R-:W1:Y:S02]  /*2ae70*/  @!P0 SYNCS.PHASECHK.TRANS64 P0, [R7+URZ+0x30840], R2 ;  /* 0x03084002070085a7 */ /* 0x000e64000800007f */
[----:B-1----:R-:W-:Y:S05]  /*2ae80*/  @!P0 BRA `(.L_x_1949) ;  /* 0xfffffffc00f08947 */ /* 0x002fea000383ffff */
[----:B------:R-:W-:Y:S05]  /*2ae90*/  BRA `(.L_x_2076) ;  /* 0xffffffac00247947 */ /* 0x000fea000383ffff */
.L_x_1950:
        /* <DEDUP_REMOVED lines=8> */
.L_x_2078:
[----:B------:R-:W-:Y:S05]  /*2af20*/  BSYNC B0 ;  /* 0x0000000000007941 */ /* 0x000fea0003800000 */
.L_x_2077:
[----:B------:R-:W-:Y:S01]  /*2af30*/  MOV R13, R4 ;  /* 0x00000004000d7202 */ /* 0x000fe20000000f00 */
        /* <DEDUP_REMOVED lines=8> */
.L_x_2079:
[----:B------:R-:W-:Y:S02]  /*2afc0*/  IMAD.MOV.U32 R13, RZ, RZ, R0 ;  /* 0x000000ffff0d7224 */ /* 0x000fe400078e0000 */
[----:B------:R-:W-:Y:S02]  /*2afd0*/  IMAD.MOV.U32 R12, RZ, RZ, 0x1 ;  /* 0x00000001ff0c7424 */ /* 0x000fe400078e00ff */
[----:B------:R-:W-:-:S07]  /*2afe0*/  IMAD.MOV.U32 R3, RZ, RZ, R14 ;  /* 0x000000ffff037224 */ /* 0x000fce00078e000e */
[----:B------:R-:W-:Y:S05]  /*2aff0*/  WARPSYNC.COLLECTIVE R15, `(.L_x_2080) ;  /* 0x000000000f087348 */ /* 0x000fea0003c00000 */
[----:B------:R0:W1:Y:S02]  /*2b000*/  SHFL.IDX P6, R14, R13, R12, R11 ;  /* 0x0000000c0d0e7389 */ /* 0x00006400000c000b */
[----:B01----:R-:W-:Y:S01]  /*2b010*/  ENDCOLLECTIVE ;  /* 0x000000000000791b */ /* 0x003fe20003800000 */
.L_x_2080:
[----:B------:R-:W-:-:S04]  /*2b020*/  @P0 LEA R3, P1, R34, R3, 0x1 ;  /* 0x0000000322030211 */ /* 0x000fc800078208ff */
[----:B------:R-:W-:Y:S02]  /*2b030*/  @P0 IADD3.X R2, RZ, R2, RZ, P1, !PT ;  /* 0x00000002ff020210 */ /* 0x000fe40000ffe4ff */
[----:B------:R-:W-:Y:S02]  /*2b040*/  ISETP.GE.AND P1, PT, R6, 0x11, PT ;  /* 0x000000110600780c */ /* 0x000fe40003f26270 */
        /* <DEDUP_REMOVED lines=14> */
.L_x_2081:
[----:B------:R-:W-:Y:S02]  /*2b130*/  @P1 IMAD R8, R5, 0x2, R23 ;  /* 0x0000000205081824 */ /* 0x000fe400078e0217 */
[----:B------:R-:W-:Y:S01]  /*2b140*/  IMAD.MOV.U32 R13, RZ, RZ, R0 ;  /* 0x000000ffff0d7224 */ /* 0x000fe200078e0000 */
[----:B------:R-:W-:Y:S01]  /*2b150*/  MOV R12, 0x2 ;  /* 0x00000002000c7802 */ /* 0x000fe20000000f00 */
[----:B------:R-:W-:-:S07]  /*2b160*/  IMAD.MOV.U32 R3, RZ, RZ, R14 ;  /* 0x000000ffff037224 */ /* 0x000fce00078e000e */
[----:B------:R-:W-:Y:S05]  /*2b170*/  WARPSYNC.COLLECTIVE R15, `(.L_x_2082) ;  /* 0x000000000f087348 */ /* 0x000fea0003c00000 */
[----:B------:R0:W1:Y:S02]  /*2b180*/  SHFL.IDX P6, R14, R13, R12, R11 ;  /* 0x0000000c0d0e7389 */ /* 0x00006400000c000b */
[----:B01----:R-:W-:Y:S01]  /*2b190*/  ENDCOLLECTIVE ;  /* 0x000000000000791b */ /* 0x003fe20003800000 */
.L_x_2082:
        /* <DEDUP_REMOVED lines=17> */
.L_x_2083:
[----:B------:R-:W-:Y:S01]  /*2b2b0*/  @P1 LEA R8, R5, R23, 0x1 ;  /* 0x0000001705081211 */ /* 0x000fe200078e08ff */
[----:B------:R-:W-:Y:S02]  /*2b2c0*/  IMAD.MOV.U32 R13, RZ, RZ, R0 ;  /* 0x000000ffff0d7224 */ /* 0x000fe400078e0000 */
[----:B------:R-:W-:Y:S02]  /*2b2d0*/  IMAD.MOV.U32 R12, RZ, RZ, 0x3 ;  /* 0x00000003ff0c7424 */ /* 0x000fe400078e00ff */
[----:B------:R-:W-:-:S07]  /*2b2e0*/  IMAD.MOV.U32 R3, RZ, RZ, R14 ;  /* 0x000000ffff037224 */ /* 0x000fce00078e000e */
[----:B------:R-:W-:Y:S05]  /*2b2f0*/  WARPSYNC.COLLECTIVE R15, `(.L_x_2084) ;  /* 0x000000000f087348 */ /* 0x000fea0003c00000 */
[----:B------:R0:W1:Y:S02]  /*2b300*/  SHFL.IDX P6, R14, R13, R12, R11 ;  /* 0x0000000c0d0e7389 */ /* 0x00006400000c000b */
[----:B01----:R-:W-:Y:S01]  /*2b310*/  ENDCOLLECTIVE ;  /* 0x000000000000791b */ /* 0x003fe20003800000 */
.L_x_2084:
        /* <DEDUP_REMOVED lines=17> */
.L_x_2085:
[----:B------:R-:W-:Y:S02]  /*2b430*/  @P1 IMAD R8, R5, 0x2, R23 ;  /* 0x0000000205081824 */ /* 0x000fe400078e0217 */
[----:B------:R-:W-:Y:S02]  /*2b440*/  IMAD.MOV.U32 R13, RZ, RZ, R0 ;  /* 0x000000ffff0d7224 */ /* 0x000fe400078e0000 */
[----:B------:R-:W-:Y:S01]  /*2b450*/  IMAD.MOV.U32 R12, RZ, RZ, 0x4 ;  /* 0x00000004ff0c7424 */ /* 0x000fe200078e00ff */
[----:B------:R-:W-:-:S07]  /*2b460*/  MOV R3, R14 ;  /* 0x0000000e00037202 */ /* 0x000fce0000000f00 */
[----:B------:R-:W-:Y:S05]  /*2b470*/  WARPSYNC.COLLECTIVE R15, `(.L_x_2086) ;  /* 0x000000000f087348 */ /* 0x000fea0003c00000 */
[----:B------:R0:W1:Y:S02]  /*2b480*/  SHFL.IDX P6, R14, R13, R12, R11 ;  /* 0x0000000c0d0e7389 */ /* 0x00006400000c000b */
[----:B01----:R-:W-:Y:S01]  /*2b490*/  ENDCOLLECTIVE ;  /* 0x000000000000791b */ /* 0x003fe20003800000 */
.L_x_2086:
        /* <DEDUP_REMOVED lines=17> */
.L_x_2087:
[----:B------:R-:W-:Y:S01]  /*2b5b0*/  @P1 IMAD R8, R5, 0x2, R23 ;  /* 0x0000000205081824 */ /* 0x000fe200078e0217 */
[----:B------:R-:W-:Y:S01]  /*2b5c0*/  MOV R13, R0 ;  /* 0x00000000000d7202 */ /* 0x000fe20000000f00 */
[----:B------:R-:W-:Y:S02]  /*2b5d0*/  IMAD.MOV.U32 R12, RZ, RZ, 0x5 ;  /* 0x00000005ff0c7424 */ /* 0x000fe400078e00ff */
[----:B------:R-:W-:-:S07]  /*2b5e0*/  IMAD.MOV.U32 R3, RZ, RZ, R14 ;  /* 0x000000ffff037224 */ /* 0x000fce00078e000e */
[----:B------:R-:W-:Y:S05]  /*2b5f0*/  WARPSYNC.COLLECTIVE R15, `(.L_x_2088) ;  /* 0x000000000f087348 */ /* 0x000fea0003c00000 */
[----:B------:R0:W1:Y:S02]  /*2b600*/  SHFL.IDX P6, R14, R13, R12, R11 ;  /* 0x0000000c0d0e7389 */ /* 0x00006400000c000b */
[----:B01----:R-:W-:Y:S01]  /*2b610*/  ENDCOLLECTIVE ;  /* 0x000000000000791b */ /* 0x003fe20003800000 */
.L_x_2088:
        /* <DEDUP_REMOVED lines=10> */
.L_x_2089:
        /* <DEDUP_REMOVED lines=8> */
.L_x_1955:
[----:B------:R-:W-:Y:S01]  /*2b740*/  MOV R13, R4 ;  /* 0x00000004000d7202 */ /* 0x000fe20000000f00 */
[----:B------:R-:W-:Y:S02]  /*2b750*/  IMAD.MOV.U32 R12, RZ, RZ, RZ ;  /* 0x000000ffff0c7224 */ /* 0x000fe400078e00ff */
[----:B------:R-:W-:Y:S02]  /*2b760*/  IMAD.MOV.U32 R11, RZ, RZ, 0x181f ;  /* 0x0000181fff0b7424 */ /* 0x000fe400078e00ff */
[----:B------:R-:W-:Y:S02]  /*2b770*/  IMAD.MOV.U32 R15, RZ, RZ, -0x1 ;  /* 0xffffffffff0f7424 */ /* 0x000fe400078e00ff */
[----:B------:R-:W-:Y:S02]  /*2b780*/  IMAD R31, R31, R7, RZ ;  /* 0x000000071f1f7224 */ /* 0x000fe400078e02ff */
[----:B------:R-:W-:-:S07]  /*2b790*/  IMAD.IADD R28, R9, 0x1, R28 ;  /* 0x00000001091c7824 */ /* 0x000fce00078e021c */
[----:B-----5:R-:W-:Y:S05]  /*2b7a0*/  WARPSYNC.COLLECTIVE R15, `(.L_x_2091) ;  /* 0x000000000f087348 */ /* 0x020fea0003c00000 */
[----:B------:R0:W1:Y:S02]  /*2b7b0*/  SHFL.IDX P6, R14, R13, R12, R11 ;  /* 0x0000000c0d0e7389 */ /* 0x00006400000c000b */
[----:B01---5:R-:W-:Y:S01]  /*2b7c0*/  ENDCOLLECTIVE ;  /* 0x000000000000791b */ /* 0x023fe20003800000 */
.L_x_2091:
[C---:B------:R-:W-:Y:S02]  /*2b7d0*/  ISETP.GE.AND P1, PT, R28.reuse, R31, PT ;  /* 0x0000001f1c00720c */ /* 0x040fe40003f26270 */
[----:B------:R-:W-:Y:S02]  /*2b7e0*/  IADD3 R6, R28, 0x10, RZ ;  /* 0x000000101c067810 */ /* 0x000fe40007ffe0ff */
[----:B------:R-:W-:Y:S01]  /*2b7f0*/  MOV R13, R0 ;  /* 0x00000000000d7202 */ /* 0x000fe20000000f00 */
[----:B------:R-:W-:-:S08]  /*2b800*/  IMAD.MOV.U32 R2, RZ, RZ, R14 ;  /* 0x000000ffff027224 */ /* 0x000fd000078e000e */
[----:B------:R-:W-:Y:S05]  /*2b810*/  WARPSYNC.COLLECTIVE R15, `(.L_x_2092) ;  /* 0x000000000f087348 */ /* 0x000fea0003c00000 */
[----:B------:R0:W1:Y:S02]  /*2b820*/  SHFL.IDX P6, R14, R13, R12, R11 ;  /* 0x0000000c0d0e7389 */ /* 0x00006400000c000b */
[----:B01----:R-:W-:Y:S01]  /*2b830*/  ENDCOLLECTIVE ;  /* 0x000000000000791b */ /* 0x003fe20003800000 */
.L_x_2092:
[----:B------:R-:W-:Y:S02]  /*2b840*/  IMAD.MOV.U32 R13, RZ, RZ, R4 ;  /* 0x000000ffff0d7224 */ /* 0x000fe400078e0004 */
[----:B------:R-:W-:Y:S02]  /*2b850*/  IMAD.MOV.U32 R12, RZ, RZ, 0x1 ;  /* 0x00000001ff0c7424 */ /* 0x000fe400078e00ff */
[----:B------:R-:W-:-:S07]  /*2b860*/  IMAD.MOV.U32 R3, RZ, RZ, R14 ;  /* 0x000000ffff037224 */ /* 0x000fce00078e000e */
[----:B------:R-:W-:Y:S05]  /*2b870*/  WARPSYNC.COLLECTIVE R15, `(.L_x_2093) ;  /* 0x000000000f087348 */ /* 0x000fea0003c00000 */
[----:B------:R0:W1:Y:S02]  /*2b880*/  SHFL.IDX P6, R14, R13, R12, R11 ;  /* 0x0000000c0d0e7389 */ /* 0x00006400000c000b */
[----:B01----:R-:W-:Y:S01]  /*2b890*/  ENDCOLLECTIVE ;  /* 0x000000000000791b */ /* 0x003fe20003800000 */
.L_x_2093:
        /* <DEDUP_REMOVED lines=15> */
.L_x_2094:
[----:B------:R-:W-:Y:S01]  /*2b990*/  MOV R13, R4 ;  /* 0x00000004000d7202 */ /* 0x000fe20000000f00 */
[----:B------:R-:W-:Y:S01]  /*2b9a0*/  IMAD.MOV.U32 R12, RZ, RZ, 0x2 ;  /* 0x00000002ff0c7424 */ /* 0x000fe200078e00ff */
[----:B------:R-:W-:-:S07]  /*2b9b0*/  MOV R3, R14 ;  /* 0x0000000e00037202 */ /* 0x000fce0000000f00 */
[----:B------:R-:W-:Y:S05]  /*2b9c0*/  WARPSYNC.COLLECTIVE R15, `(.L_x_2095) ;  /* 0x000000000f087348 */ /* 0x000fea0003c00000 */
[----:B------:R0:W1:Y:S02]  /*2b9d0*/  SHFL.IDX P6, R14, R13, R12, R11 ;  /* 0x0000000c0d0e7389 */ /* 0x00006400000c000b */
[----:B01----:R-:W-:Y:S01]  /*2b9e0*/  ENDCOLLECTIVE ;  /* 0x000000000000791b */ /* 0x003fe20003800000 */
.L_x_2095:
[----:B------:R-:W-:-:S05]  /*2b9f0*/  @!P1 LEA R5, P4, R34, R3, 0x1 ;  /* 0x0000000322059211 */ /* 0x000fca00078808ff */
[----:B------:R-:W-:Y:S02]  /*2ba00*/  @!P1 IMAD.X R6, RZ, RZ, R2, P4 ;  /* 0x000000ffff069224 */ /* 0x000fe400020e0602 */
[----:B------:R-:W-:Y:S02]  /*2ba10*/  @!P1 IMAD.MOV.U32 R2, RZ, RZ, R5 ;  /* 0x000000ffff029224 */ /* 0x000fe400078e0005 */
[----:B------:R-:W-:Y:S02]  /*2ba20*/  @!P1 IMAD.MOV.U32 R3, RZ, RZ, R6 ;  /* 0x000000ffff039224 */ /* 0x000fe400078e0006 */
[----:B------:R-:W-:Y:S02]  /*2ba30*/  VIADD R6, R28, 0x20 ;  /* 0x000000201c067836 */ /* 0x000fe40000000000 */
[----:B------:R-:W-:Y:S01]  /*2ba40*/  IMAD.MOV.U32 R13, RZ, RZ, R0 ;  /* 0x000000ffff0d7224 */ /* 0x000fe200078e0000 */
        /* <DEDUP_REMOVED lines=11> */
.L_x_2096:
[----:B------:R-:W-:Y:S01]  /*2bb00*/  IMAD.MOV.U32 R13, RZ, RZ, R4 ;  /* 0x000000ffff0d7224 */ /* 0x000fe200078e0004 */
[----:B------:R-:W-:Y:S01]  /*2bb10*/  MOV R12, 0x3 ;  /* 0x00000003000c7802 */ /* 0x000fe20000000f00 */
[----:B------:R-:W-:-:S07]  /*2bb20*/  IMAD.MOV.U32 R3, RZ, RZ, R14 ;  /* 0x000000ffff037224 */ /* 0x000fce00078e000e */
[----:B------:R-:W-:Y:S05]  /*2bb30*/  WARPSYNC.COLLECTIVE R15, `(.L_x_2097) ;  /* 0x000000000f087348 */ /* 0x000fea0003c00000 */
[----:B------:R0:W1:Y:S02]  /*2bb40*/  SHFL.IDX P6, R14, R13, R12, R11 ;  /* 0x0000000c0d0e7389 */ /* 0x00006400000c000b */
[----:B01----:R-:W-:Y:S01]  /*2bb50*/  ENDCOLLECTIVE ;  /* 0x000000000000791b */ /* 0x003fe20003800000 */
.L_x_2097:
[----:B------:R-:W-:-:S04]  /*2bb60*/  @!P1 LEA R5, P4, R34, R3, 0x1 ;  /* 0x0000000322059211 */ /* 0x000fc800078808ff */
[----:B------:R-:W-:Y:S01]  /*2bb70*/  @!P1 IADD3.X R6, RZ, R2, RZ, P4, !PT ;  /* 0x00000002ff069210 */ /* 0x000fe200027fe4ff */
[----:B------:R-:W-:-:S04]  /*2bb80*/  @!P1 IMAD.MOV.U32 R2, RZ, RZ, R5 ;  /* 0x000000ffff029224 */ /* 0x000fc800078e0005 */
        /* <DEDUP_REMOVED lines=14> */
.L_x_2098:
[----:B------:R-:W-:Y:S02]  /*2bc70*/  IMAD.MOV.U32 R13, RZ, RZ, R4 ;  /* 0x000000ffff0d7224 */ /* 0x000fe400078e0004 */
[----:B------:R-:W-:Y:S02]  /*2bc80*/  IMAD.MOV.U32 R12, RZ, RZ, 0x4 ;  /* 0x00000004ff0c7424 */ /* 0x000fe400078e00ff */
[----:B------:R-:W-:-:S07]  /*2bc90*/  IMAD.MOV.U32 R3, RZ, RZ, R14 ;  /* 0x000000ffff037224 */ /* 0x000fce00078e000e */
[----:B------:R-:W-:Y:S05]  /*2bca0*/  WARPSYNC.COLLECTIVE R15, `(.L_x_2099) ;  /* 0x000000000f087348 */ /* 0x000fea0003c00000 */
[----:B------:R0:W1:Y:S02]  /*2bcb0*/  SHFL.IDX P6, R14, R13, R12, R11 ;  /* 0x0000000c0d0e7389 */ /* 0x00006400000c000b */
[----:B01----:R-:W-:Y:S01]  /*2bcc0*/  ENDCOLLECTIVE ;  /* 0x000000000000791b */ /* 0x003fe20003800000 */
.L_x_2099:
[----:B------:R-:W-:-:S05]  /*2bcd0*/  @!P1 LEA R5, P4, R34, R3, 0x1 ;  /* 0x0000000322059211 */ /* 0x000fca00078808ff */
[----:B------:R-:W-:Y:S01]  /*2bce0*/  @!P1 IMAD.X R6, RZ, RZ, R2, P4 ;  /* 0x000000ffff069224 */ /* 0x000fe200020e0602 */
[----:B------:R-:W-:-:S03]  /*2bcf0*/  @!P1 MOV R2, R5 ;  /* 0x0000000500029202 */ /* 0x000fc60000000f00 */
        /* <DEDUP_REMOVED lines=9> */
[----:B------:R-:W-:-:S02]  /*2bd90*/  ISETP.GE.AND P1, PT, R6, R31, PT ;  /* 0x0000001f0600720c */ /* 0x000fc40003f26270 */
[----:B0-----:R-:W-:-:S11]  /*2bda0*/  MOV R2, R14 ;  /* 0x0000000e00027202 */ /* 0x001fd60000000f00 */
[----:B------:R-:W-:Y:S05]  /*2bdb0*/  WARPSYNC.COLLECTIVE R15, `(.L_x_2100) ;  /* 0x000000000f087348 */ /* 0x000fea0003c00000 */
[----:B------:R0:W1:Y:S02]  /*2bdc0*/  SHFL.IDX P6, R14, R13, R12, R11 ;  /* 0x0000000c0d0e7389 */ /* 0x00006400000c000b */
[----:B01----:R-:W-:Y:S01]  /*2bdd0*/  ENDCOLLECTIVE ;  /* 0x000000000000791b */ /* 0x003fe20003800000 */
.L_x_2100:
[----:B------:R-:W-:Y:S02]  /*2bde0*/  IMAD.MOV.U32 R13, RZ, RZ, R4 ;  /* 0x000000ffff0d7224 */ /* 0x000fe400078e0004 */
[----:B------:R-:W-:Y:S02]  /*2bdf0*/  IMAD.MOV.U32 R12, RZ, RZ, 0x5 ;  /* 0x00000005ff0c7424 */ /* 0x000fe400078e00ff */
[----:B------:R-:W-:-:S07]  /*2be00*/  IMAD.MOV.U32 R3, RZ, RZ, R14 ;  /* 0x000000ffff037224 */ /* 0x000fce00078e000e */
[----:B------:R-:W-:Y:S05]  /*2be10*/  WARPSYNC.COLLECTIVE R15, `(.L_x_2101) ;  /* 0x000000000f087348 */ /* 0x000fea0003c00000 */
[----:B------:R0:W1:Y:S02]  /*2be20*/  SHFL.IDX P6, R14, R13, R12, R11 ;  /* 0x0000000c0d0e7389 */ /* 0x00006400000c000b */
[----:B01----:R-:W-:Y:S01]  /*2be30*/  ENDCOLLECTIVE ;  /* 0x000000000000791b */ /* 0x003fe20003800000 */
.L_x_2101:
[----:B------:R-:W-:-:S05]  /*2be40*/  @!P1 LEA R5, P4, R34, R3, 0x1 ;  /* 0x0000000322059211 */ /* 0x000fca00078808ff */
[----:B------:R-:W-:Y:S02]  /*2be50*/  @!P1 IMAD.X R6, RZ, RZ, R2, P4 ;  /* 0x000000ffff069224 */ /* 0x000fe400020e0602 */
[----:B------:R-:W-:-:S03]  /*2be60*/  @!P1 IMAD.MOV.U32 R2, RZ, RZ, R5 ;  /* 0x000000ffff029224 */ /* 0x000fc600078e0005 */
[----:B------:R-:W-:Y:S01]  /*2be70*/  @!P1 MOV R3, R6 ;  /* 0x0000000600039202 */ /* 0x000fe20000000f00 */
[----:B------:R-:W-:Y:S01]  /*2be80*/  VIADD R6, R28, 0x50 ;  /* 0x000000501c067836 */ /* 0x000fe20000000000 */
[----:B------:R-:W-:-:S03]  /*2be90*/  MOV R13, R0 ;  /* 0x00000000000d7202 */ /* 0x000fc60000000f00 */
        /* <DEDUP_REMOVED lines=11> */
.L_x_2102:
[----:B------:R-:W-:Y:S02]  /*2bf50*/  IMAD.MOV.U32 R13, RZ, RZ, R4 ;  /* 0x000000ffff0d7224 */ /* 0x000fe400078e0004 */
[----:B------:R-:W-:Y:S02]  /*2bf60*/  IMAD.MOV.U32 R12, RZ, RZ, 0x6 ;  /* 0x00000006ff0c7424 */ /* 0x000fe400078e00ff */
[----:B------:R-:W-:-:S07]  /*2bf70*/  IMAD.MOV.U32 R3, RZ, RZ, R14 ;  /* 0x000000ffff037224 */ /* 0x000fce00078e000e */
[----:B------:R-:W-:Y:S05]  /*2bf80*/  WARPSYNC.COLLECTIVE R15, `(.L_x_2103) ;  /* 0x000000000f087348 */ /* 0x000fea0003c00000 */
[----:B------:R0:W1:Y:S02]  /*2bf90*/  SHFL.IDX P6, R14, R13, R12, R11 ;  /* 0x0000000c0d0e7389 */ /* 0x00006400000c000b */
[----:B01----:R-:W-:Y:S01]  /*2bfa0*/  ENDCOLLECTIVE ;  /* 0x000000000000791b */ /* 0x003fe20003800000 */
.L_x_2103:
[----:B------:R-:W-:-:S05]  /*2bfb0*/  @!P1 LEA R5, P4, R34, R3, 0x1 ;  /* 0x0000000322059211 */ /* 0x000fca00078808ff */
[----:B------:R-:W-:Y:S02]  /*2bfc0*/  @!P1 IMAD.X R6, RZ, RZ, R2, P4 ;  /* 0x000000ffff069224 */ /* 0x000fe400020e0602 */
[----:B------:R-:W-:Y:S02]  /*2bfd0*/  @!P1 IMAD.MOV.U32 R2, RZ, RZ, R5 ;  /* 0x000000ffff029224 */ /* 0x000fe400078e0005 */
[----:B------:R-:W-:Y:S01]  /*2bfe0*/  @!P1 IMAD.MOV.U32 R3, RZ, RZ, R6 ;  /* 0x000000ffff039224 */ /* 0x000fe200078e0006 */
[----:B------:R-:W-:Y:S01]  /*2bff0*/  IADD3 R6, R28, 0x60, RZ ;  /* 0x000000601c067810 */ /* 0x000fe20007ffe0ff */
        /* <DEDUP_REMOVED lines=12> */
.L_x_2104:
[----:B------:R-:W-:Y:S01]  /*2c0c0*/  IMAD.MOV.U32 R13, RZ, RZ, R4 ;  /* 0x000000ffff0d7224 */ /* 0x000fe200078e0004 */
[----:B------:R-:W-:Y:S02]  /*2c0d0*/  MOV R12, 0x7 ;  /* 0x00000007000c7802 */ /* 0x000fe40000000f00 */
[----:B------:R-:W-:-:S07]  /*2c0e0*/  MOV R3, R14 ;  /* 0x0000000e00037202 */ /* 0x000fce0000000f00 */
[----:B------:R-:W-:Y:S05]  /*2c0f0*/  WARPSYNC.COLLECTIVE R15, `(.L_x_2105) ;  /* 0x000000000f087348 */ /* 0x000fea0003c00000 */
[----:B------:R0:W1:Y:S02]  /*2c100*/  SHFL.IDX P6, R14, R13, R12, R11 ;  /* 0x0000000c0d0e7389 */ /* 0x00006400000c000b */
[----:B01----:R-:W-:Y:S01]  /*2c110*/  ENDCOLLECTIVE ;  /* 0x000000000000791b */ /* 0x003fe20003800000 */
.L_x_2105:
        /* <DEDUP_REMOVED lines=15> */
.L_x_2106:
[----:B------:R-:W-:Y:S05]  /*2c210*/  BRA `(.L_x_2107) ;  /* 0xffffffa800cc7947 */ /* 0x000fea000383ffff */
.L_x_1960:
[----:B0-----:R0:W1:Y:S02]  /*2c220*/  SYNCS.PHASECHK.TRANS64.TRYWAIT P0, [R23+URZ+0x30820], R0 ;  /* 0x03082000170075a7 */ /* 0x001064000800017f */
[----:B-1----:R-:W-:Y:S05]  /*2c230*/  @!P0 NANOSLEEP.SYNCS 0x989680 ;  /* 0x009896800000895d */ /* 0x002fea0003900000 */
[----:B------:R-:W1:Y:S02]  /*2c240*/  @!P0 SYNCS.PHASECHK.TRANS64 P0, [R23+URZ+0x30820], R0 ;  /* 0x03082000170085a7 */ /* 0x000e64000800007f */
[----:B-1----:R-:W-:Y:S05]  /*2c250*/  @!P0 BRA `(.L_x_1960) ;  /* 0xfffffffc00f08947 */ /* 0x002fea000383ffff */
[----:B------:R-:W-:Y:S05]  /*2c260*/  BRA `(.L_x_2108) ;  /* 0xffffffac00447947 */ /* 0x000fea000383ffff */
.L_x_1965:
[----:B0-----:R0:W1:Y:S02]  /*2c270*/  SYNCS.PHASECHK.TRANS64.TRYWAIT P0, [R7+URZ+0x30840], R2 ;  /* 0x03084002070075a7 */ /* 0x001064000800017f */
[----:B-1----:R-:W-:Y:S05]  /*2c280*/  @!P0 NANOSLEEP.SYNCS 0x989680 ;  /* 0x009896800000895d */ /* 0x002fea0003900000 */
[----:B------:R-:W1:Y:S02]  /*2c290*/  @!P0 SYNCS.PHASECHK.TRANS64 P0, [R7+URZ+0x30840], R2 ;  /* 0x03084002070085a7 */ /* 0x000e64000800007f */
[----:B-1----:R-:W-:Y:S05]  /*2c2a0*/  @!P0 BRA `(.L_x_1965) ;  /* 0xfffffffc00f08947 */ /* 0x002fea000383ffff */
[----:B------:R-:W-:Y:S05]  /*2c2b0*/  BRA `(.L_x_2109) ;  /* 0xffffffb0001c7947 */ /* 0x000fea000383ffff */
.L_x_1966:
        /* <DEDUP_REMOVED lines=8> */
.L_x_2111:
[----:B------:R-:W-:Y:S05]  /*2c340*/  BSYNC B1 ;  /* 0x0000000000017941 */ /* 0x000fea0003800000 */
.L_x_2110:
[----:B------:R-:W-:Y:S01]  /*2c350*/  IMAD.MOV.U32 R13, RZ, RZ, R8 ;  /* 0x000000ffff0d7224 */ /* 0x000fe200078e0008 */
[----:B------:R-:W-:Y:S01]  /*2c360*/  MOV R11, 0x181f ;  /* 0x0000181f000b7802 */ /* 0x000fe20000000f00 */
[----:B------:R-:W-:Y:S01]  /*2c370*/  IMAD.MOV.U32 R12, RZ, RZ, RZ ;  /* 0x000000ffff0c7224 */ /* 0x000fe200078e00ff */
        /* <DEDUP_REMOVED lines=9> */
.L_x_2112:
[----:B------:R-:W-:Y:S01]  /*2c410*/  LOP3.LUT P1, RZ, R22, 0x4, RZ, 0xc0, !PT ;  /* 0x0000000416ff7812 */ /* 0x000fe2000782c0ff */
[----:B------:R-:W-:Y:S02]  /*2c420*/  IMAD.MOV.U32 R13, RZ, RZ, R6 ;  /* 0x000000ffff0d7224 */ /* 0x000fe400078e0006 */
[----:B------:R-:W-:Y:S02]  /*2c430*/  IMAD.MOV.U32 R12, RZ, RZ, 0x1 ;  /* 0x00000001ff0c7424 */ /* 0x000fe400078e00ff */
[----:B------:R-:W-:-:S08]  /*2c440*/  IMAD.MOV.U32 R2, RZ, RZ, R14 ;  /* 0x000000ffff027224 */ /* 0x000fd000078e000e */
[----:B------:R-:W-:Y:S05]  /*2c450*/  WARPSYNC.COLLECTIVE R15, `(.L_x_2113) ;  /* 0x000000000f087348 */ /* 0x000fea0003c00000 */
[----:B------:R0:W1:Y:S02]  /*2c460*/  SHFL.IDX P6, R14, R13, R12, R11 ;  /* 0x0000000c0d0e7389 */ /* 0x00006400000c000b */
[----:B01----:R-:W-:Y:S01]  /*2c470*/  ENDCOLLECTIVE ;  /* 0x000000000000791b */ /* 0x003fe20003800000 */
.L_x_2113:
        /* <DEDUP_REMOVED lines=13> */
.L_x_2114:
[----:B------:R-:W-:Y:S02]  /*2c550*/  IMAD.MOV.U32 R13, RZ, RZ, R6 ;  /* 0x000000ffff0d7224 */ /* 0x000fe400078e0006 */
[----:B------:R-:W-:Y:S01]  /*2c560*/  IMAD.MOV.U32 R12, RZ, RZ, 0x2 ;  /* 0x00000002ff0c7424 */ /* 0x000fe200078e00ff */
[----:B------:R-:W-:-:S07]  /*2c570*/  MOV R2, R14 ;  /* 0x0000000e00027202 */ /* 0x000fce0000000f00 */
[----:B------:R-:W-:Y:S05]  /*2c580*/  WARPSYNC.COLLECTIVE R15, `(.L_x_2115) ;  /* 0x000000000f087348 */ /* 0x000fea0003c00000 */
[----:B------:R0:W1:Y:S02]  /*2c590*/  SHFL.IDX P6, R14, R13, R12, R11 ;  /* 0x0000000c0d0e7389 */ /* 0x00006400000c000b */
[----:B01----:R-:W-:Y:S01]  /*2c5a0*/  ENDCOLLECTIVE ;  /* 0x000000000000791b */ /* 0x003fe20003800000 */
.L_x_2115:
[----:B------:R-:W-:-:S05]  /*2c5b0*/  IADD3 R2, P0, R2, R4, RZ ;  /* 0x0000000402027210 */ /* 0x000fca0007f1e0ff */
[----:B------:R-:W-:-:S05]  /*2c5c0*/  IMAD.X R3, RZ, RZ, R3, P0 ;  /* 0x000000ffff037224 */ /* 0x000fca00000e0603 */
        /* <DEDUP_REMOVED lines=11> */
.L_x_2116:
[----:B------:R-:W-:Y:S02]  /*2c680*/  IMAD.MOV.U32 R13, RZ, RZ, R6 ;  /* 0x000000ffff0d7224 */ /* 0x000fe400078e0006 */
[----:B------:R-:W-:Y:S02]  /*2c690*/  IMAD.MOV.U32 R12, RZ, RZ, 0x3 ;  /* 0x00000003ff0c7424 */ /* 0x000fe400078e00ff */
[----:B------:R-:W-:-:S07]  /*2c6a0*/  IMAD.MOV.U32 R2, RZ, RZ, R14 ;  /* 0x000000ffff027224 */ /* 0x000fce00078e000e */
[----:B------:R-:W-:Y:S05]  /*2c6b0*/  WARPSYNC.COLLECTIVE R15, `(.L_x_2117) ;  /* 0x000000000f087348 */ /* 0x000fea0003c00000 */
[----:B------:R0:W1:Y:S02]  /*2c6c0*/  SHFL.IDX P6, R14, R13, R12, R11 ;  /* 0x0000000c0d0e7389 */ /* 0x00006400000c000b */
[----:B01----:R-:W-:Y:S01]  /*2c6d0*/  ENDCOLLECTIVE ;  /* 0x000000000000791b */ /* 0x003fe20003800000 */
.L_x_2117:
        /* <DEDUP_REMOVED lines=9> */
[----:B------:R-:W-:-:S07]  /*2c770*/  MOV R35, R14 ;  /* 0x0000000e00237202 */ /* 0x000fce0000000f00 */
[----:B0-----:R-:W-:Y:S05]  /*2c780*/  WARPSYNC.COLLECTIVE R15, `(.L_x_2118) ;  /* 0x000000000f087348 */ /* 0x001fea0003c00000 */
[----:B------:R1:W2:Y:S02]  /*2c790*/  SHFL.IDX P6, R14, R13, R12, R11 ;  /* 0x0000000c0d0e7389 */ /* 0x0002a400000c000b */
[----:B012---:R-:W-:Y:S01]  /*2c7a0*/  ENDCOLLECTIVE ;  /* 0x000000000000791b */ /* 0x007fe20003800000 */
.L_x_2118:
[----:B------:R-:W-:Y:S01]  /*2c7b0*/  IMAD.MOV.U32 R13, RZ, RZ, R6 ;  /* 0x000000ffff0d7224 */ /* 0x000fe200078e0006 */
[----:B------:R-:W-:Y:S01]  /*2c7c0*/  MOV R12, 0x4 ;  /* 0x00000004000c7802 */ /* 0x000fe20000000f00 */
[----:B------:R-:W-:-:S07]  /*2c7d0*/  IMAD.MOV.U32 R2, RZ, RZ, R14 ;  /* 0x000000ffff027224 */ /* 0x000fce00078e000e */
[----:B------:R-:W-:Y:S05]  /*2c7e0*/  WARPSYNC.COLLECTIVE R15, `(.L_x_2119) ;  /* 0x000000000f087348 */ /* 0x000fea0003c00000 */
[----:B------:R0:W1:Y:S02]  /*2c7f0*/  SHFL.IDX P6, R14, R13, R12, R11 ;  /* 0x0000000c0d0e7389 */ /* 0x00006400000c000b */
[----:B01----:R-:W-:Y:S01]  /*2c800*/  ENDCOLLECTIVE ;  /* 0x000000000000791b */ /* 0x003fe20003800000 */
.L_x_2119:
        /* <DEDUP_REMOVED lines=13> */
.L_x_2120:
[----:B------:R-:W-:Y:S01]  /*2c8e0*/  MOV R13, R6 ;  /* 0x00000006000d7202 */ /* 0x000fe20000000f00 */
[----:B------:R-:W-:Y:S02]  /*2c8f0*/  IMAD.MOV.U32 R12, RZ, RZ, 0x5 ;  /* 0x00000005ff0c7424 */ /* 0x000fe400078e00ff */
[----:B------:R-:W-:-:S07]  /*2c900*/  IMAD.MOV.U32 R2, RZ, RZ, R14 ;  /* 0x000000ffff027224 */ /* 0x000fce00078e000e */
[----:B------:R-:W-:Y:S05]  /*2c910*/  WARPSYNC.COLLECTIVE R15, `(.L_x_2121) ;  /* 0x000000000f087348 */ /* 0x000fea0003c00000 */
[----:B------:R0:W1:Y:S02]  /*2c920*/  SHFL.IDX P6, R14, R13, R12, R11 ;  /* 0x0000000c0d0e7389 */ /* 0x00006400000c000b */
[----:B01----:R-:W-:Y:S01]  /*2c930*/  ENDCOLLECTIVE ;  /* 0x000000000000791b */ /* 0x003fe20003800000 */
.L_x_2121:
        /* <DEDUP_REMOVED lines=14> */
.L_x_2122:
[----:B------:R-:W-:Y:S01]  /*2ca20*/  IMAD.MOV.U32 R2, RZ, RZ, R14 ;  /* 0x000000ffff027224 */ /* 0x000fe200078e000e */
[----:B------:R-:W-:Y:S06]  /*2ca30*/  BRA `(.L_x_2123) ;  /* 0xffffffac00487947 */ /* 0x000fec000383ffff */
.L_x_1971:
[----:B0-----:R0:W1:Y:S02]  /*2ca40*/  SYNCS.PHASECHK.TRANS64.TRYWAIT P0, [R6+URZ+0x30860], R2 ;  /* 0x03086002060075a7 */ /* 0x001064000800017f */
[----:B-1----:R-:W-:Y:S05]  /*2ca50*/  @!P0 NANOSLEEP.SYNCS 0x989680 ;  /* 0x009896800000895d */ /* 0x002fea0003900000 */
[----:B------:R-:W1:Y:S02]  /*2ca60*/  @!P0 SYNCS.PHASECHK.TRANS64 P0, [R6+URZ+0x30860], R2 ;  /* 0x03086002060085a7 */ /* 0x000e64000800007f */
[----:B-1----:R-:W-:Y:S05]  /*2ca70*/  @!P0 BRA `(.L_x_1971) ;  /* 0xfffffffc00f08947 */ /* 0x002fea000383ffff */
[----:B------:R-:W-:Y:S05]  /*2ca80*/  BRA `(.L_x_2124) ;  /* 0xffffffac00a87947 */ /* 0x000fea000383ffff */
.L_x_1972:
        /* <DEDUP_REMOVED lines=8> */
.L_x_2126:
[----:B------:R-:W-:Y:S05]  /*2cb10*/  BSYNC B1 ;  /* 0x0000000000017941 */ /* 0x000fea0003800000 */
.L_x_2125:
[----:B------:R-:W-:Y:S01]  /*2cb20*/  MOV R13, R17 ;  /* 0x00000011000d7202 */ /* 0x000fe20000000f00 */
        /* <DEDUP_REMOVED lines=8> */
.L_x_2127:
[----:B------:R-:W-:Y:S02]  /*2cbb0*/  IMAD.MOV.U32 R13, RZ, RZ, R24 ;  /* 0x000000ffff0d7224 */ /* 0x000fe400078e0018 */
[----:B------:R-:W-:Y:S02]  /*2cbc0*/  IMAD.MOV.U32 R12, RZ, RZ, 0x1 ;  /* 0x00000001ff0c7424 */ /* 0x000fe400078e00ff */
[----:B------:R-:W-:-:S07]  /*2cbd0*/  IMAD.MOV.U32 R2, RZ, RZ, R14 ;  /* 0x000000ffff027224 */ /* 0x000fce00078e000e */
[----:B------:R-:W-:Y:S05]  /*2cbe0*/  WARPSYNC.COLLECTIVE R15, `(.L_x_2128) ;  /* 0x000000000f087348 */ /* 0x000fea0003c00000 */
[----:B------:R0:W1:Y:S02]  /*2cbf0*/  SHFL.IDX P6, R14, R13, R12, R11 ;  /* 0x0000000c0d0e7389 */ /* 0x00006400000c000b */
[----:B01----:R-:W-:Y:S01]  /*2cc00*/  ENDCOLLECTIVE ;  /* 0x000000000000791b */ /* 0x003fe20003800000 */
.L_x_2128:
[----:B------:R-:W-:-:S04]  /*2cc10*/  IADD3 R2, P0, R2, R4, RZ ;  /* 0x0000000402027210 */ /* 0x000fc80007f1e0ff */
        /* <DEDUP_REMOVED lines=15> */
.L_x_2129:
[----:B------:R-:W-:Y:S02]  /*2cd10*/  IMAD.MOV.U32 R13, RZ, RZ, R24 ;  /* 0x000000ffff0d7224 */ /* 0x000fe400078e0018 */
[----:B------:R-:W-:Y:S02]  /*2cd20*/  IMAD.MOV.U32 R12, RZ, RZ, 0x2 ;  /* 0x00000002ff0c7424 */ /* 0x000fe400078e00ff */
[----:B------:R-:W-:-:S07]  /*2cd30*/  IMAD.MOV.U32 R2, RZ, RZ, R14 ;  /* 0x000000ffff027224 */ /* 0x000fce00078e000e */
[----:B------:R-:W-:Y:S05]  /*2cd40*/  WARPSYNC.COLLECTIVE R15, `(.L_x_2130) ;  /* 0x000000000f087348 */ /* 0x000fea0003c00000 */
[----:B------:R0:W1:Y:S02]  /*2cd50*/  SHFL.IDX P6, R14, R13, R12, R11 ;  /* 0x0000000c0d0e7389 */ /* 0x00006400000c000b */
[----:B01----:R-:W-:Y:S01]  /*2cd60*/  ENDCOLLECTIVE ;  /* 0x000000000000791b */ /* 0x003fe20003800000 */
.L_x_2130:
        /* <DEDUP_REMOVED lines=16> */
.L_x_2131:
[----:B------:R-:W-:Y:S01]  /*2ce70*/  IMAD.MOV.U32 R13, RZ, RZ, R24 ;  /* 0x000000ffff0d7224 */ /* 0x000fe200078e0018 */
[----:B------:R-:W-:Y:S01]  /*2ce80*/  MOV R12, 0x3 ;  /* 0x00000003000c7802 */ /* 0x000fe20000000f00 */
[----:B------:R-:W-:-:S07]  /*2ce90*/  IMAD.MOV.U32 R2, RZ, RZ, R14 ;  /* 0x000000ffff027224 */ /* 0x000fce00078e000e */
[----:B------:R-:W-:Y:S05]  /*2cea0*/  WARPSYNC.COLLECTIVE R15, `(.L_x_2132) ;  /* 0x000000000f087348 */ /* 0x000fea0003c00000 */
[----:B------:R0:W1:Y:S02]  /*2ceb0*/  SHFL.IDX P6, R14, R13, R12, R11 ;  /* 0x0000000c0d0e7389 */ /* 0x00006400000c000b */
[----:B01----:R-:W-:Y:S01]  /*2cec0*/  ENDCOLLECTIVE ;  /* 0x000000000000791b */ /* 0x003fe20003800000 */
.L_x_2132:
        /* <DEDUP_REMOVED lines=16> */
.L_x_2133:
[----:B------:R-:W-:Y:S01]  /*2cfd0*/  MOV R13, R24 ;  /* 0x00000018000d7202 */ /* 0x000fe20000000f00 */
[----:B------:R-:W-:Y:S02]  /*2cfe0*/  IMAD.MOV.U32 R12, RZ, RZ, 0x4 ;  /* 0x00000004ff0c7424 */ /* 0x000fe400078e00ff */
[----:B------:R-:W-:-:S07]  /*2cff0*/  IMAD.MOV.U32 R2, RZ, RZ, R14 ;  /* 0x000000ffff027224 */ /* 0x000fce00078e000e */
[----:B------:R-:W-:Y:S05]  /*2d000*/  WARPSYNC.COLLECTIVE R15, `(.L_x_2134) ;  /* 0x000000000f087348 */ /* 0x000fea0003c00000 */
[----:B------:R0:W1:Y:S02]  /*2d010*/  SHFL.IDX P6, R14, R13, R12, R11 ;  /* 0x0000000c0d0e7389 */ /* 0x00006400000c000b */
[----:B01----:R-:W-:Y:S01]  /*2d020*/  ENDCOLLECTIVE ;  /* 0x000000000000791b */ /* 0x003fe20003800000 */
.L_x_2134:
        /* <DEDUP_REMOVED lines=16> */
.L_x_2135:
[----:B------:R-:W-:Y:S02]  /*2d130*/  IMAD.MOV.U32 R13, RZ, RZ, R24 ;  /* 0x000000ffff0d7224 */ /* 0x000fe400078e0018 */
[----:B------:R-:W-:Y:S02]  /*2d140*/  IMAD.MOV.U32 R12, RZ, RZ, 0x5 ;  /* 0x00000005ff0c7424 */ /* 0x000fe400078e00ff */
[----:B------:R-:W-:-:S07]  /*2d150*/  IMAD.MOV.U32 R2, RZ, RZ, R14 ;  /* 0x000000ffff027224 */ /* 0x000fce00078e000e */
[----:B------:R-:W-:Y:S05]  /*2d160*/  WARPSYNC.COLLECTIVE R15, `(.L_x_2136) ;  /* 0x000000000f087348 */ /* 0x000fea0003c00000 */
[----:B------:R0:W1:Y:S02]  /*2d170*/  SHFL.IDX P6, R14, R13, R12, R11 ;  /* 0x0000000c0d0e7389 */ /* 0x00006400000c000b */
[----:B01----:R-:W-:Y:S01]  /*2d180*/  ENDCOLLECTIVE ;  /* 0x000000000000791b */ /* 0x003fe20003800000 */
.L_x_2136:
[----:B------:R-:W-:-:S04]  /*2d190*/  IADD3 R2, P0, R2, R4, RZ ;  /* 0x0000000402027210 */ /* 0x000fc80007f1e0ff */
[----:B------:R-:W-:Y:S02]  /*2d1a0*/  IADD3.X R3, RZ, R3, RZ, P0, !PT ;  /* 0x00000003ff037210 */ /* 0x000fe400007fe4ff */
        /* <DEDUP_REMOVED lines=11> */
.L_x_2137:
[----:B------:R-:W-:Y:S01]  /*2d260*/  @!PT LDS RZ, [RZ] ;  /* 0x00000000fffff984 */ /* 0x000fe20000000800 */
[----:B------:R-:W-:Y:S01]  /*2d270*/  @!PT LDS RZ, [RZ] ;  /* 0x00000000fffff984 */ /* 0x000fe20000000800 */
[----:B------:R-:W-:Y:S01]  /*2d280*/  @!PT LDS RZ, [RZ] ;  /* 0x00000000fffff984 */ /* 0x000fe20000000800 */
[----:B------:R-:W-:Y:S01]  /*2d290*/  LDGSTS.E.BYPASS.LTC128B.128 [R5+0x5400], desc[UR60][R2.64+0x80], !P0 ;  /* 0x0540008002057fae */ /* 0x000fe2000c101d7c */
[----:B------:R-:W-:-:S13]  /*2d2a0*/  ISETP.LT.OR P0, PT, R7, 0x41, P1 ;  /* 0x000000410700780c */ /* 0x000fda0000f01670 */
[----:B------:R0:W-:Y:S02]  /*2d2b0*/  LDGSTS.E.BYPASS.LTC128B.128 [R5+0x8400], desc[UR60][R2.64+0x100], !P0 ;  /* 0x0840010002057fae */ /* 0x0001e4000c101d7c */
[----:B0-----:R-:W-:Y:S01]  /*2d2c0*/  MOV R2, R14 ;  /* 0x0000000e00027202 */ /* 0x001fe20000000f00 */
[----:B------:R-:W-:Y:S06]  /*2d2d0*/  BRA `(.L_x_2138) ;  /* 0xffffffa800987947 */ /* 0x000fec000383ffff */
.L_x_1980:
[----:B0-----:R0:W1:Y:S02]  /*2d2e0*/  SYNCS.PHASECHK.TRANS64.TRYWAIT P0, [R0+URZ+0x30860], R3 ;  /* 0x03086003000075a7 */ /* 0x001064000800017f */
[----:B-1----:R-:W-:Y:S05]  /*2d2f0*/  @!P0 NANOSLEEP.SYNCS 0x989680 ;  /* 0x009896800000895d */ /* 0x002fea0003900000 */
[----:B------:R-:W1:Y:S02]  /*2d300*/  @!P0 SYNCS.PHASECHK.TRANS64 P0, [R0+URZ+0x30860], R3 ;  /* 0x03086003000085a7 */ /* 0x000e64000800007f */
[----:B-1----:R-:W-:Y:S05]  /*2d310*/  @!P0 BRA `(.L_x_1980) ;  /* 0xfffffffc00f08947 */ /* 0x002fea000383ffff */
[----:B------:R-:W-:Y:S05]  /*2d320*/  BRA `(.L_x_2139) ;  /* 0xffffffac00bc7947 */ /* 0x000fea000383ffff */
.L_x_1981:
        /* <DEDUP_REMOVED lines=8> */
.L_x_2141:
[----:B------:R-:W-:Y:S05]  /*2d3b0*/  BSYNC B0 ;  /* 0x0000000000007941 */ /* 0x000fea0003800000 */
.L_x_2140:
[----:B------:R-:W-:Y:S01]  /*2d3c0*/  IMAD.MOV.U32 R13, RZ, RZ, R17 ;  /* 0x000000ffff0d7224 */ /* 0x000fe200078e0011 */
[----:B------:R-:W-:Y:S01]  /*2d3d0*/  MOV R3, R14 ;  /* 0x0000000e00037202 */ /* 0x000fe20000000f00 */
[----:B------:R-:W-:Y:S01]  /*2d3e0*/  IMAD.MOV.U32 R12, RZ, RZ, RZ ;  /* 0x000000ffff0c7224 */ /* 0x000fe200078e00ff */
[----:B------:R-:W-:Y:S01]  /*2d3f0*/  SHF.L.U32 R5, R34, 0x1, RZ ;  /* 0x0000000122057819 */ /* 0x000fe200000006ff */
[----:B------:R-:W-:Y:S02]  /*2d400*/  IMAD.MOV.U32 R11, RZ, RZ, 0x181f ;  /* 0x0000181fff0b7424 */ /* 0x000fe400078e00ff */
[----:B------:R-:W-:Y:S02]  /*2d410*/  IMAD.MOV.U32 R15, RZ, RZ, -0x1 ;  /* 0xffffffffff0f7424 */ /* 0x000fe400078e00ff */
[----:B------:R-:W-:-:S07]  /*2d420*/  IMAD R4, R4, 0x2, R23 ;  /* 0x0000000204047824 */ /* 0x000fce00078e0217 */
[----:B------:R-:W-:Y:S05]  /*2d430*/  WARPSYNC.COLLECTIVE R15, `(.L_x_2142) ;  /* 0x000000000f087348 */ /* 0x000fea0003c00000 */
[----:B------:R0:W1:Y:S02]  /*2d440*/  SHFL.IDX P6, R14, R13, R12, R11 ;  /* 0x0000000c0d0e7389 */ /* 0x00006400000c000b */
[----:B01----:R-:W-:Y:S01]  /*2d450*/  ENDCOLLECTIVE ;  /* 0x000000000000791b */ /* 0x003fe20003800000 */
.L_x_2142:
[----:B------:R-:W-:Y:S02]  /*2d460*/  ULDC UR4, c[0x0][0x2f4] ;  /* 0x0000bd0000047ab9 */ /* 0x000fe40000000800 */
        /* <DEDUP_REMOVED lines=12> */
.L_x_2143:
        /* <DEDUP_REMOVED lines=13> */
.L_x_2144:
[----:B------:R-:W-:Y:S02]  /*2d600*/  IMAD.MOV.U32 R13, RZ, RZ, R24 ;  /* 0x000000ffff0d7224 */ /* 0x000fe400078e0018 */
[----:B------:R-:W-:Y:S01]  /*2d610*/  IMAD.MOV.U32 R12, RZ, RZ, 0x2 ;  /* 0x00000002ff0c7424 */ /* 0x000fe200078e00ff */
[----:B------:R-:W-:-:S13]  /*2d620*/  IADD3 R2, P4, R14, R5, RZ ;  /* 0x000000050e027210 */ /* 0x000fda0007f9e0ff */
[----:B------:R-:W-:Y:S05]  /*2d630*/  WARPSYNC.COLLECTIVE R15, `(.L_x_2145) ;  /* 0x000000000f087348 */ /* 0x000fea0003c00000 */
[----:B------:R0:W1:Y:S02]  /*2d640*/  SHFL.IDX P6, R14, R13, R12, R11 ;  /* 0x0000000c0d0e7389 */ /* 0x00006400000c000b */
[----:B01----:R-:W-:Y:S01]  /*2d650*/  ENDCOLLECTIVE ;  /* 0x000000000000791b */ /* 0x003fe20003800000 */
.L_x_2145:
        /* <DEDUP_REMOVED lines=15> */
.L_x_2146:
[----:B------:R-:W-:Y:S02]  /*2d750*/  IMAD.MOV.U32 R13, RZ, RZ, R24 ;  /* 0x000000ffff0d7224 */ /* 0x000fe400078e0018 */
[----:B------:R-:W-:Y:S01]  /*2d760*/  IMAD.MOV.U32 R12, RZ, RZ, 0x3 ;  /* 0x00000003ff0c7424 */ /* 0x000fe200078e00ff */
[----:B------:R-:W-:-:S13]  /*2d770*/  IADD3 R2, P4, R14, R5, RZ ;  /* 0x000000050e027210 */ /* 0x000fda0007f9e0ff */
[----:B------:R-:W-:Y:S05]  /*2d780*/  WARPSYNC.COLLECTIVE R15, `(.L_x_2147) ;  /* 0x000000000f087348 */ /* 0x000fea0003c00000 */
[----:B------:R0:W1:Y:S02]  /*2d790*/  SHFL.IDX P6, R14, R13, R12, R11 ;  /* 0x0000000c0d0e7389 */ /* 0x00006400000c000b */
[----:B01----:R-:W-:Y:S01]  /*2d7a0*/  ENDCOLLECTIVE ;  /* 0x000000000000791b */ /* 0x003fe20003800000 */
.L_x_2147:
        /* <DEDUP_REMOVED lines=15> */
.L_x_2148:
[----:B------:R-:W-:Y:S02]  /*2d8a0*/  IMAD.MOV.U32 R13, RZ, RZ, R24 ;  /* 0x000000ffff0d7224 */ /* 0x000fe400078e0018 */
[----:B------:R-:W-:Y:S01]  /*2d8b0*/  IMAD.MOV.U32 R12, RZ, RZ, 0x4 ;  /* 0x00000004ff0c7424 */ /* 0x000fe200078e00ff */
[----:B------:R-:W-:-:S13]  /*2d8c0*/  IADD3 R2, P4, R14, R5, RZ ;  /* 0x000000050e027210 */ /* 0x000fda0007f9e0ff */
[----:B------:R-:W-:Y:S05]  /*2d8d0*/  WARPSYNC.COLLECTIVE R15, `(.L_x_2149) ;  /* 0x000000000f087348 */ /* 0x000fea0003c00000 */
[----:B------:R0:W1:Y:S02]  /*2d8e0*/  SHFL.IDX P6, R14, R13, R12, R11 ;  /* 0x0000000c0d0e7389 */ /* 0x00006400000c000b */
[----:B01----:R-:W-:Y:S01]  /*2d8f0*/  ENDCOLLECTIVE ;  /* 0x000000000000791b */ /* 0x003fe20003800000 */
.L_x_2149:
        /* <DEDUP_REMOVED lines=15> */
.L_x_2150:
[----:B------:R-:W-:Y:S02]  /*2d9f0*/  IMAD.MOV.U32 R13, RZ, RZ, R24 ;  /* 0x000000ffff0d7224 */ /* 0x000fe400078e0018 */
[----:B------:R-:W-:Y:S01]  /*2da00*/  IMAD.MOV.U32 R12, RZ, RZ, 0x5 ;  /* 0x00000005ff0c7424 */ /* 0x000fe200078e00ff */
[----:B------:R-:W-:-:S13]  /*2da10*/  IADD3 R2, P4, R14, R5, RZ ;  /* 0x000000050e027210 */ /* 0x000fda0007f9e0ff */
[----:B------:R-:W-:Y:S05]  /*2da20*/  WARPSYNC.COLLECTIVE R15, `(.L_x_2151) ;  /* 0x000000000f087348 */ /* 0x000fea0003c00000 */
[----:B------:R0:W1:Y:S02]  /*2da30*/  SHFL.IDX P6, R14, R13, R12, R11 ;  /* 0x0000000c0d0e7389 */ /* 0x00006400000c000b */
[----:B01----:R-:W-:Y:S01]  /*2da40*/  ENDCOLLECTIVE ;  /* 0x000000000000791b */ /* 0x003fe20003800000 */
.L_x_2151:
        /* <DEDUP_REMOVED lines=14> */
.L_x_2152:
[----:B------:R-:W-:Y:S05]  /*2db30*/  BRA `(.L_x_2153) ;  /* 0xffffffa800c47947 */ /* 0x000fea000383ffff */
.L_x_1986:
[----:B------:R-:W-:Y:S01]  /*2db40*/  BSSY B0, `(.L_x_2154) ;  /* 0x0000008000007945 */ /* 0x000fe20003800000 */
[----:B------:R-:W-:Y:S01]  /*2db50*/  IMAD.MOV.U32 R13, RZ, RZ, R16 ;  /* 0x000000ffff0d7224 */ /* 0x000fe200078e0010 */
[----:B------:R-:W-:Y:S01]  /*2db60*/  MOV R15, 0xffffffff ;  /* 0xffffffff000f7802 */ /* 0x000fe20000000f00 */
[----:B------:R-:W-:Y:S02]  /*2db70*/  IMAD.MOV.U32 R12, RZ, RZ, RZ ;  /* 0x000000ffff0c7224 */ /* 0x000fe400078e00ff */
[----:B------:R-:W-:-:S07]  /*2db80*/  IMAD.MOV.U32 R11, RZ, RZ, 0x1f ;  /* 0x0000001fff0b7424 */ /* 0x000fce00078e00ff */
[----:B01----:R-:W-:Y:S05]  /*2db90*/  WARPSYNC.COLLECTIVE R15, `(.L_x_2155) ;  /* 0x000000000f087348 */ /* 0x003fea0003c00000 */
[----:B------:R2:W3:Y:S02]  /*2dba0*/  SHFL.IDX P6, R14, R13, R12, R11 ;  /* 0x0000000c0d0e7389 */ /* 0x0004e400000c000b */
[----:B0123--:R-:W-:Y:S01]  /*2dbb0*/  ENDCOLLECTIVE ;  /* 0x000000000000791b */ /* 0x00ffe20003800000 */
.L_x_2155:
[----:B------:R-:W-:Y:S05]  /*2dbc0*/  BSYNC B0 ;  /* 0x0000000000007941 */ /* 0x000fea0003800000 */
.L_x_2154:
        /* <DEDUP_REMOVED lines=9> */
.L_x_2156:
        /* <DEDUP_REMOVED lines=13> */
[----:B------:R-:W-:-:S04]  /*2dd30*/  ISETP.NE.AND P1, PT, R8, RZ, PT ;  /* 0x000000ff0800720c */ /* 0x000fc80003f25270 */
[----:B------:R-:W-:-:S09]  /*2dd40*/  MOV R13, R5 ;  /* 0x00000005000d7202 */ /* 0x000fd20000000f00 */
[----:B------:R-:W-:Y:S05]  /*2dd50*/  WARPSYNC.COLLECTIVE R15, `(.L_x_2157) ;  /* 0x000000000f087348 */ /* 0x000fea0003c00000 */
[----:B------:R0:W1:Y:S02]  /*2dd60*/  SHFL.UP P6, R14, R13, R12, R11 ;  /* 0x0400000c0d0e7389 */ /* 0x00006400000c000b */
[----:B01----:R-:W-:Y:S01]  /*2dd70*/  ENDCOLLECTIVE ;  /* 0x000000000000791b */ /* 0x003fe20003800000 */
.L_x_2157:
[----:B------:R-:W-:Y:S01]  /*2dd80*/  IMAD.MOV.U32 R12, RZ, RZ, 0x2 ;  /* 0x00000002ff0c7424 */ /* 0x000fe200078e00ff */
[----:B------:R-:W-:-:S05]  /*2dd90*/  SEL R6, R14, RZ, P1 ;  /* 0x000000ff0e067207 */ /* 0x000fca0000800000 */
[----:B------:R-:W-:-:S04]  /*2dda0*/  IMAD.IADD R6, R5, 0x1, R6 ;  /* 0x0000000105067824 */ /* 0x000fc800078e0206 */
[----:B------:R-:W-:-:S07]  /*2ddb0*/  IMAD.MOV.U32 R13, RZ, RZ, R6 ;  /* 0x000000ffff0d7224 */ /* 0x000fce00078e0006 */
[----:B------:R-:W-:Y:S05]  /*2ddc0*/  WARPSYNC.COLLECTIVE R15, `(.L_x_2158) ;  /* 0x000000000f087348 */ /* 0x000fea0003c00000 */
[----:B------:R0:W1:Y:S02]  /*2ddd0*/  SHFL.UP P6, R14, R13, R12, R11 ;  /* 0x0400000c0d0e7389 */ /* 0x00006400000c000b */
[----:B01----:R-:W-:Y:S01]  /*2dde0*/  ENDCOLLECTIVE ;  /* 0x000000000000791b */ /* 0x003fe20003800000 */
.L_x_2158:
[----:B------:R-:W-:Y:S01]  /*2ddf0*/  IMAD.MOV.U32 R12, RZ, RZ, 0x4 ;  /* 0x00000004ff0c7424 */ /* 0x000fe200078e00ff */
[----:B------:R-:W-:-:S04]  /*2de00*/  SEL R7, R14, RZ, P2 ;  /* 0x000000ff0e077207 */ /* 0x000fc80001000000 */
[----:B------:R-:W-:-:S05]  /*2de10*/  IADD3 R7, R6, R7, RZ ;  /* 0x0000000706077210 */ /* 0x000fca0007ffe0ff */
[----:B------:R-:W-:-:S07]  /*2de20*/  IMAD.MOV.U32 R13, RZ, RZ, R7 ;  /* 0x000000ffff0d7224 */ /* 0x000fce00078e0007 */
[----:B------:R-:W-:Y:S05]  /*2de30*/  WARPSYNC.COLLECTIVE R15, `(.L_x_2159) ;  /* 0x000000000f087348 */ /* 0x000fea0003c00000 */
[----:B------:R0:W1:Y:S02]  /*2de40*/  SHFL.UP P6, R14, R13, R12, R11 ;  /* 0x0400000c0d0e7389 */ /* 0x00006400000c000b */
[----:B01----:R-:W-:Y:S01]  /*2de50*/  ENDCOLLECTIVE ;  /* 0x000000000000791b */ /* 0x003fe20003800000 */
.L_x_2159:
[----:B------:R-:W-:Y:S02]  /*2de60*/  MOV R12, 0x8 ;  /* 0x00000008000c7802 */ /* 0x000fe40000000f00 */
[----:B------:R-:W-:-:S05]  /*2de70*/  SEL R2, R14, RZ, P3 ;  /* 0x000000ff0e027207 */ /* 0x000fca0001800000 */
[----:B------:R-:W-:-:S04]  /*2de80*/  IMAD.IADD R2, R7, 0x1, R2 ;  /* 0x0000000107027824 */ /* 0x000fc800078e0202 */
[----:B------:R-:W-:-:S07]  /*2de90*/  IMAD.MOV.U32 R13, RZ, RZ, R2 ;  /* 0x000000ffff0d7224 */ /* 0x000fce00078e0002 */
[----:B------:R-:W-:Y:S05]  /*2dea0*/  WARPSYNC.COLLECTIVE R15, `(.L_x_2160) ;  /* 0x000000000f087348 */ /* 0x000fea0003c00000 */
[----:B------:R0:W1:Y:S02]  /*2deb0*/  SHFL.UP P6, R14, R13, R12, R11 ;  /* 0x0400000c0d0e7389 */ /* 0x00006400000c000b */
[----:B01----:R-:W-:Y:S01]  /*2dec0*/  ENDCOLLECTIVE ;  /* 0x000000000000791b */ /* 0x003fe20003800000 */
.L_x_2160:
[----:B------:R-:W-:Y:S01]  /*2ded0*/  IMAD.MOV.U32 R12, RZ, RZ, 0x10 ;  /* 0x00000010ff0c7424 */ /* 0x000fe200078e00ff */
[----:B------:R-:W-:-:S05]  /*2dee0*/  SEL R3, R14, RZ, P4 ;  /* 0x000000ff0e037207 */ /* 0x000fca0002000000 */
[----:B------:R-:W-:-:S04]  /*2def0*/  IMAD.IADD R3, R2, 0x1, R3 ;  /* 0x0000000102037824 */ /* 0x000fc800078e0203 */
[----:B------:R-:W-:-:S07]  /*2df00*/  IMAD.MOV.U32 R13, RZ, RZ, R3 ;  /* 0x000000ffff0d7224 */ /* 0x000fce00078e0003 */
[----:B------:R-:W-:Y:S05]  /*2df10*/  WARPSYNC.COLLECTIVE R15, `(.L_x_2161) ;  /* 0x000000000f087348 */ /* 0x000fea0003c00000 */
[----:B------:R0:W1:Y:S02]  /*2df20*/  SHFL.UP P6, R14, R13, R12, R11 ;  /* 0x0400000c0d0e7389 */ /* 0x00006400000c000b */
[----:B01----:R-:W-:Y:S01]  /*2df30*/  ENDCOLLECTIVE ;  /* 0x000000000000791b */ /* 0x003fe20003800000 */
.L_x_2161:
[----:B------:R-:W-:Y:S02]  /*2df40*/  IMAD.MOV.U32 R12, RZ, RZ, 0x1f ;  /* 0x0000001fff0c7424 */ /* 0x000fe400078e00ff */
[----:B------:R-:W-:Y:S01]  /*2df50*/  IMAD.MOV.U32 R11, RZ, RZ, 0x1f ;  /* 0x0000001fff0b7424 */ /* 0x000fe200078e00ff */
[----:B------:R-:W-:-:S05]  /*2df60*/  SEL R2, R14, RZ, P5 ;  /* 0x000000ff0e027207 */ /* 0x000fca0002800000 */
[----:B------:R-:W-:-:S05]  /*2df70*/  IMAD.IADD R2, R3, 0x1, R2 ;  /* 0x0000000103027824 */ /* 0x000fca00078e0202 */
[----:B------:R-:W-:-:S07]  /*2df80*/  MOV R13, R2 ;  /* 0x00000002000d7202 */ /* 0x000fce0000000f00 */
[----:B------:R-:W-:Y:S05]  /*2df90*/  WARPSYNC.COLLECTIVE R15, `(.L_x_2162) ;  /* 0x000000000f087348 */ /* 0x000fea0003c00000 */
[----:B------:R0:W1:Y:S02]  /*2dfa0*/  SHFL.IDX P6, R14, R13, R12, R11 ;  /* 0x0000000c0d0e7389 */ /* 0x00006400000c000b */
[----:B01----:R-:W-:Y:S01]  /*2dfb0*/  ENDCOLLECTIVE ;  /* 0x000000000000791b */ /* 0x003fe20003800000 */
.L_x_2162:
[----:B------:R-:W-:Y:S05]  /*2dfc0*/  BRA `(.L_x_2163) ;  /* 0xffffffa800d47947 */ /* 0x000fea000383ffff */
.L_x_1991:
[----:B------:R-:W-:Y:S01]  /*2dfd0*/  BSSY B0, `(.L_x_2164) ;  /* 0x0000008000007945 */ /* 0x000fe20003800000 */
[----:B-----5:R-:W-:Y:S01]  /*2dfe0*/  IMAD.MOV.U32 R13, RZ, RZ, R5 ;  /* 0x000000ffff0d7224 */ /* 0x020fe200078e0005 */
[----:B------:R-:W-:Y:S01]  /*2dff0*/  MOV R11, RZ ;  /* 0x000000ff000b7202 */ /* 0x000fe20000000f00 */
[----:B------:R-:W-:Y:S02]  /*2e000*/  IMAD.MOV.U32 R12, RZ, RZ, 0x1 ;  /* 0x00000001ff0c7424 */ /* 0x000fe400078e00ff */
[----:B------:R-:W-:-:S07]  /*2e010*/  IMAD.MOV.U32 R15, RZ, RZ, -0x1 ;  /* 0xffffffffff0f7424 */ /* 0x000fce00078e00ff */
[----:B01----:R-:W-:Y:S05]  /*2e020*/  WARPSYNC.COLLECTIVE R15, `(.L_x_2165) ;  /* 0x000000000f087348 */ /* 0x003fea0003c00000 */
[----:B------:R2:W3:Y:S02]  /*2e030*/  SHFL.UP P6, R14, R13, R12, R11 ;  /* 0x0400000c0d0e7389 */ /* 0x0004e400000c000b */
[----:B0123--:R-:W-:Y:S01]  /*2e040*/  ENDCOLLECTIVE ;  /* 0x000000000000791b */ /* 0x00ffe20003800000 */
.L_x_2165:
[----:B------:R-:W-:Y:S05]  /*2e050*/  BSYNC B0 ;  /* 0x0000000000007941 */ /* 0x000fea0003800000 */
.L_x_2164:
        /* <DEDUP_REMOVED lines=8> */
.L_x_2166:
[----:B------:R-:W-:Y:S01]  /*2e0e0*/  IMAD.MOV.U32 R12, RZ, RZ, 0x4 ;  /* 0x00000004ff0c7424 */ /* 0x000fe200078e00ff */
[----:B------:R-:W-:-:S05]  /*2e0f0*/  SEL R2, R14, RZ, P2 ;  /* 0x000000ff0e027207 */ /* 0x000fca0001000000 */
[----:B------:R-:W-:-:S04]  /*2e100*/  IMAD.IADD R2, R13, 0x1, R2 ;  /* 0x000000010d027824 */ /* 0x000fc800078e0202 */
[----:B------:R-:W-:-:S07]  /*2e110*/  IMAD.MOV.U32 R13, RZ, RZ, R2 ;  /* 0x000000ffff0d7224 */ /* 0x000fce00078e0002 */
[----:B------:R-:W-:Y:S05]  /*2e120*/  WARPSYNC.COLLECTIVE R15, `(.L_x_2167) ;  /* 0x000000000f087348 */ /* 0x000fea0003c00000 */
[----:B------:R0:W1:Y:S02]  /*2e130*/  SHFL.UP P6, R14, R13, R12, R11 ;  /* 0x0400000c0d0e7389 */ /* 0x00006400000c000b */
[----:B01----:R-:W-:Y:S01]  /*2e140*/  ENDCOLLECTIVE ;  /* 0x000000000000791b */ /* 0x003fe20003800000 */
.L_x_2167:
[----:B------:R-:W-:Y:S01]  /*2e150*/  IMAD.MOV.U32 R12, RZ, RZ, 0x8 ;  /* 0x00000008ff0c7424 */ /* 0x000fe200078e00ff */
[----:B------:R-:W-:-:S05]  /*2e160*/  SEL R3, R14, RZ, P3 ;  /* 0x000000ff0e037207 */ /* 0x000fca0001800000 */
[----:B------:R-:W-:-:S05]  /*2e170*/  IMAD.IADD R3, R2, 0x1, R3 ;  /* 0x0000000102037824 */ /* 0x000fca00078e0203 */
[----:B------:R-:W-:-:S07]  /*2e180*/  MOV R13, R3 ;  /* 0x00000003000d7202 */ /* 0x000fce0000000f00 */
[----:B------:R-:W-:Y:S05]  /*2e190*/  WARPSYNC.COLLECTIVE R15, `(.L_x_2168) ;  /* 0x000000000f087348 */ /* 0x000fea0003c00000 */
[----:B------:R0:W1:Y:S02]  /*2e1a0*/  SHFL.UP P6, R14, R13, R12, R11 ;  /* 0x0400000c0d0e7389 */ /* 0x00006400000c000b */
[----:B01----:R-:W-:Y:S01]  /*2e1b0*/  ENDCOLLECTIVE ;  /* 0x000000000000791b */ /* 0x003fe20003800000 */
.L_x_2168:
[----:B------:R-:W-:Y:S01]  /*2e1c0*/  IMAD.MOV.U32 R12, RZ, RZ, 0x10 ;  /* 0x00000010ff0c7424 */ /* 0x000fe200078e00ff */
[----:B------:R-:W-:-:S05]  /*2e1d0*/  SEL R4, R14, RZ, P4 ;  /* 0x000000ff0e047207 */ /* 0x000fca0002000000 */
[----:B------:R-:W-:-:S04]  /*2e1e0*/  IMAD.IADD R4, R3, 0x1, R4 ;  /* 0x0000000103047824 */ /* 0x000fc800078e0204 */
[----:B------:R-:W-:-:S07]  /*2e1f0*/  IMAD.MOV.U32 R13, RZ, RZ, R4 ;  /* 0x000000ffff0d7224 */ /* 0x000fce00078e0004 */
[----:B------:R-:W-:Y:S05]  /*2e200*/  WARPSYNC.COLLECTIVE R15, `(.L_x_2169) ;  /* 0x000000000f087348 */ /* 0x000fea0003c00000 */
[----:B------:R0:W1:Y:S02]  /*2e210*/  SHFL.UP P6, R14, R13, R12, R11 ;  /* 0x0400000c0d0e7389 */ /* 0x00006400000c000b */
[----:B01----:R-:W-:Y:S01]  /*2e220*/  ENDCOLLECTIVE ;  /* 0x000000000000791b */ /* 0x003fe20003800000 */
.L_x_2169:
[----:B------:R-:W-:Y:S02]  /*2e230*/  IMAD.MOV.U32 R12, RZ, RZ, 0x1f ;  /* 0x0000001fff0c7424 */ /* 0x000fe400078e00ff */
[----:B------:R-:W-:Y:S01]  /*2e240*/  IMAD.MOV.U32 R11, RZ, RZ, 0x1f ;  /* 0x0000001fff0b7424 */ /* 0x000fe200078e00ff */
[----:B------:R-:W-:-:S04]  /*2e250*/  SEL R3, R14, RZ, P5 ;  /* 0x000000ff0e037207 */ /* 0x000fc80002800000 */
[----:B------:R-:W-:-:S05]  /*2e260*/  IADD3 R2, R4, R3, RZ ;  /* 0x0000000304027210 */ /* 0x000fca0007ffe0ff */
[----:B------:R-:W-:-:S07]  /*2e270*/  IMAD.MOV.U32 R13, RZ, RZ, R2 ;  /* 0x000000ffff0d7224 */ /* 0x000fce00078e0002 */
[----:B------:R-:W-:Y:S05]  /*2e280*/  WARPSYNC.COLLECTIVE R15, `(.L_x_2170) ;  /* 0x000000000f087348 */ /* 0x000fea0003c00000 */
[----:B------:R0:W1:Y:S02]  /*2e290*/  SHFL.IDX P6, R14, R13, R12, R11 ;  /* 0x0000000c0d0e7389 */ /* 0x00006400000c000b */
[----:B01----:R-:W-:Y:S01]  /*2e2a0*/  ENDCOLLECTIVE ;  /* 0x000000000000791b */ /* 0x003fe20003800000 */
.L_x_2170:
[----:B------:R-:W-:Y:S05]  /*2e2b0*/  BRA `(.L_x_2171) ;  /* 0xffffffa800b47947 */ /* 0x000fea000383ffff */
.L_x_1993:
[----:B------:R-:W-:Y:S01]  /*2e2c0*/  BSSY B0, `(.L_x_2172) ;  /* 0x0000006000007945 */ /* 0x000fe20003800000 */
[----:B------:R-:W-:Y:S01]  /*2e2d0*/  PLOP3.LUT P6, PT, P6, PT, PT, 0x8, 0x0 ;  /* 0x000000000000781c */ /* 0x000fe200037ce170 */
[----:B------:R-:W-:-:S12]  /*2e2e0*/  IMAD.MOV.U32 R15, RZ, RZ, -0x1 ;  /* 0xffffffffff0f7424 */ /* 0x000fd800078e00ff */
[----:B01----:R-:W-:Y:S05]  /*2e2f0*/  WARPSYNC.COLLECTIVE R15, `(.L_x_2173) ;  /* 0x000000000f087348 */ /* 0x003fea0003c00000 */
[----:B------:R-:W-:Y:S01]  /*2e300*/  VOTE.ANY R14, PT, P6 ;  /* 0x00000000000e7806 */ /* 0x000fe200030e0100 */
[----:B01----:R-:W-:Y:S06]  /*2e310*/  ENDCOLLECTIVE ;  /* 0x000000000000791b */ /* 0x003fec0003800000 */
.L_x_2173:
[----:B------:R-:W-:Y:S05]  /*2e320*/  BSYNC B0 ;  /* 0x0000000000007941 */ /* 0x000fea0003800000 */
.L_x_2172:
[----:B------:R-:W-:Y:S01]  /*2e330*/  MOV R3, R14 ;  /* 0x0000000e00037202 */ /* 0x000fe20000000f00 */
[----:B------:R-:W-:Y:S02]  /*2e340*/  IMAD.MOV.U32 R13, RZ, RZ, R5 ;  /* 0x000000ffff0d7224 */ /* 0x000fe400078e0005 */
[----:B------:R-:W-:Y:S01]  /*2e350*/  IMAD.MOV.U32 R11, RZ, RZ, 0x1f ;  /* 0x0000001fff0b7424 */ /* 0x000fe200078e00ff */
[----:B------:R-:W0:Y:S01]  /*2e360*/  POPC R4, R3 ;  /* 0x0000000300047309 */ /* 0x000e220000000000 */
[----:B------:R-:W-:Y:S02]  /*2e370*/  IMAD.MOV.U32 R15, RZ, RZ, -0x1 ;  /* 0xffffffffff0f7424 */ /* 0x000fe400078e00ff */
[----:B0-----:R-:W-:-:S07]  /*2e380*/  IMAD.MOV.U32 R12, RZ, RZ, R4 ;  /* 0x000000ffff0c7224 */ /* 0x001fce00078e0004 */
[----:B------:R-:W-:Y:S05]  /*2e390*/  WARPSYNC.COLLECTIVE R15, `(.L_x_2174) ;  /* 0x000000000f087348 */ /* 0x000fea0003c00000 */
[----:B------:R0:W1:Y:S02]  /*2e3a0*/  SHFL.IDX P6, R14, R13, R12, R11 ;  /* 0x0000000c0d0e7389 */ /* 0x00006400000c000b */
[----:B01----:R-:W-:Y:S01]  /*2e3b0*/  ENDCOLLECTIVE ;  /* 0x000000000000791b */ /* 0x003fe20003800000 */
.L_x_2174:
[----:B------:R-:W-:Y:S01]  /*2e3c0*/  MOV R5, R14 ;  /* 0x0000000e00057202 */ /* 0x000fe20000000f00 */
[----:B------:R-:W-:Y:S06]  /*2e3d0*/  BRA `(.L_x_2175) ;  /* 0xffffffa800a47947 */ /* 0x000fec000383ffff */
.L_x_1995:
[----:B------:R-:W-:Y:S01]  /*2e3e0*/  BSSY B0, `(.L_x_2176) ;  /* 0x0000007000007945 */ /* 0x000fe20003800000 */
[----:B------:R-:W-:Y:S02]  /*2e3f0*/  IMAD.MOV.U32 R13, RZ, RZ, R2 ;  /* 0x000000ffff0d7224 */ /* 0x000fe400078e0002 */
[----:B------:R-:W-:Y:S02]  /*2e400*/  IMAD.MOV.U32 R11, RZ, RZ, 0x1f ;  /* 0x0000001fff0b7424 */ /* 0x000fe400078e00ff */
[----:B------:R-:W-:-:S07]  /*2e410*/  IMAD.MOV.U32 R15, RZ, RZ, -0x1 ;  /* 0xffffffffff0f7424 */ /* 0x000fce00078e00ff */
[----:B0123--:R-:W-:Y:S05]  /*2e420*/  WARPSYNC.COLLECTIVE R15, `(.L_x_2177) ;  /* 0x000000000f087348 */ /* 0x00ffea0003c00000 */
[----:B------:R4:W0:Y:S02]  /*2e430*/  SHFL.IDX P6, R14, R13, R12, R11 ;  /* 0x0000000c0d0e7389 */ /* 0x00082400000c000b */
[----:B01234-:R-:W-:Y:S01]  /*2e440*/  ENDCOLLECTIVE ;  /* 0x000000000000791b */ /* 0x01ffe20003800000 */
.L_x_2177:
[----:B------:R-:W-:Y:S05]  /*2e450*/  BSYNC B0 ;  /* 0x0000000000007941 */ /* 0x000fea0003800000 */
.L_x_2176:
[----:B------:R-:W-:Y:S05]  /*2e460*/  BRA `(.L_x_1994) ;  /* 0xffffffa8009c7947 */ /* 0x000fea000383ffff */
.L_x_1999:
[----:B0-----:R0:W2:Y:S02]  /*2e470*/  SYNCS.PHASECHK.TRANS64.TRYWAIT P0, [R5+URZ+0x30820], R0 ;  /* 0x03082000050075a7 */ /* 0x0010a4000800017f */
[----:B--2---:R-:W-:Y:S05]  /*2e480*/  @!P0 NANOSLEEP.SYNCS 0x989680 ;  /* 0x009896800000895d */ /* 0x004fea0003900000 */
[----:B------:R-:W2:Y:S02]  /*2e490*/  @!P0 SYNCS.PHASECHK.TRANS64 P0, [R5+URZ+0x30820], R0 ;  /* 0x03082000050085a7 */ /* 0x000ea4000800007f */
[----:B--2---:R-:W-:Y:S05]  /*2e4a0*/  @!P0 BRA `(.L_x_1999) ;  /* 0xfffffffc00f08947 */ /* 0x004fea000383ffff */
[----:B------:R-:W-:Y:S05]  /*2e4b0*/  BRA `(.L_x_2178) ;  /* 0xffffffb000147947 */ /* 0x000fea000383ffff */
.L_x_2000:
[----:B------:R-:W2:Y:S01]  /*2e4c0*/  S2R R2, SR_TID.X ;  /* 0x0000000000027919 */ /* 0x000ea20000002100 */
[----:B------:R-:W-:Y:S01]  /*2e4d0*/  BSSY B0, `(.L_x_2179) ;  /* 0x000000a000007945 */ /* 0x000fe20003800000 */
[----:B------:R-:W-:Y:S01]  /*2e4e0*/  MOV R12, RZ ;  /* 0x000000ff000c7202 */ /* 0x000fe20000000f00 */
        /* <DEDUP_REMOVED lines=8> */
.L_x_2180:
[----:B------:R-:W-:Y:S05]  /*2e570*/  BSYNC B0 ;  /* 0x0000000000007941 */ /* 0x000fea0003800000 */
.L_x_2179:
[----:B------:R-:W-:Y:S05]  /*2e580*/  BRA `(.L_x_2181) ;  /* 0xffffffac00fc7947 */ /* 0x000fea000383ffff */
.L_x_2001:
[----:B------:R-:W-:Y:S01]  /*2e590*/  BSSY B0, `(.L_x_2182) ;  /* 0x0000006000007945 */ /* 0x000fe20003800000 */
[----:B------:R-:W-:-:S07]  /*2e5a0*/  IMAD.MOV.U32 R15, RZ, RZ, -0x1 ;  /* 0xffffffffff0f7424 */ /* 0x000fce00078e00ff */
[----:B01-3--:R-:W-:Y:S05]  /*2e5b0*/  WARPSYNC.COLLECTIVE R15, `(.L_x_2183) ;  /* 0x000000000f0c7348 */ /* 0x00bfea0003c00000 */
[----:B------:R-:W-:Y:S02]  /*2e5c0*/  ELECT P6, UR62, PT ;  /* 0x00000000003e782f */ /* 0x000fe400038c0000 */
[----:B------:R-:W-:Y:S01]  /*2e5d0*/  MOV R14, UR62 ;  /* 0x0000003e000e7c02 */ /* 0x000fe20008000f00 */
[----:B01-3--:R-:W-:Y:S10]  /*2e5e0*/  ENDCOLLECTIVE ;  /* 0x000000000000791b */ /* 0x00bff40003800000 */
.L_x_2183:
[----:B------:R-:W-:Y:S05]  /*2e5f0*/  BSYNC B0 ;  /* 0x0000000000007941 */ /* 0x000fea0003800000 */
.L_x_2182:
[----:B------:R-:W-:Y:S05]  /*2e600*/  BRA `(.L_x_2184) ;  /* 0xffffffac00f07947 */ /* 0x000fea000383ffff */
.L_x_2003:
[----:B0-----:R0:W2:Y:S02]  /*2e610*/  SYNCS.PHASECHK.TRANS64.TRYWAIT P1, [R3+URZ+0x30840], R2 ;  /* 0x03084002030075a7 */ /* 0x0010a4000802017f */
[----:B--2---:R-:W-:Y:S05]  /*2e620*/  @!P1 NANOSLEEP.SYNCS 0x989680 ;  /* 0x009896800000995d */ /* 0x004fea0003900000 */
[----:B------:R-:W2:Y:S02]  /*2e630*/  @!P1 SYNCS.PHASECHK.TRANS64 P1, [R3+URZ+0x30840], R2 ;  /* 0x03084002030095a7 */ /* 0x000ea4000802007f */
[----:B--2---:R-:W-:Y:S05]  /*2e640*/  @!P1 BRA `(.L_x_2003) ;  /* 0xfffffffc00f09947 */ /* 0x004fea000383ffff */
[----:B------:R-:W-:Y:S05]  /*2e650*/  BRA `(.L_x_2185) ;  /* 0xffffffb000187947 */ /* 0x000fea000383ffff */
.L_x_2005:
[----:B--2---:R2:W4:Y:S02]  /*2e660*/  SYNCS.PHASECHK.TRANS64.TRYWAIT P1, [R5+URZ+0x30840], R0 ;  /* 0x03084000050075a7 */ /* 0x004524000802017f */
[----:B----4-:R-:W-:Y:S05]  /*2e670*/  @!P1 NANOSLEEP.SYNCS 0x989680 ;  /* 0x009896800000995d */ /* 0x010fea0003900000 */
[----:B------:R-:W4:Y:S02]  /*2e680*/  @!P1 SYNCS.PHASECHK.TRANS64 P1, [R5+URZ+0x30840], R0 ;  /* 0x03084000050095a7 */ /* 0x000f24000802007f */
[----:B----4-:R-:W-:Y:S05]  /*2e690*/  @!P1 BRA `(.L_x_2005) ;  /* 0xfffffffc00f09947 */ /* 0x010fea000383ffff */
[----:B------:R-:W-:Y:S05]  /*2e6a0*/  BRA `(.L_x_2186) ;  /* 0xffffffb000247947 */ /* 0x000fea000383ffff */
.L_x_2007:
[----:B----4-:R4:W0:Y:S02]  /*2e6b0*/  SYNCS.PHASECHK.TRANS64.TRYWAIT P1, [R3+URZ+0x30860], R2 ;  /* 0x03086002030075a7 */ /* 0x010824000802017f */
[----:B0-----:R-:W-:Y:S05]  /*2e6c0*/  @!P1 NANOSLEEP.SYNCS 0x989680 ;  /* 0x009896800000995d */ /* 0x001fea0003900000 */
[----:B------:R-:W0:Y:S02]  /*2e6d0*/  @!P1 SYNCS.PHASECHK.TRANS64 P1, [R3+URZ+0x30860], R2 ;  /* 0x03086002030095a7 */ /* 0x000e24000802007f */
[----:B0-----:R-:W-:Y:S05]  /*2e6e0*/  @!P1 BRA `(.L_x_2007) ;  /* 0xfffffffc00f09947 */ /* 0x001fea000383ffff */
[----:B------:R-:W-:Y:S05]  /*2e6f0*/  BRA `(.L_x_2187) ;  /* 0xffffffb000207947 */ /* 0x000fea000383ffff */
.L_x_2188:
        /* <DEDUP_REMOVED lines=16> */
.L_x_3237:


//--------------------- .text._ZN7cutlass13device_kernelIN5flash11enable_sm90INS1_16FlashAttnFwdSm90INS1_25CollectiveMainloopFwdSm90ILi2EN4cute5tupleIJNS5_1CILi1EEES8_S8_EEENS6_IJNS7_ILi128EEENS7_ILi96EEENS7_ILi192EEEEEELi192ENS_6half_tEfNS_4arch4Sm90ELb1ELb0ELb0ELb0ELb1ELb0ELb0ELb1ELb1ELb1ELb0ELb0EEENS1_21CollectiveEpilogueFwdINS6_IJSA_SC_SB_EEES9_SE_SG_Li256ELb0ELb1ELb0ELb0EEENS1_30DynamicPersistentTileSchedulerILi256ELi128ELb0ELb1ELb1EEEEEEEEEvNT_6ParamsE --------------------------
	.section	.text._ZN7cutlass13device_kernelIN5flash11enable_sm90INS1_16FlashAttnFwdSm90INS1_25CollectiveMainloopFwdSm90ILi2EN4cute5tupleIJNS5_1CILi1EEES8_S8_EEENS6_IJNS7_ILi128EEENS7_ILi96EEENS7_ILi192EEEEEELi192ENS_6half_tEfNS_4arch4Sm90ELb1ELb0ELb0ELb0ELb1ELb0ELb0ELb1ELb1ELb1ELb0ELb0EEENS1_21CollectiveEpilogueFwdINS6_IJSA_SC_SB_EEES9_SE_SG_Li256ELb0ELb1ELb0ELb0EEENS1_30DynamicPersistentTileSchedulerILi256ELi128ELb0ELb1ELb1EEEEEEEEEvNT_6ParamsE,"ax",@progbits
	.align	128
.text._ZN7cutlass13device_kernelIN5flash11enable_sm90INS1_16FlashAttnFwdSm90INS1_25CollectiveMainloopFwdSm90ILi2EN4cute5tupleIJNS5_1CILi1EEES8_S8_EEENS6_IJNS7_ILi128EEENS7_ILi96EEENS7_ILi192EEEEEELi192ENS_6half_tEfNS_4arch4Sm90ELb1ELb0ELb0ELb0ELb1ELb0ELb0ELb1ELb1ELb1ELb0ELb0EEENS1_21CollectiveEpilogueFwdINS6_IJSA_SC_SB_EEES9_SE_SG_Li256ELb0ELb1ELb0ELb0EEENS1_30DynamicPersistentTileSchedulerILi256ELi128ELb0ELb1ELb1EEEEEEEEEvNT_6ParamsE:
        .type           _ZN7cutlass13device_kernelIN5flash11enable_sm90INS1_16FlashAttnFwdSm90INS1_25CollectiveMainloopFwdSm90ILi2EN4cute5tupleIJNS5_1CILi1EEES8_S8_EEENS6_IJNS7_ILi128EEENS7_ILi96EEENS7_ILi192EEEEEELi192ENS_6half_tEfNS_4arch4Sm90ELb1ELb0ELb0ELb0ELb1ELb0ELb0ELb1ELb1ELb1ELb0ELb0EEENS1_21CollectiveEpilogueFwdINS6_IJSA_SC_SB_EEES9_SE_SG_Li256ELb0ELb1ELb0ELb0EEENS1_30DynamicPersistentTileSchedulerILi256ELi128ELb0ELb1ELb1EEEEEEEEEvNT_6ParamsE,@function
        .size           _ZN7cutlass13device_kernelIN5flash11enable_sm90INS1_16FlashAttnFwdSm90INS1_25CollectiveMainloopFwdSm90ILi2EN4cute5tupleIJNS5_1CILi1EEES8_S8_EEENS6_IJNS7_ILi128EEENS7_ILi96EEENS7_ILi192EEEEEELi192ENS_6half_tEfNS_4arch4Sm90ELb1ELb0ELb0ELb0ELb1ELb0ELb0ELb1ELb1ELb1ELb0ELb0EEENS1_21CollectiveEpilogueFwdINS6_IJSA_SC_SB_EEES9_SE_SG_Li256ELb0ELb1ELb0ELb0EEENS1_30DynamicPersistentTileSchedulerILi256ELi128ELb0ELb1ELb1EEEEEEEEEvNT_6ParamsE,(.L_x_3238 - _ZN7cutlass13device_kernelIN5flash11enable_sm90INS1_16FlashAttnFwdSm90INS1_25CollectiveMainloopFwdSm90ILi2EN4cute5tupleIJNS5_1CILi1EEES8_S8_EEENS6_IJNS7_ILi128EEENS7_ILi96EEENS7_ILi192EEEEEELi192ENS_6half_tEfNS_4arch4Sm90ELb1ELb0ELb0ELb0ELb1ELb0ELb0ELb1ELb1ELb1ELb0ELb0EEENS1_21CollectiveEpilogueFwdINS6_IJSA_SC_SB_EEES9_SE_SG_Li256ELb0ELb1ELb0ELb0EEENS1_30DynamicPersistentTileSchedulerILi256ELi128ELb0ELb1ELb1EEEEEEEEEvNT_6ParamsE)
        .other          _ZN7cutlass13device_kernelIN5flash11enable_sm90INS1_16FlashAttnFwdSm90INS1_25CollectiveMainloopFwdSm90ILi2EN4cute5tupleIJNS5_1CILi1EEES8_S8_EEENS6_IJNS7_ILi128EEENS7_ILi96EEENS7_ILi192EEEEEELi192ENS_6half_tEfNS_4arch4Sm90ELb1ELb0ELb0ELb0ELb1ELb0ELb0ELb1ELb1ELb1ELb0ELb0EEENS1_21CollectiveEpilogueFwdINS6_IJSA_SC_SB_EEES9_SE_SG_Li256ELb0ELb1ELb0ELb0EEENS1_30DynamicPersistentTileSchedulerILi256ELi128ELb0ELb1ELb1EEEEEEEEEvNT_6ParamsE,@"STO_CUDA_ENTRY STV_DEFAULT"
_ZN7cutlass13device_kernelIN5flash11enable_sm90INS1_16FlashAttnFwdSm90INS1_25CollectiveMainloopFwdSm90ILi2EN4cute5tupleIJNS5_1CILi1EEES8_S8_EEENS6_IJNS7_ILi128EEENS7_ILi96EEENS7_ILi192EEEEEELi192ENS_6half_tEfNS_4arch4Sm90ELb1ELb0ELb0ELb0ELb1ELb0ELb0ELb1ELb1ELb1ELb0ELb0EEENS1_21CollectiveEpilogueFwdINS6_IJSA_SC_SB_EEES9_SE_SG_Li256ELb0ELb1ELb0ELb0EEENS1_30DynamicPersistentTileSchedulerILi256ELi128ELb0ELb1ELb1EEEEEEEEEvNT_6ParamsE:
        /* <DEDUP_REMOVED lines=45> */
.L_x_2189:
        /* <DEDUP_REMOVED lines=22> */
.L_x_2190:
        /* <DEDUP_REMOVED lines=18> */
.L_x_2191:
        /* <DEDUP_REMOVED lines=22> */
.L_x_2192:
        /* <DEDUP_REMOVED lines=23> */
.L_x_2193:
        /* <DEDUP_REMOVED lines=10> */
.L_x_2195:
        /* <DEDUP_REMOVED lines=10> */
[----:B------:R-:W2:Y:S01]  /*0960*/  LDL R3, [R1+0x4] ;  /* 0x0000040001037983 */ /* 0x000ea20000100800 */
[----:B------:R-:W-:Y:S01]  /*0970*/  UMOV UR38, URZ ;  /* 0x0000003f00267c82 */ /* 0x000fe20008000000 */
[----:B------:R-:W-:Y:S01]  /*0980*/  UMOV UR39, URZ ;  /* 0x0000003f00277c82 */ /* 0x000fe20008000000 */
[----:B0-----:R-:W0:Y:S02]  /*0990*/  S2R R2, SR_TID.X ;  /* 0x0000000000027919 */ /* 0x001e240000002100 */
[----:B0-----:R-:W-:-:S05]  /*09a0*/  VIADD R203, R2, 0xffffff80 ;  /* 0xffffff8002cb7836 */ /* 0x001fca0000000000 */
[----:B------:R-:W-:-:S04]  /*09b0*/  SHF.R.S32.HI R0, RZ, 0x1f, R203 ;  /* 0x0000001fff007819 */ /* 0x000fc800000114cb */
[----:B------:R-:W-:-:S05]  /*09c0*/  LEA.HI R4, R0, R203, RZ, 0x5 ;  /* 0x000000cb00047211 */ /* 0x000fca00078f28ff */
[----:B------:R-:W-:-:S05]  /*09d0*/  IMAD.SHL.U32 R6, R4, 0x20, RZ ;  /* 0x0000002004067824 */ /* 0x000fca00078e00ff */
[----:B------:R-:W-:Y:S02]  /*09e0*/  LOP3.LUT R7, R6, 0xfffffc00, RZ, 0xc0, !PT ;  /* 0xfffffc0006077812 */ /* 0x000fe400078ec0ff */
[----:B------:R-:W-:-:S04]  /*09f0*/  LEA.HI R6, R0, R203, RZ, 0x2 ;  /* 0x000000cb00067211 */ /* 0x000fc800078f10ff */
[----:B------:R-:W-:-:S05]  /*0a00*/  LOP3.LUT R6, R6, 0xfffffffc, RZ, 0xc0, !PT ;  /* 0xfffffffc06067812 */ /* 0x000fca00078ec0ff */
[----:B------:R-:W-:Y:S01]  /*0a10*/  IMAD.IADD R6, R203, 0x1, -R6 ;  /* 0x00000001cb067824 */ /* 0x000fe200078e0a06 */
[----:B--2---:R-:W-:Y:S02]  /*0a20*/  R2UR UR5, R3 ;  /* 0x00000000030572ca */ /* 0x004fe400000e0000 */
[----:B------:R-:W-:-:S04]  /*0a30*/  LEA.HI R3, R0, R203, RZ, 0x7 ;  /* 0x000000cb00037211 */ /* 0x000fc800078f38ff */
[----:B------:R-:W-:Y:S02]  /*0a40*/  LOP3.LUT R2, R3, 0xffffff80, RZ, 0xc0, !PT ;  /* 0xffffff8003027812 */ /* 0x000fe400078ec0ff */
[----:B------:R-:W-:-:S03]  /*0a50*/  SHF.R.S32.HI R196, RZ, 0x7, R3 ;  /* 0x00000007ffc47819 */ /* 0x000fc60000011403 */
[C---:B------:R-:W-:Y:S01]  /*0a60*/  IMAD.IADD R195, R203.reuse, 0x1, -R2 ;  /* 0x00000001cbc37824 */ /* 0x040fe200078e0a02 */
[CC--:B------:R-:W-:Y:S01]  /*0a70*/  LEA.HI R2, R0.reuse, R203.reuse, RZ, 0x4 ;  /* 0x000000cb00027211 */ /* 0x0c0fe200078f20ff */
[----:B------:R-:W-:Y:S01]  /*0a80*/  ULOP3.LUT UR6, UR5, 0x1, URZ, 0xfc, !UPT ;  /* 0x0000000105067892 */ /* 0x000fe2000f8efc3f */
[----:B------:R-:W-:Y:S02]  /*0a90*/  LEA.HI R0, R0, R203, RZ, 0x3 ;  /* 0x000000cb00007211 */ /* 0x000fe400078f18ff */
[----:B------:R-:W-:Y:S01]  /*0aa0*/  SHF.R.S32.HI R8, RZ, 0x1f, R195 ;  /* 0x0000001fff087819 */ /* 0x000fe200000114c3 */
[----:B------:R-:W-:Y:S01]  /*0ab0*/  UMOV UR5, URZ ;  /* 0x0000003f00057c82 */ /* 0x000fe20008000000 */
[----:B------:R-:W-:Y:S01]  /*0ac0*/  LOP3.LUT R4, R2, 0x3fffff0, RZ, 0xc0, !PT ;  /* 0x03fffff002047812 */ /* 0x000fe200078ec0ff */
[----:B------:R-:W-:Y:S01]  /*0ad0*/  IMAD.U32 R194, RZ, RZ, UR5 ;  /* 0x00000005ffc27e24 */ /* 0x000fe2000f8e00ff */
[----:B------:R-:W-:Y:S02]  /*0ae0*/  LEA.HI R9, R8, R195, RZ, 0x2 ;  /* 0x000000c308097211 */ /* 0x000fe400078f10ff */
[----:B------:R-:W-:Y:S01]  /*0af0*/  SHF.R.S32.HI R5, RZ, 0x4, R2 ;  /* 0x00000004ff057819 */ /* 0x000fe20000011402 */
[----:B------:R-:W-:Y:S01]  /*0b00*/  IMAD.IADD R4, R203, 0x1, -R4 ;  /* 0x00000001cb047824 */ /* 0x000fe200078e0a04 */
[----:B------:R-:W-:-:S02]  /*0b10*/  SHF.R.S32.HI R10, RZ, 0x2, R9 ;  /* 0x00000002ff0a7819 */ /* 0x000fc40000011409 */
[----:B------:R-:W-:Y:S01]  /*0b20*/  SHF.R.S32.HI R11, RZ, 0x1f, R9 ;  /* 0x0000001fff0b7819 */ /* 0x000fe20000011409 */
[----:B------:R-:W-:Y:S01]  /*0b30*/  IMAD R7, R4, 0x40, R7 ;  /* 0x0000004004077824 */ /* 0x000fe200078e0207 */
[----:B------:R-:W-:Y:S02]  /*0b40*/  LEA.HI R2, R2, R5, RZ, 0x1 ;  /* 0x0000000502027211 */ /* 0x000fe400078f08ff */
[----:B------:R-:W-:Y:S02]  /*0b50*/  LEA.HI R11, R11, R10, RZ, 0x3 ;  /* 0x0000000a0b0b7211 */ /* 0x000fe400078f18ff */
[----:B------:R-:W-:Y:S02]  /*0b60*/  LOP3.LUT R2, R2, 0x1ffffffe, RZ, 0xc0, !PT ;  /* 0x1ffffffe02027812 */ /* 0x000fe400078ec0ff */
[----:B------:R-:W-:Y:S02]  /*0b70*/  LOP3.LUT R4, R0, 0xfffffff8, RZ, 0xc0, !PT ;  /* 0xfffffff800047812 */ /* 0x000fe400078ec0ff */
[----:B------:R-:W-:Y:S01]  /*0b80*/  LOP3.LUT R11, R11, 0xfffffff8, RZ, 0xc0, !PT ;  /* 0xfffffff80b0b7812 */ /* 0x000fe200078ec0ff */
[----:B------:R-:W-:Y:S01]  /*0b90*/  IMAD.IADD R2, R5, 0x1, -R2 ;  /* 0x0000000105027824 */ /* 0x000fe200078e0a02 */
[----:B------:R-:W-:Y:S01]  /*0ba0*/  LEA.HI R8, R8, R195, RZ, 0x5 ;  /* 0x000000c308087211 */ /* 0x000fe200078f28ff */
[----:B------:R-:W-:Y:S01]  /*0bb0*/  IMAD.IADD R23, R203, 0x1, -R4 ;  /* 0x00000001cb177824 */ /* 0x000fe200078e0a04 */
[----:B------:R-:W-:Y:S01]  /*0bc0*/  LEA.HI R3, R3, R196, RZ, 0x1 ;  /* 0x000000c403037211 */ /* 0x000fe200078f08ff */
[----:B------:R-:W-:Y:S01]  /*0bd0*/  IMAD R198, R2, 0x8, R7 ;  /* 0x0000000802c67824 */ /* 0x000fe200078e0207 */
[----:B------:R-:W-:Y:S01]  /*0be0*/  IADD3 R11, R10, -R11, RZ ;  /* 0x8000000b0a0b7210 */ /* 0x000fe20007ffe0ff */
[----:B------:R-:W-:Y:S01]  /*0bf0*/  IMAD.SHL.U32 R16, R23, 0x8, RZ ;  /* 0x0000000817107824 */ /* 0x000fe200078e00ff */
[----:B------:R-:W-:-:S02]  /*0c00*/  SHF.R.S32.HI R8, RZ, 0x5, R8 ;  /* 0x00000005ff087819 */ /* 0x000fc40000011408 */
[----:B------:R-:W-:Y:S01]  /*0c10*/  LEA.HI R5, R6, R6, RZ, 0x1 ;  /* 0x0000000606057211 */ /* 0x000fe200078f08ff */
[----:B------:R-:W-:Y:S01]  /*0c20*/  VIADD R19, R16, 0x40 ;  /* 0x0000004010137836 */ /* 0x000fe20000000000 */
[----:B------:R-:W-:Y:S01]  /*0c30*/  LOP3.LUT R3, R3, 0x3fffffe, RZ, 0xc0, !PT ;  /* 0x03fffffe03037812 */ /* 0x000fe200078ec0ff */
[----:B------:R-:W-:Y:S01]  /*0c40*/  IMAD R8, R8, 0x10, R11 ;  /* 0x0000001008087824 */ /* 0x000fe200078e020b */
[----:B------:R-:W-:Y:S01]  /*0c50*/  LOP3.LUT R5, R5, 0x1ffffffe, RZ, 0xc0, !PT ;  /* 0x1ffffffe05057812 */ /* 0x000fe200078ec0ff */
[----:B------:R-:W-:Y:S01]  /*0c60*/  VIADD R22, R16, 0x80 ;  /* 0x0000008010167836 */ /* 0x000fe20000000000 */
[----:B------:R-:W-:Y:S01]  /*0c70*/  SHF.R.S32.HI R193, RZ, 0x3, R0 ;  /* 0x00000003ffc17819 */ /* 0x000fe20000011400 */
[----:B------:R-:W-:Y:S01]  /*0c80*/  IMAD.IADD R3, R196, 0x1, -R3 ;  /* 0x00000001c4037824 */ /* 0x000fe200078e0a03 */
[----:B------:R-:W-:Y:S01]  /*0c90*/  LOP3.LUT R0, R9, 0x7ffffffc, RZ, 0xc0, !PT ;  /* 0x7ffffffc09007812 */ /* 0x000fe200078ec0ff */
[----:B------:R-:W-:Y:S01]  /*0ca0*/  IMAD.IADD R18, R6, 0x1, -R5 ;  /* 0x0000000106127824 */ /* 0x000fe200078e0a05 */
[----:B------:R-:W-:Y:S01]  /*0cb0*/  MOV R199, UR6 ;  /* 0x0000000600c77c02 */ /* 0x000fe20008000f00 */
[----:B------:R-:W-:Y:S01]  /*0cc0*/  IMAD R197, R3, 0x40, R8 ;  /* 0x0000004003c57824 */ /* 0x000fe200078e0208 */
[----:B------:R-:W-:Y:S01]  /*0cd0*/  SHF.R.S32.HI R202, RZ, 0x1f, R16 ;  /* 0x0000001fffca7819 */ /* 0x000fe20000011410 */
[----:B------:R-:W-:Y:S01]  /*0ce0*/  IMAD.IADD R17, R195, 0x1, -R0 ;  /* 0x00000001c3117824 */ /* 0x000fe200078e0a00 */
[----:B------:R-:W-:Y:S01]  /*0cf0*/  SHF.R.S32.HI R201, RZ, 0x1f, R19 ;  /* 0x0000001fffc97819 */ /* 0x000fe20000011413 */
[----:B------:R-:W-:Y:S01]  /*0d00*/  IMAD R18, R18, 0x8, R197 ;  /* 0x0000000812127824 */ /* 0x000fe200078e02c5 */
[----:B------:R-:W-:-:S07]  /*0d10*/  SHF.R.S32.HI R200, RZ, 0x1f, R22 ;  /* 0x0000001fffc87819 */ /* 0x000fce0000011416 */
.L_x_2252:
        /* <DEDUP_REMOVED lines=21> */
.L_x_2196:
[----:B------:R-:W-:Y:S01]  /*0e70*/  ULDC UR8, c[0x0][0xc54] ;  /* 0x0003150000087ab9 */ /* 0x000fe20000000800 */
[----:B------:R-:W-:Y:S01]  /*0e80*/  UMOV UR4, UR9 ;  /* 0x0000000900047c82 */ /* 0x000fe20008000000 */
[----:B------:R-:W-:-:S11]  /*0e90*/  UISETP.NE.AND UP0, UPT, UR8, 0x1, UPT ;  /* 0x000000010800788c */ /* 0x000fd6000bf05270 */
[----:B------:R-:W-:Y:S02]  /*0ea0*/  @UP0 ULDC.64 UR10, c[0x0][0xc58] ;  /* 0x00031600000a0ab9 */ /* 0x000fe40000000a00 */
[----:B------:R-:W-:-:S04]  /*0eb0*/  UIMAD.WIDE.U32 UR6, UR9, UR10, URZ ;  /* 0x0000000a090672a5 */ /* 0x000fc8000f8e003f */
[----:B------:R-:W-:-:S04]  /*0ec0*/  @UP0 USHF.R.U32.HI UR4, URZ, UR11, UR7 ;  /* 0x0000000b3f040299 */ /* 0x000fc80008011607 */
[----:B------:R-:W-:-:S12]  /*0ed0*/  UIMAD UR6, UR4, UR8, URZ ;  /* 0x00000008040672a4 */ /* 0x000fd8000f8e023f */
.L_x_2197:
[----:B------:R-:W-:Y:S01]  /*0ee0*/  ULDC.64 UR10, c[0x0][0x418] ;  /* 0x00010600000a7ab9 */ /* 0x000fe20000000a00 */
[----:B------:R-:W-:Y:S01]  /*0ef0*/  ULOP3.LUT UR4, URZ, UR4, URZ, 0x33, !UPT ;  /* 0x000000043f047292 */ /* 0x000fe2000f8e333f */
[----:B------:R-:W-:Y:S01]  /*0f00*/  PLOP3.LUT P0, PT, PT, PT, PT, 0x80, 0x0 ;  /* 0x000000000000781c */ /* 0x000fe20003f0f070 */
[----:B------:R-:W-:Y:S01]  /*0f10*/  UISETP.NE.U32.AND UP0, UPT, UR10, URZ, UPT ;  /* 0x0000003f0a00728c */ /* 0x000fe2000bf05070 */
[----:B------:R-:W-:Y:S01]  /*0f20*/  CS2R R2, SRZ ;  /* 0x0000000000027805 */ /* 0x000fe2000001ff00 */
[----:B------:R-:W-:Y:S01]  /*0f30*/  UIADD3 UR10, UR9, -UR6, URZ ;  /* 0x80000006090a7290 */ /* 0x000fe2000fffe03f */
[----:B------:R-:W-:Y:S01]  /*0f40*/  IMAD.MOV.U32 R0, RZ, RZ, RZ ;  /* 0x000000ffff007224 */ /* 0x000fe200078e00ff */
[----:B------:R-:W-:Y:S01]  /*0f50*/  ULDC UR7, c[0x0][0x448] ;  /* 0x0001120000077ab9 */ /* 0x000fe20000000800 */
[----:B------:R-:W-:Y:S01]  /*0f60*/  ULDC UR6, c[0x0][0xc3c] ;  /* 0x00030f0000067ab9 */ /* 0x000fe20000000800 */
[----:B------:R-:W-:Y:S01]  /*0f70*/  UISETP.NE.AND UP2, UPT, UR7, 0x1, UPT ;  /* 0x000000010700788c */ /* 0x000fe2000bf45270 */
[----:B------:R-:W-:Y:S01]  /*0f80*/  CS2R R118, SRZ ;  /* 0x0000000000767805 */ /* 0x000fe2000001ff00 */
[----:B------:R-:W-:Y:S01]  /*0f90*/  UIADD3 UR4, UR4, UR6, URZ ;  /* 0x0000000604047290 */ /* 0x000fe2000fffe03f */
[----:B------:R-:W-:Y:S01]  /*0fa0*/  CS2R R116, SRZ ;  /* 0x0000000000747805 */ /* 0x000fe2000001ff00 */
[----:B------:R-:W-:Y:S01]  /*0fb0*/  UISETP.NE.AND.EX UP0, UPT, UR11, URZ, UPT, UP0 ;  /* 0x0000003f0b00728c */ /* 0x000fe2000bf05300 */
[----:B------:R-:W-:Y:S01]  /*0fc0*/  CS2R R114, SRZ ;  /* 0x0000000000727805 */ /* 0x000fe2000001ff00 */
[----:B------:R-:W-:Y:S01]  /*0fd0*/  USHF.L.U32 UR42, UR4, 0x7, URZ ;  /* 0x00000007042a7899 */ /* 0x000fe2000800063f */
[----:B------:R-:W-:Y:S01]  /*0fe0*/  CS2R R112, SRZ ;  /* 0x0000000000707805 */ /* 0x000fe2000001ff00 */
[----:B------:R-:W-:Y:S01]  /*0ff0*/  ULDC UR43, c[0x0][0x424] ;  /* 0x00010900002b7ab9 */ /* 0x000fe20000000800 */
[----:B------:R-:W-:Y:S01]  /*1000*/  ULDC UR8, c[0x0][0x288] ;  /* 0x0000a20000087ab9 */ /* 0x000fe20000000800 */
[----:B------:R-:W-:Y:S01]  /*1010*/  UIADD3 UR4, UR42, 0x7f, URZ ;  /* 0x0000007f2a047890 */ /* 0x000fe2000fffe03f */
[----:B------:R-:W-:Y:S01]  /*1020*/  CS2R R110, SRZ ;  /* 0x00000000006e7805 */ /* 0x000fe2000001ff00 */
[----:B------:R-:W-:Y:S01]  /*1030*/  @UP2 ULDC UR6, c[0x0][0x44c] ;  /* 0x0001130000062ab9 */ /* 0x000fe20000000800 */
[----:B------:R-:W-:Y:S01]  /*1040*/  UIADD3 UR8, -UR8, 0x60, URZ ;  /* 0x0000006008087890 */ /* 0x000fe2000fffe13f */
[----:B------:R-:W-:Y:S01]  /*1050*/  CS2R R108, SRZ ;  /* 0x00000000006c7805 */ /* 0x000fe2000001ff00 */
[----:B------:R-:W-:Y:S01]  /*1060*/  UIMAD.WIDE.U32 UR6, UR4, UR6, URZ ;  /* 0x00000006040672a5 */ /* 0x000fe2000f8e003f */
[----:B------:R-:W-:Y:S01]  /*1070*/  CS2R R106, SRZ ;  /* 0x00000000006a7805 */ /* 0x000fe2000001ff00 */
[----:B------:R-:W-:Y:S01]  /*1080*/  USEL UR43, UR43, 0x1, UP0 ;  /* 0x000000012b2b7887 */ /* 0x000fe20008000000 */
[----:B------:R-:W-:Y:S01]  /*1090*/  CS2R R104, SRZ ;  /* 0x0000000000687805 */ /* 0x000fe2000001ff00 */
[----:B------:R-:W-:Y:S01]  /*10a0*/  ULDC UR9, c[0x0][0x2f0] ;  /* 0x0000bc0000097ab9 */ /* 0x000fe20000000800 */
[----:B------:R-:W-:Y:S01]  /*10b0*/  @UP2 ULDC UR13, c[0x0][0x450] ;  /* 0x00011400000d2ab9 */ /* 0x000fe20000000800 */
[----:B------:R-:W-:Y:S01]  /*10c0*/  UIMAD UR8, UR43, UR9, UR8 ;  /* 0x000000092b0872a4 */ /* 0x000fe2000f8e0208 */
[----:B------:R-:W-:Y:S01]  /*10d0*/  CS2R R102, SRZ ;  /* 0x0000000000667805 */ /* 0x000fe2000001ff00 */
[----:B------:R-:W-:Y:S01]  /*10e0*/  @UP2 USHF.R.U32.HI UR4, URZ, UR13, UR7 ;  /* 0x0000000d3f042299 */ /* 0x000fe20008011607 */
[----:B------:R-:W-:Y:S01]  /*10f0*/  CS2R R100, SRZ ;  /* 0x0000000000647805 */ /* 0x000fe2000001ff00 */
[----:B------:R-:W-:Y:S01]  /*1100*/  UIMAD UR6, UR43, UR9, 0x5f ;  /* 0x0000005f2b0674a4 */ /* 0x000fe2000f8e0209 */
[----:B------:R-:W-:Y:S01]  /*1110*/  CS2R R98, SRZ ;  /* 0x0000000000627805 */ /* 0x000fe2000001ff00 */
[----:B------:R-:W-:Y:S01]  /*1120*/  UIADD3 UR8, UR8, UR4, URZ ;  /* 0x0000000408087290 */ /* 0x000fe2000fffe03f */
[----:B------:R-:W-:Y:S01]  /*1130*/  CS2R R96, SRZ ;  /* 0x0000000000607805 */ /* 0x000fe2000001ff00 */
[----:B------:R-:W-:Y:S01]  /*1140*/  UIMAD.WIDE UR6, UR6, 0x2aaaaaab, URZ ;  /* 0x2aaaaaab060678a5 */ /* 0x000fe2000f8e023f */
[----:B------:R-:W-:Y:S01]  /*1150*/  CS2R R94, SRZ ;  /* 0x00000000005e7805 */ /* 0x000fe2000001ff00 */
[----:B------:R-:W-:Y:S01]  /*1160*/  UIMAD.WIDE UR8, UR8, 0x2aaaaaab, URZ ;  /* 0x2aaaaaab080878a5 */ /* 0x000fe2000f8e023f */
[----:B------:R-:W-:Y:S01]  /*1170*/  CS2R R92, SRZ ;  /* 0x00000000005c7805 */ /* 0x000fe2000001ff00 */
[----:B------:R-:W-:Y:S01]  /*1180*/  ULDC UR12, c[0x0][0xc54] ;  /* 0x00031500000c7ab9 */ /* 0x000fe20000000800 */
[----:B------:R-:W-:Y:S01]  /*1190*/  USHF.R.U32.HI UR4, URZ, 0x1f, UR7 ;  /* 0x0000001f3f047899 */ /* 0x000fe20008011607 */
[----:B------:R-:W-:Y:S01]  /*11a0*/  CS2R R90, SRZ ;  /* 0x00000000005a7805 */ /* 0x000fe2000001ff00 */
[----:B------:R-:W-:Y:S01]  /*11b0*/  UIMAD UR12, UR5, UR12, UR10 ;  /* 0x0000000c050c72a4 */ /* 0x000fe2000f8e020a */
[----:B------:R-:W-:Y:S01]  /*11c0*/  CS2R R88, SRZ ;  /* 0x0000000000587805 */ /* 0x000fe2000001ff00 */
[----:B------:R-:W-:Y:S01]  /*11d0*/  USHF.R.U32.HI UR5, URZ, 0x1f, UR9 ;  /* 0x0000001f3f057899 */ /* 0x000fe20008011609 */
[----:B------:R-:W-:Y:S01]  /*11e0*/  CS2R R122, SRZ ;  /* 0x00000000007a7805 */ /* 0x000fe2000001ff00 */
[----:B------:R-:W-:Y:S01]  /*11f0*/  ULDC UR11, c[0x0][0xc48] ;  /* 0x00031200000b7ab9 */ /* 0x000fe20000000800 */
[----:B------:R-:W-:Y:S01]  /*1200*/  ULEA.HI.SX32 UR7, UR7, UR4, 0x1c ;  /* 0x0000000407077291 */ /* 0x000fe2000f8fe23f */
[----:B------:R-:W-:Y:S01]  /*1210*/  CS2R R124, SRZ ;  /* 0x00000000007c7805 */ /* 0x000fe2000001ff00 */
[----:B------:R-:W-:Y:S01]  /*1220*/  UISETP.NE.AND UP1, UPT, UR11, 0x1, UPT ;  /* 0x000000010b00788c */ /* 0x000fe2000bf25270 */
[----:B------:R-:W-:Y:S01]  /*1230*/  CS2R R84, SRZ ;  /* 0x0000000000547805 */ /* 0x000fe2000001ff00 */
[----:B------:R-:W-:Y:S01]  /*1240*/  ULEA.HI.SX32 UR9, UR9, UR5, 0x1c ;  /* 0x0000000509097291 */ /* 0x000fe2000f8fe23f */
[----:B------:R-:W-:Y:S01]  /*1250*/  CS2R R120, SRZ ;  /* 0x0000000000787805 */ /* 0x000fe2000001ff00 */
[----:B------:R-:W-:Y:S01]  /*1260*/  UMOV UR61, UR12 ;  /* 0x0000000c003d7c82 */ /* 0x000fe20008000000 */
[----:B------:R-:W-:Y:S01]  /*1270*/  UP2UR UR60, UPR, URZ, 0x4 ;  /* 0x000000043f3c7883 */ /* 0x000fe20008000000 */
[----:B------:R-:W-:Y:S01]  /*1280*/  CS2R R126, SRZ ;  /* 0x00000000007e7805 */ /* 0x000fe2000001ff00 */
[----:B------:R-:W-:Y:S01]  /*1290*/  UISETP.LT.AND UP0, UPT, UR7, UR9, UPT ;  /* 0x000000090700728c */ /* 0x000fe2000bf01270 */
[----:B------:R-:W-:-:S02]  /*12a0*/  CS2R R80, SRZ ;  /* 0x0000000000507805 */ /* 0x000fc4000001ff00 */
[----:B------:R-:W-:Y:S02]  /*12b0*/  CS2R R130, SRZ ;  /* 0x0000000000827805 */ /* 0x000fe4000001ff00 */
[----:B------:R-:W-:Y:S01]  /*12c0*/  CS2R R76, SRZ ;  /* 0x00000000004c7805 */ /* 0x000fe2000001ff00 */
[----:B------:R-:W-:Y:S01]  /*12d0*/  USEL UR14, UR7, UR9, UP0 ;  /* 0x00000009070e7287 */ /* 0x000fe20008000000 */
[----:B------:R-:W-:Y:S01]  /*12e0*/  CS2R R128, SRZ ;  /* 0x0000000000807805 */ /* 0x000fe2000001ff00 */
[----:B------:R-:W-:Y:S01]  /*12f0*/  @UP1 ULDC UR10, c[0x0][0xc4c] ;  /* 0x00031300000a1ab9 */ /* 0x000fe20000000800 */
[----:B------:R-:W-:Y:S01]  /*1300*/  @UP1 ULDC UR6, c[0x0][0xc50] ;  /* 0x0003140000061ab9 */ /* 0x000fe20000000800 */
[----:B------:R-:W-:Y:S01]  /*1310*/  UIMAD.WIDE.U32 UR4, UR12, UR10, URZ ;  /* 0x0000000a0c0472a5 */ /* 0x000fe2000f8e003f */
[----:B------:R-:W-:Y:S01]  /*1320*/  CS2R R72, SRZ ;  /* 0x0000000000487805 */ /* 0x000fe2000001ff00 */
[----:B------:R-:W-:Y:S02]  /*1330*/  UISETP.GE.AND UP0, UPT, UR14, 0x1, UPT ;  /* 0x000000010e00788c */ /* 0x000fe4000bf06270 */
[----:B------:R-:W-:Y:S01]  /*1340*/  IMAD.U32 R74, RZ, RZ, UR14 ;  /* 0x0000000eff4a7e24 */ /* 0x000fe2000f8e00ff */
[----:B------:R-:W-:Y:S01]  /*1350*/  @UP1 USHF.R.U32.HI UR61, URZ, UR6, UR5 ;  /* 0x000000063f3d1299 */ /* 0x000fe20008011605 */
[----:B------:R-:W-:-:S02]  /*1360*/  CS2R R132, SRZ ;  /* 0x0000000000847805 */ /* 0x000fc4000001ff00 */
[----:B------:R-:W-:Y:S02]  /*1370*/  CS2R R68, SRZ ;  /* 0x0000000000447805 */ /* 0x000fe4000001ff00 */
[----:B------:R-:W-:Y:S02]  /*1380*/  CS2R R140, SRZ ;  /* 0x00000000008c7805 */ /* 0x000fe4000001ff00 */
[----:B------:R-:W-:Y:S01]  /*1390*/  PLOP3.LUT P1, PT, PT, PT, UP0, 0x80, 0x0 ;  /* 0x000000000000781c */ /* 0x000fe20003f2f008 */
[----:B------:R-:W-:Y:S01]  /*13a0*/  UIADD3 UR4, -UR61, URZ, URZ ;  /* 0x0000003f3d047290 */ /* 0x000fe2000fffe13f */
[----:B------:R-:W-:Y:S02]  /*13b0*/  CS2R R64, SRZ ;  /* 0x0000000000407805 */ /* 0x000fe4000001ff00 */
[----:B------:R-:W-:Y:S02]  /*13c0*/  CS2R R142, SRZ ;  /* 0x00000000008e7805 */ /* 0x000fe4000001ff00 */
[----:B------:R-:W-:Y:S01]  /*13d0*/  CS2R R60, SRZ ;  /* 0x00000000003c7805 */ /* 0x000fe2000001ff00 */
[----:B------:R-:W-:Y:S01]  /*13e0*/  UIMAD UR4, UR11, UR4, UR12 ;  /* 0x000000040b0472a4 */ /* 0x000fe2000f8e020c */
[----:B------:R-:W-:Y:S01]  /*13f0*/  CS2R R134, SRZ ;  /* 0x0000000000867805 */ /* 0x000fe2000001ff00 */
[----:B------:R-:W-:Y:S01]  /*1400*/  IMAD.MOV.U32 R57, RZ, RZ, RZ ;  /* 0x000000ffff397224 */ /* 0x000fe200078e00ff */
[----:B------:R-:W-:Y:S01]  /*1410*/  CS2R R24, SRZ ;  /* 0x0000000000187805 */ /* 0x000fe2000001ff00 */
[----:B------:R-:W-:Y:S01]  /*1420*/  IMAD.MOV.U32 R148, RZ, RZ, RZ ;  /* 0x000000ffff947224 */ /* 0x000fe200078e00ff */
[----:B------:R-:W-:Y:S01]  /*1430*/  CS2R R138, SRZ ;  /* 0x00000000008a7805 */ /* 0x000fe2000001ff00 */
[----:B------:R-:W-:Y:S01]  /*1440*/  IMAD.U32 R192, RZ, RZ, UR4 ;  /* 0x00000004ffc07e24 */ /* 0x000fe2000f8e00ff */
[----:B------:R-:W-:-:S02]  /*1450*/  MOV R53, RZ ;  /* 0x000000ff00357202 */ /* 0x000fc40000000f00 */
[----:B------:R-:W-:Y:S02]  /*1460*/  CS2R R14, SRZ ;  /* 0x00000000000e7805 */ /* 0x000fe4000001ff00 */
        /* <DEDUP_REMOVED lines=44> */
.L_x_2199:
        /* <DEDUP_REMOVED lines=11> */
.L_x_2316:
[----:B------:R-:W-:Y:S05]  /*17e0*/  @!P0 BRA `(.L_x_2201) ;  /* 0x0000000000048947 */ /* 0x000fea0003800000 */
[----:B------:R-:W-:Y:S01]  /*17f0*/  BPT.TRAP 0x1 ;  /* 0x000000040000795c */ /* 0x000fe20000300000 */
.L_x_2201:
[----:B0-----:R-:W-:Y:S01]  /*1800*/  IMAD.U32 R3, RZ, RZ, UR38 ;  /* 0x00000026ff037e24 */ /* 0x001fe2000f8e00ff */
[----:B------:R-:W-:-:S04]  /*1810*/  MOV R0, UR39 ;  /* 0x0000002700007c02 */ /* 0x000fc80008000f00 */
[----:B------:R-:W-:Y:S02]  /*1820*/  LEA R0, R0, UR40, 0x3 ;  /* 0x0000002800007c11 */ /* 0x000fe4000f8e18ff */
[----:B------:R-:W-:-:S04]  /*1830*/  SHF.L.U32 R3, R3, 0x1f, RZ ;  /* 0x0000001f03037819 */ /* 0x000fc800000006ff */
[----:B------:R0:W1:Y:S01]  /*1840*/  SYNCS.PHASECHK.TRANS64.TRYWAIT P1, [R0+URZ+0x30830], R3 ;  /* 0x03083003000075a7 */ /* 0x000062000802017f */
[----:B------:R-:W-:Y:S05]  /*1850*/  @!P0 BRA `(.L_x_2202) ;  /* 0x0000000000048947 */ /* 0x000fea0003800000 */
[----:B------:R-:W-:Y:S01]  /*1860*/  BPT.TRAP 0x1 ;  /* 0x000000040000795c */ /* 0x000fe20000300000 */
.L_x_2202:
[----:B-1----:R-:W-:Y:S05]  /*1870*/  @P1 BRA `(.L_x_2203) ;  /* 0x0000000000081947 */ /* 0x002fea0003800000 */
[----:B------:R-:W1:Y:S02]  /*1880*/  SYNCS.PHASECHK.TRANS64.TRYWAIT P1, [R0+URZ+0x30830], R3 ;  /* 0x03083003000075a7 */ /* 0x000e64000802017f */
[----:B-1----:R-:W-:Y:S05]  /*1890*/  @!P1 BRA `(.L_x_2204) ;  /* 0x000000dc00789947 */ /* 0x002fea0003800000 */
.L_x_2203:
        /* <DEDUP_REMOVED lines=99> */
.L_x_2205:
[----:B------:R-:W-:Y:S01]  /*1ed0*/  UISETP.NE.AND UP0, UPT, UR60, URZ, UPT ;  /* 0x0000003f3c00728c */ /* 0x000fe2000bf05270 */
[----:B------:R-:W-:Y:S01]  /*1ee0*/  VIADD R2, R18, UR42 ;  /* 0x0000002a12027c36 */ /* 0x000fe20008000000 */
[----:B------:R-:W-:Y:S01]  /*1ef0*/  R2UR UR6, R74 ;  /* 0x000000004a0672ca */ /* 0x000fe200000e0000 */
[----:B------:R-:W-:Y:S01]  /*1f00*/  ULDC UR10, c[0x0][0x2f0] ;  /* 0x0000bc00000a7ab9 */ /* 0x000fe20000000800 */
[----:B------:R-:W-:Y:S01]  /*1f10*/  ULDC UR11, c[0x0][0x288] ;  /* 0x0000a200000b7ab9 */ /* 0x000fe20000000800 */
[----:B------:R-:W-:Y:S01]  /*1f20*/  IMAD.U32 R12, RZ, RZ, UR10 ;  /* 0x0000000aff0c7e24 */ /* 0x000fe2000f8e00ff */
[----:B------:R-:W-:Y:S01]  /*1f30*/  PLOP3.LUT P1, PT, PT, PT, UP0, 0x80, 0x0 ;  /* 0x000000000000781c */ /* 0x000fe20003f2f008 */
[----:B------:R-:W-:Y:S01]  /*1f40*/  ULDC UR35, c[0x0][0x988] ;  /* 0x0002620000237ab9 */ /* 0x000fe20000000800 */
[----:B------:R-:W-:Y:S01]  /*1f50*/  PLOP3.LUT P2, PT, PT, PT, UP0, 0x80, 0x0 ;  /* 0x000000000000781c */ /* 0x000fe20003f4f008 */
[----:B------:R-:W2:Y:S01]  /*1f60*/  S2UR UR18, SR_CgaCtaId ;  /* 0x00000000001279c3 */ /* 0x000ea20000008800 */
[----:B------:R-:W-:Y:S01]  /*1f70*/  R2UR UR14, R0 ;  /* 0x00000000000e72ca */ /* 0x000fe200000e0000 */
[----:B------:R-:W-:Y:S01]  /*1f80*/  @UP0 ULDC UR4, c[0x0][0x44c] ;  /* 0x0001130000040ab9 */ /* 0x000fe20000000800 */
[----:B------:R-:W-:Y:S01]  /*1f90*/  @UP0 ULDC UR15, c[0x0][0x450] ;  /* 0x00011400000f0ab9 */ /* 0x000fe20000000800 */
[----:B------:R-:W-:-:S02]  /*1fa0*/  CS2R R118, SRZ ;  /* 0x0000000000767805 */ /* 0x000fc4000001ff00 */
[----:B------:R-:W-:Y:S02]  /*1fb0*/  CS2R R116, SRZ ;  /* 0x0000000000747805 */ /* 0x000fe4000001ff00 */
[----:B------:R-:W-:Y:S02]  /*1fc0*/  CS2R R114, SRZ ;  /* 0x0000000000727805 */ /* 0x000fe4000001ff00 */
[----:B------:R-:W-:Y:S02]  /*1fd0*/  CS2R R112, SRZ ;  /* 0x0000000000707805 */ /* 0x000fe4000001ff00 */
[----:B------:R-:W-:Y:S02]  /*1fe0*/  CS2R R110, SRZ ;  /* 0x00000000006e7805 */ /* 0x000fe4000001ff00 */
[----:B------:R-:W-:Y:S01]  /*1ff0*/  CS2R R108, SRZ ;  /* 0x00000000006c7805 */ /* 0x000fe2000001ff00 */
[----:B01----:R-:W-:Y:S01]  /*2000*/  @P1 IMAD.HI.U32 R3, R2, UR4, RZ ;  /* 0x0000000402031c27 */ /* 0x003fe2000f8e00ff */
[----:B------:R-:W-:Y:S01]  /*2010*/  @UP0 ULDC UR4, c[0x0][0x450] ;  /* 0x0001140000040ab9 */ /* 0x000fe20000000800 */
[----:B------:R-:W-:-:S02]  /*2020*/  CS2R R106, SRZ ;  /* 0x00000000006a7805 */ /* 0x000fc4000001ff00 */
[----:B------:R-:W-:Y:S02]  /*2030*/  CS2R R104, SRZ ;  /* 0x0000000000687805 */ /* 0x000fe4000001ff00 */
[----:B------:R-:W-:Y:S02]  /*2040*/  CS2R R102, SRZ ;  /* 0x0000000000667805 */ /* 0x000fe4000001ff00 */
[----:B------:R-:W-:Y:S01]  /*2050*/  @P2 SHF.R.U32.HI R2, RZ, UR4, R3 ;  /* 0x00000004ff022c19 */ /* 0x000fe20008011603 */
[----:B------:R-:W-:Y:S01]  /*2060*/  UIMAD UR4, UR6, -0x60, URZ ;  /* 0xffffffa0060478a4 */ /* 0x000fe2000f8e023f */
[----:B------:R-:W-:Y:S02]  /*2070*/  CS2R R100, SRZ ;  /* 0x0000000000647805 */ /* 0x000fe4000001ff00 */
[----:B------:R-:W-:Y:S02]  /*2080*/  CS2R R98, SRZ ;  /* 0x0000000000627805 */ /* 0x000fe4000001ff00 */
[----:B------:R-:W-:Y:S01]  /*2090*/  CS2R R96, SRZ ;  /* 0x0000000000607805 */ /* 0x000fe2000001ff00 */
[----:B------:R-:W0:Y:S01]  /*20a0*/  SHFL.IDX PT, R5, R2, 0x1, 0x1c1f ;  /* 0x003c1f0002057f89 */ /* 0x000e2200000e0000 */
[----:B------:R-:W-:Y:S01]  /*20b0*/  UIADD3 UR5, UR4, 0x61, URZ ;  /* 0x0000006104057890 */ /* 0x000fe2000fffe03f */
[----:B------:R-:W-:Y:S01]  /*20c0*/  CS2R R94, SRZ ;  /* 0x00000000005e7805 */ /* 0x000fe2000001ff00 */
[----:B------:R-:W-:Y:S01]  /*20d0*/  UIMAD UR4, UR43, UR10, UR4 ;  /* 0x0000000a2b0472a4 */ /* 0x000fe2000f8e0204 */
[----:B------:R-:W1:Y:S01]  /*20e0*/  SHFL.IDX PT, R2, R2, RZ, 0x1c1f ;  /* 0x001c1fff02027589 */ /* 0x000e6200000e0000 */
[----:B------:R-:W-:Y:S01]  /*20f0*/  UIMAD UR10, UR43, UR10, -UR11 ;  /* 0x0000000a2b0a72a4 */ /* 0x000fe2000f8e0a0b */
[----:B------:R-:W-:Y:S01]  /*2100*/  CS2R R92, SRZ ;  /* 0x00000000005c7805 */ /* 0x000fe2000001ff00 */
[----:B------:R-:W-:Y:S01]  /*2110*/  IMAD.U32 R4, RZ, RZ, UR5 ;  /* 0x00000005ff047e24 */ /* 0x000fe2000f8e00ff */
[----:B------:R-:W-:Y:S01]  /*2120*/  UIADD3 UR4, UR4, 0x60, URZ ;  /* 0x0000006004047890 */ /* 0x000fe2000fffe03f */
[----:B------:R-:W-:Y:S01]  /*2130*/  CS2R R90, SRZ ;  /* 0x00000000005a7805 */ /* 0x000fe2000001ff00 */
[----:B------:R-:W-:Y:S01]  /*2140*/  UMOV UR5, UR42 ;  /* 0x0000002a00057c82 */ /* 0x000fe20008000000 */
[----:B------:R-:W-:Y:S01]  /*2150*/  IMAD R3, R17, -0x2, R4 ;  /* 0xfffffffe11037824 */ /* 0x000fe200078e0204 */
[----:B------:R-:W-:-:S02]  /*2160*/  CS2R R88, SRZ ;  /* 0x0000000000587805 */ /* 0x000fc4000001ff00 */
[----:B------:R-:W-:Y:S02]  /*2170*/  CS2R R86, SRZ ;  /* 0x0000000000567805 */ /* 0x000fe4000001ff00 */
[----:B------:R-:W-:Y:S01]  /*2180*/  MOV R10, UR4 ;  /* 0x00000004000a7c02 */ /* 0x000fe20008000f00 */
[----:B------:R-:W-:Y:S01]  /*2190*/  IMAD R4, R12, UR43, R3 ;  /* 0x0000002b0c047c24 */ /* 0x000fe2000f8e0203 */
[----:B------:R-:W-:Y:S01]  /*21a0*/  UIADD3 UR4, UR6, -0x2, URZ ;  /* 0xfffffffe06047890 */ /* 0x000fe2000fffe03f */
[----:B------:R-:W-:Y:S02]  /*21b0*/  CS2R R84, SRZ ;  /* 0x0000000000547805 */ /* 0x000fe4000001ff00 */
[----:B------:R-:W-:Y:S01]  /*21c0*/  CS2R R82, SRZ ;  /* 0x0000000000527805 */ /* 0x000fe2000001ff00 */
[----:B------:R-:W-:Y:S01]  /*21d0*/  IMAD R3, R17, -0x2, R10 ;  /* 0xfffffffe11037824 */ /* 0x000fe200078e020a */
[----:B------:R-:W-:Y:S01]  /*21e0*/  @UP0 ULDC UR6, c[0x0][0x44c] ;  /* 0x0001130000060ab9 */ /* 0x000fe20000000800 */
[----:B------:R-:W-:Y:S01]  /*21f0*/  CS2R R80, SRZ ;  /* 0x0000000000507805 */ /* 0x000fe2000001ff00 */
[----:B------:R-:W-:Y:S01]  /*2200*/  UIMAD.WIDE.U32 UR6, UR42, UR6, URZ ;  /* 0x000000062a0672a5 */ /* 0x000fe2000f8e003f */
[----:B------:R-:W-:-:S02]  /*2210*/  CS2R R78, SRZ ;  /* 0x00000000004e7805 */ /* 0x000fc4000001ff00 */
[----:B0-----:R-:W-:Y:S01]  /*2220*/  IADD3 R10, R5, -UR11, R4 ;  /* 0x8000000b050a7c10 */ /* 0x001fe2000fffe004 */
[----:B------:R-:W-:Y:S01]  /*2230*/  VIADD R4, R4, -UR11 ;  /* 0x8000000b04047c36 */ /* 0x000fe20008000000 */
[----:B------:R-:W-:Y:S01]  /*2240*/  @UP0 USHF.R.U32.HI UR5, URZ, UR15, UR7 ;  /* 0x0000000f3f050299 */ /* 0x000fe20008011607 */
[----:B------:R-:W-:Y:S02]  /*2250*/  CS2R R76, SRZ ;  /* 0x00000000004c7805 */ /* 0x000fe4000001ff00 */
[----:B------:R-:W-:Y:S02]  /*2260*/  VIMNMX R10, R3, R10, PT ;  /* 0x0000000a030a7248 */ /* 0x000fe40003fe0100 */
[----:B------:R-:W-:Y:S02]  /*2270*/  CS2R R74, SRZ ;  /* 0x00000000004a7805 */ /* 0x000fe4000001ff00 */
[----:B-1----:R-:W-:Y:S01]  /*2280*/  VIADDMNMX R4, R2, R4, R3, PT ;  /* 0x0000000402047246 */ /* 0x002fe20003800103 */
[----:B------:R-:W-:Y:S01]  /*2290*/  UIADD3 UR6, UR10, UR5, URZ ;  /* 0x000000050a067290 */ /* 0x000fe2000fffe03f */
[C---:B------:R-:W-:Y:S01]  /*22a0*/  ISETP.GT.AND P1, PT, R10.reuse, RZ, PT ;  /* 0x000000ff0a00720c */ /* 0x040fe20003f24270 */
[----:B------:R-:W-:Y:S01]  /*22b0*/  UIADD3 UR5, UR14, 0x30840, URZ ;  /* 0x000308400e057890 */ /* 0x000fe2000fffe03f */
[C---:B------:R-:W-:Y:S01]  /*22c0*/  ISETP.GT.AND P2, PT, R10.reuse, 0x1, PT ;  /* 0x000000010a00780c */ /* 0x040fe20003f44270 */
[----:B------:R-:W-:Y:S01]  /*22d0*/  UIMAD.WIDE UR6, UR6, 0x2aaaaaab, URZ ;  /* 0x2aaaaaab060678a5 */ /* 0x000fe2000f8e023f */
[----:B------:R-:W-:Y:S01]  /*22e0*/  ISETP.GT.AND P3, PT, R10, 0x8, PT ;  /* 0x000000080a00780c */ /* 0x000fe20003f64270 */
[----:B--2---:R-:W-:Y:S01]  /*22f0*/  UPRMT UR5, UR18, 0x654, UR5 ;  /* 0x0000065412057896 */ /* 0x004fe20008000005 */
[----:B------:R-:W-:Y:S01]  /*2300*/  FSEL R26, R26, -INF , P1 ;  /* 0xff8000001a1a7808 */ /* 0x000fe20000800000 */
[----:B------:R-:W-:Y:S01]  /*2310*/  USHF.R.U32.HI UR6, URZ, 0x1f, UR7 ;  /* 0x0000001f3f067899 */ /* 0x000fe20008011607 */
[----:B------:R-:W-:-:S02]  /*2320*/  FSEL R27, R27, -INF , P2 ;  /* 0xff8000001b1b7808 */ /* 0x000fc40001000000 */
[----:B------:R-:W-:Y:S02]  /*2330*/  CS2R R72, SRZ ;  /* 0x0000000000487805 */ /* 0x000fe4000001ff00 */
[----:B------:R-:W-:Y:S01]  /*2340*/  ISETP.GT.AND P1, PT, R10, 0x9, PT ;  /* 0x000000090a00780c */ /* 0x000fe20003f24270 */
[----:B------:R-:W-:Y:S01]  /*2350*/  ULEA.HI.SX32 UR6, UR7, UR6, 0x1c ;  /* 0x0000000607067291 */ /* 0x000fe2000f8fe23f */
[----:B------:R-:W-:Y:S02]  /*2360*/  FSEL R30, R30, -INF , P3 ;  /* 0xff8000001e1e7808 */ /* 0x000fe40001800000 */
[----:B------:R-:W-:Y:S01]  /*2370*/  FMNMX.FTZ R5, R26, R27, !PT ;  /* 0x0000001b1a057209 */ /* 0x000fe20007810000 */
[----:B------:R-:W-:Y:S01]  /*2380*/  UISETP.LT.AND UP0, UPT, URZ, UR6, UPT ;  /* 0x000000063f00728c */ /* 0x000fe2000bf01270 */
[----:B------:R-:W-:Y:S01]  /*2390*/  ISETP.GT.AND P2, PT, R10, 0x10, PT ;  /* 0x000000100a00780c */ /* 0x000fe20003f44270 */
[----:B------:R-:W-:Y:S01]  /*23a0*/  SYNCS.ARRIVE.TRANS64.RED.A1T0 RZ, [UR5], RZ ;  /* 0x000000ffffff79a7 */ /* 0x000fe20008100405 */
[----:B------:R-:W-:Y:S01]  /*23b0*/  FSEL R31, R31, -INF , P1 ;  /* 0xff8000001f1f7808 */ /* 0x000fe20000800000 */
[----:B------:R-:W-:Y:S01]  /*23c0*/  USEL UR11, URZ, UR6, !UP0 ;  /* 0x000000063f0b7287 */ /* 0x000fe2000c000000 */
[----:B------:R-:W-:-:S02]  /*23d0*/  FMNMX.FTZ R12, R30, R5, !PT ;  /* 0x000000051e0c7209 */ /* 0x000fc40007810000 */
[----:B------:R-:W-:Y:S01]  /*23e0*/  ISETP.GT.AND P1, PT, R10, 0x11, PT ;  /* 0x000000110a00780c */ /* 0x000fe20003f24270 */
[----:B------:R-:W-:Y:S01]  /*23f0*/  UISETP.GE.AND UP0, UPT, UR4, UR11, UPT ;  /* 0x0000000b0400728c */ /* 0x000fe2000bf06270 */
[----:B------:R-:W-:Y:S02]  /*2400*/  FSEL R34, R34, -INF , P2 ;  /* 0xff80000022227808 */ /* 0x000fe40001000000 */
[----:B------:R-:W-:Y:S02]  /*2410*/  FMNMX.FTZ R5, R31, R12, !PT ;  /* 0x0000000c1f057209 */ /* 0x000fe40007810000 */
[----:B------:R-:W-:Y:S02]  /*2420*/  ISETP.GT.AND P2, PT, R10, 0x18, PT ;  /* 0x000000180a00780c */ /* 0x000fe40003f44270 */
[----:B------:R-:W-:Y:S02]  /*2430*/  FSEL R35, R35, -INF , P1 ;  /* 0xff80000023237808 */ /* 0x000fe40000800000 */
[----:B------:R-:W-:-:S02]  /*2440*/  FMNMX.FTZ R12, R34, R5, !PT ;  /* 0x00000005220c7209 */ /* 0x000fc40007810000 */
[----:B------:R-:W-:Y:S02]  /*2450*/  ISETP.GT.AND P1, PT, R10, 0x19, PT ;  /* 0x000000190a00780c */ /* 0x000fe40003f24270 */
        /* <DEDUP_REMOVED lines=50> */
[----:B------:R-:W-:Y:S02]  /*2780*/  FSEL R71, R71, -INF , P1 ;  /* 0xff80000047477808 */ /* 0x000fe40000800000 */
[----:B------:R-:W-:Y:S02]  /*2790*/  FMNMX.FTZ R10, R70, R5, !PT ;  /* 0x00000005460a7209 */ /* 0x000fe40007810000 */
[----:B------:R-:W-:-:S02]  /*27a0*/  ISETP.GT.AND P1, PT, R4, RZ, PT ;  /* 0x000000ff0400720c */ /* 0x000fc40003f24270 */
[----:B------:R-:W-:Y:S02]  /*27b0*/  FMNMX.FTZ R10, R71, R10, !PT ;  /* 0x0000000a470a7209 */ /* 0x000fe40007810000 */
[C---:B------:R-:W-:Y:S02]  /*27c0*/  ISETP.GT.AND P2, PT, R4.reuse, 0x1, PT ;  /* 0x000000010400780c */ /* 0x040fe40003f44270 */
[----:B------:R-:W-:Y:S01]  /*27d0*/  ISETP.GT.AND P3, PT, R4, 0x8, PT ;  /* 0x000000080400780c */ /* 0x000fe20003f64270 */
[----:B------:R-:W0:Y:S01]  /*27e0*/  SHFL.BFLY PT, R5, R10, 0x2, 0x1f ;  /* 0x0c401f000a057f89 */ /* 0x000e2200000e0000 */
[----:B------:R-:W-:Y:S02]  /*27f0*/  FSEL R24, R24, -INF , P1 ;  /* 0xff80000018187808 */ /* 0x000fe40000800000 */
[----:B------:R-:W-:Y:S02]  /*2800*/  FSEL R25, R25, -INF , P2 ;  /* 0xff80000019197808 */ /* 0x000fe40001000000 */
[----:B------:R-:W-:-:S02]  /*2810*/  ISETP.GT.AND P1, PT, R4, 0x9, PT ;  /* 0x000000090400780c */ /* 0x000fc40003f24270 */
[----:B------:R-:W-:Y:S02]  /*2820*/  FSEL R28, R28, -INF , P3 ;  /* 0xff8000001c1c7808 */ /* 0x000fe40001800000 */
[C---:B------:R-:W-:Y:S02]  /*2830*/  ISETP.GT.AND P2, PT, R4.reuse, 0x10, PT ;  /* 0x000000100400780c */ /* 0x040fe40003f44270 */
[----:B------:R-:W-:Y:S02]  /*2840*/  FSEL R29, R29, -INF , P1 ;  /* 0xff8000001d1d7808 */ /* 0x000fe40000800000 */
[----:B------:R-:W-:Y:S02]  /*2850*/  ISETP.GT.AND P1, PT, R4, 0x11, PT ;  /* 0x000000110400780c */ /* 0x000fe40003f24270 */
[----:B------:R-:W-:Y:S02]  /*2860*/  FSEL R32, R32, -INF , P2 ;  /* 0xff80000020207808 */ /* 0x000fe40001000000 */
[----:B------:R-:W-:-:S02]  /*2870*/  ISETP.GT.AND P3, PT, R4, 0x18, PT ;  /* 0x000000180400780c */ /* 0x000fc40003f64270 */
[----:B------:R-:W-:Y:S02]  /*2880*/  FSEL R33, R33, -INF , P1 ;  /* 0xff80000021217808 */ /* 0x000fe40000800000 */
[----:B------:R-:W-:Y:S02]  /*2890*/  ISETP.GT.AND P1, PT, R4, 0x19, PT ;  /* 0x000000190400780c */ /* 0x000fe40003f24270 */
[----:B------:R-:W-:Y:S02]  /*28a0*/  FSEL R36, R36, -INF , P3 ;  /* 0xff80000024247808 */ /* 0x000fe40001800000 */
[----:B0-----:R-:W-:Y:S02]  /*28b0*/  FMNMX.FTZ R5, R10, R5, !PT ;  /* 0x000000050a057209 */ /* 0x001fe40007810000 */
[----:B------:R-:W-:Y:S02]  /*28c0*/  FSEL R37, R37, -INF , P1 ;  /* 0xff80000025257808 */ /* 0x000fe40000800000 */
[----:B------:R-:W-:Y:S01]  /*28d0*/  ISETP.GT.AND P1, PT, R4, 0x21, PT ;  /* 0x000000210400780c */ /* 0x000fe20003f24270 */
[----:B------:R-:W0:Y:S03]  /*28e0*/  SHFL.BFLY PT, R12, R5, 0x1, 0x1f ;  /* 0x0c201f00050c7f89 */ /* 0x000e2600000e0000 */
[----:B------:R-:W-:-:S02]  /*28f0*/  FSEL R41, R41, -INF , P1 ;  /* 0xff80000029297808 */ /* 0x000fc40000800000 */
[----:B------:R-:W-:-:S04]  /*2900*/  ISETP.GT.AND P1, PT, R4, 0x29, PT ;  /* 0x000000290400780c */ /* 0x000fc80003f24270 */
[----:B------:R-:W-:Y:S02]  /*2910*/  FSEL R45, R45, -INF , P1 ;  /* 0xff8000002d2d7808 */ /* 0x000fe40000800000 */
[----:B------:R-:W-:-:S04]  /*2920*/  ISETP.GT.AND P1, PT, R4, 0x31, PT ;  /* 0x000000310400780c */ /* 0x000fc80003f24270 */
[----:B------:R-:W-:Y:S02]  /*2930*/  FSEL R49, R49, -INF , P1 ;  /* 0xff80000031317808 */ /* 0x000fe40000800000 */
[----:B------:R-:W-:-:S04]  /*2940*/  ISETP.GT.AND P1, PT, R4, 0x39, PT ;  /* 0x000000390400780c */ /* 0x000fc80003f24270 */
[----:B------:R-:W-:Y:S02]  /*2950*/  FSEL R53, R53, -INF , P1 ;  /* 0xff80000035357808 */ /* 0x000fe40000800000 */
[----:B------:R-:W-:Y:S02]  /*2960*/  ISETP.GT.AND P1, PT, R4, 0x41, PT ;  /* 0x000000410400780c */ /* 0x000fe40003f24270 */
[----:B0-----:R-:W-:Y:S02]  /*2970*/  FMNMX.FTZ R3, R5, R12, !PT ;  /* 0x0000000c05037209 */ /* 0x001fe40007810000 */
[----:B------:R-:W-:Y:S02]  /*2980*/  FMNMX.FTZ R5, R24, R25, !PT ;  /* 0x0000001918057209 */ /* 0x000fe40007810000 */
[C---:B------:R-:W-:Y:S01]  /*2990*/  FSETP.NEU.FTZ.AND P2, PT, R3.reuse, -INF , PT ;  /* 0xff8000000300780b */ /* 0x040fe20003f5d000 */
[----:B------:R-:W-:Y:S01]  /*29a0*/  FMUL.FTZ R10, R3, UR35 ;  /* 0x00000023030a7c20 */ /* 0x000fe20008410000 */
[----:B------:R-:W-:-:S02]  /*29b0*/  FMNMX.FTZ R2, R28, R5, !PT ;  /* 0x000000051c027209 */ /* 0x000fc40007810000 */
[----:B------:R-:W-:Y:S02]  /*29c0*/  FSEL R57, R57, -INF , P1 ;  /* 0xff80000039397808 */ /* 0x000fe40000800000 */
[----:B------:R-:W-:Y:S02]  /*29d0*/  FMNMX.FTZ R5, R29, R2, !PT ;  /* 0x000000021d057209 */ /* 0x000fe40007810000 */
[----:B------:R-:W-:Y:S02]  /*29e0*/  FSEL R10, R10, RZ, P2 ;  /* 0x000000ff0a0a7208 */ /* 0x000fe40001000000 */
[----:B------:R-:W-:Y:S02]  /*29f0*/  FMNMX.FTZ R2, R32, R5, !PT ;  /* 0x0000000520027209 */ /* 0x000fe40007810000 */
[----:B------:R-:W-:Y:S01]  /*2a00*/  ISETP.GT.AND P2, PT, R4, 0x20, PT ;  /* 0x000000200400780c */ /* 0x000fe20003f44270 */
[--C-:B------:R-:W-:Y:S01]  /*2a10*/  FFMA.FTZ R26, R26, UR35, -R10.reuse ;  /* 0x000000231a1a7c23 */ /* 0x100fe2000801080a */
[----:B------:R-:W-:Y:S01]  /*2a20*/  FMNMX.FTZ R5, R33, R2, !PT ;  /* 0x0000000221057209 */ /* 0x000fe20007810000 */
[--C-:B------:R-:W-:Y:S01]  /*2a30*/  FFMA.FTZ R27, R27, UR35, -R10.reuse ;  /* 0x000000231b1b7c23 */ /* 0x100fe2000801080a */
[----:B------:R-:W-:Y:S01]  /*2a40*/  FSEL R40, R40, -INF , P2 ;  /* 0xff80000028287808 */ /* 0x000fe20001000000 */
[--C-:B------:R-:W-:Y:S01]  /*2a50*/  FFMA.FTZ R30, R30, UR35, -R10.reuse ;  /* 0x000000231e1e7c23 */ /* 0x100fe2000801080a */
[----:B------:R-:W-:Y:S01]  /*2a60*/  FMNMX.FTZ R2, R36, R5, !PT ;  /* 0x0000000524027209 */ /* 0x000fe20007810000 */
[----:B------:R-:W-:Y:S01]  /*2a70*/  MUFU.EX2 R26, R26 ;  /* 0x0000001a001a7308 */ /* 0x000fe20000000800 */
[----:B------:R-:W-:Y:S01]  /*2a80*/  ISETP.GT.AND P2, PT, R4, 0x28, PT ;  /* 0x000000280400780c */ /* 0x000fe20003f44270 */
[--C-:B------:R-:W-:Y:S01]  /*2a90*/  FFMA.FTZ R31, R31, UR35, -R10.reuse ;  /* 0x000000231f1f7c23 */ /* 0x100fe2000801080a */
[----:B------:R-:W-:Y:S01]  /*2aa0*/  FMNMX.FTZ R5, R37, R2, !PT ;  /* 0x0000000225057209 */ /* 0x000fe20007810000 */
[--C-:B------:R-:W-:Y:S01]  /*2ab0*/  FFMA.FTZ R34, R34, UR35, -R10.reuse ;  /* 0x0000002322227c23 */ /* 0x100fe2000801080a */
[----:B------:R-:W-:Y:S01]  /*2ac0*/  FSEL R44, R44, -INF , P2 ;  /* 0xff8000002c2c7808 */ /* 0x000fe20001000000 */
[--C-:B------:R-:W-:Y:S01]  /*2ad0*/  FFMA.FTZ R35, R35, UR35, -R10.reuse ;  /* 0x0000002323237c23 */ /* 0x100fe2000801080a */
[----:B------:R-:W-:Y:S01]  /*2ae0*/  FMNMX.FTZ R2, R40, R5, !PT ;  /* 0x0000000528027209 */ /* 0x000fe20007810000 */
[----:B------:R-:W0:Y:S01]  /*2af0*/  MUFU.EX2 R27, R27 ;  /* 0x0000001b001b7308 */ /* 0x000e220000000800 */
[----:B------:R-:W-:Y:S01]  /*2b00*/  ISETP.GT.AND P2, PT, R4, 0x30, PT ;  /* 0x000000300400780c */ /* 0x000fe20003f44270 */
[--C-:B------:R-:W-:Y:S01]  /*2b10*/  FFMA.FTZ R38, R38, UR35, -R10.reuse ;  /* 0x0000002326267c23 */ /* 0x100fe2000801080a */
[----:B------:R-:W-:Y:S01]  /*2b20*/  FMNMX.FTZ R5, R41, R2, !PT ;  /* 0x0000000229057209 */ /* 0x000fe20007810000 */
[--C-:B------:R-:W-:Y:S01]  /*2b30*/  FFMA.FTZ R39, R39, UR35, -R10.reuse ;  /* 0x0000002327277c23 */ /* 0x100fe2000801080a */
[----:B------:R-:W-:Y:S01]  /*2b40*/  FSEL R48, R48, -INF , P2 ;  /* 0xff80000030307808 */ /* 0x000fe20001000000 */
[--C-:B------:R-:W-:Y:S01]  /*2b50*/  FFMA.FTZ R42, R42, UR35, -R10.reuse ;  /* 0x000000232a2a7c23 */ /* 0x100fe2000801080a */
[----:B------:R-:W-:Y:S01]  /*2b60*/  FMNMX.FTZ R2, R44, R5, !PT ;  /* 0x000000052c027209 */ /* 0x000fe20007810000 */
[----:B------:R-:W1:Y:S01]  /*2b70*/  MUFU.EX2 R30, R30 ;  /* 0x0000001e001e7308 */ /* 0x000e620000000800 */
[----:B------:R-:W-:Y:S01]  /*2b80*/  ISETP.GT.AND P2, PT, R4, 0x38, PT ;  /* 0x000000380400780c */ /* 0x000fe20003f44270 */
[--C-:B------:R-:W-:Y:S01]  /*2b90*/  FFMA.FTZ R43, R43, UR35, -R10.reuse ;  /* 0x000000232b2b7c23 */ /* 0x100fe2000801080a */
[----:B------:R-:W-:Y:S01]  /*2ba0*/  FMNMX.FTZ R5, R45, R2, !PT ;  /* 0x000000022d057209 */ /* 0x000fe20007810000 */
[--C-:B------:R-:W-:Y:S01]  /*2bb0*/  FFMA.FTZ R46, R46, UR35, -R10.reuse ;  /* 0x000000232e2e7c23 */ /* 0x100fe2000801080a */
[----:B------:R-:W-:Y:S01]  /*2bc0*/  FSEL R52, R52, -INF , P2 ;  /* 0xff80000034347808 */ /* 0x000fe20001000000 */
[--C-:B------:R-:W-:Y:S01]  /*2bd0*/  FFMA.FTZ R47, R47, UR35, -R10.reuse ;  /* 0x000000232f2f7c23 */ /* 0x100fe2000801080a */
[----:B------:R-:W-:Y:S01]  /*2be0*/  FMNMX.FTZ R2, R48, R5, !PT ;  /* 0x0000000530027209 */ /* 0x000fe20007810000 */
[----:B------:R-:W2:Y:S01]  /*2bf0*/  MUFU.EX2 R31, R31 ;  /* 0x0000001f001f7308 */ /* 0x000ea20000000800 */
[----:B------:R-:W-:Y:S01]  /*2c00*/  ISETP.GT.AND P2, PT, R4, 0x40, PT ;  /* 0x000000400400780c */ /* 0x000fe20003f44270 */
[----:B0-----:R-:W-:Y:S01]  /*2c10*/  FADD.FTZ R11, R26, R27 ;  /* 0x0000001b1a0b7221 */ /* 0x001fe20000010000 */
[----:B------:R-:W-:Y:S01]  /*2c20*/  FMNMX.FTZ R5, R49, R2, !PT ;  /* 0x0000000231057209 */ /* 0x000fe20007810000 */
[--C-:B------:R-:W-:Y:S01]  /*2c30*/  FFMA.FTZ R50, R50, UR35, -R10.reuse ;  /* 0x0000002332327c23 */ /* 0x100fe2000801080a */
[----:B------:R-:W-:Y:S01]  /*2c40*/  FSEL R56, R56, -INF , P2 ;  /* 0xff80000038387808 */ /* 0x000fe20001000000 */
[--C-:B------:R-:W-:Y:S01]  /*2c50*/  FFMA.FTZ R51, R51, UR35, -R10.reuse ;  /* 0x0000002333337c23 */ /* 0x100fe2000801080a */
[----:B------:R-:W-:Y:S01]  /*2c60*/  FMNMX.FTZ R2, R52, R5, !PT ;  /* 0x0000000534027209 */ /* 0x000fe20007810000 */
[----:B------:R-:W-:Y:S01]  /*2c70*/  MUFU.EX2 R34, R34 ;  /* 0x0000002200227308 */ /* 0x000fe20000000800 */
[----:B------:R-:W-:Y:S01]  /*2c80*/  ISETP.GT.AND P2, PT, R4, 0x48, PT ;  /* 0x000000480400780c */ /* 0x000fe20003f44270 */
[----:B-1----:R-:W-:Y:S01]  /*2c90*/  FADD.FTZ R14, R30, R11 ;  /* 0x0000000b1e0e7221 */ /* 0x002fe20000010000 */
[----:B------:R-:W-:Y:S01]  /*2ca0*/  FMNMX.FTZ R5, R53, R2, !PT ;  /* 0x0000000235057209 */ /* 0x000fe20007810000 */
[--C-:B------:R-:W-:Y:S01]  /*2cb0*/  FFMA.FTZ R54, R54, UR35, -R10.reuse ;  /* 0x0000002336367c23 */ /* 0x100fe2000801080a */
[----:B------:R-:W-:Y:S01]  /*2cc0*/  ISETP.GT.AND P1, PT, R4, 0x49, PT ;  /* 0x000000490400780c */ /* 0x000fe20003f24270 */
[----:B------:R-:W-:Y:S01]  /*2cd0*/  FFMA.FTZ R55, R55, UR35, -R10 ;  /* 0x0000002337377c23 */ /* 0x000fe2000801080a */
[----:B------:R-:W-:Y:S01]  /*2ce0*/  FMNMX.FTZ R2, R56, R5, !PT ;  /* 0x0000000538027209 */ /* 0x000fe20007810000 */
[----:B------:R-:W0:Y:S01]  /*2cf0*/  MUFU.EX2 R35, R35 ;  /* 0x0000002300237308 */ /* 0x000e220000000800 */
[----:B------:R-:W-:Y:S01]  /*2d00*/  FSEL R60, R60, -INF , P2 ;  /* 0xff8000003c3c7808 */ /* 0x000fe20001000000 */
[----:B--2---:R-:W-:Y:S01]  /*2d10*/  FADD.FTZ R11, R31, R14 ;  /* 0x0000000e1f0b7221 */ /* 0x004fe20000010000 */
[----:B------:R-:W-:Y:S01]  /*2d20*/  FMNMX.FTZ R5, R57, R2, !PT ;  /* 0x0000000239057209 */ /* 0x000fe20007810000 */
[--C-:B------:R-:W-:Y:S01]  /*2d30*/  FFMA.FTZ R58, R58, UR35, -R10.reuse ;  /* 0x000000233a3a7c23 */ /* 0x100fe2000801080a */
[----:B------:R-:W-:Y:S01]  /*2d40*/  ISETP.GT.AND P2, PT, R4, 0x50, PT ;  /* 0x000000500400780c */ /* 0x000fe20003f44270 */
[--C-:B------:R-:W-:Y:S01]  /*2d50*/  FFMA.FTZ R59, R59, UR35, -R10.reuse ;  /* 0x000000233b3b7c23 */ /* 0x100fe2000801080a */
[----:B------:R-:W-:Y:S01]  /*2d60*/  FSEL R61, R61, -INF , P1 ;  /* 0xff8000003d3d7808 */ /* 0x000fe20000800000 */
[----:B------:R-:W-:Y:S01]  /*2d70*/  MUFU.EX2 R38, R38 ;  /* 0x0000002600267308 */ /* 0x000fe20000000800 */
[----:B------:R-:W-:Y:S01]  /*2d80*/  FMNMX.FTZ R2, R60, R5, !PT ;  /* 0x000000053c027209 */ /* 0x000fe20007810000 */
[--C-:B------:R-:W-:Y:S01]  /*2d90*/  FFMA.FTZ R62, R62, UR35, -R10.reuse ;  /* 0x000000233e3e7c23 */ /* 0x100fe2000801080a */
[----:B------:R-:W-:Y:S01]  /*2da0*/  ISETP.GT.AND P1, PT, R4, 0x51, PT ;  /* 0x000000510400780c */ /* 0x000fe20003f24270 */
[--C-:B------:R-:W-:Y:S01]  /*2db0*/  FFMA.FTZ R63, R63, UR35, -R10.reuse ;  /* 0x000000233f3f7c23 */ /* 0x100fe2000801080a */
[----:B------:R-:W-:Y:S01]  /*2dc0*/  FSEL R64, R64, -INF , P2 ;  /* 0xff80000040407808 */ /* 0x000fe20001000000 */
[--C-:B------:R-:W-:Y:S01]  /*2dd0*/  FFMA.FTZ R66, R66, UR35, -R10.reuse ;  /* 0x0000002342427c23 */ /* 0x100fe2000801080a */
[----:B------:R-:W-:Y:S01]  /*2de0*/  FMNMX.FTZ R5, R61, R2, !PT ;  /* 0x000000023d057209 */ /* 0x000fe20007810000 */
[----:B------:R-:W1:Y:S01]  /*2df0*/  MUFU.EX2 R39, R39 ;  /* 0x0000002700277308 */ /* 0x000e620000000800 */
[----:B------:R-:W-:Y:S01]  /*2e00*/  ISETP.GT.AND P2, PT, R4, 0x58, PT ;  /* 0x000000580400780c */ /* 0x000fe20003f44270 */
[--C-:B------:R-:W-:Y:S01]  /*2e10*/  FFMA.FTZ R67, R67, UR35, -R10.reuse ;  /* 0x0000002343437c23 */ /* 0x100fe2000801080a */
[----:B------:R-:W-:Y:S01]  /*2e20*/  FSEL R65, R65, -INF , P1 ;  /* 0xff80000041417808 */ /* 0x000fe20000800000 */
[--C-:B------:R-:W-:Y:S01]  /*2e30*/  FFMA.FTZ R70, R70, UR35, -R10.reuse ;  /* 0x0000002346467c23 */ /* 0x100fe2000801080a */
[----:B------:R-:W-:Y:S01]  /*2e40*/  FMNMX.FTZ R2, R64, R5, !PT ;  /* 0x0000000540027209 */ /* 0x000fe20007810000 */
[----:B------:R-:W-:Y:S01]  /*2e50*/  FFMA.FTZ R10, R71, UR35, -R10 ;  /* 0x00000023470a7c23 */ /* 0x000fe2000801080a */
[----:B------:R-:W-:Y:S01]  /*2e60*/  ISETP.GT.AND P1, PT, R4, 0x59, PT ;  /* 0x000000590400780c */ /* 0x000fe20003f24270 */
[----:B------:R-:W-:Y:S01]  /*2e70*/  MUFU.EX2 R42, R42 ;  /* 0x0000002a002a7308 */ /* 0x000fe20000000800 */
[----:B------:R-:W-:-:S02]  /*2e80*/  FSEL R68, R68, -INF , P2 ;  /* 0xff80000044447808 */ /* 0x000fc40001000000 */
[----:B------:R-:W-:Y:S02]  /*2e90*/  FMNMX.FTZ R5, R65, R2, !PT ;  /* 0x0000000241057209 */ /* 0x000fe40007810000 */
[----:B------:R-:W-:Y:S02]  /*2ea0*/  FSEL R69, R69, -INF , P1 ;  /* 0xff80000045457808 */ /* 0x000fe40000800000 */
[----:B------:R-:W-:Y:S01]  /*2eb0*/  FMNMX.FTZ R2, R68, R5, !PT ;  /* 0x0000000544027209 */ /* 0x000fe20007810000 */
[----:B------:R-:W2:Y:S01]  /*2ec0*/  MUFU.EX2 R43, R43 ;  /* 0x0000002b002b7308 */ /* 0x000ea20000000800 */
[----:B------:R-:W-:Y:S02]  /*2ed0*/  F2FP.F16.F32.PACK_AB R189, R27, R26 ;  /* 0x0000001a1bbd723e */ /* 0x000fe400000000ff */
[----:B------:R-:W-:Y:S02]  /*2ee0*/  CS2R R26, SRZ ;  /* 0x00000000001a7805 */ /* 0x000fe4000001ff00 */
[----:B------:R-:W-:-:S02]  /*2ef0*/  FMNMX.FTZ R2, R69, R2, !PT ;  /* 0x0000000245027209 */ /* 0x000fc40007810000 */
[----:B------:R-:W-:Y:S02]  /*2f00*/  F2FP.F16.F32.PACK_AB R191, R31, R30 ;  /* 0x0000001e1fbf723e */ /* 0x000fe400000000ff */
[----:B------:R-:W-:Y:S02]  /*2f10*/  CS2R R30, SRZ ;  /* 0x00000000001e7805 */ /* 0x000fe4000001ff00 */
[----:B0-----:R-:W-:Y:S01]  /*2f20*/  F2FP.F16.F32.PACK_AB R185, R35, R34 ;  /* 0x0000002223b9723e */ /* 0x001fe200000000ff */
[----:B------:R-:W0:Y:S01]  /*2f30*/  SHFL.BFLY PT, R5, R2, 0x2, 0x1f ;  /* 0x0c401f0002057f89 */ /* 0x000e2200000e0000 */
[----:B------:R-:W-:Y:S01]  /*2f40*/  MUFU.EX2 R46, R46 ;  /* 0x0000002e002e7308 */ /* 0x000fe20000000800 */
[----:B-1----:R-:W-:-:S07]  /*2f50*/  F2FP.F16.F32.PACK_AB R187, R39, R38 ;  /* 0x0000002627bb723e */ /* 0x002fce00000000ff */
[----:B------:R-:W1:Y:S01]  /*2f60*/  MUFU.EX2 R47, R47 ;  /* 0x0000002f002f7308 */ /* 0x000e620000000800 */
[----:B--2---:R-:W-:-:S07]  /*2f70*/  F2FP.F16.F32.PACK_AB R181, R43, R42 ;  /* 0x0000002a2bb5723e */ /* 0x004fce00000000ff */
[----:B------:R-:W-:Y:S01]  /*2f80*/  MUFU.EX2 R50, R50 ;  /* 0x0000003200327308 */ /* 0x000fe20000000800 */
[----:B0-----:R-:W-:-:S07]  /*2f90*/  FMNMX.FTZ R5, R2, R5, !PT ;  /* 0x0000000502057209 */ /* 0x001fce0007810000 */
[----:B------:R-:W0:Y:S01]  /*2fa0*/  MUFU.EX2 R51, R51 ;  /* 0x0000003300337308 */ /* 0x000e220000000800 */
[----:B-1----:R-:W-:Y:S01]  /*2fb0*/  F2FP.F16.F32.PACK_AB R183, R47, R46 ;  /* 0x0000002e2fb7723e */ /* 0x002fe200000000ff */
[----:B------:R-:W1:Y:S06]  /*2fc0*/  SHFL.BFLY PT, R4, R5, 0x1, 0x1f ;  /* 0x0c201f0005047f89 */ /* 0x000e6c00000e0000 */
[----:B------:R-:W-:Y:S08]  /*2fd0*/  MUFU.EX2 R54, R54 ;  /* 0x0000003600367308 */ /* 0x000ff00000000800 */
[----:B------:R-:W2:Y:S01]  /*2fe0*/  MUFU.EX2 R55, R55 ;  /* 0x0000003700377308 */ /* 0x000ea20000000800 */
[----:B0-----:R-:W-:-:S07]  /*2ff0*/  F2FP.F16.F32.PACK_AB R177, R51, R50 ;  /* 0x0000003233b1723e */ /* 0x001fce00000000ff */
[----:B------:R-:W-:Y:S01]  /*3000*/  MUFU.EX2 R58, R58 ;  /* 0x0000003a003a7308 */ /* 0x000fe20000000800 */
[----:B-1----:R-:W-:-:S04]  /*3010*/  FMNMX.FTZ R4, R5, R4, !PT ;  /* 0x0000000405047209 */ /* 0x002fc80007810000 */
[C---:B------:R-:W-:Y:S01]  /*3020*/  FSETP.NEU.FTZ.AND P1, PT, R4.reuse, -INF , PT ;  /* 0xff8000000400780b */ /* 0x040fe20003f3d000 */
[----:B------:R-:W-:Y:S02]  /*3030*/  FMUL.FTZ R2, R4, UR35 ;  /* 0x0000002304027c20 */ /* 0x000fe40008410000 */
[----:B------:R-:W0:Y:S01]  /*3040*/  MUFU.EX2 R59, R59 ;  /* 0x0000003b003b7308 */ /* 0x000e220000000800 */
[----:B--2---:R-:W-:Y:S02]  /*3050*/  F2FP.F16.F32.PACK_AB R179, R55, R54 ;  /* 0x0000003637b3723e */ /* 0x004fe400000000ff */
[----:B------:R-:W-:Y:S02]  /*3060*/  FSEL R2, R2, RZ, P1 ;  /* 0x000000ff02027208 */ /* 0x000fe40000800000 */
[----:B------:R-:W-:-:S03]  /*3070*/  PLOP3.LUT P1, PT, PT, PT, UP0, 0x80, 0x0 ;  /* 0x000000000000781c */ /* 0x000fc60003f2f008 */
[----:B------:R-:W-:Y:S01]  /*3080*/  MUFU.EX2 R62, R62 ;  /* 0x0000003e003e7308 */ /* 0x000fe20000000800 */
[--C-:B------:R-:W-:Y:S01]  /*3090*/  FFMA.FTZ R24, R24, UR35, -R2.reuse ;  /* 0x0000002318187c23 */ /* 0x100fe20008010802 */
        /* <DEDUP_REMOVED lines=23> */
[--C-:B------:R-:W-:Y:S01]  /*3210*/  FFMA.FTZ R65, R65, UR35, -R2.reuse ;  /* 0x0000002341417c23 */ /* 0x100fe20008010802 */
[--C-:B------:R-:W-:Y:S01]  /*3220*/  FFMA.FTZ R68, R68, UR35, -R2.reuse ;  /* 0x0000002344447c23 */ /* 0x100fe20008010802 */
[----:B------:R-:W-:Y:S01]  /*3230*/  FFMA.FTZ R2, R69, UR35, -R2 ;  /* 0x0000002345027c23 */ /* 0x000fe20008010802 */
[----:B0-----:R-:W-:-:S04]  /*3240*/  F2FP.F16.F32.PACK_AB R173, R59, R58 ;  /* 0x0000003a3bad723e */ /* 0x001fc800000000ff */
[----:B------:R-:W0:Y:S01]  /*3250*/  MUFU.EX2 R29, R29 ;  /* 0x0000001d001d7308 */ /* 0x000e220000000800 */
[----:B-1----:R-:W-:Y:S01]  /*3260*/  FADD.FTZ R5, R24, R25 ;  /* 0x0000001918057221 */ /* 0x002fe20000010000 */
[----:B------:R-:W-:Y:S02]  /*3270*/  F2FP.F16.F32.PACK_AB R188, R25, R24 ;  /* 0x0000001819bc723e */ /* 0x000fe400000000ff */
[----:B------:R-:W-:-:S04]  /*3280*/  CS2R R24, SRZ ;  /* 0x0000000000187805 */ /* 0x000fc8000001ff00 */
[----:B------:R-:W1:Y:S01]  /*3290*/  MUFU.EX2 R32, R32 ;  /* 0x0000002000207308 */ /* 0x000e620000000800 */
[----:B--2---:R-:W-:-:S07]  /*32a0*/  FADD.FTZ R12, R28, R5 ;  /* 0x000000051c0c7221 */ /* 0x004fce0000010000 */
[----:B------:R-:W2:Y:S01]  /*32b0*/  MUFU.EX2 R33, R33 ;  /* 0x0000002100217308 */ /* 0x000ea20000000800 */
[C---:B0-----:R-:W-:Y:S01]  /*32c0*/  FADD.FTZ R5, R29.reuse, R12 ;  /* 0x0000000c1d057221 */ /* 0x041fe20000010000 */
[----:B------:R-:W-:Y:S01]  /*32d0*/  FADD.FTZ R12, R34, R11 ;  /* 0x0000000b220c7221 */ /* 0x000fe20000010000 */
[----:B------:R-:W-:Y:S02]  /*32e0*/  F2FP.F16.F32.PACK_AB R190, R29, R28 ;  /* 0x0000001c1dbe723e */ /* 0x000fe400000000ff */
[----:B------:R-:W-:Y:S01]  /*32f0*/  CS2R R28, SRZ ;  /* 0x00000000001c7805 */ /* 0x000fe2000001ff00 */
[----:B------:R-:W-:Y:S01]  /*3300*/  FADD.FTZ R11, R35, R12 ;  /* 0x0000000c230b7221 */ /* 0x000fe20000010000 */
[----:B------:R-:W-:Y:S01]  /*3310*/  CS2R R34, SRZ ;  /* 0x0000000000227805 */ /* 0x000fe2000001ff00 */
[----:B------:R-:W0:Y:S01]  /*3320*/  MUFU.EX2 R36, R36 ;  /* 0x0000002400247308 */ /* 0x000e220000000800 */
[----:B-1----:R-:W-:Y:S01]  /*3330*/  FADD.FTZ R0, R32, R5 ;  /* 0x0000000520007221 */ /* 0x002fe20000010000 */
[----:B------:R-:W-:-:S04]  /*3340*/  FADD.FTZ R12, R38, R11 ;  /* 0x0000000b260c7221 */ /* 0x000fc80000010000 */
[----:B------:R-:W-:Y:S01]  /*3350*/  FADD.FTZ R11, R39, R12 ;  /* 0x0000000c270b7221 */ /* 0x000fe20000010000 */
[----:B------:R-:W-:Y:S01]  /*3360*/  CS2R R38, SRZ ;  /* 0x0000000000267805 */ /* 0x000fe2000001ff00 */
[----:B------:R-:W1:Y:S01]  /*3370*/  MUFU.EX2 R37, R37 ;  /* 0x0000002500257308 */ /* 0x000e620000000800 */
[C---:B--2---:R-:W-:Y:S01]  /*3380*/  FADD.FTZ R5, R33.reuse, R0 ;  /* 0x0000000021057221 */ /* 0x044fe20000010000 */
[----:B------:R-:W-:Y:S01]  /*3390*/  FADD.FTZ R12, R42, R11 ;  /* 0x0000000b2a0c7221 */ /* 0x000fe20000010000 */
[----:B------:R-:W-:Y:S02]  /*33a0*/  F2FP.F16.F32.PACK_AB R184, R33, R32 ;  /* 0x0000002021b8723e */ /* 0x000fe400000000ff */
[----:B------:R-:W-:Y:S01]  /*33b0*/  CS2R R32, SRZ ;  /* 0x0000000000207805 */ /* 0x000fe2000001ff00 */
[----:B------:R-:W-:Y:S01]  /*33c0*/  FADD.FTZ R11, R43, R12 ;  /* 0x0000000c2b0b7221 */ /* 0x000fe20000010000 */
[----:B------:R-:W-:Y:S01]  /*33d0*/  CS2R R42, SRZ ;  /* 0x00000000002a7805 */ /* 0x000fe2000001ff00 */
[----:B------:R-:W2:Y:S01]  /*33e0*/  MUFU.EX2 R40, R40 ;  /* 0x0000002800287308 */ /* 0x000ea20000000800 */
[----:B0-----:R-:W-:Y:S01]  /*33f0*/  FADD.FTZ R0, R36, R5 ;  /* 0x0000000524007221 */ /* 0x001fe20000010000 */
[----:B------:R-:W-:-:S04]  /*3400*/  FADD.FTZ R12, R46, R11 ;  /* 0x0000000b2e0c7221 */ /* 0x000fc80000010000 */
[----:B------:R-:W-:Y:S01]  /*3410*/  FADD.FTZ R11, R47, R12 ;  /* 0x0000000c2f0b7221 */ /* 0x000fe20000010000 */
[----:B------:R-:W-:Y:S01]  /*3420*/  CS2R R46, SRZ ;  /* 0x00000000002e7805 */ /* 0x000fe2000001ff00 */
[----:B------:R-:W0:Y:S01]  /*3430*/  MUFU.EX2 R41, R41 ;  /* 0x0000002900297308 */ /* 0x000e220000000800 */
[C---:B-1----:R-:W-:Y:S01]  /*3440*/  FADD.FTZ R5, R37.reuse, R0 ;  /* 0x0000000025057221 */ /* 0x042fe20000010000 */
[----:B------:R-:W-:Y:S01]  /*3450*/  FADD.FTZ R12, R50, R11 ;  /* 0x0000000b320c7221 */ /* 0x000fe20000010000 */
[----:B------:R-:W-:Y:S02]  /*3460*/  F2FP.F16.F32.PACK_AB R186, R37, R36 ;  /* 0x0000002425ba723e */ /* 0x000fe400000000ff */
[----:B------:R-:W-:Y:S01]  /*3470*/  CS2R R36, SRZ ;  /* 0x0000000000247805 */ /* 0x000fe2000001ff00 */
[----:B------:R-:W-:Y:S01]  /*3480*/  FADD.FTZ R11, R51, R12 ;  /* 0x0000000c330b7221 */ /* 0x000fe20000010000 */
[----:B------:R-:W-:Y:S01]  /*3490*/  CS2R R50, SRZ ;  /* 0x0000000000327805 */ /* 0x000fe2000001ff00 */
[----:B------:R-:W1:Y:S01]  /*34a0*/  MUFU.EX2 R44, R44 ;  /* 0x0000002c002c7308 */ /* 0x000e620000000800 */
[----:B--2---:R-:W-:Y:S01]  /*34b0*/  FADD.FTZ R0, R40, R5 ;  /* 0x0000000528007221 */ /* 0x004fe20000010000 */
[----:B------:R-:W-:-:S04]  /*34c0*/  FADD.FTZ R12, R54, R11 ;  /* 0x0000000b360c7221 */ /* 0x000fc80000010000 */
[----:B------:R-:W-:Y:S01]  /*34d0*/  FADD.FTZ R11, R55, R12 ;  /* 0x0000000c370b7221 */ /* 0x000fe20000010000 */
[----:B------:R-:W-:Y:S01]  /*34e0*/  CS2R R54, SRZ ;  /* 0x0000000000367805 */ /* 0x000fe2000001ff00 */
        /* <DEDUP_REMOVED lines=9> */
[----:B------:R-:W-:-:S06]  /*3580*/  FADD.FTZ R12, R62, R13 ;  /* 0x0000000d3e0c7221 */ /* 0x000fcc0000010000 */
[----:B------:R-:W1:Y:S01]  /*3590*/  MUFU.EX2 R49, R49 ;  /* 0x0000003100317308 */ /* 0x000e620000000800 */
[C---:B--2---:R-:W-:Y:S01]  /*35a0*/  FADD.FTZ R5, R45.reuse, R0 ;  /* 0x000000002d057221 */ /* 0x044fe20000010000 */
[----:B------:R-:W-:Y:S02]  /*35b0*/  F2FP.F16.F32.PACK_AB R182, R45, R44 ;  /* 0x0000002c2db6723e */ /* 0x000fe400000000ff */
[----:B------:R-:W-:-:S04]  /*35c0*/  CS2R R44, SRZ ;  /* 0x00000000002c7805 */ /* 0x000fc8000001ff00 */
[----:B------:R-:W2:Y:S01]  /*35d0*/  MUFU.EX2 R52, R52 ;  /* 0x0000003400347308 */ /* 0x000ea20000000800 */
[----:B0-----:R-:W-:-:S07]  /*35e0*/  FADD.FTZ R0, R48, R5 ;  /* 0x0000000530007221 */ /* 0x001fce0000010000 */
[----:B------:R-:W0:Y:S01]  /*35f0*/  MUFU.EX2 R53, R53 ;  /* 0x0000003500357308 */ /* 0x000e220000000800 */
[C---:B-1----:R-:W-:Y:S01]  /*3600*/  FADD.FTZ R5, R49.reuse, R0 ;  /* 0x0000000031057221 */ /* 0x042fe20000010000 */
[----:B------:R-:W-:Y:S02]  /*3610*/  F2FP.F16.F32.PACK_AB R176, R49, R48 ;  /* 0x0000003031b0723e */ /* 0x000fe400000000ff */
[----:B------:R-:W-:-:S04]  /*3620*/  CS2R R48, SRZ ;  /* 0x0000000000307805 */ /* 0x000fc8000001ff00 */
[----:B------:R-:W1:Y:S01]  /*3630*/  MUFU.EX2 R56, R56 ;  /* 0x0000003800387308 */ /* 0x000e620000000800 */
[----:B--2---:R-:W-:-:S07]  /*3640*/  FADD.FTZ R0, R52, R5 ;  /* 0x0000000534007221 */ /* 0x004fce0000010000 */
[----:B------:R-:W2:Y:S01]  /*3650*/  MUFU.EX2 R57, R57 ;  /* 0x0000003900397308 */ /* 0x000ea20000000800 */
[C---:B0-----:R-:W-:Y:S01]  /*3660*/  FADD.FTZ R5, R53.reuse, R0 ;  /* 0x0000000035057221 */ /* 0x041fe20000010000 */
[----:B------:R-:W-:Y:S02]  /*3670*/  F2FP.F16.F32.PACK_AB R178, R53, R52 ;  /* 0x0000003435b2723e */ /* 0x000fe400000000ff */
[----:B------:R-:W-:-:S04]  /*3680*/  CS2R R52, SRZ ;  /* 0x0000000000347805 */ /* 0x000fc8000001ff00 */
[----:B------:R-:W0:Y:S01]  /*3690*/  MUFU.EX2 R60, R60 ;  /* 0x0000003c003c7308 */ /* 0x000e220000000800 */
[----:B-1----:R-:W-:-:S07]  /*36a0*/  FADD.FTZ R0, R56, R5 ;  /* 0x0000000538007221 */ /* 0x002fce0000010000 */
        /* <DEDUP_REMOVED lines=10> */
[----:B------:R-:W-:Y:S01]  /*3750*/  MUFU.EX2 R66, R66 ;  /* 0x0000004200427308 */ /* 0x000fe20000000800 */
[C---:B--2---:R-:W-:Y:S01]  /*3760*/  FADD.FTZ R13, R63.reuse, R12 ;  /* 0x0000000c3f0d7221 */ /* 0x044fe20000010000 */
[----:B------:R-:W-:Y:S02]  /*3770*/  F2FP.F16.F32.PACK_AB R175, R63, R62 ;  /* 0x0000003e3faf723e */ /* 0x000fe400000000ff */
[----:B------:R-:W-:-:S04]  /*3780*/  CS2R R62, SRZ ;  /* 0x00000000003e7805 */ /* 0x000fc8000001ff00 */
[----:B------:R-:W1:Y:S01]  /*3790*/  MUFU.EX2 R65, R65 ;  /* 0x0000004100417308 */ /* 0x000e620000000800 */
[----:B0-----:R-:W-:-:S07]  /*37a0*/  FADD.FTZ R0, R64, R11 ;  /* 0x0000000b40007221 */ /* 0x001fce0000010000 */
[----:B------:R-:W0:Y:S08]  /*37b0*/  MUFU.EX2 R67, R67 ;  /* 0x0000004300437308 */ /* 0x000e300000000800 */
[----:B------:R-:W2:Y:S01]  /*37c0*/  MUFU.EX2 R68, R68 ;  /* 0x0000004400447308 */ /* 0x000ea20000000800 */
[C---:B-1----:R-:W-:Y:S01]  /*37d0*/  FADD.FTZ R11, R65.reuse, R0 ;  /* 0x00000000410b7221 */ /* 0x042fe20000010000 */
[----:B------:R-:W-:-:S02]  /*37e0*/  F2FP.F16.F32.PACK_AB R168, R65, R64 ;  /* 0x0000004041a8723e */ /* 0x000fc400000000ff */
[----:B------:R-:W-:-:S04]  /*37f0*/  CS2R R64, SRZ ;  /* 0x0000000000407805 */ /* 0x000fc8000001ff00 */
[----:B------:R-:W1:Y:S01]  /*3800*/  MUFU.EX2 R70, R70 ;  /* 0x0000004600467308 */ /* 0x000e620000000800 */
[----:B0-----:R-:W-:-:S07]  /*3810*/  F2FP.F16.F32.PACK_AB R169, R67, R66 ;  /* 0x0000004243a9723e */ /* 0x001fce00000000ff */
[----:B------:R0:W3:Y:S08]  /*3820*/  MUFU.EX2 R5, R2 ;  /* 0x0000000200057308 */ /* 0x0000f00000000800 */
[----:B------:R2:W4:Y:S01]  /*3830*/  MUFU.EX2 R171, R10 ;  /* 0x0000000a00ab7308 */ /* 0x0005220000000800 */
[----:B0-----:R-:W-:-:S04]  /*3840*/  FADD.FTZ R2, R66, R13 ;  /* 0x0000000d42027221 */ /* 0x001fc80000010000 */
[----:B------:R-:W-:Y:S01]  /*3850*/  FADD.FTZ R13, R67, R2 ;  /* 0x00000002430d7221 */ /* 0x000fe20000010000 */
[----:B------:R-:W-:Y:S01]  /*3860*/  IMAD.MOV.U32 R2, RZ, RZ, 0x3f800000 ;  /* 0x3f800000ff027424 */ /* 0x000fe200078e00ff */
[----:B------:R-:W-:Y:S01]  /*3870*/  CS2R R66, SRZ ;  /* 0x0000000000427805 */ /* 0x000fe2000001ff00 */
[----:B--2---:R-:W-:Y:S01]  /*3880*/  FADD.FTZ R10, R68, R11 ;  /* 0x0000000b440a7221 */ /* 0x004fe20000010000 */
[----:B-1----:R-:W-:Y:S01]  /*3890*/  FADD.FTZ R0, R70, R13 ;  /* 0x0000000d46007221 */ /* 0x002fe20000010000 */
[C---:B---3--:R-:W-:Y:S02]  /*38a0*/  F2FP.F16.F32.PACK_AB R170, R5.reuse, R68 ;  /* 0x0000004405aa723e */ /* 0x048fe400000000ff */
[----:B------:R-:W-:Y:S01]  /*38b0*/  CS2R R68, SRZ ;  /* 0x0000000000447805 */ /* 0x000fe2000001ff00 */
[----:B------:R-:W-:Y:S01]  /*38c0*/  FADD.FTZ R10, R5, R10 ;  /* 0x0000000a050a7221 */ /* 0x000fe20000010000 */
[C---:B----4-:R-:W-:Y:S01]  /*38d0*/  FADD.FTZ R5, R171.reuse, R0 ;  /* 0x00000000ab057221 */ /* 0x050fe20000010000 */
[----:B------:R-:W-:Y:S01]  /*38e0*/  F2FP.F16.F32.PACK_AB R171, R171, R70 ;  /* 0x00000046abab723e */ /* 0x000fe200000000ff */
[----:B------:R-:W-:Y:S01]  /*38f0*/  IMAD.MOV.U32 R0, RZ, RZ, 0x3f800000 ;  /* 0x3f800000ff007424 */ /* 0x000fe200078e00ff */
        /* <DEDUP_REMOVED lines=9> */
[----:B------:R-:W-:-:S06]  /*3990*/  ULDC UR35, c[0x0][0x988] ;  /* 0x0002620000237ab9 */ /* 0x000fcc0000000800 */
.L_x_2217:
[----:B------:R-:W-:-:S04]  /*39a0*/  UISETP.NE.AND UP0, UPT, UR6, 0x1, UPT ;  /* 0x000000010600788c */ /* 0x000fc8000bf05270 */
[----:B------:R-:W-:-:S04]  /*39b0*/  USEL UR38, URZ, 0x1, UP0 ;  /* 0x000000013f267887 */ /* 0x000fc80008000000 */
[----:B------:R-:W-:Y:S01]  /*39c0*/  ULOP3.LUT UR38, UR5, UR38, URZ, 0x3c, !UPT ;  /* 0x0000002605267292 */ /* 0x000fe2000f8e3c3f */
[----:B------:R-:W-:Y:S11]  /*39d0*/  @!P0 BRA `(.L_x_2207) ;  /* 0x0000000000048947 */ /* 0x000ff60003800000 */
[----:B------:R-:W-:Y:S01]  /*39e0*/  BPT.TRAP 0x1 ;  /* 0x000000040000795c */ /* 0x000fe20000300000 */
.L_x_2207:
        /* <DEDUP_REMOVED lines=9> */
.L_x_2208:
[----:B-1----:R-:W-:Y:S05]  /*3a80*/  @P1 BRA `(.L_x_2209) ;  /* 0x0000000000081947 */ /* 0x002fea0003800000 */
[----:B------:R-:W1:Y:S02]  /*3a90*/  SYNCS.PHASECHK.TRANS64.TRYWAIT P1, [UR7+0x30830], R3 ;  /* 0x03083003ff0075a7 */ /* 0x000e640008020147 */
[----:B-1----:R-:W-:Y:S05]  /*3aa0*/  @!P1 BRA `(.L_x_2210) ;  /* 0x000000bc00089947 */ /* 0x002fea0003800000 */
.L_x_2209:
        /* <DEDUP_REMOVED lines=175> */
.L_x_2211:
[----:B------:R-:W-:Y:S01]  /*45a0*/  ULEA UR10, UR6, UR40, 0x3 ;  /* 0x00000028060a7291 */ /* 0x000fe2000f8e183f */
[----:B------:R-:W-:-:S04]  /*45b0*/  MOV R0, UR5 ;  /* 0x0000000500007c02 */ /* 0x000fc80008000f00 */
[----:B------:R-:W-:-:S04]  /*45c0*/  SHF.L.U32 R0, R0, 0x1f, RZ ;  /* 0x0000001f00007819 */ /* 0x000fc800000006ff */
[----:B------:R2:W3:Y:S01]  /*45d0*/  SYNCS.PHASECHK.TRANS64.TRYWAIT P1, [UR10+0x30850], R0 ;  /* 0x03085000ff0075a7 */ /* 0x0004e2000802014a */
[----:B------:R-:W-:Y:S05]  /*45e0*/  @!P0 BRA `(.L_x_2212) ;  /* 0x0000000000048947 */ /* 0x000fea0003800000 */
[----:B------:R-:W-:Y:S01]  /*45f0*/  BPT.TRAP 0x1 ;  /* 0x000000040000795c */ /* 0x000fe20000300000 */
.L_x_2212:
[----:B---3--:R-:W-:Y:S05]  /*4600*/  @P1 BRA `(.L_x_2213) ;  /* 0x0000000000081947 */ /* 0x008fea0003800000 */
[----:B------:R-:W3:Y:S02]  /*4610*/  SYNCS.PHASECHK.TRANS64.TRYWAIT P1, [UR10+0x30850], R0 ;  /* 0x03085000ff0075a7 */ /* 0x000ee4000802014a */
[----:B---3--:R-:W-:Y:S05]  /*4620*/  @!P1 BRA `(.L_x_2214) ;  /* 0x000000b000409947 */ /* 0x008fea0003800000 */
.L_x_2213:
        /* <DEDUP_REMOVED lines=37> */
.L_x_2215:
[----:B------:R-:W-:Y:S01]  /*4880*/  UISETP.NE.AND UP0, UPT, UR60, URZ, UPT ;  /* 0x0000003f3c00728c */ /* 0x000fe2000bf05270 */
[----:B0-2---:R-:W-:Y:S01]  /*4890*/  VIADD R0, R18, UR42 ;  /* 0x0000002a12007c36 */ /* 0x005fe20008000000 */
[----:B------:R-:W0:Y:S01]  /*48a0*/  LDC R13, c[0x0][0x2f0] ;  /* 0x0000bc00ff0d7b82 */ /* 0x000e220000000800 */
[----:B------:R-:W-:-:S03]  /*48b0*/  UIADD3 UR7, UR7, 0x30840, URZ ;  /* 0x0003084007077890 */ /* 0x000fc6000fffe03f */
[----:B------:R-:W-:Y:S02]  /*48c0*/  PLOP3.LUT P1, PT, PT, PT, UP0, 0x80, 0x0 ;  /* 0x000000000000781c */ /* 0x000fe40003f2f008 */
[----:B------:R-:W-:Y:S02]  /*48d0*/  PLOP3.LUT P2, PT, PT, PT, UP0, 0x80, 0x0 ;  /* 0x000000000000781c */ /* 0x000fe40003f4f008 */
[----:B------:R-:W2:Y:S01]  /*48e0*/  S2UR UR6, SR_CgaCtaId ;  /* 0x00000000000679c3 */ /* 0x000ea20000008800 */
[----:B------:R-:W-:-:S08]  /*48f0*/  @UP0 ULDC UR5, c[0x0][0x44c] ;  /* 0x0001130000050ab9 */ /* 0x000fd00000000800 */
[----:B------:R-:W-:Y:S01]  /*4900*/  @P1 IMAD.HI.U32 R2, R0, UR5, RZ ;  /* 0x0000000500021c27 */ /* 0x000fe2000f8e00ff */
[----:B------:R-:W-:-:S04]  /*4910*/  @UP0 ULDC UR5, c[0x0][0x450] ;  /* 0x0001140000050ab9 */ /* 0x000fc80000000800 */
[----:B------:R-:W-:Y:S01]  /*4920*/  @P2 SHF.R.U32.HI R0, RZ, UR5, R2 ;  /* 0x00000005ff002c19 */ /* 0x000fe20008011602 */
[----:B------:R-:W-:Y:S02]  /*4930*/  UMOV UR5, 0x1 ;  /* 0x0000000100057882 */ /* 0x000fe40000000000 */
[----:B------:R-:W-:Y:S02]  /*4940*/  UIMAD UR5, UR4, -0x60, UR5 ;  /* 0xffffffa0040578a4 */ /* 0x000fe4000f8e0205 */
[----:B-1----:R-:W1:Y:S04]  /*4950*/  SHFL.IDX PT, R3, R0, RZ, 0x1c1f ;  /* 0x001c1fff00037589 */ /* 0x002e6800000e0000 */
[----:B------:R-:W-:Y:S01]  /*4960*/  IMAD.U32 R2, RZ, RZ, UR5 ;  /* 0x00000005ff027e24 */ /* 0x000fe2000f8e00ff */
[----:B--2---:R-:W-:-:S03]  /*4970*/  UPRMT UR7, UR6, 0x654, UR7 ;  /* 0x0000065406077896 */ /* 0x004fc60008000007 */
[----:B------:R-:W-:-:S04]  /*4980*/  IMAD R2, R17, -0x2, R2 ;  /* 0xfffffffe11027824 */ /* 0x000fc800078e0202 */
[----:B0-----:R-:W-:Y:S02]  /*4990*/  IMAD R2, R13, UR43, R2 ;  /* 0x0000002b0d027c24 */ /* 0x001fe4000f8e0202 */
[----:B------:R-:W-:Y:S03]  /*49a0*/  SYNCS.ARRIVE.TRANS64.RED.A1T0 RZ, [UR7], RZ ;  /* 0x000000ffffff79a7 */ /* 0x000fe60008100407 */
[----:B-1----:R-:W-:-:S04]  /*49b0*/  IADD3 R4, R3, -UR34, R2 ;  /* 0x8000002203047c10 */ /* 0x002fc8000fffe002 */
[C---:B------:R-:W-:Y:S02]  /*49c0*/  ISETP.GT.AND P1, PT, R4.reuse, RZ, PT ;  /* 0x000000ff0400720c */ /* 0x040fe40003f24270 */
[----:B------:R-:W-:Y:S02]  /*49d0*/  ISETP.GT.AND P2, PT, R4, 0x1, PT ;  /* 0x000000010400780c */ /* 0x000fe40003f44270 */
[----:B------:R-:W-:Y:S02]  /*49e0*/  FSEL R13, R120, -INF , P1 ;  /* 0xff800000780d7808 */ /* 0x000fe40000800000 */
        /* <DEDUP_REMOVED lines=68> */
[----:B------:R-:W0:Y:S02]  /*4e30*/  SHFL.IDX PT, R15, R0, 0x1, 0x1c1f ;  /* 0x003c1f00000f7f89 */ /* 0x000e2400000e0000 */
[----:B------:R-:W-:-:S05]  /*4e40*/  FMNMX.FTZ R14, R165, R4, !PT ;  /* 0x00000004a50e7209 */ /* 0x000fca0007810000 */
[----:B------:R-:W1:Y:S01]  /*4e50*/  SHFL.BFLY PT, R21, R14, 0x2, 0x1f ;  /* 0x0c401f000e157f89 */ /* 0x000e6200000e0000 */
[----:B0-----:R-:W-:-:S04]  /*4e60*/  IADD3 R2, R15, -UR34, R2 ;  /* 0x800000220f027c10 */ /* 0x001fc8000fffe002 */
[C---:B------:R-:W-:Y:S02]  /*4e70*/  ISETP.GT.AND P1, PT, R2.reuse, RZ, PT ;  /* 0x000000ff0200720c */ /* 0x040fe40003f24270 */
[----:B------:R-:W-:Y:S02]  /*4e80*/  ISETP.GT.AND P2, PT, R2, 0x1, PT ;  /* 0x000000010200780c */ /* 0x000fe40003f44270 */
[----:B-1----:R-:W-:Y:S02]  /*4e90*/  FMNMX.FTZ R21, R14, R21, !PT ;  /* 0x000000150e157209 */ /* 0x002fe40007810000 */
[----:B------:R-:W-:Y:S02]  /*4ea0*/  FSEL R122, R122, -INF , P1 ;  /* 0xff8000007a7a7808 */ /* 0x000fe40000800000 */
[----:B------:R-:W-:Y:S01]  /*4eb0*/  ISETP.GT.AND P3, PT, R2, 0x8, PT ;  /* 0x000000080200780c */ /* 0x000fe20003f64270 */
[----:B------:R-:W0:Y:S01]  /*4ec0*/  SHFL.BFLY PT, R4, R21, 0x1, 0x1f ;  /* 0x0c201f0015047f89 */ /* 0x000e2200000e0000 */
[----:B------:R-:W-:-:S02]  /*4ed0*/  FSEL R123, R123, -INF , P2 ;  /* 0xff8000007b7b7808 */ /* 0x000fc40001000000 */
[----:B------:R-:W-:Y:S02]  /*4ee0*/  FMNMX.FTZ R0, R122, R11, !PT ;  /* 0x0000000b7a007209 */ /* 0x000fe40007810000 */
[----:B------:R-:W-:Y:S02]  /*4ef0*/  ISETP.GT.AND P4, PT, R2, 0x9, PT ;  /* 0x000000090200780c */ /* 0x000fe40003f84270 */
[----:B------:R-:W-:Y:S02]  /*4f00*/  FSEL R126, R126, -INF , P3 ;  /* 0xff8000007e7e7808 */ /* 0x000fe40001800000 */
[----:B------:R-:W-:Y:S02]  /*4f10*/  FMNMX.FTZ R15, R123, R0, !PT ;  /* 0x000000007b0f7209 */ /* 0x000fe40007810000 */
[----:B------:R-:W-:Y:S02]  /*4f20*/  ISETP.GT.AND P2, PT, R2, 0x10, PT ;  /* 0x000000100200780c */ /* 0x000fe40003f44270 */
[----:B------:R-:W-:-:S02]  /*4f30*/  FSEL R127, R127, -INF , P4 ;  /* 0xff8000007f7f7808 */ /* 0x000fc40002000000 */
[----:B------:R-:W-:Y:S02]  /*4f40*/  ISETP.GT.AND P3, PT, R2, 0x11, PT ;  /* 0x000000110200780c */ /* 0x000fe40003f64270 */
[----:B------:R-:W-:Y:S02]  /*4f50*/  FSEL R130, R130, -INF , P2 ;  /* 0xff80000082827808 */ /* 0x000fe40001000000 */
[C---:B------:R-:W-:Y:S02]  /*4f60*/  ISETP.GT.AND P2, PT, R2.reuse, 0x18, PT ;  /* 0x000000180200780c */ /* 0x040fe40003f44270 */
[----:B------:R-:W-:Y:S02]  /*4f70*/  FSEL R131, R131, -INF , P3 ;  /* 0xff80000083837808 */ /* 0x000fe40001800000 */
[----:B------:R-:W-:Y:S02]  /*4f80*/  ISETP.GT.AND P3, PT, R2, 0x19, PT ;  /* 0x000000190200780c */ /* 0x000fe40003f64270 */
[----:B0-----:R-:W-:-:S02]  /*4f90*/  FMNMX.FTZ R4, R21, R4, !PT ;  /* 0x0000000415047209 */ /* 0x001fc40007810000 */
[----:B------:R-:W-:Y:S02]  /*4fa0*/  FSEL R134, R134, -INF , P2 ;  /* 0xff80000086867808 */ /* 0x000fe40001000000 */
[C---:B------:R-:W-:Y:S01]  /*4fb0*/  FSETP.NEU.FTZ.AND P1, PT, R4.reuse, -INF , PT ;  /* 0xff8000000400780b */ /* 0x040fe20003f3d000 */
[----:B------:R-:W-:Y:S01]  /*4fc0*/  FMUL.FTZ R14, R4, UR35 ;  /* 0x00000023040e7c20 */ /* 0x000fe20008410000 */
[----:B------:R-:W-:Y:S02]  /*4fd0*/  ISETP.GT.AND P2, PT, R2, 0x20, PT ;  /* 0x000000200200780c */ /* 0x000fe40003f44270 */
[----:B------:R-:W-:Y:S02]  /*4fe0*/  FSEL R135, R135, -INF , P3 ;  /* 0xff80000087877808 */ /* 0x000fe40001800000 */
[----:B------:R-:W-:Y:S02]  /*4ff0*/  FSEL R0, R14, RZ, P1 ;  /* 0x000000ff0e007208 */ /* 0x000fe40000800000 */
[----:B------:R-:W-:-:S02]  /*5000*/  FMNMX.FTZ R14, R126, R15, !PT ;  /* 0x0000000f7e0e7209 */ /* 0x000fc40007810000 */
[----:B------:R-:W-:Y:S01]  /*5010*/  ISETP.GT.AND P3, PT, R2, 0x21, PT ;  /* 0x000000210200780c */ /* 0x000fe20003f64270 */
[--C-:B------:R-:W-:Y:S01]  /*5020*/  FFMA.FTZ R190, R3, UR35, -R0.reuse ;  /* 0x0000002303be7c23 */ /* 0x100fe20008010800 */
[----:B------:R-:W-:Y:S01]  /*5030*/  FMNMX.FTZ R15, R127, R14, !PT ;  /* 0x0000000e7f0f7209 */ /* 0x000fe20007810000 */
[--C-:B------:R-:W-:Y:S01]  /*5040*/  FFMA.FTZ R188, R121, UR35, -R0.reuse ;  /* 0x0000002379bc7c23 */ /* 0x100fe20008010800 */
[----:B------:R-:W-:Y:S01]  /*5050*/  FSEL R138, R138, -INF , P2 ;  /* 0xff8000008a8a7808 */ /* 0x000fe20001000000 */
[--C-:B------:R-:W-:Y:S01]  /*5060*/  FFMA.FTZ R21, R129, UR35, -R0.reuse ;  /* 0x0000002381157c23 */ /* 0x100fe20008010800 */
[----:B------:R-:W-:Y:S01]  /*5070*/  FMNMX.FTZ R14, R130, R15, !PT ;  /* 0x0000000f820e7209 */ /* 0x000fe20007810000 */
[--C-:B------:R-:W-:Y:S01]  /*5080*/  FFMA.FTZ R121, R133, UR35, -R0.reuse ;  /* 0x0000002385797c23 */ /* 0x100fe20008010800 */
        /* <DEDUP_REMOVED lines=39> */
[----:B------:R-:W-:Y:S01]  /*5300*/  FFMA.FTZ R153, R165, UR35, -R0 ;  /* 0x00000023a5997c23 */ /* 0x000fe20008010800 */
[----:B------:R-:W-:Y:S01]  /*5310*/  FMNMX.FTZ R3, R147, R14, !PT ;  /* 0x0000000e93037209 */ /* 0x000fe20007810000 */
[----:B------:R-:W-:Y:S01]  /*5320*/  MUFU.EX2 R13, R13 ;  /* 0x0000000d000d7308 */ /* 0x000fe20000000800 */
[----:B------:R-:W-:-:S02]  /*5330*/  ISETP.GT.AND P2, PT, R2, 0x40, PT ;  /* 0x000000400200780c */ /* 0x000fc40003f44270 */
[----:B------:R-:W-:Y:S02]  /*5340*/  FSEL R151, R151, -INF , P3 ;  /* 0xff80000097977808 */ /* 0x000fe40001800000 */
[----:B------:R-:W-:Y:S02]  /*5350*/  FMNMX.FTZ R14, R150, R3, !PT ;  /* 0x00000003960e7209 */ /* 0x000fe40007810000 */
[----:B------:R-:W-:Y:S01]  /*5360*/  ISETP.GT.AND P3, PT, R2, 0x41, PT ;  /* 0x000000410200780c */ /* 0x000fe20003f64270 */
[----:B------:R-:W-:Y:S01]  /*5370*/  MUFU.EX2 R188, R188 ;  /* 0x000000bc00bc7308 */ /* 0x000fe20000000800 */
[----:B------:R-:W-:Y:S02]  /*5380*/  FSEL R154, R154, -INF , P2 ;  /* 0xff8000009a9a7808 */ /* 0x000fe40001000000 */
[----:B------:R-:W-:Y:S02]  /*5390*/  FMNMX.FTZ R3, R151, R14, !PT ;  /* 0x0000000e97037209 */ /* 0x000fe40007810000 */
[----:B------:R-:W-:-:S02]  /*53a0*/  ISETP.GT.AND P2, PT, R2, 0x48, PT ;  /* 0x000000480200780c */ /* 0x000fc40003f44270 */
[----:B------:R-:W-:Y:S01]  /*53b0*/  FSEL R155, R155, -INF , P3 ;  /* 0xff8000009b9b7808 */ /* 0x000fe20001800000 */
[----:B------:R-:W-:Y:S01]  /*53c0*/  MUFU.EX2 R190, R190 ;  /* 0x000000be00be7308 */ /* 0x000fe20000000800 */
[----:B------:R-:W-:Y:S02]  /*53d0*/  FMNMX.FTZ R14, R154, R3, !PT ;  /* 0x000000039a0e7209 */ /* 0x000fe40007810000 */
[----:B------:R-:W-:Y:S02]  /*53e0*/  ISETP.GT.AND P3, PT, R2, 0x49, PT ;  /* 0x000000490200780c */ /* 0x000fe40003f64270 */
[----:B------:R-:W-:Y:S02]  /*53f0*/  FSEL R158, R158, -INF , P2 ;  /* 0xff8000009e9e7808 */ /* 0x000fe40001000000 */
        /* <DEDUP_REMOVED lines=17> */
[----:B------:R-:W-:-:S02]  /*5510*/  FSEL R167, R167, -INF , P3 ;  /* 0xff800000a7a77808 */ /* 0x000fc40001800000 */
[----:B------:R-:W-:-:S04]  /*5520*/  FMNMX.FTZ R2, R166, R3, !PT ;  /* 0x00000003a6027209 */ /* 0x000fc80007810000 */
[----:B------:R-:W-:Y:S01]  /*5530*/  FMNMX.FTZ R2, R167, R2, !PT ;  /* 0x00000002a7027209 */ /* 0x000fe20007810000 */
[----:B------:R-:W-:Y:S04]  /*5540*/  MUFU.EX2 R121, R121 ;  /* 0x0000007900797308 */ /* 0x000fe80000000800 */
[----:B------:R-:W0:Y:S04]  /*5550*/  SHFL.BFLY PT, R3, R2, 0x2, 0x1f ;  /* 0x0c401f0002037f89 */ /* 0x000e2800000e0000 */
        /* <DEDUP_REMOVED lines=9> */
[----:B0-----:R-:W-:-:S04]  /*55f0*/  FMNMX.FTZ R3, R14, R3, !PT ;  /* 0x000000030e037209 */ /* 0x001fc80007810000 */
[C---:B------:R-:W-:Y:S01]  /*5600*/  FSETP.NEU.FTZ.AND P2, PT, R3.reuse, -INF , PT ;  /* 0xff8000000300780b */ /* 0x040fe20003f5d000 */
[C---:B------:R-:W-:Y:S02]  /*5610*/  FMUL.FTZ R14, R3.reuse, UR35 ;  /* 0x00000023030e7c20 */ /* 0x040fe40008410000 */
[----:B------:R-:W-:Y:S01]  /*5620*/  MUFU.EX2 R137, R137 ;  /* 0x0000008900897308 */ /* 0x000fe20000000800 */
[----:B------:R-:W-:Y:S02]  /*5630*/  FSEL R0, R3, RZ, P2 ;  /* 0x000000ff03007208 */ /* 0x000fe40001000000 */
[----:B------:R-:W-:-:S03]  /*5640*/  FSEL R14, R14, RZ, P2 ;  /* 0x000000ff0e0e7208 */ /* 0x000fc60001000000 */
[----:B------:R-:W-:Y:S02]  /*5650*/  FADD.FTZ R2, -R0, R11 ;  /* 0x0000000b00027221 */ /* 0x000fe40000010100 */
[--C-:B------:R-:W-:Y:S01]  /*5660*/  FFMA.FTZ R20, R123, UR35, -R14.reuse ;  /* 0x000000237b147c23 */ /* 0x100fe2000801080e */
[----:B------:R-:W-:Y:S01]  /*5670*/  FSEL R123, R4, RZ, P1 ;  /* 0x000000ff047b7208 */ /* 0x000fe20000800000 */
[--C-:B------:R-:W-:Y:S01]  /*5680*/  FFMA.FTZ R189, R122, UR35, -R14.reuse ;  /* 0x000000237abd7c23 */ /* 0x100fe2000801080e */
[----:B------:R-:W-:Y:S01]  /*5690*/  FMUL.FTZ R2, R2, UR35 ;  /* 0x0000002302027c20 */ /* 0x000fe20008410000 */
        /* <DEDUP_REMOVED lines=24> */
[----:B------:R-:W-:-:S03]  /*5820*/  FFMA.FTZ R166, R166, UR35, -R14 ;  /* 0x00000023a6a67c23 */ /* 0x000fc6000801080e */
[----:B------:R-:W1:Y:S01]  /*5830*/  MUFU.EX2 R2, R2 ;  /* 0x0000000200027308 */ /* 0x000e620000000800 */
[----:B0-----:R-:W-:-:S04]  /*5840*/  FFMA.FTZ R11, R0, R10, R13 ;  /* 0x0000000a000b7223 */ /* 0x001fc8000001000d */
[----:B------:R-:W-:-:S03]  /*5850*/  FADD.FTZ R11, R188, R11 ;  /* 0x0000000bbc0b7221 */ /* 0x000fc60000010000 */
[----:B------:R-:W0:Y:S01]  /*5860*/  MUFU.EX2 R191, R191 ;  /* 0x000000bf00bf7308 */ /* 0x000e220000000800 */
[----:B------:R-:W-:-:S04]  /*5870*/  FADD.FTZ R132, R190, R11 ;  /* 0x0000000bbe847221 */ /* 0x000fc80000010000 */
[----:B------:R-:W-:-:S03]  /*5880*/  FADD.FTZ R11, R15, R132 ;  /* 0x000000840f0b7221 */ /* 0x000fc60000010000 */
[----:B------:R-:W2:Y:S01]  /*5890*/  MUFU.EX2 R120, R120 ;  /* 0x0000007800787308 */ /* 0x000ea20000000800 */
[----:B-1----:R-:W-:Y:S01]  /*58a0*/  FFMA.FTZ R5, R2, R5, R189 ;  /* 0x0000000502057223 */ /* 0x002fe200000100bd */
[----:B------:R-:W-:-:S03]  /*58b0*/  FADD.FTZ R132, R184, R11 ;  /* 0x0000000bb8847221 */ /* 0x000fc60000010000 */
[----:B------:R-:W-:Y:S01]  /*58c0*/  FADD.FTZ R10, R20, R5 ;  /* 0x00000005140a7221 */ /* 0x000fe20000010000 */
[----:B------:R-:W-:Y:S01]  /*58d0*/  FADD.FTZ R11, R21, R132 ;  /* 0x00000084150b7221 */ /* 0x000fe20000010000 */
[----:B------:R-:W-:Y:S01]  /*58e0*/  FFMA.FTZ R132, R155, UR35, -R14 ;  /* 0x000000239b847c23 */ /* 0x000fe2000801080e */
[----:B------:R-:W1:Y:S01]  /*58f0*/  MUFU.EX2 R185, R185 ;  /* 0x000000b900b97308 */ /* 0x000e620000000800 */
[----:B0-----:R-:W-:Y:S01]  /*5900*/  FADD.FTZ R5, R191, R10 ;  /* 0x0000000abf057221 */ /* 0x001fe20000010000 */
[----:B------:R-:W-:Y:S01]  /*5910*/  FADD.FTZ R134, R186, R11 ;  /* 0x0000000bba867221 */ /* 0x000fe20000010000 */
[----:B------:R-:W-:-:S03]  /*5920*/  FFMA.FTZ R14, R167, UR35, -R14 ;  /* 0x00000023a70e7c23 */ /* 0x000fc6000801080e */
[----:B------:R-:W-:Y:S02]  /*5930*/  FADD.FTZ R11, R121, R134 ;  /* 0x00000086790b7221 */ /* 0x000fe40000010000 */
[----:B------:R-:W0:Y:S01]  /*5940*/  MUFU.EX2 R122, R122 ;  /* 0x0000007a007a7308 */ /* 0x000e220000000800 */
[----:B--2---:R-:W-:Y:S01]  /*5950*/  FADD.FTZ R10, R120, R5 ;  /* 0x00000005780a7221 */ /* 0x004fe20000010000 */
[----:B------:R-:W-:-:S04]  /*5960*/  FADD.FTZ R134, R180, R11 ;  /* 0x0000000bb4867221 */ /* 0x000fc80000010000 */
[----:B------:R-:W-:Y:S02]  /*5970*/  FADD.FTZ R11, R125, R134 ;  /* 0x000000867d0b7221 */ /* 0x000fe40000010000 */
[----:B------:R-:W2:Y:S01]  /*5980*/  MUFU.EX2 R187, R187 ;  /* 0x000000bb00bb7308 */ /* 0x000ea20000000800 */
[----:B-1----:R-:W-:Y:S01]  /*5990*/  FADD.FTZ R5, R185, R10 ;  /* 0x0000000ab9057221 */ /* 0x002fe20000010000 */
[----:B------:R-:W-:-:S04]  /*59a0*/  FADD.FTZ R134, R182, R11 ;  /* 0x0000000bb6867221 */ /* 0x000fc80000010000 */
[----:B------:R-:W-:Y:S02]  /*59b0*/  FADD.FTZ R11, R129, R134 ;  /* 0x00000086810b7221 */ /* 0x000fe40000010000 */
[----:B------:R-:W1:Y:S01]  /*59c0*/  MUFU.EX2 R124, R124 ;  /* 0x0000007c007c7308 */ /* 0x000e620000000800 */
[----:B0-----:R-:W-:Y:S01]  /*59d0*/  FADD.FTZ R10, R122, R5 ;  /* 0x000000057a0a7221 */ /* 0x001fe20000010000 */
[----:B------:R-:W-:-:S04]  /*59e0*/  FADD.FTZ R134, R176, R11 ;  /* 0x0000000bb0867221 */ /* 0x000fc80000010000 */
[----:B------:R-:W-:Y:S02]  /*59f0*/  FADD.FTZ R11, R133, R134 ;  /* 0x00000086850b7221 */ /* 0x000fe40000010000 */
[----:B------:R-:W0:Y:S01]  /*5a00*/  MUFU.EX2 R181, R181 ;  /* 0x000000b500b57308 */ /* 0x000e220000000800 */
[----:B--2---:R-:W-:Y:S01]  /*5a10*/  FADD.FTZ R5, R187, R10 ;  /* 0x0000000abb057221 */ /* 0x004fe20000010000 */
[----:B------:R-:W-:-:S04]  /*5a20*/  FADD.FTZ R134, R178, R11 ;  /* 0x0000000bb2867221 */ /* 0x000fc80000010000 */
[----:B------:R-:W-:Y:S02]  /*5a30*/  FADD.FTZ R11, R137, R134 ;  /* 0x00000086890b7221 */ /* 0x000fe40000010000 */
        /* <DEDUP_REMOVED lines=45> */
[----:B0-----:R-:W-:Y:S01]  /*5d10*/  FADD.FTZ R5, R171, R10 ;  /* 0x0000000aab057221 */ /* 0x001fe20000010000 */
[----:B--2---:R-:W-:-:S03]  /*5d20*/  FADD.FTZ R10, R153, R134 ;  /* 0x00000086990a7221 */ /* 0x004fc60000010000 */
[----:B-1----:R-:W-:Y:S01]  /*5d30*/  FADD.FTZ R5, R14, R5 ;  /* 0x000000050e057221 */ /* 0x002fe20000010000 */
[----:B------:R-:W-:Y:S06]  /*5d40*/  @!P0 BRA `(.L_x_2216) ;  /* 0x0000000000048947 */ /* 0x000fec0003800000 */
[----:B------:R-:W-:Y:S01]  /*5d50*/  BPT.TRAP 0x1 ;  /* 0x000000040000795c */ /* 0x000fe20000300000 */
.L_x_2216:
[----:B------:R-:W0:Y:S01]  /*5d60*/  S2UR UR5, SR_CgaCtaId ;  /* 0x00000000000579c3 */ /* 0x000e220000008800 */
[----:B------:R-:W-:Y:S01]  /*5d70*/  UISETP.GT.AND UP0, UPT, UR4, UR11, UPT ;  /* 0x0000000b0400728c */ /* 0x000fe2000bf04270 */
[----:B------:R-:W-:Y:S01]  /*5d80*/  F2FP.F16.F32.PACK_AB R183, R12, R183 ;  /* 0x000000b70cb7723e */ /* 0x000fe200000000ff */
[----:B------:R-:W-:Y:S01]  /*5d90*/  UIADD3 UR10, UR10, 0x30860, URZ ;  /* 0x000308600a0a7890 */ /* 0x000fe2000fffe03f */
[----:B------:R-:W-:Y:S01]  /*5da0*/  F2FP.F16.F32.PACK_AB R188, R188, R13 ;  /* 0x0000000dbcbc723e */ /* 0x000fe200000000ff */
[----:B------:R-:W-:Y:S01]  /*5db0*/  UIADD3 UR4, UR4, -0x1, URZ ;  /* 0xffffffff04047890 */ /* 0x000fe2000fffe03f */
[----:B------:R-:W-:Y:S01]  /*5dc0*/  F2FP.F16.F32.PACK_AB R189, R20, R189 ;  /* 0x000000bd14bd723e */ /* 0x000fe200000000ff */
[----:B------:R-:W-:Y:S01]  /*5dd0*/  UMOV UR6, UR39 ;  /* 0x0000002700067c82 */ /* 0x000fe20008000000 */
[----:B------:R-:W-:Y:S01]  /*5de0*/  PLOP3.LUT P1, PT, PT, PT, UP0, 0x80, 0x0 ;  /* 0x000000000000781c */ /* 0x000fe20003f2f008 */
        /* <DEDUP_REMOVED lines=8> */
[----:B------:R-:W-:Y:S01]  /*5e70*/  F2FP.F16.F32.PACK_AB R180, R125, R180 ;  /* 0x000000b47db4723e */ /* 0x000fe200000000ff */
[----:B0-----:R-:W-:Y:S01]  /*5e80*/  UPRMT UR10, UR5, 0x654, UR10 ;  /* 0x00000654050a7896 */ /* 0x001fe2000800000a */
[----:B------:R-:W-:-:S02]  /*5e90*/  F2FP.F16.F32.PACK_AB R181, R126, R181 ;  /* 0x000000b57eb5723e */ /* 0x000fc400000000ff */
[----:B------:R-:W-:Y:S01]  /*5ea0*/  UMOV UR5, UR38 ;  /* 0x0000002600057c82 */ /* 0x000fe20008000000 */
[----:B------:R-:W-:Y:S02]  /*5eb0*/  F2FP.F16.F32.PACK_AB R182, R129, R182 ;  /* 0x000000b681b6723e */ /* 0x000fe400000000ff */
[----:B------:R-:W-:Y:S02]  /*5ec0*/  F2FP.F16.F32.PACK_AB R176, R133, R176 ;  /* 0x000000b085b0723e */ /* 0x000fe400000000ff */
[----:B------:R-:W-:Y:S01]  /*5ed0*/  F2FP.F16.F32.PACK_AB R177, R128, R177 ;  /* 0x000000b180b1723e */ /* 0x000fe200000000ff */
[----:B------:R-:W-:Y:S01]  /*5ee0*/  SYNCS.ARRIVE.TRANS64.RED.A1T0 RZ, [UR10], RZ ;  /* 0x000000ffffff79a7 */ /* 0x000fe2000810040a */
        /* <DEDUP_REMOVED lines=10> */
[----:B------:R-:W-:Y:S06]  /*5f90*/  @P1 BRA `(.L_x_2217) ;  /* 0xffffffd800801947 */ /* 0x000fec000383ffff */
.L_x_2206:
[----:B------:R-:W-:-:S13]  /*5fa0*/  ISETP.LE.AND P1, PT, RZ, UR4, PT ;  /* 0x00000004ff007c0c */ /* 0x000fda000bf23270 */
[----:B------:R-:W-:Y:S05]  /*5fb0*/  @!P1 BRA `(.L_x_2218) ;  /* 0x0000001c00b89947 */ /* 0x000fea0003800000 */
[----:B------:R-:W-:Y:S01]  /*5fc0*/  IMAD.MOV.U32 R12, RZ, RZ, R3 ;  /* 0x000000ffff0c7224 */ /* 0x000fe200078e0003 */
[----:B------:R-:W-:Y:S01]  /*5fd0*/  UMOV UR5, UR38 ;  /* 0x0000002600057c82 */ /* 0x000fe20008000000 */
[----:B------:R-:W-:Y:S01]  /*5fe0*/  IMAD.MOV.U32 R11, RZ, RZ, R4 ;  /* 0x000000ffff0b7224 */ /* 0x000fe200078e0004 */
[----:B------:R-:W-:Y:S01]  /*5ff0*/  UMOV UR6, UR39 ;  /* 0x0000002700067c82 */ /* 0x000fe20008000000 */
[----:B------:R-:W-:-:S05]  /*6000*/  ULDC UR11, c[0x0][0x988] ;  /* 0x00026200000b7ab9 */ /* 0x000fca0000000800 */
.L_x_2229:
        /* <DEDUP_REMOVED lines=8> */
.L_x_2219:
[----:B------:R-:W-:Y:S01]  /*6090*/  ULEA UR7, UR39, UR40, 0x3 ;  /* 0x0000002827077291 */ /* 0x000fe2000f8e183f */
[----:B------:R-:W-:-:S05]  /*60a0*/  IMAD.U32 R3, RZ, RZ, UR38 ;  /* 0x00000026ff037e24 */ /* 0x000fca000f8e00ff */
[----:B------:R-:W-:-:S04]  /*60b0*/  SHF.L.U32 R3, R3, 0x1f, RZ ;  /* 0x0000001f03037819 */ /* 0x000fc800000006ff */
[----:B------:R0:W1:Y:S01]  /*60c0*/  SYNCS.PHASECHK.TRANS64.TRYWAIT P1, [UR7+0x30830], R3 ;  /* 0x03083003ff0075a7 */ /* 0x0000620008020147 */
[----:B------:R-:W-:Y:S05]  /*60d0*/  @!P0 BRA `(.L_x_2220) ;  /* 0x0000000000048947 */ /* 0x000fea0003800000 */
[----:B------:R-:W-:Y:S01]  /*60e0*/  BPT.TRAP 0x1 ;  /* 0x000000040000795c */ /* 0x000fe20000300000 */
.L_x_2220:
[----:B-1----:R-:W-:Y:S05]  /*60f0*/  @P1 BRA `(.L_x_2221) ;  /* 0x0000000000081947 */ /* 0x002fea0003800000 */
[----:B------:R-:W1:Y:S02]  /*6100*/  SYNCS.PHASECHK.TRANS64.TRYWAIT P1, [UR7+0x30830], R3 ;  /* 0x03083003ff0075a7 */ /* 0x000e640008020147 */
[----:B-1----:R-:W-:Y:S05]  /*6110*/  @!P1 BRA `(.L_x_2222) ;  /* 0x00000094009c9947 */ /* 0x002fea0003800000 */
.L_x_2221:
        /* <DEDUP_REMOVED lines=175> */
.L_x_2223:
[----:B------:R-:W-:Y:S01]  /*6c10*/  ULEA UR14, UR6, UR40, 0x3 ;  /* 0x00000028060e7291 */ /* 0x000fe2000f8e183f */
[----:B------:R-:W-:-:S05]  /*6c20*/  IMAD.U32 R0, RZ, RZ, UR5 ;  /* 0x00000005ff007e24 */ /* 0x000fca000f8e00ff */
[----:B------:R-:W-:-:S04]  /*6c30*/  SHF.L.U32 R0, R0, 0x1f, RZ ;  /* 0x0000001f00007819 */ /* 0x000fc800000006ff */
[----:B------:R2:W3:Y:S01]  /*6c40*/  SYNCS.PHASECHK.TRANS64.TRYWAIT P1, [UR14+0x30850], R0 ;  /* 0x03085000ff0075a7 */ /* 0x0004e2000802014e */
[----:B------:R-:W-:Y:S05]  /*6c50*/  @!P0 BRA `(.L_x_2224) ;  /* 0x0000000000048947 */ /* 0x000fea0003800000 */
[----:B------:R-:W-:Y:S01]  /*6c60*/  BPT.TRAP 0x1 ;  /* 0x000000040000795c */ /* 0x000fe20000300000 */
.L_x_2224:
[----:B---3--:R-:W-:Y:S05]  /*6c70*/  @P1 BRA `(.L_x_2225) ;  /* 0x0000000000081947 */ /* 0x008fea0003800000 */
[----:B------:R-:W3:Y:S02]  /*6c80*/  SYNCS.PHASECHK.TRANS64.TRYWAIT P1, [UR14+0x30850], R0 ;  /* 0x03085000ff0075a7 */ /* 0x000ee4000802014e */
[----:B---3--:R-:W-:Y:S05]  /*6c90*/  @!P1 BRA `(.L_x_2226) ;  /* 0x0000008800d49947 */ /* 0x008fea0003800000 */
.L_x_2225:
        /* <DEDUP_REMOVED lines=37> */
.L_x_2227:
[----:B0-2---:R-:W-:Y:S01]  /*6ef0*/  FMNMX.FTZ R0, R120, R11, !PT ;  /* 0x0000000b78007209 */ /* 0x005fe20007810000 */
[----:B------:R-:W-:Y:S01]  /*6f00*/  UMOV UR35, UR11 ;  /* 0x0000000b00237c82 */ /* 0x000fe20008000000 */
[----:B------:R-:W-:Y:S01]  /*6f10*/  FMNMX.FTZ R2, R122, R12, !PT ;  /* 0x0000000c7a027209 */ /* 0x000fe20007810000 */
[----:B------:R-:W0:Y:S01]  /*6f20*/  S2UR UR6, SR_CgaCtaId ;  /* 0x00000000000679c3 */ /* 0x000e220000008800 */
[----:B-1----:R-:W-:Y:S01]  /*6f30*/  FMNMX.FTZ R3, R121, R0, !PT ;  /* 0x0000000079037209 */ /* 0x002fe20007810000 */
[----:B------:R-:W-:Y:S01]  /*6f40*/  ULEA UR5, UR10, UR40, 0x3 ;  /* 0x000000280a057291 */ /* 0x000fe2000f8e183f */
[----:B------:R-:W-:Y:S02]  /*6f50*/  FMNMX.FTZ R13, R123, R2, !PT ;  /* 0x000000027b0d7209 */ /* 0x000fe40007810000 */
[----:B------:R-:W-:Y:S01]  /*6f60*/  FMNMX.FTZ R0, R124, R3, !PT ;  /* 0x000000037c007209 */ /* 0x000fe20007810000 */
[----:B------:R-:W-:Y:S01]  /*6f70*/  UIADD3 UR5, UR5, 0x30840, URZ ;  /* 0x0003084005057890 */ /* 0x000fe2000fffe03f */
        /* <DEDUP_REMOVED lines=8> */
[----:B------:R-:W-:Y:S01]  /*7000*/  FMNMX.FTZ R2, R134, R13, !PT ;  /* 0x0000000d86027209 */ /* 0x000fe20007810000 */
[----:B0-----:R-:W-:Y:S01]  /*7010*/  UPRMT UR5, UR6, 0x654, UR5 ;  /* 0x0000065406057896 */ /* 0x001fe20008000005 */
[----:B------:R-:W-:Y:S02]  /*7020*/  FMNMX.FTZ R3, R133, R0, !PT ;  /* 0x0000000085037209 */ /* 0x000fe40007810000 */
[----:B------:R-:W-:Y:S02]  /*7030*/  FMNMX.FTZ R13, R135, R2, !PT ;  /* 0x00000002870d7209 */ /* 0x000fe40007810000 */
[----:B------:R-:W-:Y:S02]  /*7040*/  FMNMX.FTZ R0, R136, R3, !PT ;  /* 0x0000000388007209 */ /* 0x000fe40007810000 */
[----:B------:R-:W-:-:S02]  /*7050*/  FMNMX.FTZ R2, R138, R13, !PT ;  /* 0x0000000d8a027209 */ /* 0x000fc40007810000 */
[----:B------:R-:W-:Y:S01]  /*7060*/  FMNMX.FTZ R3, R137, R0, !PT ;  /* 0x0000000089037209 */ /* 0x000fe20007810000 */
[----:B------:R-:W-:Y:S01]  /*7070*/  SYNCS.ARRIVE.TRANS64.RED.A1T0 RZ, [UR5], RZ ;  /* 0x000000ffffff79a7 */ /* 0x000fe20008100405 */
        /* <DEDUP_REMOVED lines=68> */
[----:B------:R-:W1:Y:S03]  /*74c0*/  MUFU.EX2 R11, R11 ;  /* 0x0000000b000b7308 */ /* 0x000e660000000800 */
[--C-:B------:R-:W-:Y:S01]  /*74d0*/  FFMA.FTZ R189, R122, UR35, -R12.reuse ;  /* 0x000000237abd7c23 */ /* 0x100fe2000801080c */
[--C-:B0-----:R-:W-:Y:S01]  /*74e0*/  FFMA.FTZ R14, R123, UR35, -R12.reuse ;  /* 0x000000237b0e7c23 */ /* 0x101fe2000801080c */
        /* <DEDUP_REMOVED lines=23> */
[----:B------:R-:W-:-:S04]  /*7660*/  FFMA.FTZ R166, R166, UR35, -R12 ;  /* 0x00000023a6a67c23 */ /* 0x000fc8000801080c */
[----:B------:R-:W2:Y:S01]  /*7670*/  MUFU.EX2 R14, R14 ;  /* 0x0000000e000e7308 */ /* 0x000ea20000000800 */
[----:B0-----:R-:W-:-:S07]  /*7680*/  FFMA.FTZ R5, R2, R5, R189 ;  /* 0x0000000502057223 */ /* 0x001fce00000100bd */
        /* <DEDUP_REMOVED lines=94> */
.L_x_2228:
[----:B------:R-:W0:Y:S01]  /*7c70*/  S2UR UR5, SR_CgaCtaId ;  /* 0x00000000000579c3 */ /* 0x000e220000008800 */
[----:B------:R-:W-:Y:S01]  /*7c80*/  UIADD3 UR14, UR14, 0x30860, URZ ;  /* 0x000308600e0e7890 */ /* 0x000fe2000fffe03f */
[----:B------:R-:W-:Y:S01]  /*7c90*/  ISETP.LT.AND P1, PT, RZ, UR4, PT ;  /* 0x00000004ff007c0c */ /* 0x000fe2000bf21270 */
[----:B------:R-:W-:Y:S01]  /*7ca0*/  UIADD3 UR4, UR4, -0x1, URZ ;  /* 0xffffffff04047890 */ /* 0x000fe2000fffe03f */
[----:B------:R-:W-:Y:S01]  /*7cb0*/  F2FP.F16.F32.PACK_AB R188, R188, R11 ;  /* 0x0000000bbcbc723e */ /* 0x000fe200000000ff */
[----:B------:R-:W-:Y:S01]  /*7cc0*/  UMOV UR6, UR39 ;  /* 0x0000002700067c82 */ /* 0x000fe20008000000 */
[----:B------:R-:W-:Y:S01]  /*7cd0*/  F2FP.F16.F32.PACK_AB R171, R12, R171 ;  /* 0x000000ab0cab723e */ /* 0x000fe200000000ff */
[----:B------:R-:W-:Y:S01]  /*7ce0*/  IMAD.MOV.U32 R11, RZ, RZ, R4 ;  /* 0x000000ffff0b7224 */ /* 0x000fe200078e0004 */
        /* <DEDUP_REMOVED lines=25> */
[----:B------:R-:W-:Y:S01]  /*7e80*/  MOV R12, R3 ;  /* 0x00000003000c7202 */ /* 0x000fe20000000f00 */
[----:B------:R-:W-:Y:S06]  /*7e90*/  @P1 BRA `(.L_x_2229) ;  /* 0xffffffe0005c1947 */ /* 0x000fec000383ffff */
.L_x_2218:
        /* <DEDUP_REMOVED lines=99> */
.L_x_2230:
[----:B------:R-:W-:Y:S01]  /*84d0*/  ULEA UR5, UR39, UR40, 0x3 ;  /* 0x0000002827057291 */ /* 0x000fe2000f8e183f */
[----:B------:R-:W-:-:S05]  /*84e0*/  IMAD.U32 R0, RZ, RZ, UR38 ;  /* 0x00000026ff007e24 */ /* 0x000fca000f8e00ff */
[----:B------:R-:W-:-:S04]  /*84f0*/  SHF.L.U32 R0, R0, 0x1f, RZ ;  /* 0x0000001f00007819 */ /* 0x000fc800000006ff */
[----:B------:R0:W1:Y:S01]  /*8500*/  SYNCS.PHASECHK.TRANS64.TRYWAIT P1, [UR5+0x30850], R0 ;  /* 0x03085000ff0075a7 */ /* 0x0000620008020145 */
[----:B------:R-:W-:Y:S05]  /*8510*/  @!P0 BRA `(.L_x_2231) ;  /* 0x0000000000048947 */ /* 0x000fea0003800000 */
[----:B------:R-:W-:Y:S01]  /*8520*/  BPT.TRAP 0x1 ;  /* 0x000000040000795c */ /* 0x000fe20000300000 */
.L_x_2231:
[----:B-1----:R-:W-:Y:S05]  /*8530*/  @P1 BRA `(.L_x_2232) ;  /* 0x0000000000081947 */ /* 0x002fea0003800000 */
[----:B------:R-:W1:Y:S02]  /*8540*/  SYNCS.PHASECHK.TRANS64.TRYWAIT P1, [UR5+0x30850], R0 ;  /* 0x03085000ff0075a7 */ /* 0x000e640008020145 */
[----:B-1----:R-:W-:Y:S05]  /*8550*/  @!P1 BRA `(.L_x_2233) ;  /* 0x0000007000bc9947 */ /* 0x002fea0003800000 */
.L_x_2232:
        /* <DEDUP_REMOVED lines=64> */
.L_x_2234:
[----:B------:R-:W0:Y:S01]  /*8960*/  S2UR UR7, SR_CgaCtaId ;  /* 0x00000000000779c3 */ /* 0x000e220000008800 */
[----:B------:R-:W-:Y:S01]  /*8970*/  R2UR UR6, R194 ;  /* 0x00000000c20672ca */ /* 0x000fe200000e0000 */
[----:B------:R-:W-:Y:S01]  /*8980*/  UIADD3 UR4, UR5, 0x30860, URZ ;  /* 0x0003086005047890 */ /* 0x000fe2000fffe03f */
[-C--:B------:R-:W-:Y:S01]  /*8990*/  FMUL.FTZ R4, R24, R5.reuse ;  /* 0x0000000518047220 */ /* 0x080fe20000410000 */
[----:B------:R-:W-:Y:S01]  /*89a0*/  UIADD3 UR39, UR39, 0x1, URZ ;  /* 0x0000000127277890 */ /* 0x000fe2000fffe03f */
[-C--:B------:R-:W-:Y:S01]  /*89b0*/  FMUL.FTZ R25, R25, R5.reuse ;  /* 0x0000000519197220 */ /* 0x080fe20000410000 */
[-C--:B------:R-:W-:Y:S01]  /*89c0*/  FMUL.FTZ R6, R28, R5.reuse ;  /* 0x000000051c067220 */ /* 0x080fe20000410000 */
[-C--:B------:R-:W-:Y:S01]  /*89d0*/  FMUL.FTZ R7, R29, R5.reuse ;  /* 0x000000051d077220 */ /* 0x080fe20000410000 */
[----:B------:R-:W-:Y:S01]  /*89e0*/  UISETP.NE.AND UP0, UPT, UR39, 0x2, UPT ;  /* 0x000000022700788c */ /* 0x000fe2000bf05270 */
[-C--:B------:R-:W-:Y:S01]  /*89f0*/  FMUL.FTZ R9, R32, R5.reuse ;  /* 0x0000000520097220 */ /* 0x080fe20000410000 */
[-C--:B------:R-:W-:Y:S01]  /*8a00*/  FMUL.FTZ R122, R33, R5.reuse ;  /* 0x00000005217a7220 */ /* 0x080fe20000410000 */
[-C--:B------:R-:W-:Y:S01]  /*8a10*/  FMUL.FTZ R3, R36, R5.reuse ;  /* 0x0000000524037220 */ /* 0x080fe20000410000 */
[-C--:B------:R-:W-:Y:S01]  /*8a20*/  FMUL.FTZ R120, R37, R5.reuse ;  /* 0x0000000525787220 */ /* 0x080fe20000410000 */
[-C--:B------:R-:W-:Y:S01]  /*8a30*/  FMUL.FTZ R8, R40, R5.reuse ;  /* 0x0000000528087220 */ /* 0x080fe20000410000 */
[----:B------:R-:W-:Y:S01]  /*8a40*/  UIADD3 UR6, UR6, 0x1, URZ ;  /* 0x0000000106067890 */ /* 0x000fe2000fffe03f */
        /* <DEDUP_REMOVED lines=9> */
[----:B0-----:R-:W-:Y:S01]  /*8ae0*/  UPRMT UR4, UR7, 0x654, UR4 ;  /* 0x0000065407047896 */ /* 0x001fe20008000004 */
        /* <DEDUP_REMOVED lines=75> */
[----:B------:R-:W-:Y:S01]  /*8fa0*/  MOV R194, UR6 ;  /* 0x0000000600c27c02 */ /* 0x000fe20008000f00 */
[-C--:B------:R-:W-:Y:S01]  /*8fb0*/  FMUL.FTZ R111, R111, R20.reuse ;  /* 0x000000146f6f7220 */ /* 0x080fe20000410000 */
[----:B------:R-:W-:Y:S01]  /*8fc0*/  PLOP3.LUT P0, PT, PT, PT, PT, 0x8, 0x0 ;  /* 0x000000000000781c */ /* 0x000fe20003f0e170 */
[-C--:B------:R-:W-:Y:S01]  /*8fd0*/  FMUL.FTZ R114, R114, R20.reuse ;  /* 0x0000001472727220 */ /* 0x080fe20000410000 */
[-C--:B------:R-:W-:Y:S01]  /*8fe0*/  FMUL.FTZ R115, R115, R20.reuse ;  /* 0x0000001473737220 */ /* 0x080fe20000410000 */
[-C--:B------:R-:W-:Y:S01]  /*8ff0*/  FMUL.FTZ R118, R118, R20.reuse ;  /* 0x0000001476767220 */ /* 0x080fe20000410000 */
[----:B------:R-:W-:Y:S01]  /*9000*/  FMUL.FTZ R119, R119, R20 ;  /* 0x0000001477777220 */ /* 0x000fe20000410000 */
[----:B------:R-:W-:-:S02]  /*9010*/  USEL UR39, UR39, URZ, UP0 ;  /* 0x0000003f27277287 */ /* 0x000fc40008000000 */
[----:B------:R-:W-:-:S12]  /*9020*/  ULOP3.LUT UR38, UR38, UR4, URZ, 0x3c, !UPT ;  /* 0x0000000426267292 */ /* 0x000fd8000f8e3c3f */
.L_x_2198:
        /* <DEDUP_REMOVED lines=10> */
[----:B------:R-:W1:Y:S01]  /*90d0*/  LDC R56, c[0x0][0xbe8] ;  /* 0x0002fa00ff387b82 */ /* 0x000e620000000800 */
[----:B------:R-:W-:Y:S01]  /*90e0*/  F2FP.F16.F32.PACK_AB R6, R7, R6 ;  /* 0x000000060706723e */ /* 0x000fe200000000ff */
[----:B------:R-:W-:Y:S01]  /*90f0*/  ULDC.64 UR8, c[0x0][0xb90] ;  /* 0x0002e40000087ab9 */ /* 0x000fe20000000a00 */
[----:B------:R-:W-:Y:S01]  /*9100*/  F2FP.F16.F32.PACK_AB R7, R154, R33 ;  /* 0x000000219a07723e */ /* 0x000fe200000000ff */
[----:B------:R-:W-:Y:S01]  /*9110*/  USHF.R.S32.HI UR12, URZ, 0x1f, UR61 ;  /* 0x0000001f3f0c7899 */ /* 0x000fe2000801143d */
[----:B------:R-:W-:Y:S02]  /*9120*/  F2FP.F16.F32.PACK_AB R4, R25, R4 ;  /* 0x000000041904723e */ /* 0x000fe400000000ff */
[----:B------:R-:W-:Y:S02]  /*9130*/  R2UR UR11, R192 ;  /* 0x00000000c00b72ca */ /* 0x000fe400000e0000 */
[----:B------:R-:W-:-:S02]  /*9140*/  F2FP.F16.F32.PACK_AB R5, R152, R5 ;  /* 0x000000059805723e */ /* 0x000fc400000000ff */
        /* <DEDUP_REMOVED lines=10> */
[----:B------:R-:W-:-:S02]  /*91f0*/  F2FP.F16.F32.PACK_AB R24, R57, R24 ;  /* 0x000000183918723e */ /* 0x000fc400000000ff */
[----:B------:R-:W-:Y:S01]  /*9200*/  F2FP.F16.F32.PACK_AB R96, R97, R96 ;  /* 0x000000606160723e */ /* 0x000fe200000000ff */
[----:B------:R-:W-:Y:S01]  /*9210*/  UIMAD UR5, UR11, UR9, UR5 ;  /* 0x000000090b0572a4 */ /* 0x000fe2000f8e0205 */
[----:B------:R-:W-:Y:S02]  /*9220*/  F2FP.F16.F32.PACK_AB R97, R99, R98 ;  /* 0x000000626361723e */ /* 0x000fe400000000ff */
[----:B------:R-:W-:Y:S02]  /*9230*/  MOV R48, R52 ;  /* 0x0000003400307202 */ /* 0x000fe40000000f00 */
[----:B0-----:R-:W-:Y:S01]  /*9240*/  MOV R49, R21 ;  /* 0x0000001500317202 */ /* 0x001fe20000000f00 */
[----:B------:R-:W-:Y:S01]  /*9250*/  IMAD R21, R193, 0x40, R16 ;  /* 0x00000040c1157824 */ /* 0x000fe200078e0210 */
[----:B------:R-:W-:Y:S01]  /*9260*/  ULDC.64 UR8, c[0x0][0xb98] ;  /* 0x0002e60000087ab9 */ /* 0x000fe20000000a00 */
[----:B------:R-:W-:Y:S01]  /*9270*/  UIADD3 UR7, UR7, UR5, URZ ;  /* 0x0000000507077290 */ /* 0x000fe2000fffe03f */
[----:B------:R-:W-:Y:S01]  /*9280*/  F2FP.F16.F32.PACK_AB R104, R105, R104 ;  /* 0x000000686968723e */ /* 0x000fe200000000ff */
[--C-:B------:R-:W-:Y:S01]  /*9290*/  IMAD.WIDE R46, R198, 0x2, R48.reuse ;  /* 0x00000002c62e7825 */ /* 0x100fe200078e0230 */
[----:B------:R-:W-:Y:S01]  /*92a0*/  UIMAD UR5, UR12, UR8, URZ ;  /* 0x000000080c0572a4 */ /* 0x000fe2000f8e023f */
[----:B------:R-:W-:Y:S01]  /*92b0*/  F2FP.F16.F32.PACK_AB R98, R101, R100 ;  /* 0x000000646562723e */ /* 0x000fe200000000ff */
[----:B------:R-:W-:Y:S01]  /*92c0*/  UIMAD.WIDE.U32 UR6, UR61, UR8, UR6 ;  /* 0x000000083d0672a5 */ /* 0x000fe2000f8e0006 */
[----:B------:R-:W-:Y:S01]  /*92d0*/  IMAD.WIDE R48, R21, 0x2, R48 ;  /* 0x0000000215307825 */ /* 0x000fe200078e0230 */
[C---:B------:R-:W-:Y:S01]  /*92e0*/  IADD3 R27, P5, R46.reuse, 0x8060, RZ ;  /* 0x000080602e1b7810 */ /* 0x040fe20007fbe0ff */
[----:B------:R-:W-:Y:S01]  /*92f0*/  UIMAD UR5, UR61, UR9, UR5 ;  /* 0x000000093d0572a4 */ /* 0x000fe2000f8e0205 */
[----:B------:R-:W-:-:S02]  /*9300*/  LOP3.LUT R21, R46, 0x380, RZ, 0xc0, !PT ;  /* 0x000003802e157812 */ /* 0x000fc400078ec0ff */
[----:B------:R-:W-:Y:S01]  /*9310*/  LOP3.LUT R26, R27, 0x380, RZ, 0xc0, !PT ;  /* 0x000003801b1a7812 */ /* 0x000fe200078ec0ff */
[----:B------:R-:W-:Y:S01]  /*9320*/  ULDC.64 UR8, c[0x0][0xae8] ;  /* 0x0002ba0000087ab9 */ /* 0x000fe20000000a00 */
        /* <DEDUP_REMOVED lines=19> */
[C---:B------:R-:W-:Y:S02]  /*9460*/  IADD3 R35, P0, R46.reuse, 0x60, RZ ;  /* 0x000000602e237810 */ /* 0x040fe40007f1e0ff */
        /* <DEDUP_REMOVED lines=43> */
[----:B------:R-:W-:Y:S02]  /*9720*/  LOP3.LUT R25, R46, 0x380, RZ, 0xc0, !PT ;  /* 0x000003802e197812 */ /* 0x000fe400078ec0ff */
        /* <DEDUP_REMOVED lines=17> */
[----:B------:R-:W-:Y:S01]  /*9840*/  IADD3.X R75, RZ, R47, RZ, P5, !PT ;  /* 0x0000002fff4b7210 */ /* 0x000fe20002ffe4ff */
[----:B------:R-:W-:Y:S01]  /*9850*/  IMAD.X R47, RZ, RZ, R49, P0 ;  /* 0x000000ffff2f7224 */ /* 0x000fe200000e0631 */
[----:B------:R-:W-:Y:S01]  /*9860*/  MOV R86, R86 ;  /* 0x0000005600567202 */ /* 0x000fe20000000f00 */
[----:B------:R-:W2:Y:S01]  /*9870*/  @P1 LDC R53, c[0x0][0xbf0] ;  /* 0x0002fc00ff351b82 */ /* 0x000ea20000000800 */
[----:B------:R-:W-:-:S02]  /*9880*/  IADD3 R39, P3, R48, 0x7000, RZ ;  /* 0x0000700030277810 */ /* 0x000fc40007f7e0ff */
[----:B------:R-:W-:Y:S02]  /*9890*/  IADD3 R37, P2, R48, 0x6000, RZ ;  /* 0x0000600030257810 */ /* 0x000fe40007f5e0ff */
[----:B------:R-:W-:Y:S02]  /*98a0*/  LOP3.LUT R38, R39, 0x380, RZ, 0xc0, !PT ;  /* 0x0000038027267812 */ /* 0x000fe400078ec0ff */
[----:B------:R-:W-:Y:S01]  /*98b0*/  MOV R78, R78 ;  /* 0x0000004e004e7202 */ /* 0x000fe20000000f00 */
[----:B0-----:R-:W-:Y:S01]  /*98c0*/  @P1 IMAD.HI.U32 R4, R26, R25, RZ ;  /* 0x000000191a041227 */ /* 0x001fe200078e00ff */
[----:B------:R-:W-:Y:S02]  /*98d0*/  F2FP.F16.F32.PACK_AB R5, R144, R135 ;  /* 0x000000879005723e */ /* 0x000fe400000000ff */
[----:B------:R-:W-:Y:S02]  /*98e0*/  F2FP.F16.F32.PACK_AB R6, R120, R3 ;  /* 0x000000037806723e */ /* 0x000fe400000000ff */
[----:B------:R-:W-:-:S02]  /*98f0*/  F2FP.F16.F32.PACK_AB R7, R145, R136 ;  /* 0x000000889107723e */ /* 0x000fc400000000ff */
        /* <DEDUP_REMOVED lines=10> */
[----:B------:R-:W-:-:S02]  /*99a0*/  LOP3.LUT R36, R37, 0x380, RZ, 0xc0, !PT ;  /* 0x0000038025247812 */ /* 0x000fc400078ec0ff */
[----:B------:R-:W-:Y:S01]  /*99b0*/  MOV R74, R74 ;  /* 0x0000004a004a7202 */ /* 0x000fe20000000f00 */
[----:B------:R3:W-:Y:S01]  /*99c0*/  STSM.16.M88.4 [R82], R12 ;  /* 0x0000000c52007844 */ /* 0x0007e20000000200 */
[----:B------:R-:W-:Y:S02]  /*99d0*/  SHF.R.U64 R38, R38, 0x3, RZ ;  /* 0x0000000326267819 */ /* 0x000fe400000012ff */
[----:B------:R-:W-:Y:S01]  /*99e0*/  SHF.R.U64 R36, R36, 0x3, RZ ;  /* 0x0000000324247819 */ /* 0x000fe200000012ff */
[----:B------:R4:W-:Y:S01]  /*99f0*/  STSM.16.M88.4 [R78], R24 ;  /* 0x000000184e007844 */ /* 0x0009e20000000200 */
[----:B------:R-:W-:Y:S01]  /*9a00*/  LOP3.LUT R38, R38, R39, RZ, 0x3c, !PT ;  /* 0x0000002726267212 */ /* 0x000fe200078e3cff */
[----:B------:R-:W-:Y:S01]  /*9a10*/  IMAD.X R39, RZ, RZ, R49, P3 ;  /* 0x000000ffff277224 */ /* 0x000fe200018e0631 */
[----:B------:R-:W-:Y:S02]  /*9a20*/  LOP3.LUT R36, R36, R37, RZ, 0x3c, !PT ;  /* 0x0000002524247212 */ /* 0x000fe400078e3cff */
[----:B0-----:R-:W-:-:S02]  /*9a30*/  F2FP.F16.F32.PACK_AB R4, R65, R64 ;  /* 0x000000404104723e */ /* 0x001fc400000000ff */
[----:B------:R-:W-:Y:S02]  /*9a40*/  F2FP.F16.F32.PACK_AB R5, R140, R131 ;  /* 0x000000838c05723e */ /* 0x000fe400000000ff */
[----:B-1----:R-:W-:Y:S01]  /*9a50*/  MOV R10, UR5 ;  /* 0x00000005000a7c02 */ /* 0x002fe20008000f00 */
[----:B------:R-:W-:Y:S01]  /*9a60*/  ULDC UR5, c[0x0][0xa88] ;  /* 0x0002a20000057ab9 */ /* 0x000fe20000000800 */
[----:B------:R-:W-:Y:S01]  /*9a70*/  SHF.R.S32.HI R9, RZ, 0x1f, R50 ;  /* 0x0000001fff097819 */ /* 0x000fe20000011432 */
[----:B---3--:R-:W-:Y:S01]  /*9a80*/  VIADD R14, R197, UR42 ;  /* 0x0000002ac50e7c36 */ /* 0x008fe20008000000 */
[----:B------:R-:W-:Y:S02]  /*9a90*/  IADD3 R12, P0, R50, UR6, RZ ;  /* 0x00000006320c7c10 */ /* 0x000fe4000ff1e0ff */
[----:B------:R-:W-:Y:S02]  /*9aa0*/  SHF.R.S32.HI R8, RZ, 0x1f, R3 ;  /* 0x0000001fff087819 */ /* 0x000fe40000011403 */
[----:B------:R-:W-:Y:S01]  /*9ab0*/  IADD3.X R13, R9, UR7, R10, P0, !PT ;  /* 0x00000007090d7c10 */ /* 0x000fe200087fe40a */
[----:B------:R-:W-:Y:S01]  /*9ac0*/  ULDC.64 UR6, c[0x0][0xb88] ;  /* 0x0002e20000067ab9 */ /* 0x000fe20000000a00 */
[----:B------:R-:W-:Y:S01]  /*9ad0*/  F2FP.F16.F32.PACK_AB R6, R69, R68 ;  /* 0x000000444506723e */ /* 0x000fe200000000ff */
[----:B------:R-:W-:Y:S01]  /*9ae0*/  IMAD R8, R8, UR6, RZ ;  /* 0x0000000608087c24 */ /* 0x000fe2000f8e02ff */
[----:B------:R-:W-:Y:S01]  /*9af0*/  F2FP.F16.F32.PACK_AB R7, R132, R129 ;  /* 0x000000818407723e */ /* 0x000fe200000000ff */
[----:B------:R-:W-:Y:S01]  /*9b00*/  IMAD.WIDE.U32 R12, R3, UR6, R12 ;  /* 0x00000006030c7c25 */ /* 0x000fe2000f8e000c */
[----:B------:R-:W-:-:S02]  /*9b10*/  LOP3.LUT P0, RZ, R195, 0x3, RZ, 0xc0, !PT ;  /* 0x00000003c3ff7812 */ /* 0x000fc4000780c0ff */
[----:B------:R-:W-:Y:S01]  /*9b20*/  IADD3.X R37, RZ, R49, RZ, P2, !PT ;  /* 0x00000031ff257210 */ /* 0x000fe200017fe4ff */
[----:B------:R-:W-:Y:S01]  /*9b30*/  IMAD R15, R3, UR7, R8 ;  /* 0x00000007030f7c24 */ /* 0x000fe2000f8e0208 */
[----:B------:R0:W-:Y:S01]  /*9b40*/  STSM.16.M88.4 [R74], R4 ;  /* 0x000000044a007844 */ /* 0x0001e20000000200 */
[----:B------:R-:W-:Y:S01]  /*9b50*/  ULDC.64 UR6, c[0x0][0xb50] ;  /* 0x0002d40000067ab9 */ /* 0x000fe20000000a00 */
[----:B------:R-:W-:Y:S01]  /*9b60*/  IMAD R3, R56, UR5, RZ ;  /* 0x0000000538037c24 */ /* 0x000fe2000f8e02ff */
[----:B----4-:R-:W-:Y:S02]  /*9b70*/  LEA R24, P3, R12, UR6, 0x2 ;  /* 0x000000060c187c11 */ /* 0x010fe4000f8610ff */
[----:B------:R-:W-:Y:S02]  /*9b80*/  MOV R70, R70 ;  /* 0x0000004600467202 */ /* 0x000fe40000000f00 */
[----:B------:R-:W-:Y:S01]  /*9b90*/  ISETP.GE.OR P2, PT, R14, R3, P0 ;  /* 0x000000030e00720c */ /* 0x000fe20000746670 */
[----:B------:R-:W-:Y:S01]  /*9ba0*/  SHFL.IDX PT, R68, R24, RZ, 0x1c1f ;  /* 0x001c1fff18447589 */ /* 0x000fe200000e0000 */
[----:B------:R-:W-:-:S02]  /*9bb0*/  F2FP.F16.F32.PACK_AB R8, R73, R72 ;  /* 0x000000484908723e */ /* 0x000fc400000000ff */
[----:B------:R-:W-:Y:S02]  /*9bc0*/  F2FP.F16.F32.PACK_AB R9, R128, R127 ;  /* 0x0000007f8009723e */ /* 0x000fe400000000ff */
[----:B------:R-:W-:Y:S02]  /*9bd0*/  F2FP.F16.F32.PACK_AB R10, R77, R76 ;  /* 0x0000004c4d0a723e */ /* 0x000fe400000000ff */
[----:B------:R-:W-:Y:S01]  /*9be0*/  F2FP.F16.F32.PACK_AB R11, R130, R125 ;  /* 0x0000007d820b723e */ /* 0x000fe200000000ff */
[----:B0-----:R-:W-:Y:S01]  /*9bf0*/  VIADD R4, R14, 0x8 ;  /* 0x000000080e047836 */ /* 0x001fe20000000000 */
[----:B------:R-:W-:Y:S01]  /*9c00*/  MOV R62, R62 ;  /* 0x0000003e003e7202 */ /* 0x000fe20000000f00 */
[----:B------:R-:W-:Y:S01]  /*9c10*/  IMAD.IADD R5, R13, 0x1, R15 ;  /* 0x000000010d057824 */ /* 0x000fe200078e020f */
[----:B------:R-:W-:Y:S01]  /*9c20*/  F2FP.F16.F32.PACK_AB R6, R85, R84 ;  /* 0x000000545506723e */ /* 0x000fe200000000ff */
[----:B------:R-:W-:Y:S01]  /*9c30*/  STSM.16.M88.4 [R70], R8 ;  /* 0x0000000846007844 */ /* 0x000fe20000000200 */
[----:B------:R-:W-:-:S02]  /*9c40*/  ISETP.GE.OR P0, PT, R4, R3, P0 ;  /* 0x000000030400720c */ /* 0x000fc40000706670 */
[----:B------:R-:W-:Y:S01]  /*9c50*/  LEA.HI.X R25, R12, UR7, R5, 0x2, P3 ;  /* 0x000000070c197c11 */ /* 0x000fe200098f1405 */
[----:B------:R-:W-:Y:S01]  /*9c60*/  SHFL.IDX PT, R70, R24, 0x1, 0x1c1f ;  /* 0x003c1f0018467f89 */ /* 0x000fe200000e0000 */
[----:B------:R-:W-:Y:S02]  /*9c70*/  F2FP.F16.F32.PACK_AB R4, R81, R80 ;  /* 0x000000505104723e */ /* 0x000fe400000000ff */
[----:B------:R-:W-:Y:S01]  /*9c80*/  F2FP.F16.F32.PACK_AB R5, R121, R126 ;  /* 0x0000007e7905723e */ /* 0x000fe200000000ff */
[----:B------:R-:W0:Y:S01]  /*9c90*/  SHFL.IDX PT, R69, R25, RZ, 0x1c1f ;  /* 0x001c1fff19457589 */ /* 0x000e2200000e0000 */
[----:B------:R-:W-:Y:S02]  /*9ca0*/  F2FP.F16.F32.PACK_AB R7, R123, R124 ;  /* 0x0000007c7b07723e */ /* 0x000fe400000000ff */
[----:B------:R-:W-:Y:S01]  /*9cb0*/  MOV R58, R58 ;  /* 0x0000003a003a7202 */ /* 0x000fe20000000f00 */
[----:B------:R-:W1:Y:S01]  /*9cc0*/  SHFL.IDX PT, R71, R25, 0x1, 0x1c1f ;  /* 0x003c1f0019477f89 */ /* 0x000e6200000e0000 */
[----:B------:R-:W-:-:S02]  /*9cd0*/  F2FP.F16.F32.PACK_AB R12, R89, R88 ;  /* 0x00000058590c723e */ /* 0x000fc400000000ff */
[----:B------:R-:W-:Y:S01]  /*9ce0*/  F2FP.F16.F32.PACK_AB R13, R91, R90 ;  /* 0x0000005a5b0d723e */ /* 0x000fe200000000ff */
[----:B------:R-:W-:Y:S01]  /*9cf0*/  STSM.16.M88.4 [R62], R4 ;  /* 0x000000043e007844 */ /* 0x000fe20000000200 */
[----:B------:R-:W-:Y:S02]  /*9d00*/  F2FP.F16.F32.PACK_AB R14, R93, R92 ;  /* 0x0000005c5d0e723e */ /* 0x000fe400000000ff */
[----:B------:R-:W-:Y:S02]  /*9d10*/  F2FP.F16.F32.PACK_AB R15, R95, R94 ;  /* 0x0000005e5f0f723e */ /* 0x000fe400000000ff */
[----:B------:R-:W-:Y:S02]  /*9d20*/  MOV R54, R54 ;  /* 0x0000003600367202 */ /* 0x000fe40000000f00 */
[----:B------:R-:W-:Y:S01]  /*9d30*/  F2FP.F16.F32.PACK_AB R99, R103, R102 ;  /* 0x000000666763723e */ /* 0x000fe200000000ff */
[----:B------:R-:W-:Y:S01]  /*9d40*/  STSM.16.M88.4 [R58], R12 ;  /* 0x0000000c3a007844 */ /* 0x000fe20000000200 */
        /* <DEDUP_REMOVED lines=20> */
[--C-:B------:R-:W-:Y:S01]  /*9e90*/  IMAD.X R29, RZ, RZ, R49.reuse, P5 ;  /* 0x000000ffff1d7224 */ /* 0x100fe200028e0631 */
[----:B------:R-:W-:Y:S02]  /*9ea0*/  LOP3.LUT R30, R31, 0x380, RZ, 0xc0, !PT ;  /* 0x000003801f1e7812 */ /* 0x000fe400078ec0ff */
[----:B------:R-:W-:Y:S01]  /*9eb0*/  IADD3 R43, P5, R48, 0x9000, RZ ;  /* 0x00009000302b7810 */ /* 0x000fe20007fbe0ff */
[----:B------:R-:W-:Y:S01]  /*9ec0*/  UIMAD UR5, UR10, UR8, URZ ;  /* 0x000000080a0572a4 */ /* 0x000fe2000f8e023f */
[----:B------:R-:W-:Y:S02]  /*9ed0*/  SHF.R.U64 R30, R30, 0x3, RZ ;  /* 0x000000031e1e7819 */ /* 0x000fe400000012ff */
[----:B------:R-:W-:Y:S01]  /*9ee0*/  LOP3.LUT R42, R43, 0x380, RZ, 0xc0, !PT ;  /* 0x000003802b2a7812 */ /* 0x000fe200078ec0ff */
[----:B0-----:R0:W-:Y:S01]  /*9ef0*/  @!P2 ST.E desc[UR36][R68.64], R0 ;  /* 0x000000004400a985 */ /* 0x0011e2000c101924 */
[----:B------:R-:W-:Y:S01]  /*9f00*/  LOP3.LUT R30, R30, R31, RZ, 0x3c, !PT ;  /* 0x0000001f1e1e7212 */ /* 0x000fe200078e3cff */
[----:B------:R-:W-:Y:S01]  /*9f10*/  IMAD.X R31, RZ, RZ, R49, P6 ;  /* 0x000000ffff1f7224 */ /* 0x000fe200030e0631 */
[----:B------:R-:W-:Y:S01]  /*9f20*/  SHF.R.U64 R42, R42, 0x3, RZ ;  /* 0x000000032a2a7819 */ /* 0x000fe200000012ff */
[----:B-1----:R1:W-:Y:S01]  /*9f30*/  @!P0 ST.E desc[UR36][R70.64], R2 ;  /* 0x0000000246008985 */ /* 0x0023e2000c101924 */
[----:B------:R-:W-:Y:S01]  /*9f40*/  UIMAD.WIDE.U32 UR6, UR11, UR8, URZ ;  /* 0x000000080b0672a5 */ /* 0x000fe2000f8e003f */
[----:B------:R-:W-:-:S02]  /*9f50*/  IADD3 R41, P4, R48, 0x8000, RZ ;  /* 0x0000800030297810 */ /* 0x000fc40007f9e0ff */
[----:B------:R3:W5:Y:S01]  /*9f60*/  LD.E.128 R24, desc[UR36][R20.64] ;  /* 0x0000002414187980 */ /* 0x000762000c101d00 */
[----:B------:R-:W-:Y:S01]  /*9f70*/  UIMAD UR5, UR11, UR9, UR5 ;  /* 0x000000090b0572a4 */ /* 0x000fe2000f8e0205 */
[----:B------:R-:W-:Y:S01]  /*9f80*/  IADD3 R45, P6, R48, 0xa000, RZ ;  /* 0x0000a000302d7810 */ /* 0x000fe20007fde0ff */
[----:B0-----:R-:W-:Y:S01]  /*9f90*/  IMAD R0, R23, 0x20, R193 ;  /* 0x0000002017007824 */ /* 0x001fe200078e02c1 */
[----:B------:R-:W-:Y:S01]  /*9fa0*/  ULDC.64 UR10, c[0x0][0xaf0] ;  /* 0x0002bc00000a7ab9 */ /* 0x000fe20000000a00 */
[----:B------:R-:W-:Y:S01]  /*9fb0*/  LOP3.LUT R42, R42, R43, RZ, 0x3c, !PT ;  /* 0x0000002b2a2a7212 */ /* 0x000fe200078e3cff */
[----:B------:R0:W5:Y:S01]  /*9fc0*/  LD.E.128 R8, desc[UR36][R28.64] ;  /* 0x000000241c087980 */ /* 0x000162000c101d00 */
[----:B------:R-:W-:Y:S01]  /*9fd0*/  LOP3.LUT R40, R41, 0x380, RZ, 0xc0, !PT ;  /* 0x0000038029287812 */ /* 0x000fe200078ec0ff */
[----:B---3--:R-:W3:Y:S01]  /*9fe0*/  @P1 LDC R21, c[0x0][0xbec] ;  /* 0x0002fb00ff151b82 */ /* 0x008ee20000000800 */
[----:B-1----:R-:W-:Y:S01]  /*9ff0*/  VIADD R2, R0, UR42 ;  /* 0x0000002a00027c36 */ /* 0x002fe20008000000 */
[----:B------:R-:W-:Y:S01]  /*a000*/  UIMAD UR8, UR12, UR10, URZ ;  /* 0x0000000a0c0872a4 */ /* 0x000fe2000f8e023f */
[----:B------:R-:W-:Y:S01]  /*a010*/  LOP3.LUT R44, R45, 0x380, RZ, 0xc0, !PT ;  /* 0x000003802d2c7812 */ /* 0x000fe200078ec0ff */
[----:B------:R-:W-:Y:S01]  /*a020*/  UIADD3 UR7, UR7, UR5, URZ ;  /* 0x0000000507077290 */ /* 0x000fe2000fffe03f */
[----:B------:R-:W-:Y:S01]  /*a030*/  LOP3.LUT R43, R48, 0x380, RZ, 0xc0, !PT ;  /* 0x00000380302b7812 */ /* 0x000fe200078ec0ff */
[----:B------:R1:W5:Y:S01]  /*a040*/  LD.E.128 R4, desc[UR36][R30.64] ;  /* 0x000000241e047980 */ /* 0x000362000c101d00 */
[----:B0-----:R-:W-:Y:S01]  /*a050*/  IMAD.MOV.U32 R29, RZ, RZ, R2 ;  /* 0x000000ffff1d7224 */ /* 0x001fe200078e0002 */
[----:B------:R-:W-:Y:S01]  /*a060*/  UIMAD UR5, UR61, UR11, UR8 ;  /* 0x0000000b3d0572a4 */ /* 0x000fe2000f8e0208 */
[----:B------:R-:W-:Y:S01]  /*a070*/  SHF.R.U64 R40, R40, 0x3, RZ ;  /* 0x0000000328287819 */ /* 0x000fe200000012ff */
[----:B------:R-:W-:Y:S01]  /*a080*/  UIMAD.WIDE.U32 UR6, UR61, UR10, UR6 ;  /* 0x0000000a3d0672a5 */ /* 0x000fe2000f8e0006 */
[----:B------:R-:W-:Y:S01]  /*a090*/  SHF.R.U64 R44, R44, 0x3, RZ ;  /* 0x000000032c2c7819 */ /* 0x000fe200000012ff */
[----:B------:R-:W-:Y:S01]  /*a0a0*/  ULDC.64 UR8, c[0x0][0xae0] ;  /* 0x0002b80000087ab9 */ /* 0x000fe20000000a00 */
[----:B------:R-:W-:Y:S01]  /*a0b0*/  SHF.R.U64 R43, R43, 0x3, RZ ;  /* 0x000000032b2b7819 */ /* 0x000fe200000012ff */
[----:B------:R-:W-:Y:S01]  /*a0c0*/  UIADD3 UR5, UR7, UR5, URZ ;  /* 0x0000000507057290 */ /* 0x000fe2000fffe03f */
[----:B------:R-:W-:Y:S01]  /*a0d0*/  LOP3.LUT R40, R40, R41, RZ, 0x3c, !PT ;  /* 0x0000002928287212 */ /* 0x000fe200078e3cff */
[--C-:B------:R-:W-:Y:S01]  /*a0e0*/  IMAD.X R41, RZ, RZ, R49.reuse, P4 ;  /* 0x000000ffff297224 */ /* 0x100fe200020e0631 */
[----:B------:R-:W-:Y:S01]  /*a0f0*/  LOP3.LUT R44, R44, R45, RZ, 0x3c, !PT ;  /* 0x0000002d2c2c7212 */ /* 0x000fe200078e3cff */
[--C-:B------:R-:W-:Y:S01]  /*a100*/  IMAD.X R45, RZ, RZ, R49.reuse, P6 ;  /* 0x000000ffff2d7224 */ /* 0x100fe200030e0631 */
[----:B------:R-:W-:Y:S01]  /*a110*/  LOP3.LUT R48, R43, R48, RZ, 0x3c, !PT ;  /* 0x000000302b307212 */ /* 0x000fe200078e3cff */
[----:B------:R-:W-:Y:S01]  /*a120*/  IMAD.X R43, RZ, RZ, R49, P5 ;  /* 0x000000ffff2b7224 */ /* 0x000fe200028e0631 */
[----:B------:R0:W5:Y:S01]  /*a130*/  LD.E.128 R72, desc[UR36][R32.64] ;  /* 0x0000002420487980 */ /* 0x000162000c101d00 */
[----:B---3--:R-:W-:-:S03]  /*a140*/  @P1 IMAD.HI.U32 R0, R2, R21, RZ ;  /* 0x0000001502001227 */ /* 0x008fc600078e00ff */
[----:B------:R-:W5:Y:S02]  /*a150*/  LD.E.128 R48, desc[UR36][R48.64] ;  /* 0x0000002430307980 */ /* 0x000f64000c101d00 */
[----:B--2---:R-:W-:Y:S01]  /*a160*/  @P1 SHF.R.U32.HI R29, RZ, R53, R0 ;  /* 0x00000035ff1d1219 */ /* 0x004fe20000011600 */
[----:B------:R-:W-:Y:S01]  /*a170*/  IMAD.U32 R20, RZ, RZ, UR6 ;  /* 0x00000006ff147e24 */ /* 0x000fe2000f8e00ff */
[----:B------:R2:W5:Y:S02]  /*a180*/  LD.E.128 R64, desc[UR36][R34.64] ;  /* 0x0000002422407980 */ /* 0x000564000c101d00 */
[--C-:B------:R-:W-:Y:S01]  /*a190*/  SHF.R.S32.HI R0, RZ, 0x1f, R29.reuse ;  /* 0x0000001fff007819 */ /* 0x100fe2000001141d */
[----:B-1----:R-:W-:Y:S01]  /*a1a0*/  IMAD.MOV R31, RZ, RZ, -R29 ;  /* 0x000000ffff1f7224 */ /* 0x002fe200078e0a1d */
[----:B------:R-:W-:Y:S01]  /*a1b0*/  MOV R21, UR7 ;  /* 0x0000000700157c02 */ /* 0x000fe20008000f00 */
[----:B------:R-:W-:Y:S01]  /*a1c0*/  IMAD.U32 R21, RZ, RZ, UR5 ;  /* 0x00000005ff157e24 */ /* 0x000fe2000f8e00ff */
[----:B------:R1:W5:Y:S01]  /*a1d0*/  LD.E.128 R60, desc[UR36][R36.64] ;  /* 0x00000024243c7980 */ /* 0x000362000c101d00 */
[----:B------:R-:W-:Y:S01]  /*a1e0*/  IMAD R0, R0, UR8, RZ ;  /* 0x0000000800007c24 */ /* 0x000fe2000f8e02ff */
[----:B------:R-:W-:Y:S01]  /*a1f0*/  ULDC.64 UR6, c[0x0][0xad8] ;  /* 0x0002b60000067ab9 */ /* 0x000fe20000000a00 */
[----:B------:R-:W-:Y:S01]  /*a200*/  IMAD R31, R56, R31, R2 ;  /* 0x0000001f381f7224 */ /* 0x000fe200078e0202 */
[----:B------:R1:W5:Y:S01]  /*a210*/  LD.E.128 R12, desc[UR36][R38.64] ;  /* 0x00000024260c7980 */ /* 0x000362000c101d00 */
[----:B0-----:R-:W-:-:S03]  /*a220*/  IMAD R33, R29, UR9, R0 ;  /* 0x000000091d217c24 */ /* 0x001fc6000f8e0200 */
[----:B------:R1:W5:Y:S01]  /*a230*/  LD.E.128 R84, desc[UR36][R40.64] ;  /* 0x0000002428547980 */ /* 0x000362000c101d00 */
[----:B------:R-:W-:-:S03]  /*a240*/  SHF.R.S32.HI R0, RZ, 0x1f, R31 ;  /* 0x0000001fff007819 */ /* 0x000fc6000001141f */
[----:B------:R1:W5:Y:S01]  /*a250*/  LD.E.128 R80, desc[UR36][R42.64] ;  /* 0x000000242a507980 */ /* 0x000362000c101d00 */
[----:B------:R-:W-:-:S03]  /*a260*/  IMAD.WIDE.U32 R20, R29, UR8, R20 ;  /* 0x000000081d147c25 */ /* 0x000fc6000f8e0014 */
[----:B------:R1:W5:Y:S04]  /*a270*/  LD.E.128 R76, desc[UR36][R44.64] ;  /* 0x000000242c4c7980 */ /* 0x000368000c101d00 */
[----:B------:R1:W5:Y:S01]  /*a280*/  LD.E.128 R68, desc[UR36][R46.64] ;  /* 0x000000242e447980 */ /* 0x000362000c101d00 */
        /* <DEDUP_REMOVED lines=8> */
[----:B--2---:R-:W-:Y:S02]  /*a310*/  VIADD R34, R193, UR42 ;  /* 0x0000002ac1227c36 */ /* 0x004fe40008000000 */
[C---:B------:R-:W-:Y:S02]  /*a320*/  IMAD R29, R31.reuse, UR7, R2 ;  /* 0x000000071f1d7c24 */ /* 0x040fe4000f8e0202 */
[----:B------:R-:W-:Y:S01]  /*a330*/  IMAD.WIDE.U32 R20, R31, UR6, R20 ;  /* 0x000000061f147c25 */ /* 0x000fe2000f8e0014 */
[----:B------:R-:W-:Y:S01]  /*a340*/  ISETP.GE.AND P2, PT, R34, R3, PT ;  /* 0x000000032200720c */ /* 0x000fe20003f46270 */
[----:B------:R-:W-:Y:S02]  /*a350*/  ULDC.64 UR6, c[0x0][0xa80] ;  /* 0x0002a00000067ab9 */ /* 0x000fe40000000a00 */
[----:B------:R-:W-:Y:S01]  /*a360*/  IMAD.IADD R21, R21, 0x1, R29 ;  /* 0x0000000115157824 */ /* 0x000fe200078e021d */
[----:B------:R-:W-:Y:S01]  /*a370*/  LEA R2, P3, R20, UR6, 0x1 ;  /* 0x0000000614027c11 */ /* 0x000fe2000f8608ff */
[----:B------:R-:W-:-:S02]  /*a380*/  VIADD R52, R52, 0x30820 ;  /* 0x0003082034347836 */ /* 0x000fc40000000000 */
[----:B------:R-:W-:Y:S01]  /*a390*/  VIADD R0, R34, 0x20 ;  /* 0x0000002022007836 */ /* 0x000fe20000000000 */
[----:B------:R-:W-:Y:S02]  /*a3a0*/  LEA.HI.X R32, R20, UR7, R21, 0x1, P3 ;  /* 0x0000000714207c11 */ /* 0x000fe400098f0c15 */
[----:B------:R-:W-:Y:S02]  /*a3b0*/  PRMT R52, RZ, 0x654, R52 ;  /* 0x00000654ff347816 */ /* 0x000fe40000000034 */
[-C--:B------:R-:W-:Y:S01]  /*a3c0*/  ISETP.GE.AND P1, PT, R0, R3.reuse, PT ;  /* 0x000000030000720c */ /* 0x080fe20003f26270 */
[----:B------:R-:W-:Y:S01]  /*a3d0*/  VIADD R0, R34, 0x40 ;  /* 0x0000004022007836 */ /* 0x000fe20000000000 */
[----:B0-----:R1:W-:Y:S01]  /*a3e0*/  SYNCS.ARRIVE.TRANS64.RED.A1T0 RZ, [R52+URZ], RZ ;  /* 0x000000ff34ff79a7 */ /* 0x0013e2000810043f */
[----:B------:R1:W0:Y:S01]  /*a3f0*/  SHFL.IDX PT, R29, R2, RZ, 0x181f ;  /* 0x00181fff021d7589 */ /* 0x00022200000e0000 */
[----:B------:R-:W-:Y:S03]  /*a400*/  BSSY B1, `(.L_x_2237) ;  /* 0x0000011000017945 */ /* 0x000fe60003800000 */
[----:B------:R1:W2:Y:S01]  /*a410*/  SHFL.IDX PT, R31, R32, RZ, 0x181f ;  /* 0x00181fff201f7589 */ /* 0x0002a200000e0000 */
[----:B------:R-:W-:Y:S01]  /*a420*/  ISETP.GE.AND P0, PT, R0, R3, PT ;  /* 0x000000030000720c */ /* 0x000fe20003f06270 */
[----:B------:R-:W-:-:S12]  /*a430*/  @P2 BRA `(.L_x_2238) ;  /* 0x0000000000342947 */ /* 0x000fd80003800000 */
[----:B------:R-:W-:Y:S02]  /*a440*/  ULDC UR5, c[0x0][0xac8] ;  /* 0x0002b20000057ab9 */ /* 0x000fe40000000800 */
[----:B------:R-:W-:Y:S02]  /*a450*/  ISETP.GE.AND P4, PT, R16, UR5, PT ;  /* 0x0000000510007c0c */ /* 0x000fe4000bf86270 */
[----:B------:R-:W-:Y:S02]  /*a460*/  ISETP.GE.AND P3, PT, R19, UR5, PT ;  /* 0x0000000513007c0c */ /* 0x000fe4000bf66270 */
[----:B------:R-:W-:-:S09]  /*a470*/  ISETP.GE.AND P2, PT, R22, UR5, PT ;  /* 0x0000000516007c0c */ /* 0x000fd2000bf46270 */
[CC--:B0-----:R-:W-:Y:S02]  /*a480*/  @!P4 LEA R20, P6, R16.reuse, R29.reuse, 0x1 ;  /* 0x0000001d1014c211 */ /* 0x0c1fe400078c08ff */
[C---:B------:R-:W-:Y:S02]  /*a490*/  @!P3 LEA R28, P5, R19.reuse, R29, 0x1 ;  /* 0x0000001d131cb211 */ /* 0x040fe400078a08ff */
[----:B--2---:R-:W-:Y:S02]  /*a4a0*/  @!P4 LEA.HI.X R21, R16, R31, R202, 0x1, P6 ;  /* 0x0000001f1015c211 */ /* 0x004fe400030f0cca */
[C---:B------:R-:W-:Y:S02]  /*a4b0*/  @!P2 LEA R30, P6, R22.reuse, R29, 0x1 ;  /* 0x0000001d161ea211 */ /* 0x040fe400078c08ff */
[-C--:B------:R-:W-:Y:S01]  /*a4c0*/  @!P3 LEA.HI.X R29, R19, R31.reuse, R201, 0x1, P5 ;  /* 0x0000001f131db211 */ /* 0x080fe200028f0cc9 */
[----:B-----5:R3:W-:Y:S01]  /*a4d0*/  @!P4 ST.E.128 desc[UR36][R20.64], R48 ;  /* 0x000000301400c985 */ /* 0x0207e2000c101d24 */
[----:B------:R-:W-:-:S03]  /*a4e0*/  @!P2 LEA.HI.X R31, R22, R31, R200, 0x1, P6 ;  /* 0x0000001f161fa211 */ /* 0x000fc600030f0cc8 */
[----:B------:R3:W-:Y:S04]  /*a4f0*/  @!P3 ST.E.128 desc[UR36][R28.64], R72 ;  /* 0x000000481c00b985 */ /* 0x0007e8000c101d24 */
[----:B------:R3:W-:Y:S02]  /*a500*/  @!P2 ST.E.128 desc[UR36][R30.64], R84 ;  /* 0x000000541e00a985 */ /* 0x0007e4000c101d24 */
.L_x_2238:
[----:B------:R-:W-:Y:S05]  /*a510*/  BSYNC B1 ;  /* 0x0000000000017941 */ /* 0x000fea0003800000 */
.L_x_2237:
[----:B--23--:R2:W3:Y:S01]  /*a520*/  SHFL.IDX PT, R31, R32, 0x1, 0x181f ;  /* 0x00381f00201f7f89 */ /* 0x00c4e200000e0000 */
[----:B------:R-:W-:Y:S03]  /*a530*/  BSSY B1, `(.L_x_2239) ;  /* 0x0000010000017945 */ /* 0x000fe60003800000 */
[----:B------:R2:W4:Y:S01]  /*a540*/  SHFL.IDX PT, R21, R2, 0x1, 0x181f ;  /* 0x00381f0002157f89 */ /* 0x00052200000e0000 */
[----:B------:R-:W-:Y:S05]  /*a550*/  @P1 BRA `(.L_x_2240) ;  /* 0x0000000000341947 */ /* 0x000fea0003800000 */
[----:B------:R-:W-:Y:S02]  /*a560*/  ULDC UR5, c[0x0][0xac8] ;  /* 0x0002b20000057ab9 */ /* 0x000fe40000000800 */
[----:B------:R-:W-:Y:S02]  /*a570*/  ISETP.GE.AND P4, PT, R16, UR5, PT ;  /* 0x0000000510007c0c */ /* 0x000fe4000bf86270 */
[----:B------:R-:W-:Y:S02]  /*a580*/  ISETP.GE.AND P5, PT, R19, UR5, PT ;  /* 0x0000000513007c0c */ /* 0x000fe4000bfa6270 */
[----:B------:R-:W-:-:S09]  /*a590*/  ISETP.GE.AND P6, PT, R22, UR5, PT ;  /* 0x0000000516007c0c */ /* 0x000fd2000bfc6270 */
[-C--:B----4-:R-:W-:Y:S02]  /*a5a0*/  @!P4 LEA R20, P1, R16, R21.reuse, 0x1 ;  /* 0x000000151014c211 */ /* 0x090fe400078208ff */
[CC--:B------:R-:W-:Y:S02]  /*a5b0*/  @!P5 LEA R28, P2, R19.reuse, R21.reuse, 0x1 ;  /* 0x00000015131cd211 */ /* 0x0c0fe400078408ff */
[----:B------:R-:W-:Y:S02]  /*a5c0*/  @!P6 LEA R30, P3, R22, R21, 0x1 ;  /* 0x00000015161ee211 */ /* 0x000fe400078608ff */
[-C--:B---3--:R-:W-:Y:S02]  /*a5d0*/  @!P4 LEA.HI.X R21, R16, R31.reuse, R202, 0x1, P1 ;  /* 0x0000001f1015c211 */ /* 0x088fe400008f0cca */
[-C--:B0-----:R-:W-:Y:S02]  /*a5e0*/  @!P5 LEA.HI.X R29, R19, R31.reuse, R201, 0x1, P2 ;  /* 0x0000001f131dd211 */ /* 0x081fe400010f0cc9 */
[----:B------:R-:W-:Y:S01]  /*a5f0*/  @!P6 LEA.HI.X R31, R22, R31, R200, 0x1, P3 ;  /* 0x0000001f161fe211 */ /* 0x000fe200018f0cc8 */
[----:B-----5:R0:W-:Y:S04]  /*a600*/  @!P4 ST.E.128 desc[UR36][R20.64], R24 ;  /* 0x000000181400c985 */ /* 0x0201e8000c101d24 */
[----:B------:R0:W-:Y:S04]  /*a610*/  @!P5 ST.E.128 desc[UR36][R28.64], R64 ;  /* 0x000000401c00d985 */ /* 0x0001e8000c101d24 */
[----:B------:R0:W-:Y:S02]  /*a620*/  @!P6 ST.E.128 desc[UR36][R30.64], R80 ;  /* 0x000000501e00e985 */ /* 0x0001e4000c101d24 */
.L_x_2240:
[----:B------:R-:W-:Y:S05]  /*a630*/  BSYNC B1 ;  /* 0x0000000000017941 */ /* 0x000fea0003800000 */
.L_x_2239:
[----:B0----5:R0:W0:Y:S01]  /*a640*/  SHFL.IDX PT, R27, R32, 0x2, 0x181f ;  /* 0x00581f00201b7f89 */ /* 0x02102200000e0000 */
[----:B------:R-:W-:Y:S03]  /*a650*/  BSSY B1, `(.L_x_2241) ;  /* 0x0000010000017945 */ /* 0x000fe60003800000 */
[----:B----4-:R4:W0:Y:S01]  /*a660*/  SHFL.IDX PT, R21, R2, 0x2, 0x181f ;  /* 0x00581f0002157f89 */ /* 0x01082200000e0000 */
[----:B------:R-:W-:Y:S05]  /*a670*/  @P0 BRA `(.L_x_2242) ;  /* 0x0000000000340947 */ /* 0x000fea0003800000 */
[----:B------:R-:W-:Y:S02]  /*a680*/  ULDC UR5, c[0x0][0xac8] ;  /* 0x0002b20000057ab9 */ /* 0x000fe40000000800 */
[----:B------:R-:W-:Y:S02]  /*a690*/  ISETP.GE.AND P3, PT, R16, UR5, PT ;  /* 0x0000000510007c0c */ /* 0x000fe4000bf66270 */
[----:B------:R-:W-:Y:S02]  /*a6a0*/  ISETP.GE.AND P4, PT, R19, UR5, PT ;  /* 0x0000000513007c0c */ /* 0x000fe4000bf86270 */
[----:B------:R-:W-:-:S09]  /*a6b0*/  ISETP.GE.AND P5, PT, R22, UR5, PT ;  /* 0x0000000516007c0c */ /* 0x000fd2000bfa6270 */
[-C--:B0-----:R-:W-:Y:S02]  /*a6c0*/  @!P3 LEA R20, P0, R16, R21.reuse, 0x1 ;  /* 0x000000151014b211 */ /* 0x081fe400078008ff */
[CC--:B------:R-:W-:Y:S02]  /*a6d0*/  @!P4 LEA R24, P1, R19.reuse, R21.reuse, 0x1 ;  /* 0x000000151318c211 */ /* 0x0c0fe400078208ff */
[----:B------:R-:W-:Y:S02]  /*a6e0*/  @!P5 LEA R26, P2, R22, R21, 0x1 ;  /* 0x00000015161ad211 */ /* 0x000fe400078408ff */
[-C--:B------:R-:W-:Y:S02]  /*a6f0*/  @!P3 LEA.HI.X R21, R16, R27.reuse, R202, 0x1, P0 ;  /* 0x0000001b1015b211 */ /* 0x080fe400000f0cca */
[-C--:B------:R-:W-:Y:S02]  /*a700*/  @!P4 LEA.HI.X R25, R19, R27.reuse, R201, 0x1, P1 ;  /* 0x0000001b1319c211 */ /* 0x080fe400008f0cc9 */
[----:B------:R-:W-:Y:S01]  /*a710*/  @!P5 LEA.HI.X R27, R22, R27, R200, 0x1, P2 ;  /* 0x0000001b161bd211 */ /* 0x000fe200010f0cc8 */
[----:B------:R0:W-:Y:S04]  /*a720*/  @!P3 ST.E.128 desc[UR36][R20.64], R8 ;  /* 0x000000081400b985 */ /* 0x0001e8000c101d24 */
[----:B------:R0:W-:Y:S04]  /*a730*/  @!P4 ST.E.128 desc[UR36][R24.64], R60 ;  /* 0x0000003c1800c985 */ /* 0x0001e8000c101d24 */
[----:B------:R0:W-:Y:S02]  /*a740*/  @!P5 ST.E.128 desc[UR36][R26.64], R76 ;  /* 0x0000004c1a00d985 */ /* 0x0001e4000c101d24 */
.L_x_2242:
[----:B------:R-:W-:Y:S05]  /*a750*/  BSYNC B1 ;  /* 0x0000000000017941 */ /* 0x000fea0003800000 */
.L_x_2241:
[----:B------:R-:W-:Y:S01]  /*a760*/  VIADD R0, R34, 0x60 ;  /* 0x0000006022007836 */ /* 0x000fe20000000000 */
[----:B0-----:R0:W0:Y:S04]  /*a770*/  SHFL.IDX PT, R11, R32, 0x3, 0x181f ;  /* 0x00781f00200b7f89 */ /* 0x00102800000e0000 */
[----:B------:R-:W-:Y:S01]  /*a780*/  ISETP.GE.AND P0, PT, R0, R3, PT ;  /* 0x000000030000720c */ /* 0x000fe20003f06270 */
[----:B------:R0:W0:-:S12]  /*a790*/  SHFL.IDX PT, R21, R2, 0x3, 0x181f ;  /* 0x00781f0002157f89 */ /* 0x00001800000e0000 */
[----:B------:R-:W-:Y:S05]  /*a7a0*/  @P0 BRA `(.L_x_2243) ;  /* 0x0000000800dc0947 */ /* 0x000fea0003800000 */
[----:B------:R-:W-:Y:S02]  /*a7b0*/  ULDC UR5, c[0x0][0xac8] ;  /* 0x0002b20000057ab9 */ /* 0x000fe40000000800 */
[----:B------:R-:W-:Y:S02]  /*a7c0*/  ISETP.GE.AND P2, PT, R16, UR5, PT ;  /* 0x0000000510007c0c */ /* 0x000fe4000bf46270 */
[----:B------:R-:W-:-:S11]  /*a7d0*/  ISETP.GE.AND P3, PT, R19, UR5, PT ;  /* 0x0000000513007c0c */ /* 0x000fd6000bf66270 */
[CC--:B012-4-:R-:W-:Y:S02]  /*a7e0*/  @!P2 LEA R2, P0, R16.reuse, R21.reuse, 0x1 ;  /* 0x000000151002a211 */ /* 0x0d7fe400078008ff */
        /* <DEDUP_REMOVED lines=11> */
.L_x_2236:
[----:B------:R-:W0:Y:S01]  /*a8a0*/  LDC R8, c[0x0][0xbe8] ;  /* 0x0002fa00ff087b82 */ /* 0x000e220000000800 */
[----:B------:R-:W-:Y:S01]  /*a8b0*/  R2UR UR5, R192 ;  /* 0x00000000c00572ca */ /* 0x000fe200000e0000 */
[----:B------:R-:W-:Y:S01]  /*a8c0*/  USHF.R.S32.HI UR9, URZ, 0x1f, UR61 ;  /* 0x0000001f3f097899 */ /* 0x000fe2000801143d */
[----:B------:R-:W-:Y:S01]  /*a8d0*/  ISETP.GE.AND P0, PT, R203, 0x80, PT ;  /* 0x00000080cb00780c */ /* 0x000fe20003f06270 */
[----:B------:R-:W-:Y:S01]  /*a8e0*/  BSSY B1, `(.L_x_2244) ;  /* 0x0000030000017945 */ /* 0x000fe20003800000 */
[----:B------:R-:W-:-:S09]  /*a8f0*/  LEA R6, R23, R193, 0x5 ;  /* 0x000000c117067211 */ /* 0x000fd200078e28ff */
        /* <DEDUP_REMOVED lines=17> */
[----:B------:R-:W-:-:S09]  /*aa10*/  IMAD.MOV.U32 R2, RZ, RZ, R4 ;  /* 0x000000ffff027224 */ /* 0x000fd200078e0004 */
        /* <DEDUP_REMOVED lines=28> */
.L_x_2245:
[----:B------:R-:W-:Y:S05]  /*abe0*/  BSYNC B1 ;  /* 0x0000000000017941 */ /* 0x000fea0003800000 */
.L_x_2244:
[----:B------:R-:W-:Y:S01]  /*abf0*/  R2UR UR12, R192 ;  /* 0x00000000c00c72ca */ /* 0x000fe200000e0000 */
[----:B------:R-:W-:Y:S01]  /*ac00*/  ULDC.64 UR10, c[0x0][0xae8] ;  /* 0x0002ba00000a7ab9 */ /* 0x000fe20000000a00 */
[----:B------:R-:W-:Y:S01]  /*ac10*/  VIADD R6, R6, UR42 ;  /* 0x0000002a06067c36 */ /* 0x000fe20008000000 */
[----:B------:R-:W-:Y:S01]  /*ac20*/  UIMAD UR5, UR8, UR10, URZ ;  /* 0x0000000a080572a4 */ /* 0x000fe2000f8e023f */
[----:B------:R-:W-:Y:S02]  /*ac30*/  BSSY B1, `(.L_x_2246) ;  /* 0x0000038000017945 */ /* 0x000fe40003800000 */
[----:B0-----:R-:W-:-:S04]  /*ac40*/  @P1 IMAD.HI.U32 R0, R6, R9, RZ ;  /* 0x0000000906001227 */ /* 0x001fc800078e00ff */
[----:B--2---:R-:W-:Y:S01]  /*ac50*/  IMAD.MOV.U32 R5, RZ, RZ, R6 ;  /* 0x000000ffff057224 */ /* 0x004fe200078e0006 */
[----:B-1----:R-:W-:Y:S02]  /*ac60*/  @P1 SHF.R.U32.HI R5, RZ, R11, R0 ;  /* 0x0000000bff051219 */ /* 0x002fe40000011600 */
[----:B------:R-:W-:Y:S02]  /*ac70*/  UIMAD.WIDE.U32 UR6, UR12, UR10, URZ ;  /* 0x0000000a0c0672a5 */ /* 0x000fe4000f8e003f */
[----:B------:R-:W-:Y:S01]  /*ac80*/  UIMAD UR5, UR12, UR11, UR5 ;  /* 0x0000000b0c0572a4 */ /* 0x000fe2000f8e0205 */
[----:B------:R-:W-:Y:S02]  /*ac90*/  SHF.R.S32.HI R0, RZ, 0x1f, R5 ;  /* 0x0000001fff007819 */ /* 0x000fe40000011405 */
[----:B------:R-:W-:Y:S01]  /*aca0*/  ULDC.64 UR10, c[0x0][0xaf0] ;  /* 0x0002bc00000a7ab9 */ /* 0x000fe20000000a00 */
[----:B------:R-:W-:Y:S01]  /*acb0*/  UIADD3 UR7, UR7, UR5, URZ ;  /* 0x0000000507077290 */ /* 0x000fe2000fffe03f */
[----:B------:R-:W-:Y:S01]  /*acc0*/  IADD3 R7, -R5, RZ, RZ ;  /* 0x000000ff05077210 */ /* 0x000fe20007ffe1ff */
[----:B------:R-:W-:-:S02]  /*acd0*/  UIMAD UR5, UR9, UR10, URZ ;  /* 0x0000000a090572a4 */ /* 0x000fc4000f8e023f */
[----:B------:R-:W-:Y:S02]  /*ace0*/  UIMAD.WIDE.U32 UR6, UR61, UR10, UR6 ;  /* 0x0000000a3d0672a5 */ /* 0x000fe4000f8e0006 */
[----:B------:R-:W-:Y:S01]  /*acf0*/  UIMAD UR5, UR61, UR11, UR5 ;  /* 0x0000000b3d0572a4 */ /* 0x000fe2000f8e0205 */
[----:B------:R-:W-:Y:S01]  /*ad00*/  IMAD R7, R8, R7, R6 ;  /* 0x0000000708077224 */ /* 0x000fe200078e0206 */
[----:B------:R-:W-:Y:S01]  /*ad10*/  ULDC.64 UR8, c[0x0][0xae0] ;  /* 0x0002b80000087ab9 */ /* 0x000fe20000000a00 */
[----:B------:R-:W-:Y:S01]  /*ad20*/  VIADD R6, R193, UR42 ;  /* 0x0000002ac1067c36 */ /* 0x000fe20008000000 */
[----:B------:R-:W-:Y:S01]  /*ad30*/  UIADD3 UR5, UR7, UR5, URZ ;  /* 0x0000000507057290 */ /* 0x000fe2000fffe03f */
[----:B------:R-:W-:Y:S02]  /*ad40*/  IMAD R0, R0, UR8, RZ ;  /* 0x0000000800007c24 */ /* 0x000fe4000f8e02ff */
        /* <DEDUP_REMOVED lines=38> */
.L_x_2247:
[----:B------:R-:W-:Y:S05]  /*afb0*/  BSYNC B1 ;  /* 0x0000000000017941 */ /* 0x000fea0003800000 */
.L_x_2246:
        /* <DEDUP_REMOVED lines=17> */
.L_x_2249:
[----:B------:R-:W-:Y:S05]  /*b0d0*/  BSYNC B1 ;  /* 0x0000000000017941 */ /* 0x000fea0003800000 */
.L_x_2248:
        /* <DEDUP_REMOVED lines=17> */
.L_x_2251:
[----:B------:R-:W-:Y:S05]  /*b1f0*/  BSYNC B1 ;  /* 0x0000000000017941 */ /* 0x000fea0003800000 */
.L_x_2250:
[----:B------:R-:W-:Y:S01]  /*b200*/  IADD3 R0, R6, 0x60, RZ ;  /* 0x0000006006007810 */ /* 0x000fe20007ffe0ff */
[----:B0-23--:R-:W0:Y:S03]  /*b210*/  SHFL.IDX PT, R5, R5, 0x3, 0x181f ;  /* 0x00781f0005057f89 */ /* 0x00de2600000e0000 */
        /* <DEDUP_REMOVED lines=16> */
.L_x_2243:
[----:B------:R-:W-:Y:S05]  /*b320*/  BSYNC B0 ;  /* 0x0000000000007941 */ /* 0x000fea0003800000 */
.L_x_2235:
[----:B------:R-:W-:Y:S02]  /*b330*/  ULDC UR5, c[0x0][0xc38] ;  /* 0x00030e0000057ab9 */ /* 0x000fe40000000800 */
[----:B------:R-:W-:-:S06]  /*b340*/  UISETP.GE.AND UP0, UPT, UR4, UR5, UPT ;  /* 0x000000050400728c */ /* 0x000fcc000bf06270 */
[----:B------:R-:W-:-:S13]  /*b350*/  PLOP3.LUT P0, PT, PT, PT, UP0, 0x80, 0x0 ;  /* 0x000000000000781c */ /* 0x000fda0003f0f008 */
[----:B------:R-:W-:Y:S05]  /*b360*/  @!P0 BRA `(.L_x_2252) ;  /* 0xffffff58006c8947 */ /* 0x000fea000383ffff */
[----:B------:R-:W-:Y:S05]  /*b370*/  EXIT ;  /* 0x000000000000794d */ /* 0x000fea0003800000 */
.L_x_2194:
[----:B------:R-:W-:-:S08]  /*b380*/  NOP ;  /* 0x0000000000007918 */ /* 0x000fd00000000000 */
[----:B0-----:R-:W0:-:S00]  /*b390*/  USETMAXREG.DEALLOC.CTAPOOL 0x28 ;  /* 0x00000028000079c8 */ /* 0x001e0000080e0500 */
[----:B0-----:R-:W-:-:S06]  /*b3a0*/  LOP3.LUT R0, R0, 0x3, RZ, 0xc0, !PT ;  /* 0x0000000300007812 */ /* 0x001fcc00078ec0ff */
[----:B------:R-:W0:Y:S01]  /*b3b0*/  S2UR UR10, SR_CTAID.X ;  /* 0x00000000000a79c3 */ /* 0x000e220000002500 */
[----:B------:R-:W-:Y:S01]  /*b3c0*/  LOP3.LUT R16, R16, 0xffffefff, RZ, 0xc0, !PT ;  /* 0xffffefff10107812 */ /* 0x000fe200078ec0ff */
[----:B------:R-:W-:Y:S01]  /*b3d0*/  STL [R1], RZ ;  /* 0x000000ff01007387 */ /* 0x000fe20000100800 */
[----:B------:R-:W-:Y:S02]  /*b3e0*/  IMAD.MOV.U32 R26, RZ, RZ, 0x1 ;  /* 0x00000001ff1a7424 */ /* 0x000fe400078e00ff */
[----:B------:R-:W-:Y:S01]  /*b3f0*/  IMAD.MOV.U32 R23, RZ, RZ, RZ ;  /* 0x000000ffff177224 */ /* 0x000fe200078e00ff */
        /* <DEDUP_REMOVED lines=8> */
[----:B------:R-:W-:Y:S01]  /*b480*/  ULDC UR9, c[0x0][0x2b8] ;  /* 0x0000ae0000097ab9 */ /* 0x000fe20000000800 */
[----:B------:R-:W-:Y:S01]  /*b490*/  LOP3.LUT R16, R16, 0xfffffffd, RZ, 0xc0, !PT ;  /* 0xfffffffd10107812 */ /* 0x000fe200078ec0ff */
[----:B------:R-:W0:Y:S01]  /*b4a0*/  S2UR UR8, SR_CgaCtaId ;  /* 0x00000000000879c3 */ /* 0x000e220000008800 */
[----:B------:R-:W1:Y:S01]  /*b4b0*/  S2R R3, SR_TID.X ;  /* 0x0000000000037919 */ /* 0x000e620000002100 */
[----:B------:R-:W-:Y:S01]  /*b4c0*/  ULDC.64 UR4, c[0x0][0x418] ;  /* 0x0001060000047ab9 */ /* 0x000fe20000000a00 */
[----:B------:R-:W-:Y:S01]  /*b4d0*/  ULDC UR40, c[0x0][0x288] ;  /* 0x0000a20000287ab9 */ /* 0x000fe20000000800 */
[----:B------:R-:W-:Y:S01]  /*b4e0*/  UISETP.NE.U32.AND UP0, UPT, UR4, URZ, UPT ;  /* 0x0000003f0400728c */ /* 0x000fe2000bf05070 */
[----:B------:R3:W-:Y:S01]  /*b4f0*/  STL [R1], RZ ;  /* 0x000000ff01007387 */ /* 0x0007e20000100800 */
[----:B------:R-:W-:Y:S01]  /*b500*/  ULDC UR39, c[0x0][0x448] ;  /* 0x0001120000277ab9 */ /* 0x000fe20000000800 */
[----:B------:R-:W-:Y:S01]  /*b510*/  ULDC UR4, c[0x0][0x424] ;  /* 0x0001090000047ab9 */ /* 0x000fe20000000800 */
[----:B------:R-:W-:Y:S01]  /*b520*/  UISETP.NE.AND.EX UP0, UPT, UR5, URZ, UPT, UP0 ;  /* 0x0000003f0500728c */ /* 0x000fe2000bf05300 */
[----:B------:R-:W-:Y:S01]  /*b530*/  IMAD.U32 R34, RZ, RZ, UR10 ;  /* 0x0000000aff227e24 */ /* 0x000fe2000f8e00ff */
[----:B------:R-:W-:Y:S01]  /*b540*/  UIMAD UR39, UR39, UR40, URZ ;  /* 0x00000028272772a4 */ /* 0x000fe2000f8e023f */
[----:B------:R-:W-:Y:S01]  /*b550*/  IMAD.MOV.U32 R26, RZ, RZ, 0x1 ;  /* 0x00000001ff1a7424 */ /* 0x000fe200078e00ff */
[----:B------:R-:W-:Y:S01]  /*b560*/  USEL UR4, UR4, 0x1, UP0 ;  /* 0x0000000104047887 */ /* 0x000fe20008000000 */
[----:B------:R-:W-:Y:S01]  /*b570*/  IMAD.MOV.U32 R23, RZ, RZ, RZ ;  /* 0x000000ffff177224 */ /* 0x000fe200078e00ff */
[----:B------:R-:W-:Y:S01]  /*b580*/  UMOV UR5, 0x400 ;  /* 0x0000040000057882 */ /* 0x000fe20000000000 */
[----:B------:R-:W-:Y:S01]  /*b590*/  ULDC UR46, c[0x0][0xc] ;  /* 0x00000300002e7ab9 */ /* 0x000fe20000000800 */
[----:B0-----:R-:W-:-:S06]  /*b5a0*/  ULEA UR8, UR8, UR5, 0x18 ;  /* 0x0000000508087291 */ /* 0x001fcc000f8ec03f */
[----:B------:R-:W-:Y:S02]  /*b5b0*/  IMAD.U32 R17, RZ, RZ, UR8 ;  /* 0x00000008ff117e24 */ /* 0x000fe4000f8e00ff */
[----:B-1----:R-:W-:-:S05]  /*b5c0*/  IMAD.SHL.U32 R37, R3, 0x8, RZ ;  /* 0x0000000803257824 */ /* 0x002fca00078e00ff */
[----:B------:R-:W-:-:S04]  /*b5d0*/  LOP3.LUT R0, R37, 0x1f8, RZ, 0xc0, !PT ;  /* 0x000001f825007812 */ /* 0x000fc800078ec0ff */
[----:B------:R-:W-:-:S04]  /*b5e0*/  LOP3.LUT R0, R0, 0x38, R3, 0x78, !PT ;  /* 0x0000003800007812 */ /* 0x000fc800078e7803 */
[----:B------:R-:W-:Y:S02]  /*b5f0*/  LOP3.LUT R30, R0, 0x200, R37, 0xf8, !PT ;  /* 0x00000200001e7812 */ /* 0x000fe400078ef825 */
[----:B------:R-:W-:Y:S02]  /*b600*/  LOP3.LUT R37, R37, 0x38, RZ, 0xc0, !PT ;  /* 0x0000003825257812 */ /* 0x000fe400078ec0ff */
[----:B------:R-:W-:Y:S02]  /*b610*/  LEA R31, R30, R17, 0x1 ;  /* 0x000000111e1f7211 */ /* 0x000fe400078e08ff */
[C---:B------:R-:W-:Y:S02]  /*b620*/  LOP3.LUT R0, R37.reuse, 0x40, RZ, 0xfc, !PT ;  /* 0x0000004025007812 */ /* 0x040fe400078efcff */
[----:B------:R-:W-:Y:S02]  /*b630*/  LOP3.LUT R2, R37, 0x80, RZ, 0xfc, !PT ;  /* 0x0000008025027812 */ /* 0x000fe400078efcff */
[----:B------:R-:W-:-:S02]  /*b640*/  ISETP.GE.AND P1, PT, R0, UR9, PT ;  /* 0x0000000900007c0c */ /* 0x000fc4000bf26270 */
        /* <DEDUP_REMOVED lines=11> */
[----:B------:R-:W-:-:S04]  /*b700*/  UIMAD.WIDE UR4, UR4, 0x2aaaaaab, URZ ;  /* 0x2aaaaaab040478a5 */ /* 0x000fc8000f8e023f */
[----:B------:R-:W-:Y:S01]  /*b710*/  @P0 LOP3.LUT R16, R16, 0x2, RZ, 0xfc, !PT ;  /* 0x0000000210100812 */ /* 0x000fe200078efcff */
[----:B------:R-:W-:Y:S01]  /*b720*/  USHF.R.U32.HI UR41, URZ, 0x1f, UR5 ;  /* 0x0000001f3f297899 */ /* 0x000fe20008011605 */
[----:B------:R-:W-:Y:S02]  /*b730*/  ISETP.GE.AND P0, PT, R0, UR7, PT ;  /* 0x0000000700007c0c */ /* 0x000fe4000bf06270 */
[----:B------:R-:W-:Y:S01]  /*b740*/  LOP3.LUT R16, R16, 0xfffffbff, RZ, 0xc0, !PT ;  /* 0xfffffbff10107812 */ /* 0x000fe200078ec0ff */
[----:B------:R-:W-:Y:S01]  /*b750*/  ULEA.HI.SX32 UR41, UR5, UR41, 0x1c ;  /* 0x0000002905297291 */ /* 0x000fe2000f8fe23f */
[----:B------:R-:W-:Y:S02]  /*b760*/  LOP3.LUT R0, R36, 0x70, R3, 0xf8, !PT ;  /* 0x0000007024007812 */ /* 0x000fe400078ef803 */
[----:B------:R-:W-:Y:S02]  /*b770*/  @P1 LOP3.LUT R16, R16, 0x400, RZ, 0xfc, !PT ;  /* 0x0000040010101812 */ /* 0x000fe400078efcff */
[----:B------:R-:W-:-:S02]  /*b780*/  ISETP.GE.AND P1, PT, R2, UR9, PT ;  /* 0x0000000902007c0c */ /* 0x000fc4000bf26270 */
        /* <DEDUP_REMOVED lines=17> */
[----:B---3--:R-:W-:-:S07]  /*b8a0*/  @P0 LOP3.LUT R16, R16, 0x800, RZ, 0xfc, !PT ;  /* 0x0000080010100812 */ /* 0x008fce00078efcff */
.L_x_2302:
        /* <DEDUP_REMOVED lines=22> */
.L_x_2254:
[----:B------:R-:W-:Y:S01]  /*ba10*/  ULDC UR8, c[0x0][0xc54] ;  /* 0x0003150000087ab9 */ /* 0x000fe20000000800 */
[----:B------:R-:W-:Y:S01]  /*ba20*/  UMOV UR6, UR7 ;  /* 0x0000000700067c82 */ /* 0x000fe20008000000 */
[----:B------:R-:W-:-:S11]  /*ba30*/  UISETP.NE.AND UP0, UPT, UR8, 0x1, UPT ;  /* 0x000000010800788c */ /* 0x000fd6000bf05270 */
[----:B------:R-:W-:Y:S02]  /*ba40*/  @UP0 ULDC.64 UR10, c[0x0][0xc58] ;  /* 0x00031600000a0ab9 */ /* 0x000fe40000000a00 */
[----:B------:R-:W-:-:S04]  /*ba50*/  UIMAD.WIDE.U32 UR4, UR7, UR10, URZ ;  /* 0x0000000a070472a5 */ /* 0x000fc8000f8e003f */
[----:B------:R-:W-:-:S04]  /*ba60*/  @UP0 USHF.R.U32.HI UR6, URZ, UR11, UR5 ;  /* 0x0000000b3f060299 */ /* 0x000fc80008011605 */
[----:B------:R-:W-:-:S12]  /*ba70*/  UIMAD UR4, UR6, UR8, URZ ;  /* 0x00000008060472a4 */ /* 0x000fd8000f8e023f */
.L_x_2255:
        /* <DEDUP_REMOVED lines=25> */
[----:B------:R-:W-:Y:S01]  /*bc10*/  UP2UR UR48, UPR, URZ, 0x4 ;  /* 0x000000043f307883 */ /* 0x000fe20008000000 */
[----:B------:R-:W-:Y:S01]  /*bc20*/  BSSY B7, `(.L_x_2256) ;  /* 0x000034a000077945 */ /* 0x000fe20003800000 */
[----:B------:R-:W-:-:S04]  /*bc30*/  USHF.L.U32 UR6, UR44, 0x7, URZ ;  /* 0x000000072c067899 */ /* 0x000fc8000800063f */
[----:B------:R-:W-:Y:S01]  /*bc40*/  UIADD3 UR6, UR6, 0x7f, URZ ;  /* 0x0000007f06067890 */ /* 0x000fe2000fffe03f */
[----:B------:R-:W-:Y:S01]  /*bc50*/  @UP2 ULDC UR4, c[0x0][0x44c] ;  /* 0x0001130000042ab9 */ /* 0x000fe20000000800 */
[----:B------:R-:W-:Y:S02]  /*bc60*/  @UP2 ULDC UR7, c[0x0][0x450] ;  /* 0x0001140000072ab9 */ /* 0x000fe40000000800 */
[----:B------:R-:W-:-:S04]  /*bc70*/  UIMAD.WIDE.U32 UR4, UR6, UR4, URZ ;  /* 0x00000004060472a5 */ /* 0x000fc8000f8e003f */
[----:B------:R-:W-:-:S04]  /*bc80*/  @UP2 USHF.R.U32.HI UR6, URZ, UR7, UR5 ;  /* 0x000000073f062299 */ /* 0x000fc80008011605 */
[----:B------:R-:W-:-:S04]  /*bc90*/  UIADD3 UR4, UR40, UR6, URZ ;  /* 0x0000000628047290 */ /* 0x000fc8000fffe03f */
[----:B------:R-:W-:-:S04]  /*bca0*/  UIMAD.WIDE UR4, UR4, 0x2aaaaaab, URZ ;  /* 0x2aaaaaab040478a5 */ /* 0x000fc8000f8e023f */
[----:B------:R-:W-:-:S04]  /*bcb0*/  USHF.R.U32.HI UR4, URZ, 0x1f, UR5 ;  /* 0x0000001f3f047899 */ /* 0x000fc80008011605 */
[----:B------:R-:W-:-:S04]  /*bcc0*/  ULEA.HI.SX32 UR4, UR5, UR4, 0x1c ;  /* 0x0000000405047291 */ /* 0x000fc8000f8fe23f */
[----:B------:R-:W-:-:S04]  /*bcd0*/  UISETP.LT.AND UP0, UPT, UR41, UR4, UPT ;  /* 0x000000042900728c */ /* 0x000fc8000bf01270 */
[----:B------:R-:W-:-:S06]  /*bce0*/  USEL UR45, UR41, UR4, UP0 ;  /* 0x00000004292d7287 */ /* 0x000fcc0008000000 */
[----:B------:R-:W-:-:S13]  /*bcf0*/  ISETP.LT.AND P0, PT, RZ, UR45, PT ;  /* 0x0000002dff007c0c */ /* 0x000fda000bf01270 */
[----:B0-----:R-:W-:Y:S05]  /*bd00*/  @P0 BRA `(.L_x_2257) ;  /* 0x0000000000440947 */ /* 0x001fea0003800000 */
        /* <DEDUP_REMOVED lines=17> */
.L_x_2257:
        /* <DEDUP_REMOVED lines=11> */
[----:B------:R-:W-:Y:S01]  /*bed0*/  IMAD.U32 R6, RZ, RZ, UR6 ;  /* 0x00000006ff067e24 */ /* 0x000fe2000f8e00ff */
[----:B------:R-:W-:Y:S01]  /*bee0*/  MOV R10, UR4 ;  /* 0x00000004000a7c02 */ /* 0x000fe20008000f00 */
[----:B------:R-:W-:-:S02]  /*bef0*/  IMAD.U32 R7, RZ, RZ, UR7 ;  /* 0x00000007ff077e24 */ /* 0x000fc4000f8e00ff */
[----:B------:R-:W-:Y:S02]  /*bf00*/  IMAD.U32 R11, RZ, RZ, UR5 ;  /* 0x00000005ff0b7e24 */ /* 0x000fe4000f8e00ff */
[----:B------:R-:W-:Y:S02]  /*bf10*/  IMAD.MOV.U32 R8, RZ, RZ, 0x70 ;  /* 0x00000070ff087424 */ /* 0x000fe400078e00ff */
[----:B------:R-:W-:Y:S02]  /*bf20*/  IMAD.MOV.U32 R12, RZ, RZ, 0x1 ;  /* 0x00000001ff0c7424 */ /* 0x000fe400078e00ff */
[----:B------:R-:W-:-:S07]  /*bf30*/  IMAD.MOV.U32 R13, RZ, RZ, RZ ;  /* 0x000000ffff0d7224 */ /* 0x000fce00078e00ff */
[----:B------:R-:W-:-:S07]  /*bf40*/  LEPC R20, `(.L_x_2260) ;  /* 0x000000001014794e */ /* 0x000fce0000000000 */
[----:B0----5:R-:W-:Y:S05]  /*bf50*/  CALL.ABS.NOINC R2 ;  /* 0x0000000002007343 */ /* 0x021fea0003c00000 */
.L_x_2260:
[----:B------:R-:W-:Y:S05]  /*bf60*/  BSYNC B6 ;  /* 0x0000000000067941 */ /* 0x000fea0003800000 */
.L_x_2259:
        /* <DEDUP_REMOVED lines=20> */
.L_x_2263:
[----:B------:R0:W1:Y:S01]  /*c0b0*/  LDC.64 R2, c[0x4][R18] ;  /* 0x0100000012027b82 */ /* 0x0000620000000a00 */
[----:B------:R-:W-:Y:S01]  /*c0c0*/  ULDC.64 UR4, c[0x4][0x88] ;  /* 0x0100220000047ab9 */ /* 0x000fe20000000a00 */
[----:B------:R-:W-:Y:S01]  /*c0d0*/  ULDC.64 UR6, c[0x4][0x90] ;  /* 0x0100240000067ab9 */ /* 0x000fe20000000a00 */
[----:B------:R-:W-:Y:S01]  /*c0e0*/  IMAD.U32 R4, RZ, RZ, UR4 ;  /* 0x00000004ff047e24 */ /* 0x000fe2000f8e00ff */
[----:B------:R-:W-:Y:S01]  /*c0f0*/  MOV R7, UR7 ;  /* 0x0000000700077c02 */ /* 0x000fe20008000f00 */
[----:B------:R-:W-:Y:S01]  /*c100*/  IMAD.U32 R5, RZ, RZ, UR5 ;  /* 0x00000005ff057e24 */ /* 0x000fe2000f8e00ff */
[----:B------:R-:W-:Y:S01]  /*c110*/  ULDC.64 UR4, c[0x4][0x18] ;  /* 0x0100060000047ab9 */ /* 0x000fe20000000a00 */
[----:B------:R-:W-:Y:S02]  /*c120*/  IMAD.U32 R6, RZ, RZ, UR6 ;  /* 0x00000006ff067e24 */ /* 0x000fe4000f8e00ff */
[----:B------:R-:W-:Y:S02]  /*c130*/  IMAD.U32 R10, RZ, RZ, UR4 ;  /* 0x00000004ff0a7e24 */ /* 0x000fe4000f8e00ff */
[----:B------:R-:W-:-:S02]  /*c140*/  IMAD.U32 R11, RZ, RZ, UR5 ;  /* 0x00000005ff0b7e24 */ /* 0x000fc4000f8e00ff */
[----:B------:R-:W-:Y:S02]  /*c150*/  IMAD.MOV.U32 R8, RZ, RZ, 0x70 ;  /* 0x00000070ff087424 */ /* 0x000fe400078e00ff */
[----:B------:R-:W-:Y:S02]  /*c160*/  IMAD.MOV.U32 R12, RZ, RZ, 0x1 ;  /* 0x00000001ff0c7424 */ /* 0x000fe400078e00ff */
[----:B0-----:R-:W-:-:S07]  /*c170*/  IMAD.MOV.U32 R13, RZ, RZ, RZ ;  /* 0x000000ffff0d7224 */ /* 0x001fce00078e00ff */
[----:B------:R-:W-:-:S07]  /*c180*/  LEPC R20, `(.L_x_2262) ;  /* 0x000000001014794e */ /* 0x000fce0000000000 */
[----:B-1----:R-:W-:Y:S05]  /*c190*/  CALL.ABS.NOINC R2 ;  /* 0x0000000002007343 */ /* 0x002fea0003c00000 */
.L_x_2262:
[----:B------:R-:W-:Y:S05]  /*c1a0*/  BSYNC B6 ;  /* 0x0000000000067941 */ /* 0x000fea0003800000 */
.L_x_2261:
        /* <DEDUP_REMOVED lines=13> */
[----:B------:R-:W-:Y:S02]  /*c280*/  MOV R22, UR4 ;  /* 0x0000000400167c02 */ /* 0x000fe40008000f00 */
[----:B------:R-:W-:Y:S05]  /*c290*/  BRA.DIV UR5, `(.L_x_2264) ;  /* 0x0000003605847947 */ /* 0x000fea000b800000 */
.L_x_2318:
        /* <DEDUP_REMOVED lines=26> */
[C---:B-1----:R-:W-:Y:S01]  /*c440*/  @!P0 LEA R4, P1, R2.reuse, R4, 0x2 ;  /* 0x0000000402048211 */ /* 0x042fe200078210ff */
[----:B------:R-:W-:Y:S01]  /*c450*/  IMAD.MOV.U32 R6, RZ, RZ, RZ ;  /* 0x000000ffff067224 */ /* 0x000fe200078e00ff */
[----:B------:R-:W-:Y:S02]  /*c460*/  IADD3 R7, -R9, RZ, RZ ;  /* 0x000000ff09077210 */ /* 0x000fe40007ffe1ff */
[----:B------:R-:W-:-:S05]  /*c470*/  @!P0 LEA.HI.X R5, R2, R5, R3, 0x2, P1 ;  /* 0x0000000502058211 */ /* 0x000fca00008f1403 */
        /* <DEDUP_REMOVED lines=15> */
.L_x_2265:
        /* <DEDUP_REMOVED lines=25> */
.L_x_2319:
[----:B------:R-:W-:Y:S05]  /*c700*/  BSYNC B0 ;  /* 0x0000000000007941 */ /* 0x000fea0003800000 */
.L_x_2266:
        /* <DEDUP_REMOVED lines=21> */
[----:B------:R-:W-:Y:S01]  /*c860*/  UMOV UR4, 0xffffffff ;  /* 0xffffffff00047882 */ /* 0x000fe20000000000 */
[----:B------:R-:W-:Y:S01]  /*c870*/  IADD3 R3, R3, R5, RZ ;  /* 0x0000000503037210 */ /* 0x000fe20007ffe0ff */
        /* <DEDUP_REMOVED lines=21> */
[----:B------:R-:W-:Y:S02]  /*c9d0*/  SHFL.IDX PT, R8, R6, 0x2, 0x181f ;  /* 0x00581f0006087f89 */ /* 0x000fe400000e0000 */
[----:B------:R-:W-:Y:S02]  /*c9e0*/  @P0 MOV R3, R21 ;  /* 0x0000001500030202 */ /* 0x000fe40000000f00 */
        /* <DEDUP_REMOVED lines=28> */
[----:B------:R-:W-:-:S03]  /*cbb0*/  @P0 IMAD R21, R5, 0x2, R17 ;  /* 0x0000000205150824 */ /* 0x000fc600078e0211 */
[----:B------:R-:W-:Y:S01]  /*cbc0*/  @P0 IADD3.X R9, RZ, R8, RZ, P1, !PT ;  /* 0x00000008ff090210 */ /* 0x000fe20000ffe4ff */
[----:B-1----:R-:W-:Y:S01]  /*cbd0*/  @P0 IMAD.MOV.U32 R2, RZ, RZ, R14 ;  /* 0x000000ffff020224 */ /* 0x002fe200078e000e */
[----:B------:R0:W1:Y:S03]  /*cbe0*/  SHFL.IDX PT, R8, R6, 0x5, 0x181f ;  /* 0x00b81f0006087f89 */ /* 0x00006600000e0000 */
[----:B------:R-:W-:Y:S01]  /*cbf0*/  @P0 IMAD.MOV.U32 R3, RZ, RZ, R9 ;  /* 0x000000ffff030224 */ /* 0x000fe200078e0009 */
[----:B------:R0:W2:Y:S04]  /*cc00*/  SHFL.IDX PT, R14, R4, 0x5, 0x181f ;  /* 0x00b81f00040e7f89 */ /* 0x0000a800000e0000 */
[----:B------:R0:W-:Y:S04]  /*cc10*/  @P0 LDGSTS.E.BYPASS.LTC128B.128 [R21+0x20400], desc[UR36][R2.64], !P4 ;  /* 0x2040000002150fae */ /* 0x0001e8000e101d64 */
[----:B------:R0:W-:Y:S04]  /*cc20*/  @P0 LDGSTS.E.BYPASS.LTC128B.128 [R21+0x23400], desc[UR36][R2.64+0x80], !P3 ;  /* 0x2340008002150fae */ /* 0x0001e8000d901d64 */
[----:B------:R0:W-:Y:S02]  /*cc30*/  @P0 LDGSTS.E.BYPASS.LTC128B.128 [R21+0x26400], desc[UR36][R2.64+0x100], !P2 ;  /* 0x2640010002150fae */ /* 0x0001e4000d101d64 */
.L_x_2333:
        /* <DEDUP_REMOVED lines=12> */
.L_x_2269:
        /* <DEDUP_REMOVED lines=10> */
.L_x_2270:
        /* <DEDUP_REMOVED lines=16> */
[----:B------:R-:W-:-:S02]  /*cea0*/  IMAD.U32 R10, RZ, RZ, UR4 ;  /* 0x00000004ff0a7e24 */ /* 0x000fc4000f8e00ff */
[----:B------:R-:W-:Y:S02]  /*ceb0*/  IMAD.U32 R11, RZ, RZ, UR5 ;  /* 0x00000005ff0b7e24 */ /* 0x000fe4000f8e00ff */
[----:B------:R-:W-:Y:S02]  /*cec0*/  IMAD.MOV.U32 R8, RZ, RZ, 0x70 ;  /* 0x00000070ff087424 */ /* 0x000fe400078e00ff */
[----:B------:R-:W-:Y:S02]  /*ced0*/  IMAD.MOV.U32 R12, RZ, RZ, 0x1 ;  /* 0x00000001ff0c7424 */ /* 0x000fe400078e00ff */
[----:B------:R-:W-:-:S07]  /*cee0*/  IMAD.MOV.U32 R13, RZ, RZ, RZ ;  /* 0x000000ffff0d7224 */ /* 0x000fce00078e00ff */
[----:B------:R-:W-:-:S07]  /*cef0*/  LEPC R20, `(.L_x_2272) ;  /* 0x000000001014794e */ /* 0x000fce0000000000 */
[----:B0-----:R-:W-:Y:S05]  /*cf00*/  CALL.ABS.NOINC R2 ;  /* 0x0000000002007343 */ /* 0x001fea0003c00000 */
.L_x_2272:
[----:B------:R-:W-:Y:S05]  /*cf10*/  BSYNC B6 ;  /* 0x0000000000067941 */ /* 0x000fea0003800000 */
.L_x_2271:
[----:B0-----:R-:W0:Y:S01]  /*cf20*/  S2R R2, SR_TID.X ;  /* 0x0000000000027919 */ /* 0x001e220000002100 */
[----:B------:R-:W-:Y:S01]  /*cf30*/  UISETP.NE.AND UP0, UPT, UR48, URZ, UPT ;  /* 0x0000003f3000728c */ /* 0x000fe2000bf05270 */
[----:B------:R-:W-:Y:S01]  /*cf40*/  IMAD.U32 R0, RZ, RZ, UR44 ;  /* 0x0000002cff007e24 */ /* 0x000fe2000f8e00ff */
[----:B------:R-:W-:Y:S01]  /*cf50*/  R2UR UR6, R28 ;  /* 0x000000001c0672ca */ /* 0x000fe200000e0000 */
[----:B------:R-:W-:Y:S01]  /*cf60*/  ULDC.64 UR8, c[0x0][0x2d8] ;  /* 0x0000b60000087ab9 */ /* 0x000fe20000000a00 */
[----:B------:R-:W-:Y:S02]  /*cf70*/  R2UR UR7, R22 ;  /* 0x00000000160772ca */ /* 0x000fe400000e0000 */
[----:B------:R-:W-:Y:S02]  /*cf80*/  PLOP3.LUT P0, PT, PT, PT, UP0, 0x80, 0x0 ;  /* 0x000000000000781c */ /* 0x000fe40003f0f008 */
[C---:B------:R-:W-:Y:S02]  /*cf90*/  LOP3.LUT P3, RZ, R16.reuse, 0x800, RZ, 0xc0, !PT ;  /* 0x0000080010ff7812 */ /* 0x040fe4000786c0ff */
[C---:B------:R-:W-:Y:S01]  /*cfa0*/  LOP3.LUT P4, RZ, R16.reuse, 0x400, RZ, 0xc0, !PT ;  /* 0x0000040010ff7812 */ /* 0x040fe2000788c0ff */
[----:B------:R-:W-:Y:S01]  /*cfb0*/  @UP0 ULDC UR4, c[0x0][0x44c] ;  /* 0x0001130000040ab9 */ /* 0x000fe20000000800 */
[----:B------:R-:W-:-:S03]  /*cfc0*/  LOP3.LUT P5, RZ, R16, 0x200, RZ, 0xc0, !PT ;  /* 0x0000020010ff7812 */ /* 0x000fc600078ac0ff */
[----:B------:R-:W-:-:S04]  /*cfd0*/  UIMAD UR6, UR6, UR8, URZ ;  /* 0x00000008060672a4 */ /* 0x000fc8000f8e023f */
[----:B------:R-:W-:Y:S02]  /*cfe0*/  UIMAD UR7, UR7, UR9, UR6 ;  /* 0x00000009070772a4 */ /* 0x000fe4000f8e0206 */
[----:B------:R-:W-:Y:S01]  /*cff0*/  USHF.R.S32.HI UR6, URZ, 0x1f, UR43 ;  /* 0x0000001f3f067899 */ /* 0x000fe2000801142b */
[----:B0-----:R-:W-:-:S05]  /*d000*/  IMAD.SHL.U32 R2, R2, 0x10, RZ ;  /* 0x0000001002027824 */ /* 0x001fca00078e00ff */
[----:B------:R-:W-:-:S04]  /*d010*/  LOP3.LUT R2, R36, 0x70, R2, 0xf8, !PT ;  /* 0x0000007024027812 */ /* 0x000fc800078ef802 */
[----:B------:R-:W-:-:S05]  /*d020*/  LEA R0, R0, R2, 0x7 ;  /* 0x0000000200007211 */ /* 0x000fca00078e38ff */
        /* <DEDUP_REMOVED lines=35> */
[----:B------:R-:W-:-:S03]  /*d260*/  IMAD.U32 R3, RZ, RZ, UR44 ;  /* 0x0000002cff037e24 */ /* 0x000fc6000f8e00ff */
[----:B------:R-:W1:Y:S01]  /*d270*/  SHFL.IDX PT, R2, R5, RZ, 0x181f ;  /* 0x00181fff05027589 */ /* 0x000e6200000e0000 */
[----:B------:R-:W-:-:S03]  /*d280*/  IMAD R4, R3, 0x80, R36 ;  /* 0x0000008003047824 */ /* 0x000fc600078e0224 */
[----:B------:R-:W-:Y:S01]  /*d290*/  SHFL.IDX PT, R6, R5, 0x1, 0x181f ;  /* 0x00381f0005067f89 */ /* 0x000fe200000e0000 */
[C---:B------:R-:W-:Y:S01]  /*d2a0*/  VIADD R7, R4.reuse, 0x10 ;  /* 0x0000001004077836 */ /* 0x040fe20000000000 */
[----:B------:R-:W-:-:S13]  /*d2b0*/  ISETP.GE.AND P0, PT, R4, UR39, PT ;  /* 0x0000002704007c0c */ /* 0x000fda000bf06270 */
        /* <DEDUP_REMOVED lines=72> */
.L_x_2350:
        /* <DEDUP_REMOVED lines=12> */
.L_x_2274:
        /* <DEDUP_REMOVED lines=18> */
.L_x_2351:
[----:B------:R-:W-:Y:S05]  /*d920*/  BSYNC B0 ;  /* 0x0000000000007941 */ /* 0x000fea0003800000 */
.L_x_2275:
[----:B------:R-:W-:-:S06]  /*d930*/  UISETP.GE.AND UP0, UPT, UR45, 0x2, UPT ;  /* 0x000000022d00788c */ /* 0x000fcc000bf06270 */
[----:B------:R-:W-:-:S13]  /*d940*/  PLOP3.LUT P0, PT, PT, PT, UP0, 0x40, 0x0 ;  /* 0x000000000000781c */ /* 0x000fda0003f0e808 */
[----:B------:R-:W-:Y:S05]  /*d950*/  @P0 BRA `(.L_x_2277) ;  /* 0x0000000c00fc0947 */ /* 0x000fea0003800000 */
[----:B------:R-:W-:Y:S01]  /*d960*/  UIADD3 UR4, UR45, -0x2, URZ ;  /* 0xfffffffe2d047890 */ /* 0x000fe2000fffe03f */
[----:B------:R-:W-:Y:S01]  /*d970*/  BSSY B0, `(.L_x_2277) ;  /* 0x00000fd000007945 */ /* 0x000fe20003800000 */
[----:B------:R-:W-:Y:S02]  /*d980*/  IMAD.MOV.U32 R20, RZ, RZ, R26 ;  /* 0x000000ffff147224 */ /* 0x000fe400078e001a */
[----:B------:R-:W-:Y:S02]  /*d990*/  IMAD.MOV.U32 R9, RZ, RZ, R23 ;  /* 0x000000ffff097224 */ /* 0x000fe400078e0017 */
[----:B------:R-:W-:Y:S01]  /*d9a0*/  IMAD.MOV.U32 R27, RZ, RZ, R24 ;  /* 0x000000ffff1b7224 */ /* 0x000fe200078e0018 */
[----:B------:R-:W-:-:S07]  /*d9b0*/  MOV R8, UR4 ;  /* 0x0000000400087c02 */ /* 0x000fce0008000f00 */
.L_x_2290:
        /* <DEDUP_REMOVED lines=26> */
[----:B------:R-:W-:Y:S02]  /*db60*/  ISETP.NE.AND P0, PT, R23, 0x2, PT ;  /* 0x000000021700780c */ /* 0x000fe40003f05270 */
[----:B------:R-:W-:Y:S01]  /*db70*/  IADD3 R7, -R11, RZ, RZ ;  /* 0x000000ff0b077210 */ /* 0x000fe20007ffe1ff */
        /* <DEDUP_REMOVED lines=10> */
.L_x_2278:
[----:B------:R-:W-:Y:S01]  /*dc20*/  IMAD R6, R23, 0x8, R17 ;  /* 0x0000000817067824 */ /* 0x000fe200078e0211 */
[----:B------:R-:W-:Y:S01]  /*dc30*/  SHF.L.U32 R3, R26, 0x1f, RZ ;  /* 0x0000001f1a037819 */ /* 0x000fe200000006ff */
[----:B------:R-:W-:Y:S03]  /*dc40*/  BSSY B1, `(.L_x_2279) ;  /* 0x0000003000017945 */ /* 0x000fe60003800000 */
[----:B------:R-:W0:Y:S02]  /*dc50*/  SYNCS.PHASECHK.TRANS64.TRYWAIT P0, [R6+URZ+0x30840], R3 ;  /* 0x03084003060075a7 */ /* 0x000e24000800017f */
[----:B0-----:R-:W-:Y:S05]  /*dc60*/  @!P0 BRA `(.L_x_2280) ;  /* 0x0000002c00f88947 */ /* 0x001fea0003800000 */
.L_x_2352:
[----:B------:R-:W-:Y:S05]  /*dc70*/  BSYNC B1 ;  /* 0x0000000000017941 */ /* 0x000fea0003800000 */
.L_x_2279:
        /* <DEDUP_REMOVED lines=27> */
[----:B------:R-:W-:Y:S01]  /*de30*/  IMAD.SHL.U32 R4, R37, 0x2, RZ ;  /* 0x0000000225047824 */ /* 0x000fe200078e00ff */
[----:B------:R-:W-:Y:S02]  /*de40*/  LEA R8, R8, R17, 0x1 ;  /* 0x0000001108087211 */ /* 0x000fe400078e08ff */
        /* <DEDUP_REMOVED lines=36> */
.L_x_2366:
        /* <DEDUP_REMOVED lines=10> */
.L_x_2282:
        /* <DEDUP_REMOVED lines=10> */
.L_x_2283:
[----:B------:R1:W-:Y:S01]  /*e1d0*/  SYNCS.ARRIVE.TRANS64.A1T0 RZ, [R6+URZ+0x30830], RZ ;  /* 0x030830ff06ff79a7 */ /* 0x0003e2000810003f */
[----:B------:R-:W-:Y:S05]  /*e1e0*/  @!P2 BRA `(.L_x_2284) ;  /* 0x000000000004a947 */ /* 0x000fea0003800000 */
[----:B------:R-:W-:Y:S01]  /*e1f0*/  BPT.TRAP 0x1 ;  /* 0x000000040000795c */ /* 0x000fe20000300000 */
.L_x_2284:
[----:B0-----:R-:W-:Y:S01]  /*e200*/  SHF.L.U32 R3, R20, 0x1f, RZ ;  /* 0x0000001f14037819 */ /* 0x001fe200000006ff */
[----:B-1----:R-:W-:Y:S01]  /*e210*/  IMAD R6, R9, 0x8, R17 ;  /* 0x0000000809067824 */ /* 0x002fe200078e0211 */
[----:B------:R-:W-:Y:S03]  /*e220*/  BSSY B1, `(.L_x_2285) ;  /* 0x0000003000017945 */ /* 0x000fe60003800000 */
[----:B------:R-:W0:Y:S02]  /*e230*/  SYNCS.PHASECHK.TRANS64.TRYWAIT P0, [R6+URZ+0x30860], R3 ;  /* 0x03086003060075a7 */ /* 0x000e24000800017f */
[----:B0-----:R-:W-:Y:S05]  /*e240*/  @!P0 BRA `(.L_x_2286) ;  /* 0x00000030004c8947 */ /* 0x001fea0003800000 */
.L_x_2367:
[----:B------:R-:W-:Y:S05]  /*e250*/  BSYNC B1 ;  /* 0x0000000000017941 */ /* 0x000fea0003800000 */
.L_x_2285:
[----:B------:R-:W-:Y:S01]  /*e260*/  IMAD.MOV.U32 R2, RZ, RZ, -0x60 ;  /* 0xffffffa0ff027424 */ /* 0x000fe200078e00ff */
[----:B------:R-:W-:Y:S01]  /*e270*/  UMOV UR4, 0xffffffff ;  /* 0xffffffff00047882 */ /* 0x000fe20000000000 */
[C---:B------:R-:W-:Y:S01]  /*e280*/  LOP3.LUT P3, RZ, R16.reuse, 0x20, RZ, 0xc0, !PT ;  /* 0x0000002010ff7812 */ /* 0x040fe2000786c0ff */
[----:B------:R-:W-:Y:S01]  /*e290*/  IMAD R7, R9, 0x4800, R30 ;  /* 0x0000480009077824 */ /* 0x000fe200078e021e */
[C---:B------:R-:W-:Y:S01]  /*e2a0*/  LOP3.LUT P2, RZ, R16.reuse, 0x10, RZ, 0xc0, !PT ;  /* 0x0000001010ff7812 */ /* 0x040fe2000784c0ff */
[----:B0-----:R-:W-:Y:S01]  /*e2b0*/  IMAD R3, R27, R2, UR38 ;  /* 0x000000261b037e24 */ /* 0x001fe2000f8e0202 */
[----:B------:R-:W-:-:S04]  /*e2c0*/  LOP3.LUT P1, RZ, R16, 0x8, RZ, 0xc0, !PT ;  /* 0x0000000810ff7812 */ /* 0x000fc8000782c0ff */
[----:B------:R-:W-:Y:S01]  /*e2d0*/  IADD3 R8, -R36, R3, RZ ;  /* 0x0000000324087210 */ /* 0x000fe20007ffe1ff */
[----:B------:R-:W-:Y:S08]  /*e2e0*/  BRA.DIV UR4, `(.L_x_2287) ;  /* 0x0000003204387947 */ /* 0x000ff0000b800000 */
        /* <DEDUP_REMOVED lines=44> */
[----:B------:R-:W0:Y:S04]  /*e5b0*/  SHFL.IDX PT, R19, R19, 0x5, 0x181f ;  /* 0x00b81f0013137f89 */ /* 0x000e2800000e0000 */
[----:B------:R2:W3:Y:S01]  /*e5c0*/  SHFL.IDX PT, R14, R18, 0x5, 0x181f ;  /* 0x00b81f00120e7f89 */ /* 0x0004e200000e0000 */
[----:B-1----:R-:W-:Y:S01]  /*e5d0*/  IMAD.X R3, RZ, RZ, R3, P0 ;  /* 0x000000ffff037224 */ /* 0x002fe200000e0603 */
[----:B------:R-:W-:-:S13]  /*e5e0*/  ISETP.LT.OR P0, PT, R8, 0x41, P3 ;  /* 0x000000410800780c */ /* 0x000fda0001f01670 */
[----:B------:R2:W-:Y:S01]  /*e5f0*/  LDGSTS.E.BYPASS.LTC128B.128 [R7+0x2400], desc[UR36][R2.64], !P0 ;  /* 0x0240000002077fae */ /* 0x0005e2000c101d64 */
[----:B------:R-:W-:-:S13]  /*e600*/  ISETP.LT.OR P0, PT, R8, 0x41, P2 ;  /* 0x000000410800780c */ /* 0x000fda0001701670 */
[----:B------:R2:W-:Y:S01]  /*e610*/  LDGSTS.E.BYPASS.LTC128B.128 [R7+0x5400], desc[UR36][R2.64+0x80], !P0 ;  /* 0x0540008002077fae */ /* 0x0005e2000c101d64 */
[----:B------:R-:W-:-:S13]  /*e620*/  ISETP.LT.OR P0, PT, R8, 0x41, P1 ;  /* 0x000000410800780c */ /* 0x000fda0000f01670 */
[----:B0--3--:R2:W-:Y:S02]  /*e630*/  LDGSTS.E.BYPASS.LTC128B.128 [R7+0x8400], desc[UR36][R2.64+0x100], !P0 ;  /* 0x0840010002077fae */ /* 0x0095e4000c101d64 */
.L_x_2381:
[----:B0-2---:R-:W-:Y:S01]  /*e640*/  IADD3 R2, P0, R14, R4, RZ ;  /* 0x000000040e027210 */ /* 0x005fe20007f1e0ff */
        /* <DEDUP_REMOVED lines=15> */
[----:B------:R-:W-:Y:S01]  /*e740*/  IMAD R25, R25, UR4, RZ ;  /* 0x0000000419197c24 */ /* 0x000fe2000f8e02ff */
[----:B------:R-:W-:-:S03]  /*e750*/  IADD3 R3, R3, R9, RZ ;  /* 0x0000000903037210 */ /* 0x000fc60007ffe0ff */
[C---:B------:R-:W-:Y:S02]  /*e760*/  IMAD R25, R0.reuse, UR5, R25 ;  /* 0x0000000500197c24 */ /* 0x040fe4000f8e0219 */
[----:B------:R-:W-:Y:S01]  /*e770*/  IMAD.WIDE.U32 R2, R0, UR4, R2 ;  /* 0x0000000400027c25 */ /* 0x000fe2000f8e0002 */
[----:B------:R-:W-:Y:S01]  /*e780*/  ULDC.64 UR4, c[0x0][0x330] ;  /* 0x0000cc0000047ab9 */ /* 0x000fe20000000a00 */
[----:B------:R-:W-:Y:S02]  /*e790*/  NOP ;  /* 0x0000000000007918 */ /* 0x000fe40000000000 */
[----:B------:R-:W-:Y:S02]  /*e7a0*/  IMAD.IADD R3, R3, 0x1, R25 ;  /* 0x0000000103037824 */ /* 0x000fe400078e0219 */
[----:B------:R-:W-:Y:S02]  /*e7b0*/  IMAD R5, R28, UR4, RZ ;  /* 0x000000041c057c24 */ /* 0x000fe4000f8e02ff */
[----:B------:R-:W-:-:S04]  /*e7c0*/  IMAD.WIDE.U32 R2, R22, UR4, R2 ;  /* 0x0000000416027c25 */ /* 0x000fc8000f8e0002 */
[----:B------:R-:W-:Y:S01]  /*e7d0*/  IMAD R5, R22, UR5, R5 ;  /* 0x0000000516057c24 */ /* 0x000fe2000f8e0205 */
[----:B------:R-:W-:Y:S02]  /*e7e0*/  ULDC.64 UR4, c[0x0][0x318] ;  /* 0x0000c60000047ab9 */ /* 0x000fe40000000a00 */
[----:B------:R-:W-:Y:S01]  /*e7f0*/  LEA R18, P0, R2, UR4, 0x1 ;  /* 0x0000000402127c11 */ /* 0x000fe2000f8008ff */
[----:B------:R-:W-:-:S05]  /*e800*/  IMAD.IADD R3, R5, 0x1, R3 ;  /* 0x0000000105037824 */ /* 0x000fca00078e0203 */
[----:B------:R-:W-:Y:S02]  /*e810*/  LEA.HI.X R19, R2, UR5, R3, 0x1, P0 ;  /* 0x0000000502137c11 */ /* 0x000fe400080f0c03 */
[----:B------:R-:W-:-:S13]  /*e820*/  PLOP3.LUT P0, PT, PT, PT, PT, 0x80, 0x0 ;  /* 0x000000000000781c */ /* 0x000fda0003f0f070 */
.L_x_2288:
        /* <DEDUP_REMOVED lines=10> */
.L_x_2289:
[C---:B------:R-:W-:Y:S01]  /*e8d0*/  ISETP.GT.AND P0, PT, R24.reuse, RZ, PT ;  /* 0x000000ff1800720c */ /* 0x040fe20003f04270 */
[----:B------:R1:W-:Y:S01]  /*e8e0*/  SYNCS.ARRIVE.TRANS64.A1T0 RZ, [R6+URZ+0x30850], RZ ;  /* 0x030850ff06ff79a7 */ /* 0x0003e2000810003f */
[----:B------:R-:W-:Y:S02]  /*e8f0*/  VIADD R8, R24, 0xffffffff ;  /* 0xffffffff18087836 */ /* 0x000fe40000000000 */
[----:B------:R-:W-:Y:S02]  /*e900*/  IMAD.MOV.U32 R20, RZ, RZ, R26 ;  /* 0x000000ffff147224 */ /* 0x000fe400078e001a */
[----:B------:R-:W-:Y:S02]  /*e910*/  IMAD.MOV.U32 R9, RZ, RZ, R23 ;  /* 0x000000ffff097224 */ /* 0x000fe400078e0017 */
[----:B------:R-:W-:-:S05]  /*e920*/  IMAD.MOV.U32 R27, RZ, RZ, R24 ;  /* 0x000000ffff1b7224 */ /* 0x000fca00078e0018 */
[----:B-1----:R-:W-:Y:S05]  /*e930*/  @P0 BRA `(.L_x_2290) ;  /* 0xfffffff000200947 */ /* 0x002fea000383ffff */
[----:B------:R-:W-:Y:S05]  /*e940*/  BSYNC B0 ;  /* 0x0000000000007941 */ /* 0x000fea0003800000 */
.L_x_2277:
        /* <DEDUP_REMOVED lines=17> */
.L_x_2292:
[----:B------:R-:W-:Y:S05]  /*ea60*/  BSYNC B0 ;  /* 0x0000000000007941 */ /* 0x000fea0003800000 */
.L_x_2291:
[----:B------:R-:W-:-:S13]  /*ea70*/  LOP3.LUT P0, RZ, R16, 0x80, RZ, 0xc0, !PT ;  /* 0x0000008010ff7812 */ /* 0x000fda000780c0ff */
[----:B------:R-:W-:Y:S05]  /*ea80*/  @!P0 BRA `(.L_x_2293) ;  /* 0x0000000000048947 */ /* 0x000fea0003800000 */
[----:B------:R-:W-:Y:S01]  /*ea90*/  BPT.TRAP 0x1 ;  /* 0x000000040000795c */ /* 0x000fe20000300000 */
.L_x_2293:
[----:B------:R-:W-:Y:S01]  /*eaa0*/  LEA R4, R23, R17, 0x3 ;  /* 0x0000001117047211 */ /* 0x000fe200078e18ff */
[----:B------:R-:W-:Y:S01]  /*eab0*/  IMAD.MOV.U32 R5, RZ, RZ, -0x60 ;  /* 0xffffffa0ff057424 */ /* 0x000fe200078e00ff */
[----:B------:R-:W-:Y:S01]  /*eac0*/  SHF.L.U32 R3, R26, 0x1f, RZ ;  /* 0x0000001f1a037819 */ /* 0x000fe200000006ff */
[----:B------:R-:W-:Y:S02]  /*ead0*/  BSSY B0, `(.L_x_2294) ;  /* 0x0000004000007945 */ /* 0x000fe40003800000 */
[----:B------:R-:W-:Y:S01]  /*eae0*/  IMAD R5, R24, R5, UR38 ;  /* 0x0000002618057e24 */ /* 0x000fe2000f8e0205 */
[----:B------:R-:W0:Y:S02]  /*eaf0*/  SYNCS.PHASECHK.TRANS64.TRYWAIT P0, [R4+URZ+0x30860], R3 ;  /* 0x03086003040075a7 */ /* 0x000e24000800017f */
[----:B0-----:R-:W-:Y:S05]  /*eb00*/  @!P0 BRA `(.L_x_2295) ;  /* 0x00000030002c8947 */ /* 0x001fea0003800000 */
.L_x_2382:
[----:B------:R-:W-:Y:S05]  /*eb10*/  BSYNC B0 ;  /* 0x0000000000007941 */ /* 0x000fea0003800000 */
.L_x_2294:
        /* <DEDUP_REMOVED lines=52> */
[----:B------:R0:W2:Y:S02]  /*ee60*/  SHFL.IDX PT, R14, R18, 0x5, 0x181f ;  /* 0x00b81f00120e7f89 */ /* 0x0000a400000e0000 */
[----:B-1----:R-:W-:Y:S02]  /*ee70*/  IADD3.X R3, RZ, R7, RZ, P0, !PT ;  /* 0x00000007ff037210 */ /* 0x002fe400007fe4ff */
[----:B------:R-:W-:Y:S01]  /*ee80*/  ISETP.LT.OR P0, PT, R5, 0x41, P4 ;  /* 0x000000410500780c */ /* 0x000fe20002701670 */
[----:B------:R0:W1:-:S12]  /*ee90*/  SHFL.IDX PT, R7, R19, 0x5, 0x181f ;  /* 0x00b81f0013077f89 */ /* 0x00005800000e0000 */
[----:B------:R0:W-:Y:S01]  /*eea0*/  LDGSTS.E.BYPASS.LTC128B.128 [R0+0x2400], desc[UR36][R2.64], !P0 ;  /* 0x0240000002007fae */ /* 0x0001e2000c101d64 */
[----:B------:R-:W-:-:S13]  /*eeb0*/  ISETP.LT.OR P0, PT, R5, 0x41, P3 ;  /* 0x000000410500780c */ /* 0x000fda0001f01670 */
[----:B------:R0:W-:Y:S01]  /*eec0*/  LDGSTS.E.BYPASS.LTC128B.128 [R0+0x5400], desc[UR36][R2.64+0x80], !P0 ;  /* 0x0540008002007fae */ /* 0x0001e2000c101d64 */
[----:B------:R-:W-:-:S13]  /*eed0*/  ISETP.LT.OR P0, PT, R5, 0x41, P1 ;  /* 0x000000410500780c */ /* 0x000fda0000f01670 */
[----:B-12---:R0:W-:Y:S02]  /*eee0*/  LDGSTS.E.BYPASS.LTC128B.128 [R0+0x8400], desc[UR36][R2.64+0x100], !P0 ;  /* 0x0840010002007fae */ /* 0x0061e4000c101d64 */
.L_x_2396:
        /* <DEDUP_REMOVED lines=13> */
.L_x_2297:
        /* <DEDUP_REMOVED lines=10> */
.L_x_2298:
[----:B------:R1:W-:Y:S01]  /*f060*/  SYNCS.ARRIVE.TRANS64.A1T0 RZ, [R4+URZ+0x30850], RZ ;  /* 0x030850ff04ff79a7 */ /* 0x0003e2000810003f */
[----:B------:R-:W-:-:S05]  /*f070*/  VIADD R23, R23, 0x1 ;  /* 0x0000000117177836 */ /* 0x000fca0000000000 */
[----:B------:R-:W-:-:S04]  /*f080*/  ISETP.NE.AND P0, PT, R23, 0x2, PT ;  /* 0x000000021700780c */ /* 0x000fc80003f05270 */
[----:B0-----:R-:W-:Y:S02]  /*f090*/  SEL R3, RZ, 0x1, P0 ;  /* 0x00000001ff037807 */ /* 0x001fe40000000000 */
[----:B------:R-:W-:Y:S02]  /*f0a0*/  SEL R23, R23, RZ, P0 ;  /* 0x000000ff17177207 */ /* 0x000fe40000000000 */
[----:B-1----:R-:W-:-:S07]  /*f0b0*/  LOP3.LUT R26, R26, R3, RZ, 0x3c, !PT ;  /* 0x000000031a1a7212 */ /* 0x002fce00078e3cff */
.L_x_2258:
[----:B------:R-:W-:Y:S05]  /*f0c0*/  BSYNC B7 ;  /* 0x0000000000077941 */ /* 0x000fea0003800000 */
.L_x_2256:
        /* <DEDUP_REMOVED lines=11> */
.L_x_2299:
[----:B------:R-:W-:-:S03]  /*f180*/  UMOV UR4, 0xffffffff ;  /* 0xffffffff00047882 */ /* 0x000fc60000000000 */
[----:B------:R-:W-:Y:S05]  /*f190*/  BRA.DIV UR4, `(.L_x_2301) ;  /* 0x0000003204cc7947 */ /* 0x000fea000b800000 */
[----:B------:R0:W1:Y:S02]  /*f1a0*/  SHFL.IDX PT, R14, R34, RZ, 0x1f ;  /* 0x00001fff220e7589 */ /* 0x00006400000e0000 */
.L_x_2399:
        /* <DEDUP_REMOVED lines=8> */
.L_x_2300:
[----:B------:R-:W-:Y:S02]  /*f230*/  ULDC UR4, c[0x0][0xc38] ;  /* 0x00030e0000047ab9 */ /* 0x000fe40000000800 */
[----:B-1----:R-:W-:-:S13]  /*f240*/  ISETP.GE.AND P0, PT, R34, UR4, PT ;  /* 0x0000000422007c0c */ /* 0x002fda000bf06270 */
[----:B------:R-:W-:Y:S05]  /*f250*/  @!P0 BRA `(.L_x_2302) ;  /* 0xffffffc400948947 */ /* 0x000fea000383ffff */
.L_x_2253:
        /* <DEDUP_REMOVED lines=12> */
.L_x_2400:
[----:B------:R-:W-:Y:S05]  /*f320*/  BSYNC B0 ;  /* 0x0000000000007941 */ /* 0x000fea0003800000 */
.L_x_2303:
[----:B------:R-:W-:-:S03]  /*f330*/  UMOV UR4, 0xffffffff ;  /* 0xffffffff00047882 */ /* 0x000fc60000000000 */
[----:B------:R-:W-:Y:S05]  /*f340*/  BRA.DIV UR4, `(.L_x_2305) ;  /* 0x00000032049c7947 */ /* 0x000fea000b800000 */
[----:B-1----:R-:W1:Y:S02]  /*f350*/  S2R R0, SR_TID.X ;  /* 0x0000000000007919 */ /* 0x002e640000002100 */
[----:B-1----:R-:W-:-:S04]  /*f360*/  SHF.R.U32.HI R0, RZ, 0x5, R0 ;  /* 0x00000005ff007819 */ /* 0x002fc80000011600 */
[----:B------:R-:W-:-:S05]  /*f370*/  LOP3.LUT R0, R0, 0x3, RZ, 0xc0, !PT ;  /* 0x0000000300007812 */ /* 0x000fca00078ec0ff */
[----:B------:R1:W2:Y:S02]  /*f380*/  SHFL.IDX PT, R14, R0, RZ, 0x1f ;  /* 0x00001fff000e7589 */ /* 0x0002a400000e0000 */
.L_x_2403:
[----:B--2---:R-:W-:Y:S01]  /*f390*/  ISETP.NE.AND P0, PT, R14, RZ, PT ;  /* 0x000000ff0e00720c */ /* 0x004fe20003f05270 */
[----:B------:R-:W-:-:S12]  /*f3a0*/  BSSY B0, `(.L_x_2306) ;  /* 0x0000026000007945 */ /* 0x000fd80003800000 */
[----:B------:R-:W-:Y:S05]  /*f3b0*/  @P0 BRA `(.L_x_2307) ;  /* 0x0000000000900947 */ /* 0x000fea0003800000 */
[----:B------:R-:W-:-:S03]  /*f3c0*/  UMOV UR4, 0xffffffff ;  /* 0xffffffff00047882 */ /* 0x000fc60000000000 */
[----:B------:R-:W-:Y:S05]  /*f3d0*/  BRA.DIV UR4, `(.L_x_2308) ;  /* 0x0000003204ac7947 */ /* 0x000fea000b800000 */
[----:B------:R-:W-:-:S13]  /*f3e0*/  ELECT P6, URZ, PT ;  /* 0x00000000003f782f */ /* 0x000fda00038c0000 */
.L_x_2406:
        /* <DEDUP_REMOVED lines=8> */
.L_x_2309:
[C---:B------:R-:W-:Y:S01]  /*f470*/  LEA R5, R23.reuse, R4, 0x3 ;  /* 0x0000000417057211 */ /* 0x040fe200078e18ff */
[----:B------:R-:W-:Y:S01]  /*f480*/  VIADD R23, R23, 0x1 ;  /* 0x0000000117177836 */ /* 0x000fe20000000000 */
[----:B------:R-:W-:-:S04]  /*f490*/  SHF.L.U32 R0, R26, 0x1f, RZ ;  /* 0x0000001f1a007819 */ /* 0x000fc800000006ff */
[----:B------:R-:W1:Y:S01]  /*f4a0*/  SYNCS.PHASECHK.TRANS64.TRYWAIT P1, [R5+URZ+0x30840], R0 ;  /* 0x03084000050075a7 */ /* 0x000e62000802017f */
[----:B------:R-:W-:-:S04]  /*f4b0*/  ISETP.NE.AND P2, PT, R23, 0x2, PT ;  /* 0x000000021700780c */ /* 0x000fc80003f45270 */
[----:B------:R-:W-:Y:S01]  /*f4c0*/  SEL R3, RZ, 0x1, P2 ;  /* 0x00000001ff037807 */ /* 0x000fe20001000000 */
[----:B-1----:R-:W-:Y:S08]  /*f4d0*/  @!P1 BRA `(.L_x_2310) ;  /* 0x00000030008c9947 */ /* 0x002ff00003800000 */
.L_x_2407:
[----:B------:R-:W-:Y:S02]  /*f4e0*/  SEL R23, R23, RZ, P2 ;  /* 0x000000ff17177207 */ /* 0x000fe40001000000 */
[----:B------:R-:W-:Y:S01]  /*f4f0*/  LOP3.LUT R2, R26, R3, RZ, 0x3c, !PT ;  /* 0x000000031a027212 */ /* 0x000fe200078e3cff */
[----:B------:R-:W-:Y:S06]  /*f500*/  @!P0 BRA `(.L_x_2311) ;  /* 0x0000000000048947 */ /* 0x000fec0003800000 */
[----:B------:R-:W-:Y:S01]  /*f510*/  BPT.TRAP 0x1 ;  /* 0x000000040000795c */ /* 0x000fe20000300000 */
.L_x_2311:
[----:B------:R-:W-:Y:S01]  /*f520*/  IMAD R23, R23, 0x8, R4 ;  /* 0x0000000817177824 */ /* 0x000fe200078e0204 */
[----:B------:R-:W-:-:S04]  /*f530*/  SHF.L.U32 R2, R2, 0x1f, RZ ;  /* 0x0000001f02027819 */ /* 0x000fc800000006ff */
[----:B------:R-:W2:Y:S02]  /*f540*/  SYNCS.PHASECHK.TRANS64.TRYWAIT P1, [R23+URZ+0x30840], R2 ;  /* 0x03084002170075a7 */ /* 0x000ea4000802017f */
[----:B--2---:R-:W-:Y:S05]  /*f550*/  @!P1 BRA `(.L_x_2312) ;  /* 0x0000003000809947 */ /* 0x004fea0003800000 */
.L_x_2408:
[----:B------:R-:W-:Y:S05]  /*f560*/  @!P0 BRA `(.L_x_2313) ;  /* 0x0000000000048947 */ /* 0x000fea0003800000 */
[----:B------:R-:W-:Y:S01]  /*f570*/  BPT.TRAP 0x1 ;  /* 0x000000040000795c */ /* 0x000fe20000300000 */
.L_x_2313:
[----:B------:R-:W3:Y:S02]  /*f580*/  SYNCS.PHASECHK.TRANS64.TRYWAIT P1, [R5+URZ+0x30860], R0 ;  /* 0x03086000050075a7 */ /* 0x000ee4000802017f */
[----:B---3--:R-:W-:Y:S05]  /*f590*/  @!P1 BRA `(.L_x_2314) ;  /* 0x0000003000849947 */ /* 0x008fea0003800000 */
.L_x_2409:
[----:B------:R-:W-:Y:S05]  /*f5a0*/  @!P0 BRA `(.L_x_2315) ;  /* 0x0000000000048947 */ /* 0x000fea0003800000 */
[----:B------:R-:W-:Y:S01]  /*f5b0*/  BPT.TRAP 0x1 ;  /* 0x000000040000795c */ /* 0x000fe20000300000 */
.L_x_2315:
[----:B----4-:R4:W0:Y:S02]  /*f5c0*/  SYNCS.PHASECHK.TRANS64.TRYWAIT P0, [R23+URZ+0x30860], R2 ;  /* 0x03086002170075a7 */ /* 0x010824000800017f */
[----:B0-----:R-:W-:Y:S05]  /*f5d0*/  @!P0 NANOSLEEP.SYNCS 0x989680 ;  /* 0x009896800000895d */ /* 0x001fea0003900000 */
[----:B------:R-:W0:Y:S02]  /*f5e0*/  @!P0 SYNCS.PHASECHK.TRANS64 P0, [R23+URZ+0x30860], R2 ;  /* 0x03086002170085a7 */ /* 0x000e24000800007f */
[----:B0-----:R-:W-:Y:S05]  /*f5f0*/  @!P0 BRA `(.L_x_2315) ;  /* 0xfffffffc00f08947 */ /* 0x001fea000383ffff */
.L_x_2307:
[----:B------:R-:W-:Y:S05]  /*f600*/  BSYNC B0 ;  /* 0x0000000000007941 */ /* 0x000fea0003800000 */
.L_x_2306:
[----:B------:R-:W-:Y:S05]  /*f610*/  EXIT ;  /* 0x000000000000794d */ /* 0x000fea0003800000 */
.L_x_2200:
[----:B0-----:R-:W-:-:S04]  /*f620*/  IMAD.U32 R3, RZ, RZ, UR40 ;  /* 0x00000028ff037e24 */ /* 0x001fc8000f8e00ff */
[----:B------:R0:W1:Y:S03]  /*f630*/  SYNCS.PHASECHK.TRANS64.TRYWAIT P1, [R3+URZ+0x30800], R0 ;  /* 0x03080000030075a7 */ /* 0x000066000802017f */
[----:B-1----:R-:W-:Y:S05]  /*f640*/  @!P1 NANOSLEEP.SYNCS 0x989680 ;  /* 0x009896800000995d */ /* 0x002fea0003900000 */
[----:B------:R-:W1:Y:S02]  /*f650*/  @!P1 SYNCS.PHASECHK.TRANS64 P1, [R3+URZ+0x30800], R0 ;  /* 0x03080000030095a7 */ /* 0x000e64000802007f */
[----:B-1----:R-:W-:Y:S05]  /*f660*/  @!P1 BRA `(.L_x_2200) ;  /* 0xfffffffc00ec9947 */ /* 0x002fea000383ffff */
[----:B------:R-:W-:Y:S05]  /*f670*/  BRA `(.L_x_2316) ;  /* 0xffffff2000587947 */ /* 0x000fea000383ffff */
.L_x_2204:
[----:B-1----:R1:W2:Y:S02]  /*f680*/  SYNCS.PHASECHK.TRANS64.TRYWAIT P1, [R0+URZ+0x30830], R3 ;  /* 0x03083003000075a7 */ /* 0x0022a4000802017f */
[----:B--2---:R-:W-:Y:S05]  /*f690*/  @!P1 NANOSLEEP.SYNCS 0x989680 ;  /* 0x009896800000995d */ /* 0x004fea0003900000 */
[----:B------:R-:W2:Y:S02]  /*f6a0*/  @!P1 SYNCS.PHASECHK.TRANS64 P1, [R0+URZ+0x30830], R3 ;  /* 0x03083003000095a7 */ /* 0x000ea4000802007f */
[----:B--2---:R-:W-:Y:S05]  /*f6b0*/  @!P1 BRA `(.L_x_2204) ;  /* 0xfffffffc00f09947 */ /* 0x004fea000383ffff */
[----:B------:R-:W-:Y:S05]  /*f6c0*/  BRA `(.L_x_2203) ;  /* 0xffffff2000747947 */ /* 0x000fea000383ffff */
.L_x_2210:
[----:B-1----:R-:W-:-:S04]  /*f6d0*/  IMAD.U32 R4, RZ, RZ, UR7 ;  /* 0x00000007ff047e24 */ /* 0x002fc8000f8e00ff */
[----:B------:R1:W2:Y:S03]  /*f6e0*/  SYNCS.PHASECHK.TRANS64.TRYWAIT P1, [R4+URZ+0x30830], R3 ;  /* 0x03083003040075a7 */ /* 0x0002a6000802017f */
[----:B--2---:R-:W-:Y:S05]  /*f6f0*/  @!P1 NANOSLEEP.SYNCS 0x989680 ;  /* 0x009896800000995d */ /* 0x004fea0003900000 */
[----:B------:R-:W2:Y:S02]  /*f700*/  @!P1 SYNCS.PHASECHK.TRANS64 P1, [R4+URZ+0x30830], R3 ;  /* 0x03083003040095a7 */ /* 0x000ea4000802007f */
[----:B--2---:R-:W-:Y:S05]  /*f710*/  @!P1 BRA `(.L_x_2210) ;  /* 0xfffffffc00ec9947 */ /* 0x004fea000383ffff */
[----:B------:R-:W-:Y:S05]  /*f720*/  BRA `(.L_x_2209) ;  /* 0xffffff4000e07947 */ /* 0x000fea000383ffff */
.L_x_2214:
[----:B01----:R-:W-:-:S04]  /*f730*/  IMAD.U32 R3, RZ, RZ, UR10 ;  /* 0x0000000aff037e24 */ /* 0x003fc8000f8e00ff */
[----:B------:R0:W1:Y:S03]  /*f740*/  SYNCS.PHASECHK.TRANS64.TRYWAIT P1, [R3+URZ+0x30850], R0 ;  /* 0x03085000030075a7 */ /* 0x000066000802017f */
[----:B-1----:R-:W-:Y:S05]  /*f750*/  @!P1 NANOSLEEP.SYNCS 0x989680 ;  /* 0x009896800000995d */ /* 0x002fea0003900000 */
[----:B------:R-:W1:Y:S02]  /*f760*/  @!P1 SYNCS.PHASECHK.TRANS64 P1, [R3+URZ+0x30850], R0 ;  /* 0x03085000030095a7 */ /* 0x000e64000802007f */
[----:B-1----:R-:W-:Y:S05]  /*f770*/  @!P1 BRA `(.L_x_2214) ;  /* 0xfffffffc00ec9947 */ /* 0x002fea000383ffff */
[----:B------:R-:W-:Y:S05]  /*f780*/  BRA `(.L_x_2213) ;  /* 0xffffff4c00a87947 */ /* 0x000fea000383ffff */
.L_x_2222:
[----:B-1----:R-:W-:-:S04]  /*f790*/  IMAD.U32 R4, RZ, RZ, UR7 ;  /* 0x00000007ff047e24 */ /* 0x002fc8000f8e00ff */
[----:B------:R1:W2:Y:S03]  /*f7a0*/  SYNCS.PHASECHK.TRANS64.TRYWAIT P1, [R4+URZ+0x30830], R3 ;  /* 0x03083003040075a7 */ /* 0x0002a6000802017f */
[----:B--2---:R-:W-:Y:S05]  /*f7b0*/  @!P1 NANOSLEEP.SYNCS 0x989680 ;  /* 0x009896800000995d */ /* 0x004fea0003900000 */
[----:B------:R-:W2:Y:S02]  /*f7c0*/  @!P1 SYNCS.PHASECHK.TRANS64 P1, [R4+URZ+0x30830], R3 ;  /* 0x03083003040095a7 */ /* 0x000ea4000802007f */
[----:B--2---:R-:W-:Y:S05]  /*f7d0*/  @!P1 BRA `(.L_x_2222) ;  /* 0xfffffffc00ec9947 */ /* 0x004fea000383ffff */
[----:B------:R-:W-:Y:S05]  /*f7e0*/  BRA `(.L_x_2221) ;  /* 0xffffff68004c7947 */ /* 0x000fea000383ffff */
.L_x_2226:
[----:B01----:R-:W-:-:S04]  /*f7f0*/  IMAD.U32 R3, RZ, RZ, UR14 ;  /* 0x0000000eff037e24 */ /* 0x003fc8000f8e00ff */
[----:B------:R0:W1:Y:S03]  /*f800*/  SYNCS.PHASECHK.TRANS64.TRYWAIT P1, [R3+URZ+0x30850], R0 ;  /* 0x03085000030075a7 */ /* 0x000066000802017f */
[----:B-1----:R-:W-:Y:S05]  /*f810*/  @!P1 NANOSLEEP.SYNCS 0x989680 ;  /* 0x009896800000995d */ /* 0x002fea0003900000 */
[----:B------:R-:W1:Y:S02]  /*f820*/  @!P1 SYNCS.PHASECHK.TRANS64 P1, [R3+URZ+0x30850], R0 ;  /* 0x03085000030095a7 */ /* 0x000e64000802007f */
[----:B-1----:R-:W-:Y:S05]  /*f830*/  @!P1 BRA `(.L_x_2226) ;  /* 0xfffffffc00ec9947 */ /* 0x002fea000383ffff */
[----:B------:R-:W-:Y:S05]  /*f840*/  BRA `(.L_x_2225) ;  /* 0xffffff7400147947 */ /* 0x000fea000383ffff */
.L_x_2233:
[----:B-1----:R-:W-:-:S04]  /*f850*/  MOV R7, UR5 ;  /* 0x0000000500077c02 */ /* 0x002fc80008000f00 */
[----:B------:R1:W2:Y:S03]  /*f860*/  SYNCS.PHASECHK.TRANS64.TRYWAIT P1, [R7+URZ+0x30850], R0 ;  /* 0x03085000070075a7 */ /* 0x0002a6000802017f */
[----:B--2---:R-:W-:Y:S05]  /*f870*/  @!P1 NANOSLEEP.SYNCS 0x989680 ;  /* 0x009896800000995d */ /* 0x004fea0003900000 */
[----:B------:R-:W2:Y:S02]  /*f880*/  @!P1 SYNCS.PHASECHK.TRANS64 P1, [R7+URZ+0x30850], R0 ;  /* 0x03085000070095a7 */ /* 0x000ea4000802007f */
[----:B--2---:R-:W-:Y:S05]  /*f890*/  @!P1 BRA `(.L_x_2233) ;  /* 0xfffffffc00ec9947 */ /* 0x004fea000383ffff */
[----:B------:R-:W-:Y:S05]  /*f8a0*/  BRA `(.L_x_2232) ;  /* 0xffffff8c002c7947 */ /* 0x000fea000383ffff */
.L_x_2264:
        /* <DEDUP_REMOVED lines=10> */
.L_x_2317:
[----:B------:R-:W-:Y:S05]  /*f950*/  BRA `(.L_x_2318) ;  /* 0xffffffc800507947 */ /* 0x000fea000383ffff */
.L_x_2267:
[----:B0-----:R0:W1:Y:S02]  /*f960*/  SYNCS.PHASECHK.TRANS64.TRYWAIT P0, [R0+URZ+0x30840], R3 ;  /* 0x03084003000075a7 */ /* 0x001064000800017f */
[----:B-1----:R-:W-:Y:S05]  /*f970*/  @!P0 NANOSLEEP.SYNCS 0x989680 ;  /* 0x009896800000895d */ /* 0x002fea0003900000 */
[----:B------:R-:W1:Y:S02]  /*f980*/  @!P0 SYNCS.PHASECHK.TRANS64 P0, [R0+URZ+0x30840], R3 ;  /* 0x03084003000085a7 */ /* 0x000e64000800007f */
[----:B-1----:R-:W-:Y:S05]  /*f990*/  @!P0 BRA `(.L_x_2267) ;  /* 0xfffffffc00f08947 */ /* 0x002fea000383ffff */
[----:B------:R-:W-:Y:S05]  /*f9a0*/  BRA `(.L_x_2319) ;  /* 0xffffffcc00547947 */ /* 0x000fea000383ffff */
.L_x_2268:
        /* <DEDUP_REMOVED lines=8> */
.L_x_2321:
[----:B------:R-:W-:Y:S05]  /*fa30*/  BSYNC B0 ;  /* 0x0000000000007941 */ /* 0x000fea0003800000 */
.L_x_2320:
        /* <DEDUP_REMOVED lines=9> */
.L_x_2322:
[----:B------:R-:W-:Y:S02]  /*fad0*/  IMAD.MOV.U32 R13, RZ, RZ, R6 ;  /* 0x000000ffff0d7224 */ /* 0x000fe400078e0006 */
[----:B------:R-:W-:Y:S01]  /*fae0*/  IMAD.MOV.U32 R12, RZ, RZ, 0x1 ;  /* 0x00000001ff0c7424 */ /* 0x000fe200078e00ff */
[----:B------:R-:W-:-:S05]  /*faf0*/  @P0 LEA R14, P1, R37, R14, 0x1 ;  /* 0x0000000e250e0211 */ /* 0x000fca00078208ff */
[----:B------:R-:W-:Y:S01]  /*fb00*/  @P0 IMAD.X R3, RZ, RZ, R2, P1 ;  /* 0x000000ffff030224 */ /* 0x000fe200008e0602 */
[----:B------:R-:W-:-:S07]  /*fb10*/  @P0 MOV R2, R14 ;  /* 0x0000000e00020202 */ /* 0x000fce0000000f00 */
[----:B------:R-:W-:Y:S05]  /*fb20*/  WARPSYNC.COLLECTIVE R15, `(.L_x_2323) ;  /* 0x000000000f087348 */ /* 0x000fea0003c00000 */
[----:B------:R0:W1:Y:S02]  /*fb30*/  SHFL.IDX P6, R14, R13, R12, R11 ;  /* 0x0000000c0d0e7389 */ /* 0x00006400000c000b */
[----:B01----:R-:W-:Y:S01]  /*fb40*/  ENDCOLLECTIVE ;  /* 0x000000000000791b */ /* 0x003fe20003800000 */
.L_x_2323:
        /* <DEDUP_REMOVED lines=12> */
.L_x_2324:
        /* <DEDUP_REMOVED lines=8> */
.L_x_2325:
[----:B------:R-:W-:-:S05]  /*fc90*/  @P0 IMAD.X R21, RZ, RZ, R8, P1 ;  /* 0x000000ffff150224 */ /* 0x000fca00008e0608 */
[----:B------:R-:W-:-:S05]  /*fca0*/  @P0 MOV R3, R21 ;  /* 0x0000001500030202 */ /* 0x000fca0000000f00 */
        /* <DEDUP_REMOVED lines=12> */
.L_x_2326:
        /* <DEDUP_REMOVED lines=8> */
.L_x_2327:
        /* <DEDUP_REMOVED lines=14> */
.L_x_2328:
        /* <DEDUP_REMOVED lines=8> */
.L_x_2329:
        /* <DEDUP_REMOVED lines=14> */
.L_x_2330:
        /* <DEDUP_REMOVED lines=8> */
.L_x_2331:
        /* <DEDUP_REMOVED lines=13> */
.L_x_2332:
[----:B------:R-:W-:Y:S05]  /*10180*/  BRA `(.L_x_2333) ;  /* 0xffffffc800ac7947 */ /* 0x000fea000383ffff */
.L_x_2273:
[----:B------:R-:W-:Y:S01]  /*10190*/  IMAD.MOV.U32 R13, RZ, RZ, R5 ;  /* 0x000000ffff0d7224 */ /* 0x000fe200078e0005 */
[----:B------:R-:W-:Y:S01]  /*101a0*/  MOV R15, 0xffffffff ;  /* 0xffffffff000f7802 */ /* 0x000fe20000000f00 */
[----:B------:R-:W-:Y:S02]  /*101b0*/  IMAD.MOV.U32 R12, RZ, RZ, RZ ;  /* 0x000000ffff0c7224 */ /* 0x000fe400078e00ff */
[----:B------:R-:W-:Y:S02]  /*101c0*/  IMAD.MOV.U32 R11, RZ, RZ, 0x181f ;  /* 0x0000181fff0b7424 */ /* 0x000fe400078e00ff */
[----:B------:R-:W-:-:S07]  /*101d0*/  IMAD.U32 R3, RZ, RZ, UR44 ;  /* 0x0000002cff037e24 */ /* 0x000fce000f8e00ff */
[----:B------:R-:W-:Y:S05]  /*101e0*/  WARPSYNC.COLLECTIVE R15, `(.L_x_2334) ;  /* 0x000000000f087348 */ /* 0x000fea0003c00000 */
[----:B------:R0:W1:Y:S02]  /*101f0*/  SHFL.IDX P6, R14, R13, R12, R11 ;  /* 0x0000000c0d0e7389 */ /* 0x00006400000c000b */
[----:B01----:R-:W-:Y:S01]  /*10200*/  ENDCOLLECTIVE ;  /* 0x000000000000791b */ /* 0x003fe20003800000 */
.L_x_2334:
[----:B------:R-:W-:-:S04]  /*10210*/  IMAD R4, R3, 0x80, R36 ;  /* 0x0000008003047824 */ /* 0x000fc800078e0224 */
[C---:B------:R-:W-:Y:S01]  /*10220*/  VIADD R6, R4.reuse, 0x10 ;  /* 0x0000001004067836 */ /* 0x040fe20000000000 */
[----:B------:R-:W-:Y:S01]  /*10230*/  ISETP.GE.AND P0, PT, R4, UR39, PT ;  /* 0x0000002704007c0c */ /* 0x000fe2000bf06270 */
[----:B------:R-:W-:Y:S02]  /*10240*/  IMAD.MOV.U32 R13, RZ, RZ, R0 ;  /* 0x000000ffff0d7224 */ /* 0x000fe400078e0000 */
[----:B------:R-:W-:-:S10]  /*10250*/  IMAD.MOV.U32 R2, RZ, RZ, R14 ;  /* 0x000000ffff027224 */ /* 0x000fd400078e000e */
[----:B------:R-:W-:Y:S05]  /*10260*/  WARPSYNC.COLLECTIVE R15, `(.L_x_2335) ;  /* 0x000000000f087348 */ /* 0x000fea0003c00000 */
[----:B------:R0:W1:Y:S02]  /*10270*/  SHFL.IDX P6, R14, R13, R12, R11 ;  /* 0x0000000c0d0e7389 */ /* 0x00006400000c000b */
[----:B01----:R-:W-:Y:S01]  /*10280*/  ENDCOLLECTIVE ;  /* 0x000000000000791b */ /* 0x003fe20003800000 */
.L_x_2335:
[----:B------:R-:W-:Y:S01]  /*10290*/  MOV R13, R5 ;  /* 0x00000005000d7202 */ /* 0x000fe20000000f00 */
[----:B------:R-:W-:Y:S01]  /*102a0*/  IMAD.MOV.U32 R12, RZ, RZ, 0x1 ;  /* 0x00000001ff0c7424 */ /* 0x000fe200078e00ff */
[----:B------:R-:W-:-:S05]  /*102b0*/  @!P0 LEA R14, P1, R37, R14, 0x1 ;  /* 0x0000000e250e8211 */ /* 0x000fca00078208ff */
[----:B------:R-:W-:Y:S02]  /*102c0*/  @!P0 IMAD.X R3, RZ, RZ, R2, P1 ;  /* 0x000000ffff038224 */ /* 0x000fe400008e0602 */
[----:B------:R-:W-:-:S07]  /*102d0*/  @!P0 IMAD.MOV.U32 R2, RZ, RZ, R14 ;  /* 0x000000ffff028224 */ /* 0x000fce00078e000e */
[----:B------:R-:W-:Y:S05]  /*102e0*/  WARPSYNC.COLLECTIVE R15, `(.L_x_2336) ;  /* 0x000000000f087348 */ /* 0x000fea0003c00000 */
[----:B------:R0:W1:Y:S02]  /*102f0*/  SHFL.IDX P6, R14, R13, R12, R11 ;  /* 0x0000000c0d0e7389 */ /* 0x00006400000c000b */
[----:B01----:R-:W-:Y:S01]  /*10300*/  ENDCOLLECTIVE ;  /* 0x000000000000791b */ /* 0x003fe20003800000 */
.L_x_2336:
        /* <DEDUP_REMOVED lines=12> */
.L_x_2337:
[----:B------:R-:W-:Y:S01]  /*103d0*/  MOV R13, R5 ;  /* 0x00000005000d7202 */ /* 0x000fe20000000f00 */
[----:B------:R-:W-:Y:S01]  /*103e0*/  IMAD.MOV.U32 R12, RZ, RZ, 0x2 ;  /* 0x00000002ff0c7424 */ /* 0x000fe200078e00ff */
[----:B------:R-:W-:-:S05]  /*103f0*/  @!P0 LEA R14, P1, R37, R14, 0x1 ;  /* 0x0000000e250e8211 */ /* 0x000fca00078208ff */
[----:B------:R-:W-:-:S08]  /*10400*/  @!P0 IMAD.MOV.U32 R2, RZ, RZ, R14 ;  /* 0x000000ffff028224 */ /* 0x000fd000078e000e */
[----:B------:R-:W-:Y:S05]  /*10410*/  WARPSYNC.COLLECTIVE R15, `(.L_x_2338) ;  /* 0x000000000f087348 */ /* 0x000fea0003c00000 */
[----:B------:R0:W1:Y:S02]  /*10420*/  SHFL.IDX P6, R14, R13, R12, R11 ;  /* 0x0000000c0d0e7389 */ /* 0x00006400000c000b */
[----:B01----:R-:W-:Y:S01]  /*10430*/  ENDCOLLECTIVE ;  /* 0x000000000000791b */ /* 0x003fe20003800000 */
.L_x_2338:
        /* <DEDUP_REMOVED lines=15> */
.L_x_2339:
[----:B------:R-:W-:Y:S01]  /*10530*/  MOV R13, R5 ;  /* 0x00000005000d7202 */ /* 0x000fe20000000f00 */
[----:B------:R-:W-:Y:S01]  /*10540*/  IMAD.MOV.U32 R12, RZ, RZ, 0x3 ;  /* 0x00000003ff0c7424 */ /* 0x000fe200078e00ff */
[----:B------:R-:W-:-:S05]  /*10550*/  @!P0 LEA R14, P1, R37, R14, 0x1 ;  /* 0x0000000e250e8211 */ /* 0x000fca00078208ff */
[----:B------:R-:W-:-:S08]  /*10560*/  @!P0 IMAD.MOV.U32 R2, RZ, RZ, R14 ;  /* 0x000000ffff028224 */ /* 0x000fd000078e000e */
[----:B------:R-:W-:Y:S05]  /*10570*/  WARPSYNC.COLLECTIVE R15, `(.L_x_2340) ;  /* 0x000000000f087348 */ /* 0x000fea0003c00000 */
[----:B------:R0:W1:Y:S02]  /*10580*/  SHFL.IDX P6, R14, R13, R12, R11 ;  /* 0x0000000c0d0e7389 */ /* 0x00006400000c000b */
[----:B01----:R-:W-:Y:S01]  /*10590*/  ENDCOLLECTIVE ;  /* 0x000000000000791b */ /* 0x003fe20003800000 */
.L_x_2340:
        /* <DEDUP_REMOVED lines=15> */
.L_x_2341:
[----:B------:R-:W-:Y:S01]  /*10690*/  MOV R13, R5 ;  /* 0x00000005000d7202 */ /* 0x000fe20000000f00 */
[----:B------:R-:W-:Y:S01]  /*106a0*/  IMAD.MOV.U32 R12, RZ, RZ, 0x4 ;  /* 0x00000004ff0c7424 */ /* 0x000fe200078e00ff */
[----:B------:R-:W-:-:S05]  /*106b0*/  @!P0 LEA R14, P1, R37, R14, 0x1 ;  /* 0x0000000e250e8211 */ /* 0x000fca00078208ff */
[----:B------:R-:W-:-:S08]  /*106c0*/  @!P0 IMAD.MOV.U32 R2, RZ, RZ, R14 ;  /* 0x000000ffff028224 */ /* 0x000fd000078e000e */
[----:B------:R-:W-:Y:S05]  /*106d0*/  WARPSYNC.COLLECTIVE R15, `(.L_x_2342) ;  /* 0x000000000f087348 */ /* 0x000fea0003c00000 */
[----:B------:R0:W1:Y:S02]  /*106e0*/  SHFL.IDX P6, R14, R13, R12, R11 ;  /* 0x0000000c0d0e7389 */ /* 0x00006400000c000b */
[----:B01----:R-:W-:Y:S01]  /*106f0*/  ENDCOLLECTIVE ;  /* 0x000000000000791b */ /* 0x003fe20003800000 */
.L_x_2342:
        /* <DEDUP_REMOVED lines=15> */
.L_x_2343:
[----:B------:R-:W-:Y:S01]  /*107f0*/  MOV R13, R5 ;  /* 0x00000005000d7202 */ /* 0x000fe20000000f00 */
[----:B------:R-:W-:Y:S01]  /*10800*/  IMAD.MOV.U32 R12, RZ, RZ, 0x5 ;  /* 0x00000005ff0c7424 */ /* 0x000fe200078e00ff */
[----:B------:R-:W-:-:S05]  /*10810*/  @!P0 LEA R14, P1, R37, R14, 0x1 ;  /* 0x0000000e250e8211 */ /* 0x000fca00078208ff */
[----:B------:R-:W-:-:S08]  /*10820*/  @!P0 IMAD.MOV.U32 R2, RZ, RZ, R14 ;  /* 0x000000ffff028224 */ /* 0x000fd000078e000e */
[----:B------:R-:W-:Y:S05]  /*10830*/  WARPSYNC.COLLECTIVE R15, `(.L_x_2344) ;  /* 0x000000000f087348 */ /* 0x000fea0003c00000 */
[----:B------:R0:W1:Y:S02]  /*10840*/  SHFL.IDX P6, R14, R13, R12, R11 ;  /* 0x0000000c0d0e7389 */ /* 0x00006400000c000b */
[----:B01----:R-:W-:Y:S01]  /*10850*/  ENDCOLLECTIVE ;  /* 0x000000000000791b */ /* 0x003fe20003800000 */
.L_x_2344:
        /* <DEDUP_REMOVED lines=15> */
.L_x_2345:
[----:B------:R-:W-:Y:S01]  /*10950*/  MOV R13, R5 ;  /* 0x00000005000d7202 */ /* 0x000fe20000000f00 */
[----:B------:R-:W-:Y:S01]  /*10960*/  IMAD.MOV.U32 R12, RZ, RZ, 0x6 ;  /* 0x00000006ff0c7424 */ /* 0x000fe200078e00ff */
[----:B------:R-:W-:-:S05]  /*10970*/  @!P0 LEA R14, P1, R37, R14, 0x1 ;  /* 0x0000000e250e8211 */ /* 0x000fca00078208ff */
[----:B------:R-:W-:-:S08]  /*10980*/  @!P0 IMAD.MOV.U32 R2, RZ, RZ, R14 ;  /* 0x000000ffff028224 */ /* 0x000fd000078e000e */
[----:B------:R-:W-:Y:S05]  /*10990*/  WARPSYNC.COLLECTIVE R15, `(.L_x_2346) ;  /* 0x000000000f087348 */ /* 0x000fea0003c00000 */
[----:B------:R0:W1:Y:S02]  /*109a0*/  SHFL.IDX P6, R14, R13, R12, R11 ;  /* 0x0000000c0d0e7389 */ /* 0x00006400000c000b */
[----:B01----:R-:W-:Y:S01]  /*109b0*/  ENDCOLLECTIVE ;  /* 0x000000000000791b */ /* 0x003fe20003800000 */
.L_x_2346:
        /* <DEDUP_REMOVED lines=15> */
.L_x_2347:
[----:B------:R-:W-:Y:S01]  /*10ab0*/  IMAD.MOV.U32 R13, RZ, RZ, R5 ;  /* 0x000000ffff0d7224 */ /* 0x000fe200078e0005 */
[----:B------:R-:W-:Y:S02]  /*10ac0*/  MOV R12, 0x7 ;  /* 0x00000007000c7802 */ /* 0x000fe40000000f00 */
[----:B------:R-:W-:-:S05]  /*10ad0*/  @!P0 LEA R14, P1, R37, R14, 0x1 ;  /* 0x0000000e250e8211 */ /* 0x000fca00078208ff */
[----:B------:R-:W-:-:S08]  /*10ae0*/  @!P0 IMAD.MOV.U32 R2, RZ, RZ, R14 ;  /* 0x000000ffff028224 */ /* 0x000fd000078e000e */
[----:B------:R-:W-:Y:S05]  /*10af0*/  WARPSYNC.COLLECTIVE R15, `(.L_x_2348) ;  /* 0x000000000f087348 */ /* 0x000fea0003c00000 */
[----:B------:R0:W1:Y:S02]  /*10b00*/  SHFL.IDX P6, R14, R13, R12, R11 ;  /* 0x0000000c0d0e7389 */ /* 0x00006400000c000b */
[----:B01----:R-:W-:Y:S01]  /*10b10*/  ENDCOLLECTIVE ;  /* 0x000000000000791b */ /* 0x003fe20003800000 */
.L_x_2348:
        /* <DEDUP_REMOVED lines=13> */
.L_x_2349:
[----:B------:R-:W-:Y:S05]  /*10bf0*/  BRA `(.L_x_2350) ;  /* 0xffffffc800d07947 */ /* 0x000fea000383ffff */
.L_x_2276:
[----:B0-----:R0:W1:Y:S02]  /*10c00*/  SYNCS.PHASECHK.TRANS64.TRYWAIT P0, [R17+URZ+0x30820], R0 ;  /* 0x03082000110075a7 */ /* 0x001064000800017f */
[----:B-1----:R-:W-:Y:S05]  /*10c10*/  @!P0 NANOSLEEP.SYNCS 0x989680 ;  /* 0x009896800000895d */ /* 0x002fea0003900000 */
[----:B------:R-:W1:Y:S02]  /*10c20*/  @!P0 SYNCS.PHASECHK.TRANS64 P0, [R17+URZ+0x30820], R0 ;  /* 0x03082000110085a7 */ /* 0x000e64000800007f */
[----:B-1----:R-:W-:Y:S05]  /*10c30*/  @!P0 BRA `(.L_x_2276) ;  /* 0xfffffffc00f08947 */ /* 0x002fea000383ffff */
[----:B------:R-:W-:Y:S05]  /*10c40*/  BRA `(.L_x_2351) ;  /* 0xffffffcc00347947 */ /* 0x000fea000383ffff */
.L_x_2280:
[----:B0-----:R0:W1:Y:S02]  /*10c50*/  SYNCS.PHASECHK.TRANS64.TRYWAIT P0, [R6+URZ+0x30840], R3 ;  /* 0x03084003060075a7 */ /* 0x001064000800017f */
[----:B-1----:R-:W-:Y:S05]  /*10c60*/  @!P0 NANOSLEEP.SYNCS 0x989680 ;  /* 0x009896800000895d */ /* 0x002fea0003900000 */
[----:B------:R-:W1:Y:S02]  /*10c70*/  @!P0 SYNCS.PHASECHK.TRANS64 P0, [R6+URZ+0x30840], R3 ;  /* 0x03084003060085a7 */ /* 0x000e64000800007f */
[----:B-1----:R-:W-:Y:S05]  /*10c80*/  @!P0 BRA `(.L_x_2280) ;  /* 0xfffffffc00f08947 */ /* 0x002fea000383ffff */
[----:B------:R-:W-:Y:S05]  /*10c90*/  BRA `(.L_x_2352) ;  /* 0xffffffcc00f47947 */ /* 0x000fea000383ffff */
.L_x_2281:
        /* <DEDUP_REMOVED lines=8> */
.L_x_2354:
[----:B------:R-:W-:Y:S05]  /*10d20*/  BSYNC B1 ;  /* 0x0000000000017941 */ /* 0x000fea0003800000 */
.L_x_2353:
[----:B------:R-:W-:Y:S01]  /*10d30*/  MOV R13, R7 ;  /* 0x00000007000d7202 */ /* 0x000fe20000000f00 */
        /* <DEDUP_REMOVED lines=8> */
.L_x_2355:
[----:B------:R-:W-:Y:S02]  /*10dc0*/  IMAD R8, R8, 0x2, R17 ;  /* 0x0000000208087824 */ /* 0x000fe400078e0211 */
[----:B------:R-:W-:Y:S01]  /*10dd0*/  IMAD.MOV.U32 R13, RZ, RZ, R10 ;  /* 0x000000ffff0d7224 */ /* 0x000fe200078e000a */
[----:B------:R-:W-:Y:S02]  /*10de0*/  MOV R12, 0x1 ;  /* 0x00000001000c7802 */ /* 0x000fe40000000f00 */
[----:B------:R-:W-:-:S13]  /*10df0*/  IADD3 R2, P0, R14, R4, RZ ;  /* 0x000000040e027210 */ /* 0x000fda0007f1e0ff */
[----:B------:R-:W-:Y:S05]  /*10e00*/  WARPSYNC.COLLECTIVE R15, `(.L_x_2356) ;  /* 0x000000000f087348 */ /* 0x000fea0003c00000 */
[----:B------:R0:W1:Y:S02]  /*10e10*/  SHFL.IDX P6, R14, R13, R12, R11 ;  /* 0x0000000c0d0e7389 */ /* 0x00006400000c000b */
[----:B01----:R-:W-:Y:S01]  /*10e20*/  ENDCOLLECTIVE ;  /* 0x000000000000791b */ /* 0x003fe20003800000 */
.L_x_2356:
        /* <DEDUP_REMOVED lines=12> */
.L_x_2357:
[----:B------:R-:W-:Y:S02]  /*10ef0*/  IMAD.MOV.U32 R13, RZ, RZ, R10 ;  /* 0x000000ffff0d7224 */ /* 0x000fe400078e000a */
[----:B------:R-:W-:Y:S01]  /*10f00*/  IMAD.MOV.U32 R12, RZ, RZ, 0x2 ;  /* 0x00000002ff0c7424 */ /* 0x000fe200078e00ff */
[----:B------:R-:W-:-:S13]  /*10f10*/  IADD3 R2, P0, R14, R4, RZ ;  /* 0x000000040e027210 */ /* 0x000fda0007f1e0ff */
[----:B------:R-:W-:Y:S05]  /*10f20*/  WARPSYNC.COLLECTIVE R15, `(.L_x_2358) ;  /* 0x000000000f087348 */ /* 0x000fea0003c00000 */
[----:B------:R0:W1:Y:S02]  /*10f30*/  SHFL.IDX P6, R14, R13, R12, R11 ;  /* 0x0000000c0d0e7389 */ /* 0x00006400000c000b */
[----:B01----:R-:W-:Y:S01]  /*10f40*/  ENDCOLLECTIVE ;  /* 0x000000000000791b */ /* 0x003fe20003800000 */
.L_x_2358:
        /* <DEDUP_REMOVED lines=12> */
.L_x_2359:
[----:B------:R-:W-:Y:S02]  /*11010*/  IMAD.MOV.U32 R13, RZ, RZ, R10 ;  /* 0x000000ffff0d7224 */ /* 0x000fe400078e000a */
[----:B------:R-:W-:Y:S01]  /*11020*/  IMAD.MOV.U32 R12, RZ, RZ, 0x3 ;  /* 0x00000003ff0c7424 */ /* 0x000fe200078e00ff */
[----:B------:R-:W-:-:S13]  /*11030*/  IADD3 R2, P0, R14, R4, RZ ;  /* 0x000000040e027210 */ /* 0x000fda0007f1e0ff */
[----:B------:R-:W-:Y:S05]  /*11040*/  WARPSYNC.COLLECTIVE R15, `(.L_x_2360) ;  /* 0x000000000f087348 */ /* 0x000fea0003c00000 */
[----:B------:R0:W1:Y:S02]  /*11050*/  SHFL.IDX P6, R14, R13, R12, R11 ;  /* 0x0000000c0d0e7389 */ /* 0x00006400000c000b */
[----:B01----:R-:W-:Y:S01]  /*11060*/  ENDCOLLECTIVE ;  /* 0x000000000000791b */ /* 0x003fe20003800000 */
.L_x_2360:
[----:B------:R-:W-:-:S05]  /*11070*/  IADD3.X R3, RZ, R35, RZ, P0, !PT ;  /* 0x00000023ff037210 */ /* 0x000fca00007fe4ff */
        /* <DEDUP_REMOVED lines=11> */
.L_x_2361:
[----:B------:R-:W-:Y:S02]  /*11130*/  IMAD.MOV.U32 R13, RZ, RZ, R10 ;  /* 0x000000ffff0d7224 */ /* 0x000fe400078e000a */
[----:B------:R-:W-:Y:S01]  /*11140*/  IMAD.MOV.U32 R12, RZ, RZ, 0x4 ;  /* 0x00000004ff0c7424 */ /* 0x000fe200078e00ff */
[----:B------:R-:W-:-:S13]  /*11150*/  IADD3 R2, P0, R14, R4, RZ ;  /* 0x000000040e027210 */ /* 0x000fda0007f1e0ff */
[----:B------:R-:W-:Y:S05]  /*11160*/  WARPSYNC.COLLECTIVE R15, `(.L_x_2362) ;  /* 0x000000000f087348 */ /* 0x000fea0003c00000 */
[----:B------:R0:W1:Y:S02]  /*11170*/  SHFL.IDX P6, R14, R13, R12, R11 ;  /* 0x0000000c0d0e7389 */ /* 0x00006400000c000b */
[----:B01----:R-:W-:Y:S01]  /*11180*/  ENDCOLLECTIVE ;  /* 0x000000000000791b */ /* 0x003fe20003800000 */
.L_x_2362:
        /* <DEDUP_REMOVED lines=12> */
.L_x_2363:
[----:B------:R-:W-:Y:S02]  /*11250*/  IMAD.MOV.U32 R13, RZ, RZ, R10 ;  /* 0x000000ffff0d7224 */ /* 0x000fe400078e000a */
[----:B------:R-:W-:Y:S01]  /*11260*/  IMAD.MOV.U32 R12, RZ, RZ, 0x5 ;  /* 0x00000005ff0c7424 */ /* 0x000fe200078e00ff */
[----:B------:R-:W-:-:S13]  /*11270*/  IADD3 R2, P0, R14, R4, RZ ;  /* 0x000000040e027210 */ /* 0x000fda0007f1e0ff */
[----:B------:R-:W-:Y:S05]  /*11280*/  WARPSYNC.COLLECTIVE R15, `(.L_x_2364) ;  /* 0x000000000f087348 */ /* 0x000fea0003c00000 */
[----:B------:R0:W1:Y:S02]  /*11290*/  SHFL.IDX P6, R14, R13, R12, R11 ;  /* 0x0000000c0d0e7389 */ /* 0x00006400000c000b */
[----:B01----:R-:W-:Y:S01]  /*112a0*/  ENDCOLLECTIVE ;  /* 0x000000000000791b */ /* 0x003fe20003800000 */
.L_x_2364:
        /* <DEDUP_REMOVED lines=12> */
.L_x_2365:
[----:B------:R-:W-:Y:S05]  /*11370*/  BRA `(.L_x_2366) ;  /* 0xffffffcc00447947 */ /* 0x000fea000383ffff */
.L_x_2286:
[----:B0-----:R0:W1:Y:S02]  /*11380*/  SYNCS.PHASECHK.TRANS64.TRYWAIT P0, [R6+URZ+0x30860], R3 ;  /* 0x03086003060075a7 */ /* 0x001064000800017f */
[----:B-1----:R-:W-:Y:S05]  /*11390*/  @!P0 NANOSLEEP.SYNCS 0x989680 ;  /* 0x009896800000895d */ /* 0x002fea0003900000 */
[----:B------:R-:W1:Y:S02]  /*113a0*/  @!P0 SYNCS.PHASECHK.TRANS64 P0, [R6+URZ+0x30860], R3 ;  /* 0x03086003060085a7 */ /* 0x000e64000800007f */
[----:B-1----:R-:W-:Y:S05]  /*113b0*/  @!P0 BRA `(.L_x_2286) ;  /* 0xfffffffc00f08947 */ /* 0x002fea000383ffff */
[----:B------:R-:W-:Y:S05]  /*113c0*/  BRA `(.L_x_2367) ;  /* 0xffffffcc00a07947 */ /* 0x000fea000383ffff */
.L_x_2287:
        /* <DEDUP_REMOVED lines=8> */
.L_x_2369:
[----:B------:R-:W-:Y:S05]  /*11450*/  BSYNC B1 ;  /* 0x0000000000017941 */ /* 0x000fea0003800000 */
.L_x_2368:
        /* <DEDUP_REMOVED lines=9> */
.L_x_2370:
[----:B------:R-:W-:Y:S02]  /*114f0*/  IMAD.MOV.U32 R13, RZ, RZ, R19 ;  /* 0x000000ffff0d7224 */ /* 0x000fe400078e0013 */
[----:B------:R-:W-:Y:S01]  /*11500*/  IMAD.MOV.U32 R12, RZ, RZ, 0x1 ;  /* 0x00000001ff0c7424 */ /* 0x000fe200078e00ff */
[----:B------:R-:W-:-:S13]  /*11510*/  IADD3 R2, P0, R14, R4, RZ ;  /* 0x000000040e027210 */ /* 0x000fda0007f1e0ff */
[----:B------:R-:W-:Y:S05]  /*11520*/  WARPSYNC.COLLECTIVE R15, `(.L_x_2371) ;  /* 0x000000000f087348 */ /* 0x000fea0003c00000 */
[----:B------:R0:W1:Y:S02]  /*11530*/  SHFL.IDX P6, R14, R13, R12, R11 ;  /* 0x0000000c0d0e7389 */ /* 0x00006400000c000b */
[----:B01----:R-:W-:Y:S01]  /*11540*/  ENDCOLLECTIVE ;  /* 0x000000000000791b */ /* 0x003fe20003800000 */
.L_x_2371:
        /* <DEDUP_REMOVED lines=15> */
.L_x_2372:
[----:B------:R-:W-:Y:S01]  /*11640*/  IMAD.MOV.U32 R13, RZ, RZ, R19 ;  /* 0x000000ffff0d7224 */ /* 0x000fe200078e0013 */
[----:B------:R-:W-:Y:S02]  /*11650*/  MOV R12, 0x2 ;  /* 0x00000002000c7802 */ /* 0x000fe40000000f00 */
[----:B------:R-:W-:-:S13]  /*11660*/  IADD3 R2, P0, R14, R4, RZ ;  /* 0x000000040e027210 */ /* 0x000fda0007f1e0ff */
[----:B------:R-:W-:Y:S05]  /*11670*/  WARPSYNC.COLLECTIVE R15, `(.L_x_2373) ;  /* 0x000000000f087348 */ /* 0x000fea0003c00000 */
[----:B------:R0:W1:Y:S02]  /*11680*/  SHFL.IDX P6, R14, R13, R12, R11 ;  /* 0x0000000c0d0e7389 */ /* 0x00006400000c000b */
[----:B01----:R-:W-:Y:S01]  /*11690*/  ENDCOLLECTIVE ;  /* 0x000000000000791b */ /* 0x003fe20003800000 */
.L_x_2373:
        /* <DEDUP_REMOVED lines=15> */
.L_x_2374:
[----:B------:R-:W-:Y:S02]  /*11790*/  IMAD.MOV.U32 R13, RZ, RZ, R19 ;  /* 0x000000ffff0d7224 */ /* 0x000fe400078e0013 */
[----:B------:R-:W-:Y:S01]  /*117a0*/  IMAD.MOV.U32 R12, RZ, RZ, 0x3 ;  /* 0x00000003ff0c7424 */ /* 0x000fe200078e00ff */
[----:B------:R-:W-:-:S13]  /*117b0*/  IADD3 R2, P0, R14, R4, RZ ;  /* 0x000000040e027210 */ /* 0x000fda0007f1e0ff */
[----:B------:R-:W-:Y:S05]  /*117c0*/  WARPSYNC.COLLECTIVE R15, `(.L_x_2375) ;  /* 0x000000000f087348 */ /* 0x000fea0003c00000 */
[----:B------:R0:W1:Y:S02]  /*117d0*/  SHFL.IDX P6, R14, R13, R12, R11 ;  /* 0x0000000c0d0e7389 */ /* 0x00006400000c000b */
[----:B01----:R-:W-:Y:S01]  /*117e0*/  ENDCOLLECTIVE ;  /* 0x000000000000791b */ /* 0x003fe20003800000 */
.L_x_2375:
        /* <DEDUP_REMOVED lines=15> */
.L_x_2376:
[----:B------:R-:W-:Y:S02]  /*118e0*/  IMAD.MOV.U32 R13, RZ, RZ, R19 ;  /* 0x000000ffff0d7224 */ /* 0x000fe400078e0013 */
[----:B------:R-:W-:Y:S01]  /*118f0*/  IMAD.MOV.U32 R12, RZ, RZ, 0x4 ;  /* 0x00000004ff0c7424 */ /* 0x000fe200078e00ff */
[----:B------:R-:W-:-:S13]  /*11900*/  IADD3 R2, P0, R14, R4, RZ ;  /* 0x000000040e027210 */ /* 0x000fda0007f1e0ff */
[----:B------:R-:W-:Y:S05]  /*11910*/  WARPSYNC.COLLECTIVE R15, `(.L_x_2377) ;  /* 0x000000000f087348 */ /* 0x000fea0003c00000 */
[----:B------:R0:W1:Y:S02]  /*11920*/  SHFL.IDX P6, R14, R13, R12, R11 ;  /* 0x0000000c0d0e7389 */ /* 0x00006400000c000b */
[----:B01----:R-:W-:Y:S01]  /*11930*/  ENDCOLLECTIVE ;  /* 0x000000000000791b */ /* 0x003fe20003800000 */
.L_x_2377:
        /* <DEDUP_REMOVED lines=15> */
.L_x_2378:
[----:B------:R-:W-:Y:S02]  /*11a30*/  IMAD.MOV.U32 R13, RZ, RZ, R19 ;  /* 0x000000ffff0d7224 */ /* 0x000fe400078e0013 */
[----:B------:R-:W-:Y:S01]  /*11a40*/  IMAD.MOV.U32 R12, RZ, RZ, 0x5 ;  /* 0x00000005ff0c7424 */ /* 0x000fe200078e00ff */
[----:B------:R-:W-:-:S13]  /*11a50*/  IADD3 R2, P0, R14, R4, RZ ;  /* 0x000000040e027210 */ /* 0x000fda0007f1e0ff */
[----:B------:R-:W-:Y:S05]  /*11a60*/  WARPSYNC.COLLECTIVE R15, `(.L_x_2379) ;  /* 0x000000000f087348 */ /* 0x000fea0003c00000 */
[----:B------:R0:W1:Y:S02]  /*11a70*/  SHFL.IDX P6, R14, R13, R12, R11 ;  /* 0x0000000c0d0e7389 */ /* 0x00006400000c000b */
[----:B01----:R-:W-:Y:S01]  /*11a80*/  ENDCOLLECTIVE ;  /* 0x000000000000791b */ /* 0x003fe20003800000 */
.L_x_2379:
        /* <DEDUP_REMOVED lines=12> */
.L_x_2380:
[----:B------:R-:W-:Y:S01]  /*11b50*/  @!PT LDS RZ, [RZ] ;  /* 0x00000000fffff984 */ /* 0x000fe20000000800 */
[----:B------:R-:W-:Y:S01]  /*11b60*/  @!PT LDS RZ, [RZ] ;  /* 0x00000000fffff984 */ /* 0x000fe20000000800 */
[----:B------:R-:W-:Y:S01]  /*11b70*/  @!PT LDS RZ, [RZ] ;  /* 0x00000000fffff984 */ /* 0x000fe20000000800 */
[----:B------:R0:W-:Y:S01]  /*11b80*/  LDGSTS.E.BYPASS.LTC128B.128 [R7+0x5400], desc[UR36][R2.64+0x80], !P0 ;  /* 0x0540008002077fae */ /* 0x0001e2000c101d64 */
[----:B------:R-:W-:-:S13]  /*11b90*/  ISETP.LT.OR P0, PT, R8, 0x41, P1 ;  /* 0x000000410800780c */ /* 0x000fda0000f01670 */
[----:B------:R0:W-:Y:S01]  /*11ba0*/  LDGSTS.E.BYPASS.LTC128B.128 [R7+0x8400], desc[UR36][R2.64+0x100], !P0 ;  /* 0x0840010002077fae */ /* 0x0001e2000c101d64 */
[----:B------:R-:W-:Y:S05]  /*11bb0*/  BRA `(.L_x_2381) ;  /* 0xffffffc800a07947 */ /* 0x000fea000383ffff */
.L_x_2295:
[----:B0-----:R0:W1:Y:S02]  /*11bc0*/  SYNCS.PHASECHK.TRANS64.TRYWAIT P0, [R4+URZ+0x30860], R3 ;  /* 0x03086003040075a7 */ /* 0x001064000800017f */
[----:B-1----:R-:W-:Y:S05]  /*11bd0*/  @!P0 NANOSLEEP.SYNCS 0x989680 ;  /* 0x009896800000895d */ /* 0x002fea0003900000 */
[----:B------:R-:W1:Y:S02]  /*11be0*/  @!P0 SYNCS.PHASECHK.TRANS64 P0, [R4+URZ+0x30860], R3 ;  /* 0x03086003040085a7 */ /* 0x000e64000800007f */
[----:B-1----:R-:W-:Y:S05]  /*11bf0*/  @!P0 BRA `(.L_x_2295) ;  /* 0xfffffffc00f08947 */ /* 0x002fea000383ffff */
[----:B------:R-:W-:Y:S05]  /*11c00*/  BRA `(.L_x_2382) ;  /* 0xffffffcc00c07947 */ /* 0x000fea000383ffff */
.L_x_2296:
        /* <DEDUP_REMOVED lines=8> */
.L_x_2384:
[----:B------:R-:W-:Y:S05]  /*11c90*/  BSYNC B0 ;  /* 0x0000000000007941 */ /* 0x000fea0003800000 */
.L_x_2383:
[----:B------:R-:W-:Y:S01]  /*11ca0*/  IMAD.MOV.U32 R13, RZ, RZ, R18 ;  /* 0x000000ffff0d7224 */ /* 0x000fe200078e0012 */
[----:B------:R-:W-:Y:S01]  /*11cb0*/  MOV R12, RZ ;  /* 0x000000ff000c7202 */ /* 0x000fe20000000f00 */
[----:B------:R-:W-:Y:S02]  /*11cc0*/  IMAD.MOV.U32 R11, RZ, RZ, 0x181f ;  /* 0x0000181fff0b7424 */ /* 0x000fe400078e00ff */
[----:B------:R-:W-:Y:S02]  /*11cd0*/  IMAD.MOV.U32 R15, RZ, RZ, -0x1 ;  /* 0xffffffffff0f7424 */ /* 0x000fe400078e00ff */
[----:B------:R-:W-:Y:S02]  /*11ce0*/  IMAD.MOV.U32 R0, RZ, RZ, R14 ;  /* 0x000000ffff007224 */ /* 0x000fe400078e000e */
[----:B------:R-:W-:-:S07]  /*11cf0*/  IMAD.SHL.U32 R6, R37, 0x2, RZ ;  /* 0x0000000225067824 */ /* 0x000fce00078e00ff */
[----:B------:R-:W-:Y:S05]  /*11d00*/  WARPSYNC.COLLECTIVE R15, `(.L_x_2385) ;  /* 0x000000000f087348 */ /* 0x000fea0003c00000 */
[----:B------:R0:W1:Y:S02]  /*11d10*/  SHFL.IDX P6, R14, R13, R12, R11 ;  /* 0x0000000c0d0e7389 */ /* 0x00006400000c000b */
[----:B01----:R-:W-:Y:S01]  /*11d20*/  ENDCOLLECTIVE ;  /* 0x000000000000791b */ /* 0x003fe20003800000 */
.L_x_2385:
[----:B------:R-:W-:Y:S02]  /*11d30*/  IMAD.MOV.U32 R13, RZ, RZ, R19 ;  /* 0x000000ffff0d7224 */ /* 0x000fe400078e0013 */
[----:B------:R-:W-:Y:S01]  /*11d40*/  IMAD.MOV.U32 R12, RZ, RZ, 0x1 ;  /* 0x00000001ff0c7424 */ /* 0x000fe200078e00ff */
[----:B------:R-:W-:-:S13]  /*11d50*/  IADD3 R2, P0, R14, R6, RZ ;  /* 0x000000060e027210 */ /* 0x000fda0007f1e0ff */
[----:B------:R-:W-:Y:S05]  /*11d60*/  WARPSYNC.COLLECTIVE R15, `(.L_x_2386) ;  /* 0x000000000f087348 */ /* 0x000fea0003c00000 */
[----:B------:R0:W1:Y:S02]  /*11d70*/  SHFL.IDX P6, R14, R13, R12, R11 ;  /* 0x0000000c0d0e7389 */ /* 0x00006400000c000b */
[----:B01----:R-:W-:Y:S01]  /*11d80*/  ENDCOLLECTIVE ;  /* 0x000000000000791b */ /* 0x003fe20003800000 */
.L_x_2386:
        /* <DEDUP_REMOVED lines=13> */
.L_x_2387:
        /* <DEDUP_REMOVED lines=12> */
.L_x_2388:
        /* <DEDUP_REMOVED lines=12> */
.L_x_2389:
        /* <DEDUP_REMOVED lines=12> */
.L_x_2390:
        /* <DEDUP_REMOVED lines=12> */
.L_x_2391:
        /* <DEDUP_REMOVED lines=12> */
.L_x_2392:
[----:B------:R-:W-:Y:S01]  /*12220*/  IMAD.X R3, RZ, RZ, R7, P0 ;  /* 0x000000ffff037224 */ /* 0x000fe200000e0607 */
        /* <DEDUP_REMOVED lines=11> */
.L_x_2393:
        /* <DEDUP_REMOVED lines=12> */
.L_x_2394:
        /* <DEDUP_REMOVED lines=12> */
.L_x_2395:
[----:B------:R-:W-:Y:S01]  /*12460*/  @!PT LDS RZ, [RZ] ;  /* 0x00000000fffff984 */ /* 0x000fe20000000800 */
[----:B------:R-:W-:Y:S01]  /*12470*/  @!PT LDS RZ, [RZ] ;  /* 0x00000000fffff984 */ /* 0x000fe20000000800 */
[----:B------:R-:W-:Y:S01]  /*12480*/  @!PT LDS RZ, [RZ] ;  /* 0x00000000fffff984 */ /* 0x000fe20000000800 */
[----:B------:R1:W-:Y:S01]  /*12490*/  LDGSTS.E.BYPASS.LTC128B.128 [R0+0x5400], desc[UR36][R2.64+0x80], !P0 ;  /* 0x0540008002007fae */ /* 0x0003e2000c101d64 */
[----:B------:R-:W-:-:S13]  /*124a0*/  ISETP.LT.OR P0, PT, R5, 0x41, P1 ;  /* 0x000000410500780c */ /* 0x000fda0000f01670 */
[----:B------:R1:W-:Y:S01]  /*124b0*/  LDGSTS.E.BYPASS.LTC128B.128 [R0+0x8400], desc[UR36][R2.64+0x100], !P0 ;  /* 0x0840010002007fae */ /* 0x0003e2000c101d64 */
[----:B------:R-:W-:Y:S05]  /*124c0*/  BRA `(.L_x_2396) ;  /* 0xffffffc800887947 */ /* 0x000fea000383ffff */
.L_x_2301:
[----:B------:R-:W-:Y:S01]  /*124d0*/  BSSY B0, `(.L_x_2397) ;  /* 0x0000008000007945 */ /* 0x000fe20003800000 */
[----:B------:R-:W-:Y:S01]  /*124e0*/  IMAD.MOV.U32 R13, RZ, RZ, R34 ;  /* 0x000000ffff0d7224 */ /* 0x000fe200078e0022 */
[----:B------:R-:W-:Y:S01]  /*124f0*/  MOV R11, 0x1f ;  /* 0x0000001f000b7802 */ /* 0x000fe20000000f00 */
[----:B------:R-:W-:Y:S02]  /*12500*/  IMAD.MOV.U32 R12, RZ, RZ, RZ ;  /* 0x000000ffff0c7224 */ /* 0x000fe400078e00ff */
[----:B------:R-:W-:-:S07]  /*12510*/  IMAD.MOV.U32 R15, RZ, RZ, -0x1 ;  /* 0xffffffffff0f7424 */ /* 0x000fce00078e00ff */
[----:B-----5:R-:W-:Y:S05]  /*12520*/  WARPSYNC.COLLECTIVE R15, `(.L_x_2398) ;  /* 0x000000000f087348 */ /* 0x020fea0003c00000 */
[----:B------:R0:W1:Y:S02]  /*12530*/  SHFL.IDX P6, R14, R13, R12, R11 ;  /* 0x0000000c0d0e7389 */ /* 0x00006400000c000b */
[----:B01---5:R-:W-:Y:S01]  /*12540*/  ENDCOLLECTIVE ;  /* 0x000000000000791b */ /* 0x023fe20003800000 */
.L_x_2398:
[----:B------:R-:W-:Y:S05]  /*12550*/  BSYNC B0 ;  /* 0x0000000000007941 */ /* 0x000fea0003800000 */
.L_x_2397:
[----:B------:R-:W-:Y:S05]  /*12560*/  BRA `(.L_x_2399) ;  /* 0xffffffcc00107947 */ /* 0x000fea000383ffff */
.L_x_2304:
[----:B-1----:R1:W2:Y:S02]  /*12570*/  SYNCS.PHASECHK.TRANS64.TRYWAIT P0, [R4+URZ+0x30820], R0 ;  /* 0x03082000040075a7 */ /* 0x0022a4000800017f */
[----:B--2---:R-:W-:Y:S05]  /*12580*/  @!P0 NANOSLEEP.SYNCS 0x989680 ;  /* 0x009896800000895d */ /* 0x004fea0003900000 */
[----:B------:R-:W2:Y:S02]  /*12590*/  @!P0 SYNCS.PHASECHK.TRANS64 P0, [R4+URZ+0x30820], R0 ;  /* 0x03082000040085a7 */ /* 0x000ea4000800007f */
[----:B--2---:R-:W-:Y:S05]  /*125a0*/  @!P0 BRA `(.L_x_2304) ;  /* 0xfffffffc00f08947 */ /* 0x004fea000383ffff */
[----:B------:R-:W-:Y:S05]  /*125b0*/  BRA `(.L_x_2400) ;  /* 0xffffffcc00587947 */ /* 0x000fea000383ffff */
.L_x_2305:
        /* <DEDUP_REMOVED lines=11> */
.L_x_2402:
[----:B------:R-:W-:Y:S05]  /*12670*/  BSYNC B0 ;  /* 0x0000000000007941 */ /* 0x000fea0003800000 */
.L_x_2401:
[----:B------:R-:W-:Y:S05]  /*12680*/  BRA `(.L_x_2403) ;  /* 0xffffffcc00407947 */ /* 0x000fea000383ffff */
.L_x_2308:
[----:B------:R-:W-:Y:S01]  /*12690*/  BSSY B1, `(.L_x_2404) ;  /* 0x0000006000017945 */ /* 0x000fe20003800000 */
[----:B------:R-:W-:-:S07]  /*126a0*/  IMAD.MOV.U32 R15, RZ, RZ, -0x1 ;  /* 0xffffffffff0f7424 */ /* 0x000fce00078e00ff */
[----:B01---5:R-:W-:Y:S05]  /*126b0*/  WARPSYNC.COLLECTIVE R15, `(.L_x_2405) ;  /* 0x000000000f0c7348 */ /* 0x023fea0003c00000 */
[----:B------:R-:W-:Y:S02]  /*126c0*/  ELECT P6, UR62, PT ;  /* 0x00000000003e782f */ /* 0x000fe400038c0000 */
[----:B------:R-:W-:Y:S01]  /*126d0*/  MOV R14, UR62 ;  /* 0x0000003e000e7c02 */ /* 0x000fe20008000f00 */
[----:B01---5:R-:W-:Y:S10]  /*126e0*/  ENDCOLLECTIVE ;  /* 0x000000000000791b */ /* 0x023ff40003800000 */
.L_x_2405:
[----:B------:R-:W-:Y:S05]  /*126f0*/  BSYNC B1 ;  /* 0x0000000000017941 */ /* 0x000fea0003800000 */
.L_x_2404:
[----:B------:R-:W-:Y:S05]  /*12700*/  BRA `(.L_x_2406) ;  /* 0xffffffcc00387947 */ /* 0x000fea000383ffff */
.L_x_2310:
[----:B-1----:R1:W2:Y:S02]  /*12710*/  SYNCS.PHASECHK.TRANS64.TRYWAIT P1, [R5+URZ+0x30840], R0 ;  /* 0x03084000050075a7 */ /* 0x0022a4000802017f */
[----:B--2---:R-:W-:Y:S05]  /*12720*/  @!P1 NANOSLEEP.SYNCS 0x989680 ;  /* 0x009896800000995d */ /* 0x004fea0003900000 */
[----:B------:R-:W2:Y:S02]  /*12730*/  @!P1 SYNCS.PHASECHK.TRANS64 P1, [R5+URZ+0x30840], R0 ;  /* 0x03084000050095a7 */ /* 0x000ea4000802007f */
[----:B--2---:R-:W-:Y:S05]  /*12740*/  @!P1 BRA `(.L_x_2310) ;  /* 0xfffffffc00f09947 */ /* 0x004fea000383ffff */
[----:B------:R-:W-:Y:S05]  /*12750*/  BRA `(.L_x_2407) ;  /* 0xffffffcc00607947 */ /* 0x000fea000383ffff */
.L_x_2312:
[----:B--2---:R2:W3:Y:S02]  /*12760*/  SYNCS.PHASECHK.TRANS64.TRYWAIT P1, [R23+URZ+0x30840], R2 ;  /* 0x03084002170075a7 */ /* 0x0044e4000802017f */
[----:B---3--:R-:W-:Y:S05]  /*12770*/  @!P1 NANOSLEEP.SYNCS 0x989680 ;  /* 0x009896800000995d */ /* 0x008fea0003900000 */
[----:B------:R-:W3:Y:S02]  /*12780*/  @!P1 SYNCS.PHASECHK.TRANS64 P1, [R23+URZ+0x30840], R2 ;  /* 0x03084002170095a7 */ /* 0x000ee4000802007f */
[----:B---3--:R-:W-:Y:S05]  /*12790*/  @!P1 BRA `(.L_x_2312) ;  /* 0xfffffffc00f09947 */ /* 0x008fea000383ffff */
[----:B------:R-:W-:Y:S05]  /*127a0*/  BRA `(.L_x_2408) ;  /* 0xffffffcc006c7947 */ /* 0x000fea000383ffff */
.L_x_2314:
[----:B---3--:R3:W4:Y:S02]  /*127b0*/  SYNCS.PHASECHK.TRANS64.TRYWAIT P1, [R5+URZ+0x30860], R0 ;  /* 0x03086000050075a7 */ /* 0x008724000802017f */
[----:B----4-:R-:W-:Y:S05]  /*127c0*/  @!P1 NANOSLEEP.SYNCS 0x989680 ;  /* 0x009896800000995d */ /* 0x010fea0003900000 */
[----:B------:R-:W4:Y:S02]  /*127d0*/  @!P1 SYNCS.PHASECHK.TRANS64 P1, [R5+URZ+0x30860], R0 ;  /* 0x03086000050095a7 */ /* 0x000f24000802007f */
[----:B----4-:R-:W-:Y:S05]  /*127e0*/  @!P1 BRA `(.L_x_2314) ;  /* 0xfffffffc00f09947 */ /* 0x010fea000383ffff */
[----:B------:R-:W-:Y:S05]  /*127f0*/  BRA `(.L_x_2409) ;  /* 0xffffffcc00687947 */ /* 0x000fea000383ffff */
.L_x_2410:
        /* <DEDUP_REMOVED lines=16> */
.L_x_3238:


//--------------------- .text._ZN7cutlass13device_kernelIN5flash11enable_sm90INS1_16FlashAttnFwdSm90INS1_25CollectiveMainloopFwdSm90ILi2EN4cute5tupleIJNS5_1CILi1EEES8_S8_EEENS6_IJNS7_ILi128EEENS7_ILi96EEENS7_ILi192EEEEEELi192ENS_6half_tEfNS_4arch4Sm90ELb1ELb0ELb0ELb1ELb1ELb0ELb0ELb1ELb1ELb1ELb0ELb0EEENS1_21CollectiveEpilogueFwdINS6_IJSA_SC_SB_EEES9_SE_SG_Li256ELb1ELb1ELb0ELb0EEENS1_36VarlenDynamicPersistentTileSchedulerILi128ELi96ELi256ELi128ELb0ELb1ELb1ELb1ELb1ELb1EEEEEEEEEvNT_6ParamsE --------------------------
	.section	.text._ZN7cutlass13device_kernelIN5flash11enable_sm90INS1_16FlashAttnFwdSm90INS1_25CollectiveMainloopFwdSm90ILi2EN4cute5tupleIJNS5_1CILi1EEES8_S8_EEENS6_IJNS7_ILi128EEENS7_ILi96EEENS7_ILi192EEEEEELi192ENS_6half_tEfNS_4arch4Sm90ELb1ELb0ELb0ELb1ELb1ELb0ELb0ELb1ELb1ELb1ELb0ELb0EEENS1_21CollectiveEpilogueFwdINS6_IJSA_SC_SB_EEES9_SE_SG_Li256ELb1ELb1ELb0ELb0EEENS1_36VarlenDynamicPersistentTileSchedulerILi128ELi96ELi256ELi128ELb0ELb1ELb1ELb1ELb1ELb1EEEEEEEEEvNT_6ParamsE,"ax",@progbits
	.align	128
.text._ZN7cutlass13device_kernelIN5flash11enable_sm90INS1_16FlashAttnFwdSm90INS1_25CollectiveMainloopFwdSm90ILi2EN4cute5tupleIJNS5_1CILi1EEES8_S8_EEENS6_IJNS7_ILi128EEENS7_ILi96EEENS7_ILi192EEEEEELi192ENS_6half_tEfNS_4arch4Sm90ELb1ELb0ELb0ELb1ELb1ELb0ELb0ELb1ELb1ELb1ELb0ELb0EEENS1_21CollectiveEpilogueFwdINS6_IJSA_SC_SB_EEES9_SE_SG_Li256ELb1ELb1ELb0ELb0EEENS1_36VarlenDynamicPersistentTileSchedulerILi128ELi96ELi256ELi128ELb0ELb1ELb1ELb1ELb1ELb1EEEEEEEEEvNT_6ParamsE:
        .type           _ZN7cutlass13device_kernelIN5flash11enable_sm90INS1_16FlashAttnFwdSm90INS1_25CollectiveMainloopFwdSm90ILi2EN4cute5tupleIJNS5_1CILi1EEES8_S8_EEENS6_IJNS7_ILi128EEENS7_ILi96EEENS7_ILi192EEEEEELi192ENS_6half_tEfNS_4arch4Sm90ELb1ELb0ELb0ELb1ELb1ELb0ELb0ELb1ELb1ELb1ELb0ELb0EEENS1_21CollectiveEpilogueFwdINS6_IJSA_SC_SB_EEES9_SE_SG_Li256ELb1ELb1ELb0ELb0EEENS1_36VarlenDynamicPersistentTileSchedulerILi128ELi96ELi256ELi128ELb0ELb1ELb1ELb1ELb1ELb1EEEEEEEEEvNT_6ParamsE,@function
        .size           _ZN7cutlass13device_kernelIN5flash11enable_sm90INS1_16FlashAttnFwdSm90INS1_25CollectiveMainloopFwdSm90ILi2EN4cute5tupleIJNS5_1CILi1EEES8_S8_EEENS6_IJNS7_ILi128EEENS7_ILi96EEENS7_ILi192EEEEEELi192ENS_6half_tEfNS_4arch4Sm90ELb1ELb0ELb0ELb1ELb1ELb0ELb0ELb1ELb1ELb1ELb0ELb0EEENS1_21CollectiveEpilogueFwdINS6_IJSA_SC_SB_EEES9_SE_SG_Li256ELb1ELb1ELb0ELb0EEENS1_36VarlenDynamicPersistentTileSchedulerILi128ELi96ELi256ELi128ELb0ELb1ELb1ELb1ELb1ELb1EEEEEEEEEvNT_6ParamsE,(.L_x_3239 - _ZN7cutlass13device_kernelIN5flash11enable_sm90INS1_16FlashAttnFwdSm90INS1_25CollectiveMainloopFwdSm90ILi2EN4cute5tupleIJNS5_1CILi1EEES8_S8_EEENS6_IJNS7_ILi128EEENS7_ILi96EEENS7_ILi192EEEEEELi192ENS_6half_tEfNS_4arch4Sm90ELb1ELb0ELb0ELb1ELb1ELb0ELb0ELb1ELb1ELb1ELb0ELb0EEENS1_21CollectiveEpilogueFwdINS6_IJSA_SC_SB_EEES9_SE_SG_Li256ELb1ELb1ELb0ELb0EEENS1_36VarlenDynamicPersistentTileSchedulerILi128ELi96ELi256ELi128ELb0ELb1ELb1ELb1ELb1ELb1EEEEEEEEEvNT_6ParamsE)
        .other          _ZN7cutlass13device_kernelIN5flash11enable_sm90INS1_16FlashAttnFwdSm90INS1_25CollectiveMainloopFwdSm90ILi2EN4cute5tupleIJNS5_1CILi1EEES8_S8_EEENS6_IJNS7_ILi128EEENS7_ILi96EEENS7_ILi192EEEEEELi192ENS_6half_tEfNS_4arch4Sm90ELb1ELb0ELb0ELb1ELb1ELb0ELb0ELb1ELb1ELb1ELb0ELb0EEENS1_21CollectiveEpilogueFwdINS6_IJSA_SC_SB_EEES9_SE_SG_Li256ELb1ELb1ELb0ELb0EEENS1_36VarlenDynamicPersistentTileSchedulerILi128ELi96ELi256ELi128ELb0ELb1ELb1ELb1ELb1ELb1EEEEEEEEEvNT_6ParamsE,@"STO_CUDA_ENTRY STV_DEFAULT"
_ZN7cutlass13device_kernelIN5flash11enable_sm90INS1_16FlashAttnFwdSm90INS1_25CollectiveMainloopFwdSm90ILi2EN4cute5tupleIJNS5_1CILi1EEES8_S8_EEENS6_IJNS7_ILi128EEENS7_ILi96EEENS7_ILi192EEEEEELi192ENS_6half_tEfNS_4arch4Sm90ELb1ELb0ELb0ELb1ELb1ELb0ELb0ELb1ELb1ELb1ELb0ELb0EEENS1_21CollectiveEpilogueFwdINS6_IJSA_SC_SB_EEES9_SE_SG_Li256ELb1ELb1ELb0ELb0EEENS1_36VarlenDynamicPersistentTileSchedulerILi128ELi96ELi256ELi128ELb0ELb1ELb1ELb1ELb1ELb1EEEEEEEEEvNT_6ParamsE:
        /* <DEDUP_REMOVED lines=45> */
.L_x_2411:
        /* <DEDUP_REMOVED lines=22> */
.L_x_2412:
        /* <DEDUP_REMOVED lines=18> */
.L_x_2413:
        /* <DEDUP_REMOVED lines=22> */
.L_x_2414:
        /* <DEDUP_REMOVED lines=23> */
.L_x_2415:
        /* <DEDUP_REMOVED lines=10> */
.L_x_2417:
        /* <DEDUP_REMOVED lines=24> */
[----:B------:R-:W-:-:S03]  /*0a40*/  SHF.R.S32.HI R198, RZ, 0x7, R3 ;  /* 0x00000007ffc67819 */ /* 0x000fc60000011403 */
[----:B------:R-:W-:-:S05]  /*0a50*/  IMAD.SHL.U32 R6, R4, 0x20, RZ ;  /* 0x0000002004067824 */ /* 0x000fca00078e00ff */
[----:B------:R-:W-:Y:S02]  /*0a60*/  LOP3.LUT R7, R6, 0xfffffc00, RZ, 0xc0, !PT ;  /* 0xfffffc0006077812 */ /* 0x000fe400078ec0ff */
[----:B------:R-:W-:-:S04]  /*0a70*/  LEA.HI R6, R0, R205, RZ, 0x2 ;  /* 0x000000cd00067211 */ /* 0x000fc800078f10ff */
[----:B------:R-:W-:-:S05]  /*0a80*/  LOP3.LUT R6, R6, 0xfffffffc, RZ, 0xc0, !PT ;  /* 0xfffffffc06067812 */ /* 0x000fca00078ec0ff */
[----:B------:R-:W-:Y:S01]  /*0a90*/  IMAD.IADD R6, R205, 0x1, -R6 ;  /* 0x00000001cd067824 */ /* 0x000fe200078e0a06 */
[----:B--2---:R-:W-:Y:S02]  /*0aa0*/  R2UR UR4, R2 ;  /* 0x00000000020472ca */ /* 0x004fe400000e0000 */
[C---:B------:R-:W-:Y:S02]  /*0ab0*/  LOP3.LUT R2, R3.reuse, 0xffffff80, RZ, 0xc0, !PT ;  /* 0xffffff8003027812 */ /* 0x040fe400078ec0ff */
[----:B------:R-:W-:-:S03]  /*0ac0*/  LEA.HI R3, R3, R198, RZ, 0x1 ;  /* 0x000000c603037211 */ /* 0x000fc600078f08ff */
[C---:B------:R-:W-:Y:S01]  /*0ad0*/  IMAD.IADD R197, R205.reuse, 0x1, -R2 ;  /* 0x00000001cdc57824 */ /* 0x040fe200078e0a02 */
[CC--:B------:R-:W-:Y:S02]  /*0ae0*/  LEA.HI R2, R0.reuse, R205.reuse, RZ, 0x4 ;  /* 0x000000cd00027211 */ /* 0x0c0fe400078f20ff */
[----:B------:R-:W-:Y:S02]  /*0af0*/  LEA.HI R0, R0, R205, RZ, 0x3 ;  /* 0x000000cd00007211 */ /* 0x000fe400078f18ff */
[----:B------:R-:W-:Y:S01]  /*0b00*/  SHF.R.S32.HI R8, RZ, 0x1f, R197 ;  /* 0x0000001fff087819 */ /* 0x000fe200000114c5 */
[----:B------:R-:W-:Y:S01]  /*0b10*/  ULOP3.LUT UR7, UR4, 0x1, URZ, 0xfc, !UPT ;  /* 0x0000000104077892 */ /* 0x000fe2000f8efc3f */
[----:B------:R-:W-:Y:S02]  /*0b20*/  LOP3.LUT R4, R2, 0x3fffff0, RZ, 0xc0, !PT ;  /* 0x03fffff002047812 */ /* 0x000fe400078ec0ff */
[----:B------:R-:W-:Y:S01]  /*0b30*/  LEA.HI R9, R8, R197, RZ, 0x2 ;  /* 0x000000c508097211 */ /* 0x000fe200078f10ff */
[----:B------:R-:W-:Y:S01]  /*0b40*/  UMOV UR4, URZ ;  /* 0x0000003f00047c82 */ /* 0x000fe20008000000 */
[----:B------:R-:W-:Y:S01]  /*0b50*/  SHF.R.S32.HI R5, RZ, 0x4, R2 ;  /* 0x00000004ff057819 */ /* 0x000fe20000011402 */
[----:B------:R-:W-:Y:S01]  /*0b60*/  IMAD.IADD R4, R205, 0x1, -R4 ;  /* 0x00000001cd047824 */ /* 0x000fe200078e0a04 */
[--C-:B------:R-:W-:Y:S01]  /*0b70*/  SHF.R.S32.HI R10, RZ, 0x2, R9.reuse ;  /* 0x00000002ff0a7819 */ /* 0x100fe20000011409 */
[----:B------:R-:W-:Y:S01]  /*0b80*/  IMAD.U32 R201, RZ, RZ, UR7 ;  /* 0x00000007ffc97e24 */ /* 0x000fe2000f8e00ff */
[----:B------:R-:W-:Y:S01]  /*0b90*/  SHF.R.S32.HI R11, RZ, 0x1f, R9 ;  /* 0x0000001fff0b7819 */ /* 0x000fe20000011409 */
[----:B------:R-:W-:Y:S01]  /*0ba0*/  IMAD R7, R4, 0x40, R7 ;  /* 0x0000004004077824 */ /* 0x000fe200078e0207 */
[----:B------:R-:W-:Y:S01]  /*0bb0*/  LEA.HI R2, R2, R5, RZ, 0x1 ;  /* 0x0000000502027211 */ /* 0x000fe200078f08ff */
[----:B------:R-:W-:Y:S01]  /*0bc0*/  IMAD.U32 R196, RZ, RZ, UR4 ;  /* 0x00000004ffc47e24 */ /* 0x000fe2000f8e00ff */
[----:B------:R-:W-:-:S02]  /*0bd0*/  LEA.HI R11, R11, R10, RZ, 0x3 ;  /* 0x0000000a0b0b7211 */ /* 0x000fc400078f18ff */
[----:B------:R-:W-:Y:S02]  /*0be0*/  LOP3.LUT R2, R2, 0x1ffffffe, RZ, 0xc0, !PT ;  /* 0x1ffffffe02027812 */ /* 0x000fe400078ec0ff */
[----:B------:R-:W-:Y:S02]  /*0bf0*/  LOP3.LUT R11, R11, 0xfffffff8, RZ, 0xc0, !PT ;  /* 0xfffffff80b0b7812 */ /* 0x000fe400078ec0ff */
[----:B------:R-:W-:Y:S01]  /*0c00*/  LOP3.LUT R4, R0, 0xfffffff8, RZ, 0xc0, !PT ;  /* 0xfffffff800047812 */ /* 0x000fe200078ec0ff */
[----:B------:R-:W-:Y:S01]  /*0c10*/  IMAD.IADD R2, R5, 0x1, -R2 ;  /* 0x0000000105027824 */ /* 0x000fe200078e0a02 */
[----:B------:R-:W-:Y:S01]  /*0c20*/  LEA.HI R8, R8, R197, RZ, 0x5 ;  /* 0x000000c508087211 */ /* 0x000fe200078f28ff */
[----:B------:R-:W-:Y:S01]  /*0c30*/  IMAD.IADD R11, R10, 0x1, -R11 ;  /* 0x000000010a0b7824 */ /* 0x000fe200078e0a0b */
[----:B------:R-:W-:Y:S01]  /*0c40*/  LEA.HI R5, R6, R6, RZ, 0x1 ;  /* 0x0000000606057211 */ /* 0x000fe200078f08ff */
[----:B------:R-:W-:Y:S01]  /*0c50*/  IMAD.IADD R23, R205, 0x1, -R4 ;  /* 0x00000001cd177824 */ /* 0x000fe200078e0a04 */
[----:B------:R-:W-:Y:S01]  /*0c60*/  SHF.R.S32.HI R8, RZ, 0x5, R8 ;  /* 0x00000005ff087819 */ /* 0x000fe20000011408 */
[----:B------:R-:W-:Y:S01]  /*0c70*/  IMAD R200, R2, 0x8, R7 ;  /* 0x0000000802c87824 */ /* 0x000fe200078e0207 */
[----:B------:R-:W-:Y:S01]  /*0c80*/  LOP3.LUT R3, R3, 0x3fffffe, RZ, 0xc0, !PT ;  /* 0x03fffffe03037812 */ /* 0x000fe200078ec0ff */
[----:B------:R-:W-:Y:S01]  /*0c90*/  IMAD.SHL.U32 R16, R23, 0x8, RZ ;  /* 0x0000000817107824 */ /* 0x000fe200078e00ff */
[----:B------:R-:W-:-:S02]  /*0ca0*/  LEA R8, R8, R11, 0x4 ;  /* 0x0000000b08087211 */ /* 0x000fc400078e20ff */
[----:B------:R-:W-:Y:S01]  /*0cb0*/  LOP3.LUT R5, R5, 0x1ffffffe, RZ, 0xc0, !PT ;  /* 0x1ffffffe05057812 */ /* 0x000fe200078ec0ff */
[----:B------:R-:W-:Y:S01]  /*0cc0*/  IMAD.IADD R3, R198, 0x1, -R3 ;  /* 0x00000001c6037824 */ /* 0x000fe200078e0a03 */
[----:B------:R-:W-:Y:S01]  /*0cd0*/  SHF.R.S32.HI R194, RZ, 0x3, R0 ;  /* 0x00000003ffc27819 */ /* 0x000fe20000011400 */
[C---:B------:R-:W-:Y:S01]  /*0ce0*/  VIADD R19, R16.reuse, 0x40 ;  /* 0x0000004010137836 */ /* 0x040fe20000000000 */
[----:B------:R-:W-:Y:S01]  /*0cf0*/  LOP3.LUT R0, R9, 0x7ffffffc, RZ, 0xc0, !PT ;  /* 0x7ffffffc09007812 */ /* 0x000fe200078ec0ff */
[----:B------:R-:W-:Y:S01]  /*0d00*/  VIADD R22, R16, 0x80 ;  /* 0x0000008010167836 */ /* 0x000fe20000000000 */
[----:B------:R-:W-:Y:S01]  /*0d10*/  SHF.R.S32.HI R204, RZ, 0x1f, R16 ;  /* 0x0000001fffcc7819 */ /* 0x000fe20000011410 */
[----:B------:R-:W-:Y:S01]  /*0d20*/  IMAD.IADD R18, R6, 0x1, -R5 ;  /* 0x0000000106127824 */ /* 0x000fe200078e0a05 */
[----:B------:R-:W-:Y:S01]  /*0d30*/  SHF.R.S32.HI R203, RZ, 0x1f, R19 ;  /* 0x0000001fffcb7819 */ /* 0x000fe20000011413 */
[----:B------:R-:W-:Y:S01]  /*0d40*/  IMAD R199, R3, 0x40, R8 ;  /* 0x0000004003c77824 */ /* 0x000fe200078e0208 */
[----:B------:R-:W-:-:S02]  /*0d50*/  SHF.R.S32.HI R202, RZ, 0x1f, R22 ;  /* 0x0000001fffca7819 */ /* 0x000fc40000011416 */
[----:B------:R-:W-:Y:S01]  /*0d60*/  IADD3 R17, R197, -R0, RZ ;  /* 0x80000000c5117210 */ /* 0x000fe20007ffe0ff */
[----:B------:R-:W-:-:S07]  /*0d70*/  IMAD R18, R18, 0x8, R199 ;  /* 0x0000000812127824 */ /* 0x000fce00078e02c7 */
.L_x_2477:
        /* <DEDUP_REMOVED lines=13> */
[----:B------:R-:W-:Y:S01]  /*0e50*/  IMAD.U32 R192, RZ, RZ, UR4 ;  /* 0x00000004ffc07e24 */ /* 0x000fe2000f8e00ff */
[----:B------:R-:W-:-:S04]  /*0e60*/  @UP0 ULEA UR8, UP2, UR4, UR8, 0x2 ;  /* 0x0000000804080291 */ /* 0x000fc8000f84103f */
[----:B------:R-:W-:Y:S02]  /*0e70*/  @UP0 ULEA.HI.X UR9, UR4, UR9, UR7, 0x2, UP2 ;  /* 0x0000000904090291 */ /* 0x000fe400090f1407 */
[----:B------:R-:W-:Y:S01]  /*0e80*/  IMAD.U32 R195, RZ, RZ, UR7 ;  /* 0x00000007ffc37e24 */ /* 0x000fe2000f8e00ff */
[----:B------:R-:W-:Y:S01]  /*0e90*/  @UP1 ULEA UR10, UP0, UR4, UR10, 0x2 ;  /* 0x0000000a040a1291 */ /* 0x000fe2000f80103f */
[----:B------:R-:W-:-:S03]  /*0ea0*/  IMAD.U32 R2, RZ, RZ, UR8 ;  /* 0x00000008ff027e24 */ /* 0x000fc6000f8e00ff */
[----:B------:R-:W-:Y:S01]  /*0eb0*/  @UP1 ULEA.HI.X UR11, UR4, UR11, UR7, 0x2, UP0 ;  /* 0x0000000b040b1291 */ /* 0x000fe200080f1407 */
[----:B------:R-:W-:Y:S01]  /*0ec0*/  IMAD.U32 R3, RZ, RZ, UR9 ;  /* 0x00000009ff037e24 */ /* 0x000fe2000f8e00ff */
[----:B------:R-:W-:Y:S01]  /*0ed0*/  ULDC.64 UR8, c[0x0][0x418] ;  /* 0x0001060000087ab9 */ /* 0x000fe20000000a00 */
[----:B------:R-:W-:Y:S01]  /*0ee0*/  IMAD.U32 R4, RZ, RZ, UR10 ;  /* 0x0000000aff047e24 */ /* 0x000fe2000f8e00ff */
[----:B------:R-:W-:Y:S01]  /*0ef0*/  ULDC UR4, c[0x0][0x424] ;  /* 0x0001090000047ab9 */ /* 0x000fe20000000800 */
[----:B------:R-:W-:Y:S01]  /*0f00*/  ULDC UR7, c[0x0][0x2f0] ;  /* 0x0000bc0000077ab9 */ /* 0x000fe20000000800 */
[----:B------:R-:W-:Y:S01]  /*0f10*/  IMAD.U32 R5, RZ, RZ, UR11 ;  /* 0x0000000bff057e24 */ /* 0x000fe2000f8e00ff */
[----:B------:R-:W2:Y:S04]  /*0f20*/  @P0 LDG.E R2, desc[UR36][R2.64] ;  /* 0x0000002402020981 */ /* 0x000ea8000c1e1900 */
[----:B---3--:R-:W3:Y:S01]  /*0f30*/  @P2 LDG.E R4, desc[UR36][R4.64] ;  /* 0x0000002404042981 */ /* 0x008ee2000c1e1900 */
[----:B------:R-:W-:Y:S01]  /*0f40*/  UISETP.NE.U32.AND UP0, UPT, UR8, URZ, UPT ;  /* 0x0000003f0800728c */ /* 0x000fe2000bf05070 */
[----:B------:R-:W-:Y:S01]  /*0f50*/  IMAD.U32 R193, RZ, RZ, UR6 ;  /* 0x00000006ffc17e24 */ /* 0x000fe2000f8e00ff */
[----:B------:R-:W-:-:S02]  /*0f60*/  UMOV UR60, URZ ;  /* 0x0000003f003c7c82 */ /* 0x000fc40008000000 */
[----:B------:R-:W-:-:S03]  /*0f70*/  UISETP.NE.AND.EX UP0, UPT, UR9, URZ, UPT, UP0 ;  /* 0x0000003f0900728c */ /* 0x000fc6000bf05300 */
[----:B------:R-:W-:Y:S01]  /*0f80*/  ULDC.64 UR8, c[0x0][0xa20] ;  /* 0x0002880000087ab9 */ /* 0x000fe20000000a00 */
[----:B------:R-:W-:Y:S01]  /*0f90*/  USEL UR4, UR4, 0x1, UP0 ;  /* 0x0000000104047887 */ /* 0x000fe20008000000 */
[----:B------:R-:W-:-:S03]  /*0fa0*/  ISETP.NE.U32.AND P1, PT, RZ, UR8, PT ;  /* 0x00000008ff007c0c */ /* 0x000fc6000bf25070 */
[----:B------:R-:W-:Y:S01]  /*0fb0*/  UIMAD UR4, UR4, UR7, URZ ;  /* 0x00000007040472a4 */ /* 0x000fe2000f8e023f */
[----:B------:R-:W-:Y:S02]  /*0fc0*/  ISETP.NE.AND.EX P1, PT, RZ, UR9, PT, P1 ;  /* 0x00000009ff007c0c */ /* 0x000fe4000bf25310 */
[----:B--2---:R-:W-:Y:S02]  /*0fd0*/  @P0 R2UR UR60, R2 ;  /* 0x00000000023c02ca */ /* 0x004fe400000e0000 */
[----:B---3--:R-:W-:Y:S01]  /*0fe0*/  @P2 R2UR UR43, R4 ;  /* 0x00000000042b22ca */ /* 0x008fe200000e0000 */
[----:B----4-:R-:W-:-:S14]  /*0ff0*/  @P2 BRA `(.L_x_2418) ;  /* 0x00000000003c2947 */ /* 0x010fdc0003800000 */
[----:B------:R-:W-:Y:S01]  /*1000*/  ULDC.64 UR6, c[0x0][0xa00] ;  /* 0x0002800000067ab9 */ /* 0x000fe20000000a00 */
[----:B------:R-:W-:Y:S01]  /*1010*/  ULDC UR43, c[0x0][0x288] ;  /* 0x0000a200002b7ab9 */ /* 0x000fe20000000800 */
[----:B------:R-:W-:-:S04]  /*1020*/  ISETP.NE.U32.AND P0, PT, RZ, UR6, PT ;  /* 0x00000006ff007c0c */ /* 0x000fc8000bf05070 */
[----:B------:R-:W-:-:S13]  /*1030*/  ISETP.NE.AND.EX P0, PT, RZ, UR7, PT, P0 ;  /* 0x00000007ff007c0c */ /* 0x000fda000bf05300 */
[----:B------:R-:W-:Y:S05]  /*1040*/  @!P0 BRA `(.L_x_2418) ;  /* 0x0000000000288947 */ /* 0x000fea0003800000 */
[----:B------:R-:W-:Y:S01]  /*1050*/  R2UR UR10, R192 ;  /* 0x00000000c00a72ca */ /* 0x000fe200000e0000 */
[----:B------:R-:W-:-:S12]  /*1060*/  ULDC.64 UR6, c[0x0][0xa00] ;  /* 0x0002800000067ab9 */ /* 0x000fd80000000a00 */
        /* <DEDUP_REMOVED lines=8> */
.L_x_2418:
[----:B------:R-:W-:Y:S05]  /*10f0*/  @!P1 BRA `(.L_x_2419) ;  /* 0x0000000000249947 */ /* 0x000fea0003800000 */
[----:B------:R-:W-:Y:S02]  /*1100*/  R2UR UR6, R192 ;  /* 0x00000000c00672ca */ /* 0x000fe400000e0000 */
[----:B------:R-:W-:-:S11]  /*1110*/  R2UR UR7, R195 ;  /* 0x00000000c30772ca */ /* 0x000fd600000e0000 */
[----:B------:R-:W-:-:S04]  /*1120*/  ULEA UR4, UP0, UR6, UR8, 0x2 ;  /* 0x0000000806047291 */ /* 0x000fc8000f80103f */
[----:B------:R-:W-:Y:S02]  /*1130*/  ULEA.HI.X UR6, UR6, UR9, UR7, 0x2, UP0 ;  /* 0x0000000906067291 */ /* 0x000fe400080f1407 */
[----:B------:R-:W-:-:S04]  /*1140*/  MOV R2, UR4 ;  /* 0x0000000400027c02 */ /* 0x000fc80008000f00 */
[----:B------:R-:W-:-:S05]  /*1150*/  IMAD.U32 R3, RZ, RZ, UR6 ;  /* 0x00000006ff037e24 */ /* 0x000fca000f8e00ff */
[----:B------:R-:W2:Y:S02]  /*1160*/  LDG.E R2, desc[UR36][R2.64] ;  /* 0x0000002402027981 */ /* 0x000ea4000c1e1900 */
[----:B--2---:R-:W-:Y:S01]  /*1170*/  R2UR UR4, R2 ;  /* 0x00000000020472ca */ /* 0x004fe200000e0000 */
[----:B------:R-:W-:-:S14]  /*1180*/  BRA `(.L_x_2420) ;  /* 0x0000000000387947 */ /* 0x000fdc0003800000 */
.L_x_2419:
[----:B------:R-:W-:Y:S02]  /*1190*/  ULDC.64 UR6, c[0x0][0xa08] ;  /* 0x0002820000067ab9 */ /* 0x000fe40000000a00 */
        /* <DEDUP_REMOVED lines=13> */
.L_x_2420:
[----:B------:R-:W-:Y:S01]  /*1270*/  UIADD3 UR60, -UR60, UR4, URZ ;  /* 0x000000043c3c7290 */ /* 0x000fe2000fffe13f */
[----:B------:R-:W-:Y:S01]  /*1280*/  PLOP3.LUT P0, PT, PT, PT, PT, 0x80, 0x0 ;  /* 0x000000000000781c */ /* 0x000fe20003f0f070 */
[----:B------:R-:W-:Y:S01]  /*1290*/  USHF.L.U32 UR42, UR5, 0x7, URZ ;  /* 0x00000007052a7899 */ /* 0x000fe2000800063f */
[----:B------:R-:W-:Y:S01]  /*12a0*/  CS2R R2, SRZ ;  /* 0x0000000000027805 */ /* 0x000fe2000001ff00 */
[----:B------:R-:W-:Y:S01]  /*12b0*/  ULDC UR4, c[0x0][0x448] ;  /* 0x0001120000047ab9 */ /* 0x000fe20000000800 */
[----:B------:R-:W-:Y:S01]  /*12c0*/  UIADD3 UR7, UR60, 0x60, -UR43 ;  /* 0x000000603c077890 */ /* 0x000fe2000fffe82b */
[----:B------:R-:W-:Y:S01]  /*12d0*/  IMAD.MOV.U32 R0, RZ, RZ, RZ ;  /* 0x000000ffff007224 */ /* 0x000fe200078e00ff */
[----:B------:R-:W-:Y:S01]  /*12e0*/  UISETP.NE.AND UP0, UPT, UR4, 0x1, UPT ;  /* 0x000000010400788c */ /* 0x000fe2000bf05270 */
[----:B------:R-:W-:Y:S01]  /*12f0*/  CS2R R118, SRZ ;  /* 0x0000000000767805 */ /* 0x000fe2000001ff00 */
[----:B------:R-:W-:Y:S01]  /*1300*/  UIADD3 UR6, UR42, 0x7f, URZ ;  /* 0x0000007f2a067890 */ /* 0x000fe2000fffe03f */
[----:B------:R-:W-:Y:S01]  /*1310*/  CS2R R116, SRZ ;  /* 0x0000000000747805 */ /* 0x000fe2000001ff00 */
[----:B------:R-:W-:Y:S01]  /*1320*/  UP2UR UR61, UPR, URZ, 0x1 ;  /* 0x000000013f3d7883 */ /* 0x000fe20008000000 */
[----:B------:R-:W-:-:S02]  /*1330*/  CS2R R114, SRZ ;  /* 0x0000000000727805 */ /* 0x000fc4000001ff00 */
[----:B------:R-:W-:Y:S02]  /*1340*/  CS2R R112, SRZ ;  /* 0x0000000000707805 */ /* 0x000fe4000001ff00 */
[----:B------:R-:W-:Y:S02]  /*1350*/  CS2R R110, SRZ ;  /* 0x00000000006e7805 */ /* 0x000fe4000001ff00 */
[----:B------:R-:W-:Y:S02]  /*1360*/  CS2R R108, SRZ ;  /* 0x00000000006c7805 */ /* 0x000fe4000001ff00 */
[----:B------:R-:W-:Y:S02]  /*1370*/  CS2R R106, SRZ ;  /* 0x00000000006a7805 */ /* 0x000fe4000001ff00 */
[----:B------:R-:W-:Y:S01]  /*1380*/  CS2R R104, SRZ ;  /* 0x0000000000687805 */ /* 0x000fe2000001ff00 */
[----:B------:R-:W-:Y:S01]  /*1390*/  @UP0 ULDC UR4, c[0x0][0x44c] ;  /* 0x0001130000040ab9 */ /* 0x000fe20000000800 */
[----:B------:R-:W-:Y:S01]  /*13a0*/  @UP0 ULDC UR8, c[0x0][0x450] ;  /* 0x0001140000080ab9 */ /* 0x000fe20000000800 */
[----:B------:R-:W-:Y:S01]  /*13b0*/  UIMAD.WIDE.U32 UR4, UR6, UR4, URZ ;  /* 0x00000004060472a5 */ /* 0x000fe2000f8e003f */
[----:B------:R-:W-:Y:S01]  /*13c0*/  IMAD.MOV.U32 R46, RZ, RZ, RZ ;  /* 0x000000ffff2e7224 */ /* 0x000fe200078e00ff */
[----:B------:R-:W-:Y:S01]  /*13d0*/  UIADD3 UR4, UR60, 0x5f, URZ ;  /* 0x0000005f3c047890 */ /* 0x000fe2000fffe03f */
[----:B------:R-:W-:Y:S01]  /*13e0*/  CS2R R98, SRZ ;  /* 0x0000000000627805 */ /* 0x000fe2000001ff00 */
[----:B------:R-:W-:Y:S01]  /*13f0*/  @UP0 USHF.R.U32.HI UR6, URZ, UR8, UR5 ;  /* 0x000000083f060299 */ /* 0x000fe20008011605 */
[----:B------:R-:W-:Y:S01]  /*1400*/  CS2R R100, SRZ ;  /* 0x0000000000647805 */ /* 0x000fe2000001ff00 */
[----:B------:R-:W-:Y:S01]  /*1410*/  UIMAD.WIDE UR4, UR4, 0x2aaaaaab, URZ ;  /* 0x2aaaaaab040478a5 */ /* 0x000fe2000f8e023f */
[----:B------:R-:W-:Y:S01]  /*1420*/  IMAD.MOV.U32 R43, RZ, RZ, RZ ;  /* 0x000000ffff2b7224 */ /* 0x000fe200078e00ff */
[----:B------:R-:W-:Y:S01]  /*1430*/  UIADD3 UR6, UR7, UR6, URZ ;  /* 0x0000000607067290 */ /* 0x000fe2000fffe03f */
[----:B------:R-:W-:Y:S01]  /*1440*/  CS2R R96, SRZ ;  /* 0x0000000000607805 */ /* 0x000fe2000001ff00 */
[----:B------:R-:W-:Y:S01]  /*1450*/  USHF.R.U32.HI UR4, URZ, 0x1f, UR5 ;  /* 0x0000001f3f047899 */ /* 0x000fe20008011605 */
[----:B------:R-:W-:Y:S01]  /*1460*/  CS2R R94, SRZ ;  /* 0x00000000005e7805 */ /* 0x000fe2000001ff00 */
[----:B------:R-:W-:Y:S01]  /*1470*/  UIMAD.WIDE UR6, UR6, 0x2aaaaaab, URZ ;  /* 0x2aaaaaab060678a5 */ /* 0x000fe2000f8e023f */
[----:B------:R-:W-:Y:S01]  /*1480*/  CS2R R92, SRZ ;  /* 0x00000000005c7805 */ /* 0x000fe2000001ff00 */
[----:B------:R-:W-:Y:S01]  /*1490*/  ULEA.HI.SX32 UR4, UR5, UR4, 0x1c ;  /* 0x0000000405047291 */ /* 0x000fe2000f8fe23f */
[----:B------:R-:W-:Y:S01]  /*14a0*/  CS2R R90, SRZ ;  /* 0x00000000005a7805 */ /* 0x000fe2000001ff00 */
[----:B------:R-:W-:Y:S01]  /*14b0*/  USHF.R.U32.HI UR6, URZ, 0x1f, UR7 ;  /* 0x0000001f3f067899 */ /* 0x000fe20008011607 */
[----:B------:R-:W-:-:S02]  /*14c0*/  CS2R R88, SRZ ;  /* 0x0000000000587805 */ /* 0x000fc4000001ff00 */
[----:B------:R-:W-:Y:S02]  /*14d0*/  CS2R R86, SRZ ;  /* 0x0000000000567805 */ /* 0x000fe4000001ff00 */
[----:B------:R-:W-:Y:S01]  /*14e0*/  CS2R R84, SRZ ;  /* 0x0000000000547805 */ /* 0x000fe2000001ff00 */
[----:B------:R-:W-:Y:S01]  /*14f0*/  ULEA.HI.SX32 UR6, UR7, UR6, 0x1c ;  /* 0x0000000607067291 */ /* 0x000fe2000f8fe23f */
[----:B------:R-:W-:Y:S02]  /*1500*/  CS2R R82, SRZ ;  /* 0x0000000000527805 */ /* 0x000fe4000001ff00 */
[----:B------:R-:W-:Y:S02]  /*1510*/  CS2R R80, SRZ ;  /* 0x0000000000507805 */ /* 0x000fe4000001ff00 */
[----:B------:R-:W-:Y:S01]  /*1520*/  CS2R R78, SRZ ;  /* 0x00000000004e7805 */ /* 0x000fe2000001ff00 */
[----:B------:R-:W-:Y:S01]  /*1530*/  UISETP.LT.AND UP0, UPT, UR4, UR6, UPT ;  /* 0x000000060400728c */ /* 0x000fe2000bf01270 */
[----:B------:R-:W-:-:S02]  /*1540*/  CS2R R76, SRZ ;  /* 0x00000000004c7805 */ /* 0x000fc4000001ff00 */
[----:B------:R-:W-:Y:S02]  /*1550*/  CS2R R74, SRZ ;  /* 0x00000000004a7805 */ /* 0x000fe4000001ff00 */
[----:B------:R-:W-:Y:S01]  /*1560*/  CS2R R72, SRZ ;  /* 0x0000000000487805 */ /* 0x000fe2000001ff00 */
[----:B------:R-:W-:Y:S01]  /*1570*/  USEL UR9, UR4, UR6, UP0 ;  /* 0x0000000604097287 */ /* 0x000fe20008000000 */
[----:B------:R-:W-:Y:S02]  /*1580*/  CS2R R70, SRZ ;  /* 0x0000000000467805 */ /* 0x000fe4000001ff00 */
[----:B------:R-:W-:Y:S02]  /*1590*/  CS2R R68, SRZ ;  /* 0x0000000000447805 */ /* 0x000fe4000001ff00 */
[----:B------:R-:W-:Y:S01]  /*15a0*/  CS2R R66, SRZ ;  /* 0x0000000000427805 */ /* 0x000fe2000001ff00 */
[----:B------:R-:W-:Y:S01]  /*15b0*/  UISETP.GE.AND UP0, UPT, UR9, 0x1, UPT ;  /* 0x000000010900788c */ /* 0x000fe2000bf06270 */
[----:B------:R-:W-:Y:S01]  /*15c0*/  CS2R R64, SRZ ;  /* 0x0000000000407805 */ /* 0x000fe2000001ff00 */
[----:B------:R-:W-:Y:S01]  /*15d0*/  IMAD.U32 R102, RZ, RZ, UR9 ;  /* 0x00000009ff667e24 */ /* 0x000fe2000f8e00ff */
[----:B------:R-:W-:-:S02]  /*15e0*/  CS2R R62, SRZ ;  /* 0x00000000003e7805 */ /* 0x000fc4000001ff00 */
[----:B------:R-:W-:Y:S02]  /*15f0*/  CS2R R60, SRZ ;  /* 0x00000000003c7805 */ /* 0x000fe4000001ff00 */
[----:B------:R-:W-:Y:S02]  /*1600*/  CS2R R58, SRZ ;  /* 0x00000000003a7805 */ /* 0x000fe4000001ff00 */
[----:B------:R-:W-:Y:S02]  /*1610*/  PLOP3.LUT P1, PT, PT, PT, UP0, 0x80, 0x0 ;  /* 0x000000000000781c */ /* 0x000fe40003f2f008 */
        /* <DEDUP_REMOVED lines=49> */
.L_x_2422:
        /* <DEDUP_REMOVED lines=11> */
.L_x_2564:
[----:B------:R-:W-:Y:S05]  /*19e0*/  @!P0 BRA `(.L_x_2424) ;  /* 0x0000000000048947 */ /* 0x000fea0003800000 */
[----:B------:R-:W-:Y:S01]  /*19f0*/  BPT.TRAP 0x1 ;  /* 0x000000040000795c */ /* 0x000fe20000300000 */
.L_x_2424:
[----:B0-----:R-:W-:Y:S02]  /*1a00*/  IMAD.U32 R0, RZ, RZ, UR39 ;  /* 0x00000027ff007e24 */ /* 0x001fe4000f8e00ff */
[----:B------:R-:W-:-:S03]  /*1a10*/  IMAD.U32 R3, RZ, RZ, UR38 ;  /* 0x00000026ff037e24 */ /* 0x000fc6000f8e00ff */
[----:B------:R-:W-:Y:S02]  /*1a20*/  LEA R0, R0, UR40, 0x3 ;  /* 0x0000002800007c11 */ /* 0x000fe4000f8e18ff */
[----:B------:R-:W-:-:S04]  /*1a30*/  SHF.L.U32 R3, R3, 0x1f, RZ ;  /* 0x0000001f03037819 */ /* 0x000fc800000006ff */
[----:B------:R0:W1:Y:S01]  /*1a40*/  SYNCS.PHASECHK.TRANS64.TRYWAIT P1, [R0+URZ+0x30830], R3 ;  /* 0x03083003000075a7 */ /* 0x000062000802017f */
[----:B------:R-:W-:Y:S05]  /*1a50*/  @!P0 BRA `(.L_x_2425) ;  /* 0x0000000000048947 */ /* 0x000fea0003800000 */
[----:B------:R-:W-:Y:S01]  /*1a60*/  BPT.TRAP 0x1 ;  /* 0x000000040000795c */ /* 0x000fe20000300000 */
.L_x_2425:
[----:B-1----:R-:W-:Y:S05]  /*1a70*/  @P1 BRA `(.L_x_2426) ;  /* 0x0000000000081947 */ /* 0x002fea0003800000 */
[----:B------:R-:W1:Y:S02]  /*1a80*/  SYNCS.PHASECHK.TRANS64.TRYWAIT P1, [R0+URZ+0x30830], R3 ;  /* 0x03083003000075a7 */ /* 0x000e64000802017f */
[----:B-1----:R-:W-:Y:S05]  /*1a90*/  @!P1 BRA `(.L_x_2427) ;  /* 0x000000f800509947 */ /* 0x002fea0003800000 */
.L_x_2426:
        /* <DEDUP_REMOVED lines=19> */
[----:B------:R-:W-:Y:S01]  /*1bd0*/  MOV R8, UR8 ;  /* 0x0000000800087c02 */ /* 0x000fe20008000f00 */
        /* <DEDUP_REMOVED lines=79> */
.L_x_2428:
[----:B------:R-:W-:Y:S01]  /*20d0*/  UISETP.NE.AND UP0, UPT, UR61, URZ, UPT ;  /* 0x0000003f3d00728c */ /* 0x000fe2000bf05270 */
[----:B------:R-:W-:Y:S01]  /*20e0*/  VIADD R2, R18, UR42 ;  /* 0x0000002a12027c36 */ /* 0x000fe20008000000 */
[----:B------:R-:W-:Y:S01]  /*20f0*/  R2UR UR6, R102 ;  /* 0x00000000660672ca */ /* 0x000fe200000e0000 */
[----:B------:R-:W-:Y:S01]  /*2100*/  UMOV UR5, 0xffffffa0 ;  /* 0xffffffa000057882 */ /* 0x000fe20000000000 */
[----:B------:R-:W-:Y:S01]  /*2110*/  IMAD.U32 R11, RZ, RZ, UR43 ;  /* 0x0000002bff0b7e24 */ /* 0x000fe2000f8e00ff */
[----:B------:R-:W-:Y:S01]  /*2120*/  ULDC UR34, c[0x0][0x988] ;  /* 0x0002620000227ab9 */ /* 0x000fe20000000800 */
[----:B------:R-:W-:Y:S01]  /*2130*/  PLOP3.LUT P1, PT, PT, PT, UP0, 0x80, 0x0 ;  /* 0x000000000000781c */ /* 0x000fe20003f2f008 */
[----:B------:R-:W2:Y:S01]  /*2140*/  S2UR UR14, SR_CgaCtaId ;  /* 0x00000000000e79c3 */ /* 0x000ea20000008800 */
[----:B------:R-:W-:Y:S02]  /*2150*/  PLOP3.LUT P2, PT, PT, PT, UP0, 0x80, 0x0 ;  /* 0x000000000000781c */ /* 0x000fe40003f4f008 */
[----:B------:R-:W-:-:S02]  /*2160*/  CS2R R118, SRZ ;  /* 0x0000000000767805 */ /* 0x000fc4000001ff00 */
[----:B------:R-:W-:Y:S01]  /*2170*/  R2UR UR10, R0 ;  /* 0x00000000000a72ca */ /* 0x000fe200000e0000 */
[----:B------:R-:W-:Y:S01]  /*2180*/  @UP0 ULDC UR4, c[0x0][0x44c] ;  /* 0x0001130000040ab9 */ /* 0x000fe20000000800 */
[----:B------:R-:W-:Y:S01]  /*2190*/  @UP0 ULDC UR11, c[0x0][0x450] ;  /* 0x00011400000b0ab9 */ /* 0x000fe20000000800 */
[----:B------:R-:W-:Y:S02]  /*21a0*/  CS2R R116, SRZ ;  /* 0x0000000000747805 */ /* 0x000fe4000001ff00 */
[----:B------:R-:W-:Y:S01]  /*21b0*/  CS2R R114, SRZ ;  /* 0x0000000000727805 */ /* 0x000fe2000001ff00 */
[----:B------:R-:W-:Y:S01]  /*21c0*/  UIMAD UR5, UR6, UR5, 0x61 ;  /* 0x00000061060574a4 */ /* 0x000fe2000f8e0205 */
[----:B------:R-:W-:Y:S02]  /*21d0*/  CS2R R112, SRZ ;  /* 0x0000000000707805 */ /* 0x000fe4000001ff00 */
[----:B------:R-:W-:Y:S02]  /*21e0*/  CS2R R110, SRZ ;  /* 0x00000000006e7805 */ /* 0x000fe4000001ff00 */
[----:B------:R-:W-:Y:S01]  /*21f0*/  CS2R R108, SRZ ;  /* 0x00000000006c7805 */ /* 0x000fe2000001ff00 */
[----:B01----:R-:W-:Y:S01]  /*2200*/  @P1 IMAD.HI.U32 R3, R2, UR4, RZ ;  /* 0x0000000402031c27 */ /* 0x003fe2000f8e00ff */
[----:B------:R-:W-:Y:S01]  /*2210*/  @UP0 ULDC UR4, c[0x0][0x450] ;  /* 0x0001140000040ab9 */ /* 0x000fe20000000800 */
[----:B------:R-:W-:-:S02]  /*2220*/  CS2R R106, SRZ ;  /* 0x00000000006a7805 */ /* 0x000fc4000001ff00 */
[----:B------:R-:W-:Y:S01]  /*2230*/  CS2R R104, SRZ ;  /* 0x0000000000687805 */ /* 0x000fe2000001ff00 */
[----:B------:R-:W-:Y:S01]  /*2240*/  IMAD.U32 R4, RZ, RZ, UR5 ;  /* 0x00000005ff047e24 */ /* 0x000fe2000f8e00ff */
[----:B------:R-:W-:Y:S01]  /*2250*/  @P2 SHF.R.U32.HI R2, RZ, UR4, R3 ;  /* 0x00000004ff022c19 */ /* 0x000fe20008011603 */
[----:B------:R-:W-:Y:S01]  /*2260*/  UIMAD UR4, UR6, -0x60, UR60 ;  /* 0xffffffa0060478a4 */ /* 0x000fe2000f8e023c */
[----:B------:R-:W-:Y:S01]  /*2270*/  CS2R R102, SRZ ;  /* 0x0000000000667805 */ /* 0x000fe2000001ff00 */
[----:B------:R-:W-:Y:S01]  /*2280*/  IMAD R4, R17, -0x2, R4 ;  /* 0xfffffffe11047824 */ /* 0x000fe200078e0204 */
[----:B------:R-:W-:Y:S01]  /*2290*/  UMOV UR5, UR42 ;  /* 0x0000002a00057c82 */ /* 0x000fe20008000000 */
[----:B------:R-:W0:Y:S01]  /*22a0*/  SHFL.IDX PT, R5, R2, 0x1, 0x1c1f ;  /* 0x003c1f0002057f89 */ /* 0x000e2200000e0000 */
[----:B------:R-:W-:Y:S01]  /*22b0*/  UIADD3 UR4, UR4, 0x60, URZ ;  /* 0x0000006004047890 */ /* 0x000fe2000fffe03f */
[----:B------:R-:W-:Y:S02]  /*22c0*/  CS2R R100, SRZ ;  /* 0x0000000000647805 */ /* 0x000fe4000001ff00 */
[----:B------:R-:W-:Y:S01]  /*22d0*/  IADD3 R4, -R11, UR60, R4 ;  /* 0x0000003c0b047c10 */ /* 0x000fe2000fffe104 */
[----:B------:R-:W1:Y:S01]  /*22e0*/  SHFL.IDX PT, R2, R2, RZ, 0x1c1f ;  /* 0x001c1fff02027589 */ /* 0x000e6200000e0000 */
[----:B------:R-:W-:-:S02]  /*22f0*/  CS2R R98, SRZ ;  /* 0x0000000000627805 */ /* 0x000fc4000001ff00 */
[----:B------:R-:W-:Y:S01]  /*2300*/  CS2R R96, SRZ ;  /* 0x0000000000607805 */ /* 0x000fe2000001ff00 */
[----:B------:R-:W-:Y:S01]  /*2310*/  IMAD.U32 R10, RZ, RZ, UR4 ;  /* 0x00000004ff0a7e24 */ /* 0x000fe2000f8e00ff */
        /* <DEDUP_REMOVED lines=8> */
[----:B------:R-:W-:Y:S02]  /*23a0*/  CS2R R86, SRZ ;  /* 0x0000000000567805 */ /* 0x000fe4000001ff00 */
[----:B------:R-:W-:Y:S01]  /*23b0*/  CS2R R84, SRZ ;  /* 0x0000000000547805 */ /* 0x000fe2000001ff00 */
[----:B------:R-:W-:Y:S01]  /*23c0*/  @UP0 USHF.R.U32.HI UR5, URZ, UR11, UR7 ;  /* 0x0000000b3f050299 */ /* 0x000fe20008011607 */
[----:B------:R-:W-:Y:S02]  /*23d0*/  CS2R R82, SRZ ;  /* 0x0000000000527805 */ /* 0x000fe4000001ff00 */
[----:B------:R-:W-:Y:S02]  /*23e0*/  CS2R R80, SRZ ;  /* 0x0000000000507805 */ /* 0x000fe4000001ff00 */
[----:B------:R-:W-:Y:S01]  /*23f0*/  CS2R R78, SRZ ;  /* 0x00000000004e7805 */ /* 0x000fe2000001ff00 */
[----:B------:R-:W-:Y:S01]  /*2400*/  UIADD3 UR6, UR5, UR60, -UR43 ;  /* 0x0000003c05067290 */ /* 0x000fe2000fffe82b */
[----:B------:R-:W-:-:S02]  /*2410*/  CS2R R76, SRZ ;  /* 0x00000000004c7805 */ /* 0x000fc4000001ff00 */
[----:B0-----:R-:W-:Y:S01]  /*2420*/  VIADDMNMX R5, R5, R4, R3, PT ;  /* 0x0000000405057246 */ /* 0x001fe20003800103 */
[----:B------:R-:W-:Y:S01]  /*2430*/  UIADD3 UR5, UR10, 0x30840, URZ ;  /* 0x000308400a057890 */ /* 0x000fe2000fffe03f */
[----:B------:R-:W-:Y:S01]  /*2440*/  CS2R R74, SRZ ;  /* 0x00000000004a7805 */ /* 0x000fe2000001ff00 */
[----:B------:R-:W-:Y:S01]  /*2450*/  UIMAD.WIDE UR6, UR6, 0x2aaaaaab, URZ ;  /* 0x2aaaaaab060678a5 */ /* 0x000fe2000f8e023f */
[C---:B------:R-:W-:Y:S01]  /*2460*/  ISETP.GT.AND P1, PT, R5.reuse, RZ, PT ;  /* 0x000000ff0500720c */ /* 0x040fe20003f24270 */
[----:B--2---:R-:W-:Y:S01]  /*2470*/  UPRMT UR5, UR14, 0x654, UR5 ;  /* 0x000006540e057896 */ /* 0x004fe20008000005 */
[C---:B------:R-:W-:Y:S01]  /*2480*/  ISETP.GT.AND P2, PT, R5.reuse, 0x1, PT ;  /* 0x000000010500780c */ /* 0x040fe20003f44270 */
[----:B------:R-:W-:Y:S01]  /*2490*/  USHF.R.U32.HI UR6, URZ, 0x1f, UR7 ;  /* 0x0000001f3f067899 */ /* 0x000fe20008011607 */
[----:B------:R-:W-:Y:S02]  /*24a0*/  ISETP.GT.AND P3, PT, R5, 0x8, PT ;  /* 0x000000080500780c */ /* 0x000fe40003f64270 */
[----:B------:R-:W-:-:S02]  /*24b0*/  CS2R R72, SRZ ;  /* 0x0000000000487805 */ /* 0x000fc4000001ff00 */
[----:B------:R-:W-:Y:S01]  /*24c0*/  FSEL R26, R26, -INF , P1 ;  /* 0xff8000001a1a7808 */ /* 0x000fe20000800000 */
[----:B------:R-:W-:Y:S01]  /*24d0*/  ULEA.HI.SX32 UR6, UR7, UR6, 0x1c ;  /* 0x0000000607067291 */ /* 0x000fe2000f8fe23f */
[----:B------:R-:W-:Y:S02]  /*24e0*/  FSEL R27, R27, -INF , P2 ;  /* 0xff8000001b1b7808 */ /* 0x000fe40001000000 */
[C---:B------:R-:W-:Y:S01]  /*24f0*/  ISETP.GT.AND P1, PT, R5.reuse, 0x9, PT ;  /* 0x000000090500780c */ /* 0x040fe20003f24270 */
[----:B------:R-:W-:Y:S01]  /*2500*/  UISETP.LT.AND UP0, UPT, URZ, UR6, UPT ;  /* 0x000000063f00728c */ /* 0x000fe2000bf01270 */
[----:B------:R-:W-:Y:S01]  /*2510*/  FSEL R30, R30, -INF , P3 ;  /* 0xff8000001e1e7808 */ /* 0x000fe20001800000 */
[----:B------:R-:W-:Y:S01]  /*2520*/  SYNCS.ARRIVE.TRANS64.RED.A1T0 RZ, [UR5], RZ ;  /* 0x000000ffffff79a7 */ /* 0x000fe20008100405 */
[----:B------:R-:W-:Y:S01]  /*2530*/  FMNMX.FTZ R11, R26, R27, !PT ;  /* 0x0000001b1a0b7209 */ /* 0x000fe20007810000 */
[----:B------:R-:W-:Y:S01]  /*2540*/  USEL UR11, URZ, UR6, !UP0 ;  /* 0x000000063f0b7287 */ /* 0x000fe2000c000000 */
[----:B------:R-:W-:-:S02]  /*2550*/  ISETP.GT.AND P2, PT, R5, 0x10, PT ;  /* 0x000000100500780c */ /* 0x000fc40003f44270 */
[----:B------:R-:W-:Y:S01]  /*2560*/  FSEL R31, R31, -INF , P1 ;  /* 0xff8000001f1f7808 */ /* 0x000fe20000800000 */
[----:B------:R-:W-:Y:S01]  /*2570*/  UISETP.GE.AND UP0, UPT, UR4, UR11, UPT ;  /* 0x0000000b0400728c */ /* 0x000fe2000bf06270 */
[----:B------:R-:W-:Y:S02]  /*2580*/  FMNMX.FTZ R10, R30, R11, !PT ;  /* 0x0000000b1e0a7209 */ /* 0x000fe40007810000 */
[----:B------:R-:W-:Y:S02]  /*2590*/  ISETP.GT.AND P1, PT, R5, 0x11, PT ;  /* 0x000000110500780c */ /* 0x000fe40003f24270 */
[----:B------:R-:W-:Y:S02]  /*25a0*/  FSEL R34, R34, -INF , P2 ;  /* 0xff80000022227808 */ /* 0x000fe40001000000 */
[----:B------:R-:W-:Y:S02]  /*25b0*/  FMNMX.FTZ R11, R31, R10, !PT ;  /* 0x0000000a1f0b7209 */ /* 0x000fe40007810000 */
        /* <DEDUP_REMOVED lines=54> */
[----:B------:R-:W-:-:S02]  /*2920*/  FSEL R71, R71, -INF , P1 ;  /* 0xff80000047477808 */ /* 0x000fc40000800000 */
[----:B------:R-:W-:Y:S02]  /*2930*/  FMNMX.FTZ R10, R70, R5, !PT ;  /* 0x00000005460a7209 */ /* 0x000fe40007810000 */
[----:B-1----:R-:W-:Y:S02]  /*2940*/  VIADDMNMX R4, R2, R4, R3, PT ;  /* 0x0000000402047246 */ /* 0x002fe40003800103 */
[----:B------:R-:W-:Y:S02]  /*2950*/  FMNMX.FTZ R10, R71, R10, !PT ;  /* 0x0000000a470a7209 */ /* 0x000fe40007810000 */
[C---:B------:R-:W-:Y:S02]  /*2960*/  ISETP.GT.AND P1, PT, R4.reuse, RZ, PT ;  /* 0x000000ff0400720c */ /* 0x040fe40003f24270 */
[C---:B------:R-:W-:Y:S01]  /*2970*/  ISETP.GT.AND P2, PT, R4.reuse, 0x1, PT ;  /* 0x000000010400780c */ /* 0x040fe20003f44270 */
[----:B------:R-:W0:Y:S01]  /*2980*/  SHFL.BFLY PT, R5, R10, 0x2, 0x1f ;  /* 0x0c401f000a057f89 */ /* 0x000e2200000e0000 */
[----:B------:R-:W-:-:S02]  /*2990*/  ISETP.GT.AND P3, PT, R4, 0x8, PT ;  /* 0x000000080400780c */ /* 0x000fc40003f64270 */
[----:B------:R-:W-:Y:S02]  /*29a0*/  FSEL R24, R24, -INF , P1 ;  /* 0xff80000018187808 */ /* 0x000fe40000800000 */
[----:B------:R-:W-:Y:S02]  /*29b0*/  FSEL R25, R25, -INF , P2 ;  /* 0xff80000019197808 */ /* 0x000fe40001000000 */
[----:B------:R-:W-:Y:S02]  /*29c0*/  ISETP.GT.AND P1, PT, R4, 0x9, PT ;  /* 0x000000090400780c */ /* 0x000fe40003f24270 */
[----:B------:R-:W-:Y:S02]  /*29d0*/  FSEL R28, R28, -INF , P3 ;  /* 0xff8000001c1c7808 */ /* 0x000fe40001800000 */
        /* <DEDUP_REMOVED lines=8> */
[----:B------:R-:W-:Y:S02]  /*2a60*/  FMNMX.FTZ R5, R24, R25, !PT ;  /* 0x0000001918057209 */ /* 0x000fe40007810000 */
[----:B------:R-:W-:Y:S01]  /*2a70*/  FSEL R36, R36, -INF , P3 ;  /* 0xff80000024247808 */ /* 0x000fe20001800000 */
[----:B------:R-:W0:Y:S01]  /*2a80*/  SHFL.BFLY PT, R12, R11, 0x1, 0x1f ;  /* 0x0c201f000b0c7f89 */ /* 0x000e2200000e0000 */
[----:B------:R-:W-:Y:S02]  /*2a90*/  FMNMX.FTZ R2, R28, R5, !PT ;  /* 0x000000051c027209 */ /* 0x000fe40007810000 */
[----:B------:R-:W-:Y:S02]  /*2aa0*/  FSEL R37, R37, -INF , P1 ;  /* 0xff80000025257808 */ /* 0x000fe40000800000 */
[----:B------:R-:W-:Y:S02]  /*2ab0*/  FMNMX.FTZ R5, R29, R2, !PT ;  /* 0x000000021d057209 */ /* 0x000fe40007810000 */
[----:B------:R-:W-:-:S02]  /*2ac0*/  ISETP.GT.AND P1, PT, R4, 0x21, PT ;  /* 0x000000210400780c */ /* 0x000fc40003f24270 */
[----:B------:R-:W-:Y:S02]  /*2ad0*/  FMNMX.FTZ R2, R32, R5, !PT ;  /* 0x0000000520027209 */ /* 0x000fe40007810000 */
[----:B------:R-:W-:Y:S02]  /*2ae0*/  FSEL R41, R41, -INF , P1 ;  /* 0xff80000029297808 */ /* 0x000fe40000800000 */
[----:B------:R-:W-:Y:S02]  /*2af0*/  FMNMX.FTZ R5, R33, R2, !PT ;  /* 0x0000000221057209 */ /* 0x000fe40007810000 */
[----:B------:R-:W-:Y:S02]  /*2b00*/  ISETP.GT.AND P1, PT, R4, 0x29, PT ;  /* 0x000000290400780c */ /* 0x000fe40003f24270 */
[----:B------:R-:W-:Y:S02]  /*2b10*/  FMNMX.FTZ R2, R36, R5, !PT ;  /* 0x0000000524027209 */ /* 0x000fe40007810000 */
[----:B------:R-:W-:-:S02]  /*2b20*/  FSEL R45, R45, -INF , P1 ;  /* 0xff8000002d2d7808 */ /* 0x000fc40000800000 */
[----:B------:R-:W-:Y:S02]  /*2b30*/  FMNMX.FTZ R5, R37, R2, !PT ;  /* 0x0000000225057209 */ /* 0x000fe40007810000 */
[C---:B------:R-:W-:Y:S02]  /*2b40*/  ISETP.GT.AND P1, PT, R4.reuse, 0x31, PT ;  /* 0x000000310400780c */ /* 0x040fe40003f24270 */
[----:B0-----:R-:W-:Y:S02]  /*2b50*/  FMNMX.FTZ R3, R11, R12, !PT ;  /* 0x0000000c0b037209 */ /* 0x001fe40007810000 */
[----:B------:R-:W-:Y:S02]  /*2b60*/  FSEL R49, R49, -INF , P1 ;  /* 0xff80000031317808 */ /* 0x000fe40000800000 */
[C---:B------:R-:W-:Y:S01]  /*2b70*/  FSETP.NEU.FTZ.AND P2, PT, R3.reuse, -INF , PT ;  /* 0xff8000000300780b */ /* 0x040fe20003f5d000 */
[----:B------:R-:W-:Y:S01]  /*2b80*/  FMUL.FTZ R10, R3, UR34 ;  /* 0x00000022030a7c20 */ /* 0x000fe20008410000 */
[----:B------:R-:W-:-:S04]  /*2b90*/  ISETP.GT.AND P1, PT, R4, 0x39, PT ;  /* 0x000000390400780c */ /* 0x000fc80003f24270 */
[----:B------:R-:W-:Y:S02]  /*2ba0*/  FSEL R10, R10, RZ, P2 ;  /* 0x000000ff0a0a7208 */ /* 0x000fe40001000000 */
[----:B------:R-:W-:Y:S02]  /*2bb0*/  ISETP.GT.AND P2, PT, R4, 0x20, PT ;  /* 0x000000200400780c */ /* 0x000fe40003f44270 */
[----:B------:R-:W-:Y:S01]  /*2bc0*/  FSEL R53, R53, -INF , P1 ;  /* 0xff80000035357808 */ /* 0x000fe20000800000 */
[--C-:B------:R-:W-:Y:S01]  /*2bd0*/  FFMA.FTZ R26, R26, UR34, -R10.reuse ;  /* 0x000000221a1a7c23 */ /* 0x100fe2000801080a */
[----:B------:R-:W-:Y:S01]  /*2be0*/  FSEL R40, R40, -INF , P2 ;  /* 0xff80000028287808 */ /* 0x000fe20001000000 */
[--C-:B------:R-:W-:Y:S01]  /*2bf0*/  FFMA.FTZ R27, R27, UR34, -R10.reuse ;  /* 0x000000221b1b7c23 */ /* 0x100fe2000801080a */
[----:B------:R-:W-:Y:S01]  /*2c00*/  ISETP.GT.AND P2, PT, R4, 0x28, PT ;  /* 0x000000280400780c */ /* 0x000fe20003f44270 */
[--C-:B------:R-:W-:Y:S01]  /*2c10*/  FFMA.FTZ R30, R30, UR34, -R10.reuse ;  /* 0x000000221e1e7c23 */ /* 0x100fe2000801080a */
[----:B------:R-:W-:Y:S01]  /*2c20*/  FMNMX.FTZ R2, R40, R5, !PT ;  /* 0x0000000528027209 */ /* 0x000fe20007810000 */
[----:B------:R-:W-:Y:S01]  /*2c30*/  MUFU.EX2 R26, R26 ;  /* 0x0000001a001a7308 */ /* 0x000fe20000000800 */
[----:B------:R-:W-:Y:S01]  /*2c40*/  FSEL R44, R44, -INF , P2 ;  /* 0xff8000002c2c7808 */ /* 0x000fe20001000000 */
[--C-:B------:R-:W-:Y:S01]  /*2c50*/  FFMA.FTZ R31, R31, UR34, -R10.reuse ;  /* 0x000000221f1f7c23 */ /* 0x100fe2000801080a */
[----:B------:R-:W-:Y:S01]  /*2c60*/  FMNMX.FTZ R5, R41, R2, !PT ;  /* 0x0000000229057209 */ /* 0x000fe20007810000 */
[--C-:B------:R-:W-:Y:S01]  /*2c70*/  FFMA.FTZ R34, R34, UR34, -R10.reuse ;  /* 0x0000002222227c23 */ /* 0x100fe2000801080a */
[----:B------:R-:W-:Y:S01]  /*2c80*/  ISETP.GT.AND P2, PT, R4, 0x30, PT ;  /* 0x000000300400780c */ /* 0x000fe20003f44270 */
[--C-:B------:R-:W-:Y:S01]  /*2c90*/  FFMA.FTZ R35, R35, UR34, -R10.reuse ;  /* 0x0000002223237c23 */ /* 0x100fe2000801080a */
[----:B------:R-:W-:Y:S01]  /*2ca0*/  FMNMX.FTZ R2, R44, R5, !PT ;  /* 0x000000052c027209 */ /* 0x000fe20007810000 */
[----:B------:R-:W0:Y:S01]  /*2cb0*/  MUFU.EX2 R27, R27 ;  /* 0x0000001b001b7308 */ /* 0x000e220000000800 */
[----:B------:R-:W-:Y:S01]  /*2cc0*/  FSEL R48, R48, -INF , P2 ;  /* 0xff80000030307808 */ /* 0x000fe20001000000 */
[--C-:B------:R-:W-:Y:S01]  /*2cd0*/  FFMA.FTZ R38, R38, UR34, -R10.reuse ;  /* 0x0000002226267c23 */ /* 0x100fe2000801080a */
[----:B------:R-:W-:Y:S01]  /*2ce0*/  FMNMX.FTZ R5, R45, R2, !PT ;  /* 0x000000022d057209 */ /* 0x000fe20007810000 */
[--C-:B------:R-:W-:Y:S01]  /*2cf0*/  FFMA.FTZ R39, R39, UR34, -R10.reuse ;  /* 0x0000002227277c23 */ /* 0x100fe2000801080a */
[----:B------:R-:W-:Y:S01]  /*2d00*/  ISETP.GT.AND P2, PT, R4, 0x38, PT ;  /* 0x000000380400780c */ /* 0x000fe20003f44270 */
[--C-:B------:R-:W-:Y:S01]  /*2d10*/  FFMA.FTZ R42, R42, UR34, -R10.reuse ;  /* 0x000000222a2a7c23 */ /* 0x100fe2000801080a */
[----:B------:R-:W-:Y:S01]  /*2d20*/  FMNMX.FTZ R2, R48, R5, !PT ;  /* 0x0000000530027209 */ /* 0x000fe20007810000 */
[----:B------:R-:W1:Y:S01]  /*2d30*/  MUFU.EX2 R30, R30 ;  /* 0x0000001e001e7308 */ /* 0x000e620000000800 */
[----:B------:R-:W-:Y:S01]  /*2d40*/  FSEL R52, R52, -INF , P2 ;  /* 0xff80000034347808 */ /* 0x000fe20001000000 */
[--C-:B------:R-:W-:Y:S01]  /*2d50*/  FFMA.FTZ R43, R43, UR34, -R10.reuse ;  /* 0x000000222b2b7c23 */ /* 0x100fe2000801080a */
[----:B------:R-:W-:Y:S01]  /*2d60*/  FMNMX.FTZ R5, R49, R2, !PT ;  /* 0x0000000231057209 */ /* 0x000fe20007810000 */
[--C-:B------:R-:W-:Y:S01]  /*2d70*/  FFMA.FTZ R46, R46, UR34, -R10.reuse ;  /* 0x000000222e2e7c23 */ /* 0x100fe2000801080a */
[----:B------:R-:W-:Y:S01]  /*2d80*/  ISETP.GT.AND P2, PT, R4, 0x40, PT ;  /* 0x000000400400780c */ /* 0x000fe20003f44270 */
[--C-:B------:R-:W-:Y:S01]  /*2d90*/  FFMA.FTZ R47, R47, UR34, -R10.reuse ;  /* 0x000000222f2f7c23 */ /* 0x100fe2000801080a */
[----:B------:R-:W-:Y:S01]  /*2da0*/  FMNMX.FTZ R2, R52, R5, !PT ;  /* 0x0000000534027209 */ /* 0x000fe20007810000 */
[----:B------:R-:W2:Y:S01]  /*2db0*/  MUFU.EX2 R31, R31 ;  /* 0x0000001f001f7308 */ /* 0x000ea20000000800 */
[----:B------:R-:W-:Y:S01]  /*2dc0*/  ISETP.GT.AND P1, PT, R4, 0x41, PT ;  /* 0x000000410400780c */ /* 0x000fe20003f24270 */
[----:B0-----:R-:W-:Y:S01]  /*2dd0*/  FADD.FTZ R11, R26, R27 ;  /* 0x0000001b1a0b7221 */ /* 0x001fe20000010000 */
[----:B------:R-:W-:Y:S01]  /*2de0*/  FSEL R56, R56, -INF , P2 ;  /* 0xff80000038387808 */ /* 0x000fe20001000000 */
[--C-:B------:R-:W-:Y:S01]  /*2df0*/  FFMA.FTZ R50, R50, UR34, -R10.reuse ;  /* 0x0000002232327c23 */ /* 0x100fe2000801080a */
[----:B------:R-:W-:Y:S01]  /*2e00*/  FMNMX.FTZ R5, R53, R2, !PT ;  /* 0x0000000235057209 */ /* 0x000fe20007810000 */
[--C-:B------:R-:W-:Y:S01]  /*2e10*/  FFMA.FTZ R51, R51, UR34, -R10.reuse ;  /* 0x0000002233337c23 */ /* 0x100fe2000801080a */
[----:B------:R-:W-:Y:S01]  /*2e20*/  ISETP.GT.AND P2, PT, R4, 0x48, PT ;  /* 0x000000480400780c */ /* 0x000fe20003f44270 */
[----:B------:R-:W-:Y:S01]  /*2e30*/  MUFU.EX2 R34, R34 ;  /* 0x0000002200227308 */ /* 0x000fe20000000800 */
[----:B------:R-:W-:Y:S01]  /*2e40*/  FSEL R57, R57, -INF , P1 ;  /* 0xff80000039397808 */ /* 0x000fe20000800000 */
[----:B-1----:R-:W-:Y:S01]  /*2e50*/  FADD.FTZ R14, R30, R11 ;  /* 0x0000000b1e0e7221 */ /* 0x002fe20000010000 */
[----:B------:R-:W-:Y:S01]  /*2e60*/  FMNMX.FTZ R2, R56, R5, !PT ;  /* 0x0000000538027209 */ /* 0x000fe20007810000 */
[--C-:B------:R-:W-:Y:S01]  /*2e70*/  FFMA.FTZ R54, R54, UR34, -R10.reuse ;  /* 0x0000002236367c23 */ /* 0x100fe2000801080a */
[----:B------:R-:W-:Y:S01]  /*2e80*/  ISETP.GT.AND P1, PT, R4, 0x49, PT ;  /* 0x000000490400780c */ /* 0x000fe20003f24270 */
[----:B------:R-:W-:Y:S01]  /*2e90*/  FFMA.FTZ R55, R55, UR34, -R10 ;  /* 0x0000002237377c23 */ /* 0x000fe2000801080a */
[----:B------:R-:W-:Y:S01]  /*2ea0*/  FSEL R60, R60, -INF , P2 ;  /* 0xff8000003c3c7808 */ /* 0x000fe20001000000 */
[----:B------:R-:W0:Y:S01]  /*2eb0*/  MUFU.EX2 R35, R35 ;  /* 0x0000002300237308 */ /* 0x000e220000000800 */
[----:B------:R-:W-:Y:S01]  /*2ec0*/  FMNMX.FTZ R5, R57, R2, !PT ;  /* 0x0000000239057209 */ /* 0x000fe20007810000 */
[----:B--2---:R-:W-:Y:S01]  /*2ed0*/  FADD.FTZ R11, R31, R14 ;  /* 0x0000000e1f0b7221 */ /* 0x004fe20000010000 */
[----:B------:R-:W-:Y:S01]  /*2ee0*/  ISETP.GT.AND P2, PT, R4, 0x50, PT ;  /* 0x000000500400780c */ /* 0x000fe20003f44270 */
[--C-:B------:R-:W-:Y:S01]  /*2ef0*/  FFMA.FTZ R58, R58, UR34, -R10.reuse ;  /* 0x000000223a3a7c23 */ /* 0x100fe2000801080a */
[----:B------:R-:W-:Y:S01]  /*2f00*/  FSEL R61, R61, -INF , P1 ;  /* 0xff8000003d3d7808 */ /* 0x000fe20000800000 */
[--C-:B------:R-:W-:Y:S01]  /*2f10*/  FFMA.FTZ R59, R59, UR34, -R10.reuse ;  /* 0x000000223b3b7c23 */ /* 0x100fe2000801080a */
[----:B------:R-:W-:Y:S01]  /*2f20*/  FMNMX.FTZ R2, R60, R5, !PT ;  /* 0x000000053c027209 */ /* 0x000fe20007810000 */
[----:B------:R-:W-:Y:S01]  /*2f30*/  MUFU.EX2 R38, R38 ;  /* 0x0000002600267308 */ /* 0x000fe20000000800 */
[----:B------:R-:W-:Y:S01]  /*2f40*/  ISETP.GT.AND P1, PT, R4, 0x51, PT ;  /* 0x000000510400780c */ /* 0x000fe20003f24270 */
[--C-:B------:R-:W-:Y:S01]  /*2f50*/  FFMA.FTZ R62, R62, UR34, -R10.reuse ;  /* 0x000000223e3e7c23 */ /* 0x100fe2000801080a */
[----:B------:R-:W-:Y:S01]  /*2f60*/  FSEL R64, R64, -INF , P2 ;  /* 0xff80000040407808 */ /* 0x000fe20001000000 */
[--C-:B------:R-:W-:Y:S01]  /*2f70*/  FFMA.FTZ R63, R63, UR34, -R10.reuse ;  /* 0x000000223f3f7c23 */ /* 0x100fe2000801080a */
[----:B------:R-:W-:Y:S01]  /*2f80*/  FMNMX.FTZ R5, R61, R2, !PT ;  /* 0x000000023d057209 */ /* 0x000fe20007810000 */
[--C-:B------:R-:W-:Y:S01]  /*2f90*/  FFMA.FTZ R66, R66, UR34, -R10.reuse ;  /* 0x0000002242427c23 */ /* 0x100fe2000801080a */
[----:B------:R-:W-:Y:S01]  /*2fa0*/  ISETP.GT.AND P2, PT, R4, 0x58, PT ;  /* 0x000000580400780c */ /* 0x000fe20003f44270 */
[----:B------:R-:W1:Y:S01]  /*2fb0*/  MUFU.EX2 R39, R39 ;  /* 0x0000002700277308 */ /* 0x000e620000000800 */
[----:B------:R-:W-:Y:S01]  /*2fc0*/  FSEL R65, R65, -INF , P1 ;  /* 0xff80000041417808 */ /* 0x000fe20000800000 */
[--C-:B------:R-:W-:Y:S01]  /*2fd0*/  FFMA.FTZ R67, R67, UR34, -R10.reuse ;  /* 0x0000002243437c23 */ /* 0x100fe2000801080a */
[----:B------:R-:W-:Y:S01]  /*2fe0*/  FMNMX.FTZ R2, R64, R5, !PT ;  /* 0x0000000540027209 */ /* 0x000fe20007810000 */
[--C-:B------:R-:W-:Y:S01]  /*2ff0*/  FFMA.FTZ R70, R70, UR34, -R10.reuse ;  /* 0x0000002246467c23 */ /* 0x100fe2000801080a */
[----:B------:R-:W-:Y:S01]  /*3000*/  ISETP.GT.AND P1, PT, R4, 0x59, PT ;  /* 0x000000590400780c */ /* 0x000fe20003f24270 */
[----:B------:R-:W-:Y:S01]  /*3010*/  FFMA.FTZ R10, R71, UR34, -R10 ;  /* 0x00000022470a7c23 */ /* 0x000fe2000801080a */
[----:B------:R-:W-:Y:S01]  /*3020*/  FSEL R68, R68, -INF , P2 ;  /* 0xff80000044447808 */ /* 0x000fe20001000000 */
[----:B------:R-:W-:Y:S01]  /*3030*/  MUFU.EX2 R42, R42 ;  /* 0x0000002a002a7308 */ /* 0x000fe20000000800 */
[----:B------:R-:W-:-:S02]  /*3040*/  FMNMX.FTZ R5, R65, R2, !PT ;  /* 0x0000000241057209 */ /* 0x000fc40007810000 */
[----:B------:R-:W-:Y:S02]  /*3050*/  FSEL R69, R69, -INF , P1 ;  /* 0xff80000045457808 */ /* 0x000fe40000800000 */
[----:B------:R-:W-:Y:S02]  /*3060*/  FMNMX.FTZ R2, R68, R5, !PT ;  /* 0x0000000544027209 */ /* 0x000fe40007810000 */
[----:B------:R-:W-:Y:S01]  /*3070*/  F2FP.F16.F32.PACK_AB R189, R27, R26 ;  /* 0x0000001a1bbd723e */ /* 0x000fe200000000ff */
[----:B------:R-:W2:Y:S01]  /*3080*/  MUFU.EX2 R43, R43 ;  /* 0x0000002b002b7308 */ /* 0x000ea20000000800 */
[----:B------:R-:W-:Y:S02]  /*3090*/  FMNMX.FTZ R2, R69, R2, !PT ;  /* 0x0000000245027209 */ /* 0x000fe40007810000 */
[----:B------:R-:W-:Y:S02]  /*30a0*/  CS2R R26, SRZ ;  /* 0x00000000001a7805 */ /* 0x000fe4000001ff00 */
[----:B------:R-:W-:-:S02]  /*30b0*/  F2FP.F16.F32.PACK_AB R191, R31, R30 ;  /* 0x0000001e1fbf723e */ /* 0x000fc400000000ff */
[----:B------:R-:W-:Y:S02]  /*30c0*/  CS2R R30, SRZ ;  /* 0x00000000001e7805 */ /* 0x000fe4000001ff00 */
[----:B0-----:R-:W-:Y:S01]  /*30d0*/  F2FP.F16.F32.PACK_AB R185, R35, R34 ;  /* 0x0000002223b9723e */ /* 0x001fe200000000ff */
[----:B------:R-:W0:Y:S01]  /*30e0*/  SHFL.BFLY PT, R5, R2, 0x2, 0x1f ;  /* 0x0c401f0002057f89 */ /* 0x000e2200000e0000 */
[----:B-1----:R-:W-:Y:S01]  /*30f0*/  F2FP.F16.F32.PACK_AB R187, R39, R38 ;  /* 0x0000002627bb723e */ /* 0x002fe200000000ff */
[----:B------:R-:W-:Y:S08]  /*3100*/  MUFU.EX2 R46, R46 ;  /* 0x0000002e002e7308 */ /* 0x000ff00000000800 */
        /* <DEDUP_REMOVED lines=156> */
[----:B------:R-:W-:Y:S01]  /*3ad0*/  MOV R11, R3 ;  /* 0x00000003000b7202 */ /* 0x000fe20000000f00 */
[----:B------:R-:W-:Y:S01]  /*3ae0*/  IMAD.MOV.U32 R12, RZ, RZ, R4 ;  /* 0x000000ffff0c7224 */ /* 0x000fe200078e0004 */
[----:B------:R-:W-:Y:S01]  /*3af0*/  UMOV UR5, UR38 ;  /* 0x0000002600057c82 */ /* 0x000fe20008000000 */
[----:B------:R-:W-:Y:S01]  /*3b00*/  IMAD.MOV.U32 R2, RZ, RZ, 0x3f800000 ;  /* 0x3f800000ff027424 */ /* 0x000fe200078e00ff */
[----:B------:R-:W-:Y:S01]  /*3b10*/  UMOV UR6, UR39 ;  /* 0x0000002700067c82 */ /* 0x000fe20008000000 */
[----:B------:R-:W-:Y:S01]  /*3b20*/  IMAD.MOV.U32 R119, RZ, RZ, RZ ;  /* 0x000000ffff777224 */ /* 0x000fe200078e00ff */
[----:B------:R-:W-:-:S06]  /*3b30*/  ULDC UR34, c[0x0][0x988] ;  /* 0x0002620000227ab9 */ /* 0x000fcc0000000800 */
.L_x_2440:
[----:B------:R-:W-:-:S04]  /*3b40*/  UISETP.NE.AND UP0, UPT, UR6, 0x1, UPT ;  /* 0x000000010600788c */ /* 0x000fc8000bf05270 */
[----:B------:R-:W-:-:S04]  /*3b50*/  USEL UR38, URZ, 0x1, UP0 ;  /* 0x000000013f267887 */ /* 0x000fc80008000000 */
[----:B------:R-:W-:Y:S01]  /*3b60*/  ULOP3.LUT UR38, UR5, UR38, URZ, 0x3c, !UPT ;  /* 0x0000002605267292 */ /* 0x000fe2000f8e3c3f */
[----:B------:R-:W-:Y:S11]  /*3b70*/  @!P0 BRA `(.L_x_2430) ;  /* 0x0000000000048947 */ /* 0x000ff60003800000 */
[----:B------:R-:W-:Y:S01]  /*3b80*/  BPT.TRAP 0x1 ;  /* 0x000000040000795c */ /* 0x000fe20000300000 */
.L_x_2430:
        /* <DEDUP_REMOVED lines=9> */
.L_x_2431:
[----:B-1----:R-:W-:Y:S05]  /*3c20*/  @P1 BRA `(.L_x_2432) ;  /* 0x0000000000081947 */ /* 0x002fea0003800000 */
[----:B------:R-:W1:Y:S02]  /*3c30*/  SYNCS.PHASECHK.TRANS64.TRYWAIT P1, [UR7+0x30830], R3 ;  /* 0x03083003ff0075a7 */ /* 0x000e640008020147 */
[----:B-1----:R-:W-:Y:S05]  /*3c40*/  @!P1 BRA `(.L_x_2433) ;  /* 0x000000d400f89947 */ /* 0x002fea0003800000 */
.L_x_2432:
        /* <DEDUP_REMOVED lines=175> */
.L_x_2434:
[----:B------:R-:W-:Y:S01]  /*4740*/  ULEA UR10, UR6, UR40, 0x3 ;  /* 0x00000028060a7291 */ /* 0x000fe2000f8e183f */
[----:B------:R-:W-:-:S05]  /*4750*/  IMAD.U32 R0, RZ, RZ, UR5 ;  /* 0x00000005ff007e24 */ /* 0x000fca000f8e00ff */
[----:B------:R-:W-:-:S04]  /*4760*/  SHF.L.U32 R0, R0, 0x1f, RZ ;  /* 0x0000001f00007819 */ /* 0x000fc800000006ff */
[----:B------:R2:W3:Y:S01]  /*4770*/  SYNCS.PHASECHK.TRANS64.TRYWAIT P1, [UR10+0x30850], R0 ;  /* 0x03085000ff0075a7 */ /* 0x0004e2000802014a */
[----:B------:R-:W-:Y:S05]  /*4780*/  @!P0 BRA `(.L_x_2435) ;  /* 0x0000000000048947 */ /* 0x000fea0003800000 */
[----:B------:R-:W-:Y:S01]  /*4790*/  BPT.TRAP 0x1 ;  /* 0x000000040000795c */ /* 0x000fe20000300000 */
.L_x_2435:
[----:B---3--:R-:W-:Y:S05]  /*47a0*/  @P1 BRA `(.L_x_2436) ;  /* 0x0000000000081947 */ /* 0x008fea0003800000 */
[----:B------:R-:W3:Y:S02]  /*47b0*/  SYNCS.PHASECHK.TRANS64.TRYWAIT P1, [UR10+0x30850], R0 ;  /* 0x03085000ff0075a7 */ /* 0x000ee4000802014a */
[----:B---3--:R-:W-:Y:S05]  /*47c0*/  @!P1 BRA `(.L_x_2437) ;  /* 0x000000cc00309947 */ /* 0x008fea0003800000 */
.L_x_2436:
        /* <DEDUP_REMOVED lines=37> */
.L_x_2438:
[----:B------:R-:W-:Y:S01]  /*4a20*/  UISETP.NE.AND UP0, UPT, UR61, URZ, UPT ;  /* 0x0000003f3d00728c */ /* 0x000fe2000bf05270 */
[----:B0-2---:R-:W-:Y:S01]  /*4a30*/  VIADD R0, R18, UR42 ;  /* 0x0000002a12007c36 */ /* 0x005fe20008000000 */
[----:B------:R-:W0:Y:S01]  /*4a40*/  S2UR UR6, SR_CgaCtaId ;  /* 0x00000000000679c3 */ /* 0x000e220000008800 */
[----:B------:R-:W-:Y:S01]  /*4a50*/  IMAD.U32 R13, RZ, RZ, UR43 ;  /* 0x0000002bff0d7e24 */ /* 0x000fe2000f8e00ff */
[----:B------:R-:W-:Y:S02]  /*4a60*/  UIADD3 UR7, UR7, 0x30840, URZ ;  /* 0x0003084007077890 */ /* 0x000fe4000fffe03f */
[----:B------:R-:W-:Y:S02]  /*4a70*/  PLOP3.LUT P1, PT, PT, PT, UP0, 0x80, 0x0 ;  /* 0x000000000000781c */ /* 0x000fe40003f2f008 */
[----:B------:R-:W-:-:S03]  /*4a80*/  PLOP3.LUT P2, PT, PT, PT, UP0, 0x80, 0x0 ;  /* 0x000000000000781c */ /* 0x000fc60003f4f008 */
[----:B------:R-:W-:-:S08]  /*4a90*/  @UP0 ULDC UR5, c[0x0][0x44c] ;  /* 0x0001130000050ab9 */ /* 0x000fd00000000800 */
[----:B------:R-:W-:Y:S01]  /*4aa0*/  @P1 IMAD.HI.U32 R2, R0, UR5, RZ ;  /* 0x0000000500021c27 */ /* 0x000fe2000f8e00ff */
[----:B------:R-:W-:-:S04]  /*4ab0*/  @UP0 ULDC UR5, c[0x0][0x450] ;  /* 0x0001140000050ab9 */ /* 0x000fc80000000800 */
[----:B------:R-:W-:Y:S01]  /*4ac0*/  @P2 SHF.R.U32.HI R0, RZ, UR5, R2 ;  /* 0x00000005ff002c19 */ /* 0x000fe20008011602 */
[----:B------:R-:W-:Y:S01]  /*4ad0*/  UMOV UR5, 0x1 ;  /* 0x0000000100057882 */ /* 0x000fe20000000000 */
[----:B0-----:R-:W-:Y:S02]  /*4ae0*/  UPRMT UR7, UR6, 0x654, UR7 ;  /* 0x0000065406077896 */ /* 0x001fe40008000007 */
[----:B------:R-:W-:Y:S01]  /*4af0*/  UIMAD UR5, UR4, -0x60, UR5 ;  /* 0xffffffa0040578a4 */ /* 0x000fe2000f8e0205 */
[----:B-1----:R-:W0:Y:S05]  /*4b00*/  SHFL.IDX PT, R3, R0, RZ, 0x1c1f ;  /* 0x001c1fff00037589 */ /* 0x002e2a00000e0000 */
[----:B------:R-:W-:Y:S01]  /*4b10*/  IMAD.U32 R2, RZ, RZ, UR5 ;  /* 0x00000005ff027e24 */ /* 0x000fe2000f8e00ff */
[----:B------:R-:W-:Y:S03]  /*4b20*/  SYNCS.ARRIVE.TRANS64.RED.A1T0 RZ, [UR7], RZ ;  /* 0x000000ffffff79a7 */ /* 0x000fe60008100407 */
[----:B------:R-:W-:-:S05]  /*4b30*/  IMAD R2, R17, -0x2, R2 ;  /* 0xfffffffe11027824 */ /* 0x000fca00078e0202 */
[----:B------:R-:W-:-:S05]  /*4b40*/  IADD3 R2, -R13, UR60, R2 ;  /* 0x0000003c0d027c10 */ /* 0x000fca000fffe102 */
[----:B0-----:R-:W-:-:S05]  /*4b50*/  IMAD.IADD R4, R2, 0x1, R3 ;  /* 0x0000000102047824 */ /* 0x001fca00078e0203 */
        /* <DEDUP_REMOVED lines=74> */
[----:B0-----:R-:W-:-:S04]  /*5000*/  IADD3 R2, R2, R15, RZ ;  /* 0x0000000f02027210 */ /* 0x001fc80007ffe0ff */
        /* <DEDUP_REMOVED lines=154> */
[----:B------:R-:W-:-:S04]  /*59b0*/  FFMA.FTZ R166, R166, UR34, -R14 ;  /* 0x00000022a6a67c23 */ /* 0x000fc8000801080e */
[----:B------:R-:W1:Y:S08]  /*59c0*/  MUFU.EX2 R2, R2 ;  /* 0x0000000200027308 */ /* 0x000e700000000800 */
[----:B------:R-:W2:Y:S01]  /*59d0*/  MUFU.EX2 R191, R191 ;  /* 0x000000bf00bf7308 */ /* 0x000ea20000000800 */
[----:B0-----:R-:W-:-:S04]  /*59e0*/  FFMA.FTZ R11, R0, R10, R13 ;  /* 0x0000000a000b7223 */ /* 0x001fc8000001000d */
[----:B------:R-:W-:-:S03]  /*59f0*/  FADD.FTZ R11, R188, R11 ;  /* 0x0000000bbc0b7221 */ /* 0x000fc60000010000 */
[----:B------:R-:W0:Y:S01]  /*5a00*/  MUFU.EX2 R120, R120 ;  /* 0x0000007800787308 */ /* 0x000e220000000800 */
[----:B-1----:R-:W-:Y:S01]  /*5a10*/  FFMA.FTZ R5, R2, R5, R189 ;  /* 0x0000000502057223 */ /* 0x002fe200000100bd */
[----:B------:R-:W-:-:S03]  /*5a20*/  FADD.FTZ R132, R190, R11 ;  /* 0x0000000bbe847221 */ /* 0x000fc60000010000 */
[----:B------:R-:W-:Y:S01]  /*5a30*/  FADD.FTZ R10, R20, R5 ;  /* 0x00000005140a7221 */ /* 0x000fe20000010000 */
[----:B------:R-:W-:Y:S02]  /*5a40*/  FADD.FTZ R11, R15, R132 ;  /* 0x000000840f0b7221 */ /* 0x000fe40000010000 */
[----:B------:R-:W1:Y:S01]  /*5a50*/  MUFU.EX2 R185, R185 ;  /* 0x000000b900b97308 */ /* 0x000e620000000800 */
[----:B--2---:R-:W-:Y:S01]  /*5a60*/  FADD.FTZ R5, R191, R10 ;  /* 0x0000000abf057221 */ /* 0x004fe20000010000 */
[----:B------:R-:W-:-:S04]  /*5a70*/  FADD.FTZ R132, R184, R11 ;  /* 0x0000000bb8847221 */ /* 0x000fc80000010000 */
[----:B------:R-:W-:Y:S01]  /*5a80*/  FADD.FTZ R11, R21, R132 ;  /* 0x00000084150b7221 */ /* 0x000fe20000010000 */
[----:B------:R-:W-:Y:S01]  /*5a90*/  FFMA.FTZ R132, R155, UR34, -R14 ;  /* 0x000000229b847c23 */ /* 0x000fe2000801080e */
[----:B------:R-:W2:Y:S01]  /*5aa0*/  MUFU.EX2 R122, R122 ;  /* 0x0000007a007a7308 */ /* 0x000ea20000000800 */
[----:B0-----:R-:W-:Y:S01]  /*5ab0*/  FADD.FTZ R10, R120, R5 ;  /* 0x00000005780a7221 */ /* 0x001fe20000010000 */
[----:B------:R-:W-:-:S04]  /*5ac0*/  FADD.FTZ R134, R186, R11 ;  /* 0x0000000bba867221 */ /* 0x000fc80000010000 */
[----:B------:R-:W-:Y:S02]  /*5ad0*/  FADD.FTZ R11, R121, R134 ;  /* 0x00000086790b7221 */ /* 0x000fe40000010000 */
[----:B------:R-:W0:Y:S01]  /*5ae0*/  MUFU.EX2 R187, R187 ;  /* 0x000000bb00bb7308 */ /* 0x000e220000000800 */
[----:B-1----:R-:W-:Y:S01]  /*5af0*/  FADD.FTZ R5, R185, R10 ;  /* 0x0000000ab9057221 */ /* 0x002fe20000010000 */
[----:B------:R-:W-:-:S04]  /*5b00*/  FADD.FTZ R134, R180, R11 ;  /* 0x0000000bb4867221 */ /* 0x000fc80000010000 */
[----:B------:R-:W-:Y:S01]  /*5b10*/  FADD.FTZ R11, R125, R134 ;  /* 0x000000867d0b7221 */ /* 0x000fe20000010000 */
[--C-:B------:R-:W-:Y:S01]  /*5b20*/  FFMA.FTZ R134, R159, UR34, -R14.reuse ;  /* 0x000000229f867c23 */ /* 0x100fe2000801080e */
[----:B------:R-:W1:Y:S01]  /*5b30*/  MUFU.EX2 R124, R124 ;  /* 0x0000007c007c7308 */ /* 0x000e620000000800 */
[----:B--2---:R-:W-:Y:S01]  /*5b40*/  FADD.FTZ R10, R122, R5 ;  /* 0x000000057a0a7221 */ /* 0x004fe20000010000 */
[----:B------:R-:W-:Y:S01]  /*5b50*/  FADD.FTZ R136, R182, R11 ;  /* 0x0000000bb6887221 */ /* 0x000fe20000010000 */
[----:B------:R-:W-:-:S03]  /*5b60*/  FFMA.FTZ R14, R167, UR34, -R14 ;  /* 0x00000022a70e7c23 */ /* 0x000fc6000801080e */
        /* <DEDUP_REMOVED lines=57> */
.L_x_2439:
        /* <DEDUP_REMOVED lines=36> */
.L_x_2429:
[----:B------:R-:W-:-:S13]  /*6140*/  ISETP.LE.AND P1, PT, RZ, UR4, PT ;  /* 0x00000004ff007c0c */ /* 0x000fda000bf23270 */
[----:B------:R-:W-:Y:S05]  /*6150*/  @!P1 BRA `(.L_x_2441) ;  /* 0x0000001c00b89947 */ /* 0x000fea0003800000 */
[----:B------:R-:W-:Y:S01]  /*6160*/  IMAD.MOV.U32 R12, RZ, RZ, R3 ;  /* 0x000000ffff0c7224 */ /* 0x000fe200078e0003 */
[----:B------:R-:W-:Y:S01]  /*6170*/  UMOV UR5, UR38 ;  /* 0x0000002600057c82 */ /* 0x000fe20008000000 */
[----:B------:R-:W-:Y:S01]  /*6180*/  IMAD.MOV.U32 R11, RZ, RZ, R4 ;  /* 0x000000ffff0b7224 */ /* 0x000fe200078e0004 */
[----:B------:R-:W-:Y:S01]  /*6190*/  UMOV UR6, UR39 ;  /* 0x0000002700067c82 */ /* 0x000fe20008000000 */
[----:B------:R-:W-:-:S05]  /*61a0*/  ULDC UR11, c[0x0][0x988] ;  /* 0x00026200000b7ab9 */ /* 0x000fca0000000800 */
.L_x_2452:
        /* <DEDUP_REMOVED lines=8> */
.L_x_2442:
[----:B------:R-:W-:Y:S01]  /*6230*/  ULEA UR7, UR39, UR40, 0x3 ;  /* 0x0000002827077291 */ /* 0x000fe2000f8e183f */
[----:B------:R-:W-:-:S05]  /*6240*/  IMAD.U32 R3, RZ, RZ, UR38 ;  /* 0x00000026ff037e24 */ /* 0x000fca000f8e00ff */
[----:B------:R-:W-:-:S04]  /*6250*/  SHF.L.U32 R3, R3, 0x1f, RZ ;  /* 0x0000001f03037819 */ /* 0x000fc800000006ff */
[----:B------:R0:W1:Y:S01]  /*6260*/  SYNCS.PHASECHK.TRANS64.TRYWAIT P1, [UR7+0x30830], R3 ;  /* 0x03083003ff0075a7 */ /* 0x0000620008020147 */
[----:B------:R-:W-:Y:S05]  /*6270*/  @!P0 BRA `(.L_x_2443) ;  /* 0x0000000000048947 */ /* 0x000fea0003800000 */
[----:B------:R-:W-:Y:S01]  /*6280*/  BPT.TRAP 0x1 ;  /* 0x000000040000795c */ /* 0x000fe20000300000 */
.L_x_2443:
[----:B-1----:R-:W-:Y:S05]  /*6290*/  @P1 BRA `(.L_x_2444) ;  /* 0x0000000000081947 */ /* 0x002fea0003800000 */
[----:B------:R-:W1:Y:S02]  /*62a0*/  SYNCS.PHASECHK.TRANS64.TRYWAIT P1, [UR7+0x30830], R3 ;  /* 0x03083003ff0075a7 */ /* 0x000e640008020147 */
[----:B-1----:R-:W-:Y:S05]  /*62b0*/  @!P1 BRA `(.L_x_2445) ;  /* 0x000000b0008c9947 */ /* 0x002fea0003800000 */
.L_x_2444:
        /* <DEDUP_REMOVED lines=175> */
.L_x_2446:
[----:B------:R-:W-:Y:S01]  /*6db0*/  ULEA UR14, UR6, UR40, 0x3 ;  /* 0x00000028060e7291 */ /* 0x000fe2000f8e183f */
[----:B------:R-:W-:-:S05]  /*6dc0*/  IMAD.U32 R0, RZ, RZ, UR5 ;  /* 0x00000005ff007e24 */ /* 0x000fca000f8e00ff */
[----:B------:R-:W-:-:S04]  /*6dd0*/  SHF.L.U32 R0, R0, 0x1f, RZ ;  /* 0x0000001f00007819 */ /* 0x000fc800000006ff */
[----:B------:R2:W3:Y:S01]  /*6de0*/  SYNCS.PHASECHK.TRANS64.TRYWAIT P1, [UR14+0x30850], R0 ;  /* 0x03085000ff0075a7 */ /* 0x0004e2000802014e */
[----:B------:R-:W-:Y:S05]  /*6df0*/  @!P0 BRA `(.L_x_2447) ;  /* 0x0000000000048947 */ /* 0x000fea0003800000 */
[----:B------:R-:W-:Y:S01]  /*6e00*/  BPT.TRAP 0x1 ;  /* 0x000000040000795c */ /* 0x000fe20000300000 */
.L_x_2447:
[----:B---3--:R-:W-:Y:S05]  /*6e10*/  @P1 BRA `(.L_x_2448) ;  /* 0x0000000000081947 */ /* 0x008fea0003800000 */
[----:B------:R-:W3:Y:S02]  /*6e20*/  SYNCS.PHASECHK.TRANS64.TRYWAIT P1, [UR14+0x30850], R0 ;  /* 0x03085000ff0075a7 */ /* 0x000ee4000802014e */
[----:B---3--:R-:W-:Y:S05]  /*6e30*/  @!P1 BRA `(.L_x_2449) ;  /* 0x000000a400c49947 */ /* 0x008fea0003800000 */
.L_x_2448:
        /* <DEDUP_REMOVED lines=37> */
.L_x_2450:
        /* <DEDUP_REMOVED lines=216> */
.L_x_2451:
        /* <DEDUP_REMOVED lines=35> */
.L_x_2441:
        /* <DEDUP_REMOVED lines=99> */
.L_x_2453:
[----:B------:R-:W-:Y:S01]  /*8670*/  ULEA UR5, UR39, UR40, 0x3 ;  /* 0x0000002827057291 */ /* 0x000fe2000f8e183f */
[----:B------:R-:W-:-:S05]  /*8680*/  IMAD.U32 R0, RZ, RZ, UR38 ;  /* 0x00000026ff007e24 */ /* 0x000fca000f8e00ff */
[----:B------:R-:W-:-:S04]  /*8690*/  SHF.L.U32 R0, R0, 0x1f, RZ ;  /* 0x0000001f00007819 */ /* 0x000fc800000006ff */
[----:B------:R0:W1:Y:S01]  /*86a0*/  SYNCS.PHASECHK.TRANS64.TRYWAIT P1, [UR5+0x30850], R0 ;  /* 0x03085000ff0075a7 */ /* 0x0000620008020145 */
[----:B------:R-:W-:Y:S05]  /*86b0*/  @!P0 BRA `(.L_x_2454) ;  /* 0x0000000000048947 */ /* 0x000fea0003800000 */
[----:B------:R-:W-:Y:S01]  /*86c0*/  BPT.TRAP 0x1 ;  /* 0x000000040000795c */ /* 0x000fe20000300000 */
.L_x_2454:
[----:B-1----:R-:W-:Y:S05]  /*86d0*/  @P1 BRA `(.L_x_2455) ;  /* 0x0000000000081947 */ /* 0x002fea0003800000 */
[----:B------:R-:W1:Y:S02]  /*86e0*/  SYNCS.PHASECHK.TRANS64.TRYWAIT P1, [UR5+0x30850], R0 ;  /* 0x03085000ff0075a7 */ /* 0x000e640008020145 */
[----:B-1----:R-:W-:Y:S05]  /*86f0*/  @!P1 BRA `(.L_x_2456) ;  /* 0x0000008c00ac9947 */ /* 0x002fea0003800000 */
.L_x_2455:
        /* <DEDUP_REMOVED lines=17> */
[----:B------:R-:W-:Y:S02]  /*8810*/  MOV R5, RZ ;  /* 0x000000ff00057202 */ /* 0x000fe40000000f00 */
        /* <DEDUP_REMOVED lines=46> */
.L_x_2457:
        /* <DEDUP_REMOVED lines=109> */
.L_x_2421:
        /* <DEDUP_REMOVED lines=15> */
[----:B------:R-:W-:Y:S02]  /*92c0*/  F2FP.F16.F32.PACK_AB R97, R43, R98 ;  /* 0x000000622b61723e */ /* 0x000fe400000000ff */
[----:B------:R-:W-:Y:S01]  /*92d0*/  F2FP.F16.F32.PACK_AB R104, R105, R104 ;  /* 0x000000686968723e */ /* 0x000fe200000000ff */
[----:B------:R-:W-:Y:S01]  /*92e0*/  UISETP.NE.AND.EX UP0, UPT, UR9, URZ, UPT, UP0 ;  /* 0x0000003f0900728c */ /* 0x000fe2000bf05300 */
[----:B------:R-:W-:Y:S02]  /*92f0*/  R2UR UR4, R192 ;  /* 0x00000000c00472ca */ /* 0x000fe400000e0000 */
[----:B------:R-:W-:-:S02]  /*9300*/  F2FP.F16.F32.PACK_AB R98, R101, R100 ;  /* 0x000000646562723e */ /* 0x000fc400000000ff */
[----:B------:R-:W-:Y:S02]  /*9310*/  F2FP.F16.F32.PACK_AB R99, R46, R99 ;  /* 0x000000632e63723e */ /* 0x000fe400000000ff */
[----:B------:R-:W-:Y:S02]  /*9320*/  F2FP.F16.F32.PACK_AB R105, R107, R106 ;  /* 0x0000006a6b69723e */ /* 0x000fe400000000ff */
[----:B------:R-:W-:Y:S02]  /*9330*/  F2FP.F16.F32.PACK_AB R112, R113, R112 ;  /* 0x000000707170723e */ /* 0x000fe400000000ff */
[----:B------:R-:W-:Y:S02]  /*9340*/  F2FP.F16.F32.PACK_AB R106, R109, R108 ;  /* 0x0000006c6d6a723e */ /* 0x000fe400000000ff */
[----:B------:R-:W-:Y:S01]  /*9350*/  F2FP.F16.F32.PACK_AB R107, R111, R110 ;  /* 0x0000006e6f6b723e */ /* 0x000fe200000000ff */
[----:B------:R-:W-:Y:S01]  /*9360*/  USHF.L.U32 UR10, UR4, 0x2, URZ ;  /* 0x00000002040a7899 */ /* 0x000fe2000800063f */
[----:B------:R-:W-:-:S02]  /*9370*/  F2FP.F16.F32.PACK_AB R113, R115, R114 ;  /* 0x000000727371723e */ /* 0x000fc400000000ff */
[----:B------:R-:W-:Y:S02]  /*9380*/  F2FP.F16.F32.PACK_AB R114, R117, R116 ;  /* 0x000000747572723e */ /* 0x000fe400000000ff */
[----:B------:R-:W-:Y:S02]  /*9390*/  F2FP.F16.F32.PACK_AB R115, R119, R118 ;  /* 0x000000767773723e */ /* 0x000fe400000000ff */
[----:B------:R-:W-:Y:S02]  /*93a0*/  R2UR UR7, R195 ;  /* 0x00000000c30772ca */ /* 0x000fe400000e0000 */
[----:B------:R-:W-:Y:S02]  /*93b0*/  MOV R20, R42 ;  /* 0x0000002a00147202 */ /* 0x000fe40000000f00 */
[----:B0-----:R-:W-:-:S03]  /*93c0*/  MOV R21, R5 ;  /* 0x0000000500157202 */ /* 0x001fc60000000f00 */
[----:B------:R-:W-:-:S03]  /*93d0*/  IMAD.WIDE R4, R200, 0x2, R20 ;  /* 0x00000002c8047825 */ /* 0x000fc600078e0214 */
[----:B------:R-:W-:-:S03]  /*93e0*/  LOP3.LUT R29, R4, 0x380, RZ, 0xc0, !PT ;  /* 0x00000380041d7812 */ /* 0x000fc600078ec0ff */
[----:B------:R-:W-:Y:S01]  /*93f0*/  USHF.L.U64.HI UR11, UR4, 0x2, UR7 ;  /* 0x00000002040b7899 */ /* 0x000fe20008010207 */
[C---:B------:R-:W-:Y:S01]  /*9400*/  IADD3 R137, P6, R4.reuse, 0x60, RZ ;  /* 0x0000006004897810 */ /* 0x040fe20007fde0ff */
[----:B------:R-:W-:Y:S01]  /*9410*/  UIADD3 UR4, UP1, UR10, UR8, URZ ;  /* 0x000000080a047290 */ /* 0x000fe2000ff3e03f */
[C---:B------:R-:W-:Y:S02]  /*9420*/  IADD3 R47, P2, R4.reuse, 0x20, RZ ;  /* 0x00000020042f7810 */ /* 0x040fe40007f5e0ff */
[C---:B------:R-:W-:Y:S01]  /*9430*/  IADD3 R103, P1, R4.reuse, 0x40, RZ ;  /* 0x0000004004677810 */ /* 0x040fe20007f3e0ff */
[--C-:B------:R-:W-:Y:S01]  /*9440*/  IMAD.X R13, RZ, RZ, R5.reuse, P6 ;  /* 0x000000ffff0d7224 */ /* 0x100fe200030e0605 */
[C---:B------:R-:W-:Y:S01]  /*9450*/  IADD3 R139, P5, R4.reuse, 0x4000, RZ ;  /* 0x00004000048b7810 */ /* 0x040fe20007fbe0ff */
[--C-:B------:R-:W-:Y:S01]  /*9460*/  IMAD.X R9, RZ, RZ, R5.reuse, P2 ;  /* 0x000000ffff097224 */ /* 0x100fe200010e0605 */
[----:B------:R-:W-:Y:S01]  /*9470*/  SHF.R.U64 R29, R29, 0x3, RZ ;  /* 0x000000031d1d7819 */ /* 0x000fe200000012ff */
[----:B------:R-:W-:Y:S01]  /*9480*/  IMAD.X R11, RZ, RZ, R5, P1 ;  /* 0x000000ffff0b7224 */ /* 0x000fe200008e0605 */
[C---:B------:R-:W-:Y:S01]  /*9490*/  IADD3 R141, P0, R4.reuse, 0x4020, RZ ;  /* 0x00004020048d7810 */ /* 0x040fe20007f1e0ff */
[----:B------:R-:W-:Y:S01]  /*94a0*/  UIADD3.X UR7, UR11, UR9, URZ, UP1, !UPT ;  /* 0x000000090b077290 */ /* 0x000fe20008ffe43f */
[----:B------:R-:W-:-:S02]  /*94b0*/  IADD3 R143, P4, R4, 0x4040, RZ ;  /* 0x00004040048f7810 */ /* 0x000fc40007f9e0ff */
[C---:B------:R-:W-:Y:S01]  /*94c0*/  IADD3 R151, P6, R4.reuse, 0x8040, RZ ;  /* 0x0000804004977810 */ /* 0x040fe20007fde0ff */
[--C-:B------:R-:W-:Y:S01]  /*94d0*/  IMAD.X R25, RZ, RZ, R5.reuse, P0 ;  /* 0x000000ffff197224 */ /* 0x100fe200000e0605 */
[----:B------:R-:W-:Y:S01]  /*94e0*/  IADD3.X R15, RZ, R5, RZ, P5, !PT ;  /* 0x00000005ff0f7210 */ /* 0x000fe20002ffe4ff */
[--C-:B------:R-:W-:Y:S01]  /*94f0*/  IMAD.X R27, RZ, RZ, R5.reuse, P4 ;  /* 0x000000ffff1b7224 */ /* 0x100fe200020e0605 */
[C---:B------:R-:W-:Y:S01]  /*9500*/  IADD3 R145, P3, R4.reuse, 0x4060, RZ ;  /* 0x0000406004917810 */ /* 0x040fe20007f7e0ff */
[--C-:B------:R-:W-:Y:S01]  /*9510*/  IMAD.X R37, RZ, RZ, R5.reuse, P6 ;  /* 0x000000ffff257224 */ /* 0x100fe200030e0605 */
[C---:B------:R-:W-:Y:S01]  /*9520*/  IADD3 R147, P2, R4.reuse, 0x8000, RZ ;  /* 0x0000800004937810 */ /* 0x040fe20007f5e0ff */
[----:B------:R-:W-:Y:S01]  /*9530*/  ULDC.64 UR8, c[0x0][0xc08] ;  /* 0x0003020000087ab9 */ /* 0x000fe20000000a00 */
[C---:B------:R-:W-:Y:S01]  /*9540*/  IADD3 R149, P1, R4.reuse, 0x8020, RZ ;  /* 0x0000802004957810 */ /* 0x040fe20007f3e0ff */
[--C-:B------:R-:W-:Y:S01]  /*9550*/  IMAD.X R31, RZ, RZ, R5.reuse, P3 ;  /* 0x000000ffff1f7224 */ /* 0x100fe200018e0605 */
[----:B------:R-:W-:Y:S01]  /*9560*/  IADD3 R153, P5, R4, 0x8060, RZ ;  /* 0x0000806004997810 */ /* 0x000fe20007fbe0ff */
[--C-:B------:R-:W-:Y:S01]  /*9570*/  IMAD.X R33, RZ, RZ, R5.reuse, P2 ;  /* 0x000000ffff217224 */ /* 0x100fe200010e0605 */
[----:B------:R-:W-:Y:S01]  /*9580*/  LOP3.LUT R4, R29, R4, RZ, 0x3c, !PT ;  /* 0x000000041d047212 */ /* 0x000fe200078e3cff */
[--C-:B------:R-:W-:Y:S01]  /*9590*/  IMAD.X R35, RZ, RZ, R5.reuse, P1 ;  /* 0x000000ffff237224 */ /* 0x100fe200008e0605 */
[----:B------:R-:W-:Y:S01]  /*95a0*/  LOP3.LUT R8, R47, 0x380, RZ, 0xc0, !PT ;  /* 0x000003802f087812 */ /* 0x000fe200078ec0ff */
        /* <DEDUP_REMOVED lines=14> */
[----:B------:R-:W-:Y:S02]  /*9690*/  SHF.R.U64 R12, R12, 0x3, RZ ;  /* 0x000000030c0c7819 */ /* 0x000fe400000012ff */
[----:B------:R-:W-:Y:S02]  /*96a0*/  SHF.R.U64 R14, R14, 0x3, RZ ;  /* 0x000000030e0e7819 */ /* 0x000fe400000012ff */
[----:B------:R-:W-:Y:S02]  /*96b0*/  F2FP.F16.F32.PACK_AB R4, R124, R7 ;  /* 0x000000077c04723e */ /* 0x000fe400000000ff */
[----:B------:R-:W-:Y:S02]  /*96c0*/  SHF.R.U64 R24, R24, 0x3, RZ ;  /* 0x0000000318187819 */ /* 0x000fe400000012ff */
[----:B------:R-:W-:Y:S02]  /*96d0*/  SHF.R.U64 R26, R26, 0x3, RZ ;  /* 0x000000031a1a7819 */ /* 0x000fe400000012ff */
[----:B------:R-:W-:-:S02]  /*96e0*/  F2FP.F16.F32.PACK_AB R5, R134, R133 ;  /* 0x000000858605723e */ /* 0x000fc400000000ff */
[----:B------:R-:W-:Y:S02]  /*96f0*/  SHF.R.U64 R36, R36, 0x3, RZ ;  /* 0x0000000324247819 */ /* 0x000fe400000012ff */
[----:B------:R-:W-:Y:S01]  /*9700*/  F2FP.F16.F32.PACK_AB R7, R135, R28 ;  /* 0x0000001c8707723e */ /* 0x000fe200000000ff */
[----:B------:R-:W-:Y:S01]  /*9710*/  BAR.SYNC.DEFER_BLOCKING 0x1, 0x100 ;  /* 0x0044000000007b1d */ /* 0x000fe20000010000 */
[----:B------:R-:W-:Y:S02]  /*9720*/  SHF.R.U64 R30, R30, 0x3, RZ ;  /* 0x000000031e1e7819 */ /* 0x000fe400000012ff */
[----:B------:R-:W-:Y:S02]  /*9730*/  SHF.R.U64 R38, R38, 0x3, RZ ;  /* 0x0000000326267819 */ /* 0x000fe400000012ff */
[----:B------:R-:W-:Y:S02]  /*9740*/  LOP3.LUT R8, R8, R47, RZ, 0x3c, !PT ;  /* 0x0000002f08087212 */ /* 0x000fe400078e3cff */
[----:B------:R-:W-:-:S02]  /*9750*/  LOP3.LUT R10, R10, R103, RZ, 0x3c, !PT ;  /* 0x000000670a0a7212 */ /* 0x000fc400078e3cff */
[----:B------:R-:W-:Y:S02]  /*9760*/  SHF.R.U64 R32, R32, 0x3, RZ ;  /* 0x0000000320207819 */ /* 0x000fe400000012ff */
[----:B------:R-:W-:Y:S02]  /*9770*/  SHF.R.U64 R34, R34, 0x3, RZ ;  /* 0x0000000322227819 */ /* 0x000fe400000012ff */
[----:B------:R-:W-:Y:S02]  /*9780*/  LOP3.LUT R12, R12, R137, RZ, 0x3c, !PT ;  /* 0x000000890c0c7212 */ /* 0x000fe400078e3cff */
[----:B------:R-:W-:Y:S02]  /*9790*/  LOP3.LUT R14, R14, R139, RZ, 0x3c, !PT ;  /* 0x0000008b0e0e7212 */ /* 0x000fe400078e3cff */
[----:B------:R-:W-:Y:S02]  /*97a0*/  LOP3.LUT R24, R24, R141, RZ, 0x3c, !PT ;  /* 0x0000008d18187212 */ /* 0x000fe400078e3cff */
[----:B------:R-:W-:-:S02]  /*97b0*/  LOP3.LUT R26, R26, R143, RZ, 0x3c, !PT ;  /* 0x0000008f1a1a7212 */ /* 0x000fc400078e3cff */
[----:B------:R-:W-:Y:S02]  /*97c0*/  LOP3.LUT R36, R36, R151, RZ, 0x3c, !PT ;  /* 0x0000009724247212 */ /* 0x000fe400078e3cff */
[----:B------:R-:W-:Y:S01]  /*97d0*/  LOP3.LUT R30, R30, R145, RZ, 0x3c, !PT ;  /* 0x000000911e1e7212 */ /* 0x000fe200078e3cff */
[----:B------:R0:W-:Y:S01]  /*97e0*/  STSM.16.M88.4 [R136], R4 ;  /* 0x0000000488007844 */ /* 0x0001e20000000200 */
[----:B------:R-:W-:Y:S02]  /*97f0*/  LOP3.LUT R28, R38, R153, RZ, 0x3c, !PT ;  /* 0x00000099261c7212 */ /* 0x000fe400078e3cff */
[----:B------:R-:W-:Y:S02]  /*9800*/  LOP3.LUT R32, R32, R147, RZ, 0x3c, !PT ;  /* 0x0000009320207212 */ /* 0x000fe400078e3cff */
[----:B------:R-:W-:Y:S02]  /*9810*/  LOP3.LUT R34, R34, R149, RZ, 0x3c, !PT ;  /* 0x0000009522227212 */ /* 0x000fe400078e3cff */
[----:B------:R-:W-:-:S02]  /*9820*/  MOV R135, R8 ;  /* 0x0000000800877202 */ /* 0x000fc40000000f00 */
[----:B------:R-:W-:Y:S02]  /*9830*/  MOV R134, R10 ;  /* 0x0000000a00867202 */ /* 0x000fe40000000f00 */
[----:B------:R-:W-:Y:S02]  /*9840*/  MOV R133, R12 ;  /* 0x0000000c00857202 */ /* 0x000fe40000000f00 */
[----:B------:R-:W-:Y:S02]  /*9850*/  MOV R124, R14 ;  /* 0x0000000e007c7202 */ /* 0x000fe40000000f00 */
[----:B------:R-:W-:Y:S02]  /*9860*/  F2FP.F16.F32.PACK_AB R8, R41, R40 ;  /* 0x000000282908723e */ /* 0x000fe400000000ff */
[----:B0-----:R-:W-:Y:S02]  /*9870*/  F2FP.F16.F32.PACK_AB R4, R121, R120 ;  /* 0x000000787904723e */ /* 0x001fe400000000ff */
[----:B------:R-:W-:-:S02]  /*9880*/  F2FP.F16.F32.PACK_AB R5, R131, R128 ;  /* 0x000000808305723e */ /* 0x000fc400000000ff */
[----:B------:R-:W-:Y:S02]  /*9890*/  F2FP.F16.F32.PACK_AB R6, R122, R3 ;  /* 0x000000037a06723e */ /* 0x000fe400000000ff */
[----:B------:R-:W-:Y:S02]  /*98a0*/  F2FP.F16.F32.PACK_AB R7, R132, R127 ;  /* 0x0000007f8407723e */ /* 0x000fe400000000ff */
[----:B------:R-:W-:Y:S02]  /*98b0*/  F2FP.F16.F32.PACK_AB R9, R129, R126 ;  /* 0x0000007e8109723e */ /* 0x000fe400000000ff */
[----:B------:R-:W-:Y:S01]  /*98c0*/  F2FP.F16.F32.PACK_AB R10, R45, R44 ;  /* 0x0000002c2d0a723e */ /* 0x000fe200000000ff */
[----:B------:R0:W-:Y:S01]  /*98d0*/  STSM.16.M88.4 [R135], R4 ;  /* 0x0000000487007844 */ /* 0x0001e20000000200 */
[----:B------:R-:W-:Y:S02]  /*98e0*/  F2FP.F16.F32.PACK_AB R11, R130, R125 ;  /* 0x0000007d820b723e */ /* 0x000fe400000000ff */
[----:B------:R-:W-:-:S02]  /*98f0*/  MOV R123, R24 ;  /* 0x00000018007b7202 */ /* 0x000fc40000000f00 */
[----:B------:R-:W-:Y:S01]  /*9900*/  MOV R103, R26 ;  /* 0x0000001a00677202 */ /* 0x000fe20000000f00 */
[----:B------:R1:W-:Y:S01]  /*9910*/  STSM.16.M88.4 [R134], R8 ;  /* 0x0000000886007844 */ /* 0x0003e20000000200 */
[----:B------:R-:W-:Y:S02]  /*9920*/  MOV R37, R36 ;  /* 0x0000002400257202 */ /* 0x000fe40000000f00 */
[----:B------:R-:W-:Y:S02]  /*9930*/  F2FP.F16.F32.PACK_AB R12, R49, R48 ;  /* 0x00000030310c723e */ /* 0x000fe400000000ff */
[----:B------:R-:W-:Y:S02]  /*9940*/  F2FP.F16.F32.PACK_AB R13, R51, R50 ;  /* 0x00000032330d723e */ /* 0x000fe400000000ff */
[----:B------:R-:W-:Y:S02]  /*9950*/  F2FP.F16.F32.PACK_AB R14, R53, R52 ;  /* 0x00000034350e723e */ /* 0x000fe400000000ff */
[----:B------:R-:W-:-:S02]  /*9960*/  F2FP.F16.F32.PACK_AB R15, R55, R54 ;  /* 0x00000036370f723e */ /* 0x000fc400000000ff */
[----:B------:R-:W-:Y:S02]  /*9970*/  MOV R102, R30 ;  /* 0x0000001e00667202 */ /* 0x000fe40000000f00 */
[----:B------:R-:W-:Y:S01]  /*9980*/  F2FP.F16.F32.PACK_AB R24, R57, R56 ;  /* 0x000000383918723e */ /* 0x000fe200000000ff */
[----:B------:R-:W-:Y:S01]  /*9990*/  STSM.16.M88.4 [R133], R12 ;  /* 0x0000000c85007844 */ /* 0x000fe20000000200 */
[----:B------:R-:W-:Y:S02]  /*99a0*/  F2FP.F16.F32.PACK_AB R25, R59, R58 ;  /* 0x0000003a3b19723e */ /* 0x000fe400000000ff */
[----:B------:R-:W-:Y:S02]  /*99b0*/  F2FP.F16.F32.PACK_AB R26, R61, R60 ;  /* 0x0000003c3d1a723e */ /* 0x000fe400000000ff */
[----:B------:R-:W-:Y:S02]  /*99c0*/  F2FP.F16.F32.PACK_AB R27, R63, R62 ;  /* 0x0000003e3f1b723e */ /* 0x000fe400000000ff */
[----:B------:R-:W-:-:S02]  /*99d0*/  MOV R36, R28 ;  /* 0x0000001c00247202 */ /* 0x000fc40000000f00 */
[----:B------:R-:W-:Y:S01]  /*99e0*/  MOV R47, R32 ;  /* 0x00000020002f7202 */ /* 0x000fe20000000f00 */
[----:B------:R-:W-:Y:S01]  /*99f0*/  STSM.16.M88.4 [R124], R24 ;  /* 0x000000187c007844 */ /* 0x000fe20000000200 */
[----:B------:R-:W-:Y:S02]  /*9a00*/  MOV R38, R34 ;  /* 0x0000002200267202 */ /* 0x000fe40000000f00 */
[----:B------:R-:W-:Y:S02]  /*9a10*/  F2FP.F16.F32.PACK_AB R28, R65, R64 ;  /* 0x00000040411c723e */ /* 0x000fe400000000ff */
[----:B------:R-:W-:Y:S02]  /*9a20*/  F2FP.F16.F32.PACK_AB R29, R67, R66 ;  /* 0x00000042431d723e */ /* 0x000fe400000000ff */
[----:B------:R-:W-:Y:S02]  /*9a30*/  F2FP.F16.F32.PACK_AB R30, R69, R68 ;  /* 0x00000044451e723e */ /* 0x000fe400000000ff */
[----:B------:R-:W-:-:S02]  /*9a40*/  F2FP.F16.F32.PACK_AB R31, R71, R70 ;  /* 0x00000046471f723e */ /* 0x000fc400000000ff */
[----:B------:R-:W-:Y:S01]  /*9a50*/  PLOP3.LUT P0, PT, PT, PT, UP0, 0x80, 0x0 ;  /* 0x000000000000781c */ /* 0x000fe20003f0f008 */
[----:B------:R-:W-:Y:S01]  /*9a60*/  UISETP.NE.U32.AND UP1, UPT, UR8, URZ, UPT ;  /* 0x0000003f0800728c */ /* 0x000fe2000bf25070 */
[----:B------:R-:W-:Y:S01]  /*9a70*/  F2FP.F16.F32.PACK_AB R32, R73, R72 ;  /* 0x000000484920723e */ /* 0x000fe200000000ff */
[----:B------:R-:W-:Y:S01]  /*9a80*/  STSM.16.M88.4 [R123], R28 ;  /* 0x0000001c7b007844 */ /* 0x000fe20000000200 */
[----:B------:R-:W-:Y:S02]  /*9a90*/  F2FP.F16.F32.PACK_AB R33, R75, R74 ;  /* 0x0000004a4b21723e */ /* 0x000fe400000000ff */
[----:B------:R-:W-:Y:S02]  /*9aa0*/  F2FP.F16.F32.PACK_AB R34, R77, R76 ;  /* 0x0000004c4d22723e */ /* 0x000fe400000000ff */
[----:B------:R-:W-:Y:S01]  /*9ab0*/  F2FP.F16.F32.PACK_AB R35, R79, R78 ;  /* 0x0000004e4f23723e */ /* 0x000fe200000000ff */
[----:B------:R-:W2:Y:S01]  /*9ac0*/  LDC R68, c[0x0][0xbe8] ;  /* 0x0002fa00ff447b82 */ /* 0x000ea20000000800 */
[----:B0-----:R-:W-:-:S02]  /*9ad0*/  F2FP.F16.F32.PACK_AB R4, R81, R80 ;  /* 0x000000505104723e */ /* 0x001fc400000000ff */
[----:B------:R-:W-:Y:S01]  /*9ae0*/  F2FP.F16.F32.PACK_AB R5, R83, R82 ;  /* 0x000000525305723e */ /* 0x000fe200000000ff */
[----:B------:R-:W-:Y:S01]  /*9af0*/  STSM.16.M88.4 [R103], R32 ;  /* 0x0000002067007844 */ /* 0x000fe20000000200 */
[----:B------:R-:W-:Y:S02]  /*9b00*/  F2FP.F16.F32.PACK_AB R6, R85, R84 ;  /* 0x000000545506723e */ /* 0x000fe400000000ff */
[----:B------:R-:W-:Y:S02]  /*9b10*/  F2FP.F16.F32.PACK_AB R7, R87, R86 ;  /* 0x000000565707723e */ /* 0x000fe400000000ff */
[----:B-1----:R-:W-:Y:S02]  /*9b20*/  F2FP.F16.F32.PACK_AB R8, R89, R88 ;  /* 0x000000585908723e */ /* 0x002fe400000000ff */
[----:B------:R-:W-:Y:S01]  /*9b30*/  F2FP.F16.F32.PACK_AB R9, R91, R90 ;  /* 0x0000005a5b09723e */ /* 0x000fe200000000ff */
[----:B------:R0:W-:Y:S01]  /*9b40*/  STSM.16.M88.4 [R102], R4 ;  /* 0x0000000466007844 */ /* 0x0001e20000000200 */
[----:B------:R-:W-:-:S02]  /*9b50*/  F2FP.F16.F32.PACK_AB R10, R93, R92 ;  /* 0x0000005c5d0a723e */ /* 0x000fc400000000ff */
[----:B------:R-:W-:-:S05]  /*9b60*/  F2FP.F16.F32.PACK_AB R11, R95, R94 ;  /* 0x0000005e5f0b723e */ /* 0x000fca00000000ff */
[----:B------:R1:W-:Y:S04]  /*9b70*/  STSM.16.M88.4 [R47], R8 ;  /* 0x000000082f007844 */ /* 0x0003e80000000200 */
[----:B------:R3:W-:Y:S04]  /*9b80*/  STSM.16.M88.4 [R38], R96 ;  /* 0x0000006026007844 */ /* 0x0007e80000000200 */
[----:B------:R3:W-:Y:S01]  /*9b90*/  STSM.16.M88.4 [R37], R104 ;  /* 0x0000006825007844 */ /* 0x0007e20000000200 */
[----:B0-----:R-:W-:Y:S02]  /*9ba0*/  IMAD.U32 R4, RZ, RZ, UR4 ;  /* 0x00000004ff047e24 */ /* 0x001fe4000f8e00ff */
[----:B------:R-:W-:Y:S01]  /*9bb0*/  IMAD.U32 R5, RZ, RZ, UR7 ;  /* 0x00000007ff057e24 */ /* 0x000fe2000f8e00ff */
[----:B------:R3:W-:Y:S01]  /*9bc0*/  STSM.16.M88.4 [R36], R112 ;  /* 0x0000007024007844 */ /* 0x0007e20000000200 */
[----:B------:R-:W-:Y:S06]  /*9bd0*/  BAR.SYNC.DEFER_BLOCKING 0x1, 0x100 ;  /* 0x0044000000007b1d */ /* 0x000fec0000010000 */
[----:B------:R-:W4:Y:S01]  /*9be0*/  @P0 LDG.E R3, desc[UR36][R4.64] ;  /* 0x0000002404030981 */ /* 0x000f22000c1e1900 */
[----:B------:R-:W-:Y:S01]  /*9bf0*/  UISETP.NE.AND.EX UP1, UPT, UR9, URZ, UPT, UP1 ;  /* 0x0000003f0900728c */ /* 0x000fe2000bf25310 */
[----:B--2---:R-:W-:Y:S01]  /*9c00*/  ISETP.NE.AND P1, PT, R68, 0x1, PT ;  /* 0x000000014400780c */ /* 0x004fe20003f25270 */
[----:B------:R-:W-:Y:S01]  /*9c10*/  ULDC UR7, c[0x0][0xa88] ;  /* 0x0002a20000077ab9 */ /* 0x000fe20000000800 */
[----:B------:R-:W-:-:S03]  /*9c20*/  UMOV UR4, URZ ;  /* 0x0000003f00047c82 */ /* 0x000fc60008000000 */
[----:B------:R-:W-:-:S05]  /*9c30*/  PLOP3.LUT P2, PT, PT, PT, UP1, 0x80, 0x0 ;  /* 0x000000000000781c */ /* 0x000fca0003f4f018 */
[----:B------:R-:W-:-:S03]  /*9c40*/  @UP1 UIADD3 UR8, UP2, UR10, UR8, URZ ;  /* 0x000000080a081290 */ /* 0x000fc6000ff5e03f */
[----:B------:R-:W0:Y:S01]  /*9c50*/  @P1 LDC R6, c[0x0][0xbec] ;  /* 0x0002fb00ff061b82 */ /* 0x000e220000000800 */
[----:B------:R-:W-:Y:S02]  /*9c60*/  @UP1 UIADD3.X UR9, UR11, UR9, URZ, UP2, !UPT ;  /* 0x000000090b091290 */ /* 0x000fe400097fe43f */
[----:B-1----:R-:W-:-:S04]  /*9c70*/  IMAD.U32 R10, RZ, RZ, UR8 ;  /* 0x00000008ff0a7e24 */ /* 0x002fc8000f8e00ff */
[----:B------:R-:W-:Y:S01]  /*9c80*/  IMAD.U32 R11, RZ, RZ, UR9 ;  /* 0x00000009ff0b7e24 */ /* 0x000fe2000f8e00ff */
[----:B------:R-:W1:Y:S01]  /*9c90*/  @P1 LDC R8, c[0x0][0xbf0] ;  /* 0x0002fc00ff081b82 */ /* 0x000e620000000800 */
[----:B----4-:R-:W-:Y:S02]  /*9ca0*/  @P0 R2UR UR4, R3 ;  /* 0x00000000030402ca */ /* 0x010fe400000e0000 */
[----:B------:R-:W-:-:S06]  /*9cb0*/  MOV R3, UR7 ;  /* 0x0000000700037c02 */ /* 0x000fcc0008000f00 */
[----:B------:R3:W5:Y:S01]  /*9cc0*/  @P2 LDG.E R3, desc[UR36][R10.64] ;  /* 0x000000240a032981 */ /* 0x000762000c1e1900 */
[----:B01----:R-:W-:Y:S06]  /*9cd0*/  @P2 BRA `(.L_x_2460) ;  /* 0x0000000000102947 */ /* 0x003fec0003800000 */
[----:B------:R-:W-:Y:S05]  /*9ce0*/  @!P0 BRA `(.L_x_2460) ;  /* 0x00000000000c8947 */ /* 0x000fea0003800000 */
[----:B---3--:R-:W2:Y:S04]  /*9cf0*/  LDG.E R10, desc[UR36][R4.64] ;  /* 0x00000024040a7981 */ /* 0x008ea8000c1e1900 */
[----:B-----5:R-:W2:Y:S02]  /*9d00*/  LDG.E R3, desc[UR36][R4.64+0x4] ;  /* 0x0000042404037981 */ /* 0x020ea4000c1e1900 */
[----:B--2---:R-:W-:-:S07]  /*9d10*/  IMAD.IADD R3, R3, 0x1, -R10 ;  /* 0x0000000103037824 */ /* 0x004fce00078e0a0a */
.L_x_2460:
[----:B------:R-:W-:Y:S01]  /*9d20*/  R2UR UR17, R193 ;  /* 0x00000000c11172ca */ /* 0x000fe200000e0000 */
[----:B------:R-:W-:Y:S01]  /*9d30*/  ULDC.64 UR12, c[0x0][0xb90] ;  /* 0x0002e400000c7ab9 */ /* 0x000fe20000000a00 */
[----:B------:R-:W-:Y:S01]  /*9d40*/  R2UR UR16, R195 ;  /* 0x00000000c31072ca */ /* 0x000fe200000e0000 */
[----:B------:R-:W-:Y:S01]  /*9d50*/  VIADD R9, R18, UR42 ;  /* 0x0000002a12097c36 */ /* 0x000fe20008000000 */
[----:B------:R-:W-:Y:S01]  /*9d60*/  R2UR UR15, R192 ;  /* 0x00000000c00f72ca */ /* 0x000fe200000e0000 */
[----:B------:R-:W-:Y:S01]  /*9d70*/  USHF.R.S32.HI UR11, URZ, 0x1f, UR4 ;  /* 0x0000001f3f0b7899 */ /* 0x000fe20008011404 */
[----:B------:R-:W-:Y:S01]  /*9d80*/  VIADD R26, R199, UR42 ;  /* 0x0000002ac71a7c36 */ /* 0x000fe20008000000 */
[----:B------:R-:W-:Y:S01]  /*9d90*/  UMOV UR10, UR4 ;  /* 0x00000004000a7c82 */ /* 0x000fe20008000000 */
[----:B------:R-:W-:-:S04]  /*9da0*/  @P1 IMAD.HI.U32 R5, R9, R6, RZ ;  /* 0x0000000609051227 */ /* 0x000fc800078e00ff */
[----:B------:R-:W-:Y:S01]  /*9db0*/  IMAD.MOV.U32 R4, RZ, RZ, R9 ;  /* 0x000000ffff047224 */ /* 0x000fe200078e0009 */
[----:B------:R-:W-:Y:S01]  /*9dc0*/  USHF.R.S32.HI UR14, URZ, 0x1f, UR17 ;  /* 0x0000001f3f0e7899 */ /* 0x000fe20008011411 */
[----:B------:R-:W-:Y:S01]  /*9dd0*/  @P1 SHF.R.U32.HI R4, RZ, R8, R5 ;  /* 0x00000008ff041219 */ /* 0x000fe20000011605 */
[----:B------:R-:W-:Y:S01]  /*9de0*/  UIMAD.WIDE.U32 UR8, UR17, UR12, UR10 ;  /* 0x0000000c110872a5 */ /* 0x000fe2000f8e000a */
[----:B------:R-:W-:Y:S01]  /*9df0*/  IMAD R5, R194, 0x40, R16 ;  /* 0x00000040c2057824 */ /* 0x000fe200078e0210 */
[----:B------:R-:W-:Y:S01]  /*9e00*/  UIMAD UR7, UR14, UR12, URZ ;  /* 0x0000000c0e0772a4 */ /* 0x000fe2000f8e023f */
[----:B-----5:R-:W-:Y:S01]  /*9e10*/  IMAD R43, R3, R68, RZ ;  /* 0x00000044032b7224 */ /* 0x020fe200078e02ff */
[----:B------:R-:W-:Y:S01]  /*9e20*/  USEL UR16, UR16, URZ, !UP0 ;  /* 0x0000003f10107287 */ /* 0x000fe2000c000000 */
[----:B------:R-:W-:Y:S01]  /*9e30*/  IMAD.MOV R7, RZ, RZ, -R4 ;  /* 0x000000ffff077224 */ /* 0x000fe200078e0a04 */
[----:B------:R-:W-:Y:S01]  /*9e40*/  UIMAD UR7, UR17, UR13, UR7 ;  /* 0x0000000d110772a4 */ /* 0x000fe2000f8e0207 */
[----:B------:R-:W-:Y:S01]  /*9e50*/  IMAD.WIDE R20, R5, 0x2, R20 ;  /* 0x0000000205147825 */ /* 0x000fe200078e0214 */
[----:B------:R-:W-:Y:S01]  /*9e60*/  USEL UR15, UR15, URZ, !UP0 ;  /* 0x0000003f0f0f7287 */ /* 0x000fe2000c000000 */
[----:B------:R-:W-:Y:S01]  /*9e70*/  SHF.R.S32.HI R5, RZ, 0x1f, R4 ;  /* 0x0000001fff057819 */ /* 0x000fe20000011404 */
[----:B------:R-:W-:Y:S01]  /*9e80*/  ULDC.64 UR12, c[0x0][0xb98] ;  /* 0x0002e600000c7ab9 */ /* 0x000fe20000000a00 */
[----:B------:R-:W-:Y:S01]  /*9e90*/  UIADD3 UR9, UR9, UR7, URZ ;  /* 0x0000000709097290 */ /* 0x000fe2000fffe03f */
[----:B------:R-:W-:Y:S01]  /*9ea0*/  IMAD R7, R68, R7, R9 ;  /* 0x0000000744077224 */ /* 0x000fe200078e0209 */
[----:B------:R-:W-:Y:S01]  /*9eb0*/  UIMAD UR7, UR16, UR12, URZ ;  /* 0x0000000c100772a4 */ /* 0x000fe2000f8e023f */
[C---:B------:R-:W-:Y:S01]  /*9ec0*/  IADD3 R13, P2, R20.reuse, 0x1000, RZ ;  /* 0x00001000140d7810 */ /* 0x040fe20007f5e0ff */
[----:B------:R-:W-:Y:S01]  /*9ed0*/  UIMAD.WIDE.U32 UR8, UR15, UR12, UR8 ;  /* 0x0000000c0f0872a5 */ /* 0x000fe2000f8e0008 */
[----:B------:R-:W-:Y:S01]  /*9ee0*/  IADD3 R33, P3, R20, 0x6000, RZ ;  /* 0x0000600014217810 */ /* 0x000fe20007f7e0ff */
[----:B------:R-:W-:Y:S01]  /*9ef0*/  UIMAD UR7, UR15, UR13, UR7 ;  /* 0x0000000d0f0772a4 */ /* 0x000fe2000f8e0207 */
[----:B------:R-:W-:-:S02]  /*9f00*/  SHF.R.S32.HI R6, RZ, 0x1f, R7 ;  /* 0x0000001fff067819 */ /* 0x000fc40000011407 */
[----:B------:R-:W-:Y:S01]  /*9f10*/  LOP3.LUT R12, R13, 0x380, RZ, 0xc0, !PT ;  /* 0x000003800d0c7812 */ /* 0x000fe200078ec0ff */
[----:B------:R-:W-:Y:S01]  /*9f20*/  ULDC.64 UR12, c[0x0][0xaa0] ;  /* 0x0002a800000c7ab9 */ /* 0x000fe20000000a00 */
[----:B------:R-:W-:Y:S01]  /*9f30*/  IADD3 R4, P0, R4, UR8, RZ ;  /* 0x0000000804047c10 */ /* 0x000fe2000ff1e0ff */
[----:B------:R-:W-:Y:S01]  /*9f40*/  IMAD.U32 R8, RZ, RZ, UR7 ;  /* 0x00000007ff087e24 */ /* 0x000fe2000f8e00ff */
[----:B------:R-:W-:Y:S02]  /*9f50*/  SHF.R.U64 R12, R12, 0x3, RZ ;  /* 0x000000030c0c7819 */ /* 0x000fe400000012ff */
[----:B------:R-:W-:Y:S02]  /*9f60*/  LOP3.LUT R32, R33, 0x380, RZ, 0xc0, !PT ;  /* 0x0000038021207812 */ /* 0x000fe400078ec0ff */
[----:B------:R-:W-:Y:S01]  /*9f70*/  IADD3.X R5, R5, UR9, R8, P0, !PT ;  /* 0x0000000905057c10 */ /* 0x000fe200087fe408 */
[----:B------:R-:W-:Y:S01]  /*9f80*/  ULDC.64 UR8, c[0x0][0xb88] ;  /* 0x0002e20000087ab9 */ /* 0x000fe20000000a00 */
[----:B------:R-:W-:Y:S01]  /*9f90*/  LOP3.LUT R12, R12, R13, RZ, 0x3c, !PT ;  /* 0x0000000d0c0c7212 */ /* 0x000fe200078e3cff */
[----:B------:R-:W-:Y:S01]  /*9fa0*/  IMAD R6, R6, UR8, RZ ;  /* 0x0000000806067c24 */ /* 0x000fe2000f8e02ff */
[----:B------:R-:W-:Y:S01]  /*9fb0*/  IADD3.X R13, RZ, R21, RZ, P2, !PT ;  /* 0x00000015ff0d7210 */ /* 0x000fe200017fe4ff */
[----:B------:R-:W-:Y:S01]  /*9fc0*/  IMAD.WIDE.U32 R4, R7, UR8, R4 ;  /* 0x0000000807047c25 */ /* 0x000fe2000f8e0004 */
[----:B------:R-:W-:-:S02]  /*9fd0*/  IADD3 R25, P2, R20, 0x7000, RZ ;  /* 0x0000700014197810 */ /* 0x000fc40007f5e0ff */
[----:B------:R-:W-:Y:S01]  /*9fe0*/  SHF.R.U64 R32, R32, 0x3, RZ ;  /* 0x0000000320207819 */ /* 0x000fe200000012ff */
[----:B---3--:R-:W-:Y:S01]  /*9ff0*/  IMAD R11, R7, UR9, R6 ;  /* 0x00000009070b7c24 */ /* 0x008fe2000f8e0206 */
[----:B------:R-:W-:Y:S01]  /*a000*/  ULDC.64 UR8, c[0x0][0xb50] ;  /* 0x0002d40000087ab9 */ /* 0x000fe20000000a00 */
[----:B------:R-:W-:Y:S01]  /*a010*/  LOP3.LUT R24, R25, 0x380, RZ, 0xc0, !PT ;  /* 0x0000038019187812 */ /* 0x000fe200078ec0ff */
[----:B------:R-:W-:Y:S01]  /*a020*/  VIADD R6, R26, 0x8 ;  /* 0x000000081a067836 */ /* 0x000fe20000000000 */
[----:B------:R-:W-:Y:S01]  /*a030*/  LOP3.LUT R32, R32, R33, RZ, 0x3c, !PT ;  /* 0x0000002120207212 */ /* 0x000fe200078e3cff */
[----:B------:R-:W-:Y:S01]  /*a040*/  IMAD.IADD R5, R5, 0x1, R11 ;  /* 0x0000000105057824 */ /* 0x000fe200078e020b */
[----:B------:R-:W-:Y:S01]  /*a050*/  LEA R11, P0, R4, UR8, 0x2 ;  /* 0x00000008040b7c11 */ /* 0x000fe2000f8010ff */
[----:B------:R-:W-:Y:S01]  /*a060*/  IMAD.X R33, RZ, RZ, R21, P3 ;  /* 0x000000ffff217224 */ /* 0x000fe200018e0615 */
[----:B------:R-:W-:Y:S02]  /*a070*/  SHF.R.U64 R24, R24, 0x3, RZ ;  /* 0x0000000318187819 */ /* 0x000fe400000012ff */
[----:B------:R-:W-:Y:S01]  /*a080*/  LEA.HI.X R14, R4, UR9, R5, 0x2, P0 ;  /* 0x00000009040e7c11 */ /* 0x000fe200080f1405 */
[----:B------:R-:W-:Y:S01]  /*a090*/  SHFL.IDX PT, R36, R11, RZ, 0x1c1f ;  /* 0x001c1fff0b247589 */ /* 0x000fe200000e0000 */
[----:B------:R-:W-:-:S02]  /*a0a0*/  IADD3 R45, P0, R20, 0x5000, RZ ;  /* 0x00005000142d7810 */ /* 0x000fc40007f1e0ff */
[----:B------:R-:W-:Y:S01]  /*a0b0*/  IADD3 R10, P3, R20, 0xb000, RZ ;  /* 0x0000b000140a7810 */ /* 0x000fe20007f7e0ff */
[----:B------:R-:W0:Y:S01]  /*a0c0*/  SHFL.IDX PT, R37, R14, RZ, 0x1c1f ;  /* 0x001c1fff0e257589 */ /* 0x000e2200000e0000 */
[----:B------:R-:W-:Y:S02]  /*a0d0*/  LOP3.LUT R44, R45, 0x380, RZ, 0xc0, !PT ;  /* 0x000003802d2c7812 */ /* 0x000fe400078ec0ff */
[----:B------:R-:W-:Y:S01]  /*a0e0*/  LOP3.LUT R24, R24, R25, RZ, 0x3c, !PT ;  /* 0x0000001918187212 */ /* 0x000fe200078e3cff */
[--C-:B------:R-:W-:Y:S01]  /*a0f0*/  IMAD.X R25, RZ, RZ, R21.reuse, P2 ;  /* 0x000000ffff197224 */ /* 0x100fe200010e0615 */
[----:B------:R-:W-:Y:S01]  /*a100*/  SHF.R.U64 R44, R44, 0x3, RZ ;  /* 0x000000032c2c7819 */ /* 0x000fe200000012ff */
[----:B------:R-:W-:Y:S01]  /*a110*/  SHFL.IDX PT, R40, R11, 0x1, 0x1c1f ;  /* 0x003c1f000b287f89 */ /* 0x000fe200000e0000 */
[----:B------:R-:W-:Y:S02]  /*a120*/  LOP3.LUT R3, R10, 0x380, RZ, 0xc0, !PT ;  /* 0x000003800a037812 */ /* 0x000fe400078ec0ff */
[----:B------:R-:W-:Y:S01]  /*a130*/  IADD3 R9, P6, R20, 0x2000, RZ ;  /* 0x0000200014097810 */ /* 0x000fe20007fde0ff */
[----:B------:R-:W1:Y:S01]  /*a140*/  SHFL.IDX PT, R41, R14, 0x1, 0x1c1f ;  /* 0x003c1f000e297f89 */ /* 0x000e6200000e0000 */
[----:B------:R-:W-:Y:S01]  /*a150*/  LOP3.LUT R44, R44, R45, RZ, 0x3c, !PT ;  /* 0x0000002d2c2c7212 */ /* 0x000fe200078e3cff */
[----:B------:R-:W-:Y:S01]  /*a160*/  IMAD.X R45, RZ, RZ, R21, P0 ;  /* 0x000000ffff2d7224 */ /* 0x000fe200000e0615 */
[----:B------:R-:W-:-:S02]  /*a170*/  LOP3.LUT P0, RZ, R197, 0x3, RZ, 0xc0, !PT ;  /* 0x00000003c5ff7812 */ /* 0x000fc4000780c0ff */
[C---:B------:R-:W-:Y:S02]  /*a180*/  IADD3 R53, P4, R20.reuse, 0x4000, RZ ;  /* 0x0000400014357810 */ /* 0x040fe40007f9e0ff */
[----:B------:R-:W-:Y:S01]  /*a190*/  LOP3.LUT R7, R20, 0x380, RZ, 0xc0, !PT ;  /* 0x0000038014077812 */ /* 0x000fe200078ec0ff */
[----:B------:R-:W-:Y:S01]  /*a1a0*/  UIMAD UR7, UR11, UR12, URZ ;  /* 0x0000000c0b0772a4 */ /* 0x000fe2000f8e023f */
[----:B------:R-:W-:Y:S01]  /*a1b0*/  ISETP.GE.OR P2, PT, R26, R43, P0 ;  /* 0x0000002b1a00720c */ /* 0x000fe20000746670 */
[----:B------:R-:W-:Y:S01]  /*a1c0*/  UIMAD.WIDE.U32 UR8, UR4, UR12, URZ ;  /* 0x0000000c040872a5 */ /* 0x000fe2000f8e003f */
[----:B------:R-:W-:Y:S01]  /*a1d0*/  SHF.R.U64 R3, R3, 0x3, RZ ;  /* 0x0000000303037819 */ /* 0x000fe200000012ff */
[----:B------:R-:W-:Y:S01]  /*a1e0*/  ULDC.64 UR10, c[0x0][0xae8] ;  /* 0x0002ba00000a7ab9 */ /* 0x000fe20000000a00 */
[----:B------:R-:W-:Y:S01]  /*a1f0*/  IADD3 R5, P5, R20, 0x3000, RZ ;  /* 0x0000300014057810 */ /* 0x000fe20007fbe0ff */
[----:B------:R-:W-:Y:S01]  /*a200*/  IMAD.X R49, RZ, RZ, R21, P3 ;  /* 0x000000ffff317224 */ /* 0x000fe200018e0615 */
[----:B------:R-:W-:-:S02]  /*a210*/  LOP3.LUT R48, R3, R10, RZ, 0x3c, !PT ;  /* 0x0000000a03307212 */ /* 0x000fc400078e3cff */
[----:B------:R-:W2:Y:S01]  /*a220*/  @P1 LDC R3, c[0x0][0xbec] ;  /* 0x0002fb00ff031b82 */ /* 0x000ea20000000800 */
[----:B------:R-:W-:Y:S02]  /*a230*/  LOP3.LUT R8, R9, 0x380, RZ, 0xc0, !PT ;  /* 0x0000038009087812 */ /* 0x000fe400078ec0ff */
[----:B------:R-:W-:Y:S02]  /*a240*/  LOP3.LUT R4, R5, 0x380, RZ, 0xc0, !PT ;  /* 0x0000038005047812 */ /* 0x000fe400078ec0ff */
[----:B------:R-:W-:Y:S01]  /*a250*/  LOP3.LUT R52, R53, 0x380, RZ, 0xc0, !PT ;  /* 0x0000038035347812 */ /* 0x000fe200078ec0ff */
[----:B0-----:R0:W-:Y:S01]  /*a260*/  @!P2 ST.E desc[UR36][R36.64], R0 ;  /* 0x000000002400a985 */ /* 0x0011e2000c101924 */
[----:B------:R-:W-:Y:S02]  /*a270*/  ISETP.GE.OR P0, PT, R6, R43, P0 ;  /* 0x0000002b0600720c */ /* 0x000fe40000706670 */
[----:B------:R-:W-:Y:S02]  /*a280*/  SHF.R.U64 R8, R8, 0x3, RZ ;  /* 0x0000000308087819 */ /* 0x000fe400000012ff */
[----:B------:R-:W-:-:S02]  /*a290*/  SHF.R.U64 R4, R4, 0x3, RZ ;  /* 0x0000000304047819 */ /* 0x000fc400000012ff */
[----:B------:R-:W-:Y:S02]  /*a2a0*/  SHF.R.U64 R52, R52, 0x3, RZ ;  /* 0x0000000334347819 */ /* 0x000fe400000012ff */
[----:B------:R-:W-:Y:S02]  /*a2b0*/  SHF.R.U64 R7, R7, 0x3, RZ ;  /* 0x0000000307077819 */ /* 0x000fe400000012ff */
[----:B------:R-:W-:Y:S01]  /*a2c0*/  LOP3.LUT R8, R8, R9, RZ, 0x3c, !PT ;  /* 0x0000000908087212 */ /* 0x000fe200078e3cff */
[----:B0-----:R-:W0:Y:S01]  /*a2d0*/  @P1 LDC R37, c[0x0][0xbf0] ;  /* 0x0002fc00ff251b82 */ /* 0x001e220000000800 */
[----:B------:R-:W-:Y:S01]  /*a2e0*/  LOP3.LUT R4, R4, R5, RZ, 0x3c, !PT ;  /* 0x0000000504047212 */ /* 0x000fe200078e3cff */
[--C-:B------:R-:W-:Y:S01]  /*a2f0*/  IMAD.X R9, RZ, RZ, R21.reuse, P6 ;  /* 0x000000ffff097224 */ /* 0x100fe200030e0615 */
[----:B------:R-:W-:Y:S01]  /*a300*/  LOP3.LUT R52, R52, R53, RZ, 0x3c, !PT ;  /* 0x0000003534347212 */ /* 0x000fe200078e3cff */
[--C-:B------:R-:W-:Y:S01]  /*a310*/  IMAD.X R5, RZ, RZ, R21.reuse, P5 ;  /* 0x000000ffff057224 */ /* 0x100fe200028e0615 */
[C---:B------:R-:W-:Y:S01]  /*a320*/  IADD3 R65, P6, R20.reuse, 0x8000, RZ ;  /* 0x0000800014417810 */ /* 0x040fe20007fde0ff */
[----:B------:R-:W-:Y:S01]  /*a330*/  IMAD.X R53, RZ, RZ, R21, P4 ;  /* 0x000000ffff357224 */ /* 0x000fe200020e0615 */
[C---:B------:R-:W-:Y:S01]  /*a340*/  IADD3 R61, P5, R20.reuse, 0x9000, RZ ;  /* 0x00009000143d7810 */ /* 0x040fe20007fbe0ff */
[----:B------:R-:W-:Y:S01]  /*a350*/  UIMAD UR7, UR4, UR13, UR7 ;  /* 0x0000000d040772a4 */ /* 0x000fe2000f8e0207 */
[----:B------:R-:W-:Y:S01]  /*a360*/  IADD3 R57, P4, R20, 0xa000, RZ ;  /* 0x0000a00014397810 */ /* 0x000fe20007f9e0ff */
[----:B------:R-:W-:Y:S01]  /*a370*/  IMAD R0, R23, 0x20, R194 ;  /* 0x0000002017007824 */ /* 0x000fe200078e02c2 */
[----:B------:R-:W-:Y:S01]  /*a380*/  LOP3.LUT R20, R7, R20, RZ, 0x3c, !PT ;  /* 0x0000001407147212 */ /* 0x000fe200078e3cff */
[----:B------:R-:W-:Y:S01]  /*a390*/  UIADD3 UR9, UR9, UR7, URZ ;  /* 0x0000000709097290 */ /* 0x000fe2000fffe03f */
[----:B------:R-:W-:Y:S01]  /*a3a0*/  LOP3.LUT R64, R65, 0x380, RZ, 0xc0, !PT ;  /* 0x0000038041407812 */ /* 0x000fe200078ec0ff */
[----:B------:R-:W-:Y:S01]  /*a3b0*/  UIMAD UR4, UR14, UR10, URZ ;  /* 0x0000000a0e0472a4 */ /* 0x000fe2000f8e023f */
[----:B------:R-:W-:Y:S01]  /*a3c0*/  LOP3.LUT R60, R61, 0x380, RZ, 0xc0, !PT ;  /* 0x000003803d3c7812 */ /* 0x000fe200078ec0ff */
[----:B-1----:R1:W-:Y:S01]  /*a3d0*/  @!P0 ST.E desc[UR36][R40.64], R2 ;  /* 0x0000000228008985 */ /* 0x0023e2000c101924 */
[----:B------:R-:W-:Y:S01]  /*a3e0*/  LOP3.LUT R56, R57, 0x380, RZ, 0xc0, !PT ;  /* 0x0000038039387812 */ /* 0x000fe200078ec0ff */
[----:B------:R-:W-:Y:S01]  /*a3f0*/  UIMAD UR4, UR17, UR11, UR4 ;  /* 0x0000000b110472a4 */ /* 0x000fe2000f8e0204 */
[----:B------:R-:W-:Y:S01]  /*a400*/  SHF.R.U64 R64, R64, 0x3, RZ ;  /* 0x0000000340407819 */ /* 0x000fe200000012ff */
[----:B------:R3:W5:Y:S01]  /*a410*/  LD.E.128 R28, desc[UR36][R20.64] ;  /* 0x00000024141c7980 */ /* 0x000762000c101d00 */
[----:B------:R-:W-:Y:S01]  /*a420*/  UIMAD.WIDE.U32 UR8, UR17, UR10, UR8 ;  /* 0x0000000a110872a5 */ /* 0x000fe2000f8e0008 */
[----:B------:R-:W-:-:S02]  /*a430*/  SHF.R.U64 R60, R60, 0x3, RZ ;  /* 0x000000033c3c7819 */ /* 0x000fc400000012ff */
[----:B------:R-:W-:Y:S01]  /*a440*/  SHF.R.U64 R56, R56, 0x3, RZ ;  /* 0x0000000338387819 */ /* 0x000fe200000012ff */
[----:B------:R-:W-:Y:S01]  /*a450*/  ULDC.64 UR10, c[0x0][0xaf0] ;  /* 0x0002bc00000a7ab9 */ /* 0x000fe20000000a00 */
[----:B------:R-:W-:Y:S01]  /*a460*/  LOP3.LUT R64, R64, R65, RZ, 0x3c, !PT ;  /* 0x0000004140407212 */ /* 0x000fe200078e3cff */
[----:B------:R-:W5:Y:S01]  /*a470*/  LD.E.128 R12, desc[UR36][R12.64] ;  /* 0x000000240c0c7980 */ /* 0x000f62000c101d00 */
[----:B---3--:R-:W-:Y:S01]  /*a480*/  VIADD R20, R0, UR42 ;  /* 0x0000002a00147c36 */ /* 0x008fe20008000000 */
[----:B------:R-:W-:Y:S01]  /*a490*/  UIADD3 UR9, UR9, UR4, URZ ;  /* 0x0000000409097290 */ /* 0x000fe2000fffe03f */
[----:B------:R-:W-:Y:S01]  /*a4a0*/  LOP3.LUT R60, R60, R61, RZ, 0x3c, !PT ;  /* 0x0000003d3c3c7212 */ /* 0x000fe200078e3cff */
[--C-:B------:R-:W-:Y:S01]  /*a4b0*/  IMAD.X R65, RZ, RZ, R21.reuse, P6 ;  /* 0x000000ffff417224 */ /* 0x100fe200030e0615 */
[----:B------:R-:W-:Y:S01]  /*a4c0*/  LOP3.LUT R56, R56, R57, RZ, 0x3c, !PT ;  /* 0x0000003938387212 */ /* 0x000fe200078e3cff */
[----:B--2---:R-:W-:Y:S01]  /*a4d0*/  @P1 IMAD.HI.U32 R0, R20, R3, RZ ;  /* 0x0000000314001227 */ /* 0x004fe200078e00ff */
[----:B------:R-:W-:Y:S01]  /*a4e0*/  UIMAD UR4, UR16, UR10, URZ ;  /* 0x0000000a100472a4 */ /* 0x000fe2000f8e023f */
[----:B------:R-:W-:Y:S01]  /*a4f0*/  IADD3.X R61, RZ, R21, RZ, P5, !PT ;  /* 0x00000015ff3d7210 */ /* 0x000fe20002ffe4ff */
[----:B------:R-:W5:Y:S01]  /*a500*/  LD.E.128 R8, desc[UR36][R8.64] ;  /* 0x0000002408087980 */ /* 0x000f62000c101d00 */
[----:B------:R-:W-:-:S02]  /*a510*/  IMAD.X R57, RZ, RZ, R21, P4 ;  /* 0x000000ffff397224 */ /* 0x000fc400020e0615 */
[----:B------:R-:W-:Y:S01]  /*a520*/  IMAD.MOV.U32 R21, RZ, RZ, R20 ;  /* 0x000000ffff157224 */ /* 0x000fe200078e0014 */
[----:B0-----:R-:W-:Y:S01]  /*a530*/  @P1 SHF.R.U32.HI R21, RZ, R37, R0 ;  /* 0x00000025ff151219 */ /* 0x001fe20000011600 */
[----:B------:R-:W-:Y:S01]  /*a540*/  UIMAD UR4, UR15, UR11, UR4 ;  /* 0x0000000b0f0472a4 */ /* 0x000fe2000f8e0204 */
[----:B------:R-:W5:Y:S01]  /*a550*/  LD.E.128 R4, desc[UR36][R4.64] ;  /* 0x0000002404047980 */ /* 0x000f62000c101d00 */
[----:B------:R-:W-:Y:S01]  /*a560*/  UIMAD.WIDE.U32 UR8, UR15, UR10, UR8 ;  /* 0x0000000a0f0872a5 */ /* 0x000fe2000f8e0008 */
[--C-:B------:R-:W-:Y:S01]  /*a570*/  SHF.R.S32.HI R0, RZ, 0x1f, R21.reuse ;  /* 0x0000001fff007819 */ /* 0x100fe20000011415 */
[----:B------:R-:W-:Y:S01]  /*a580*/  IMAD.MOV R37, RZ, RZ, -R21 ;  /* 0x000000ffff257224 */ /* 0x000fe200078e0a15 */
[----:B------:R-:W-:Y:S01]  /*a590*/  ULDC.64 UR10, c[0x0][0xae0] ;  /* 0x0002b800000a7ab9 */ /* 0x000fe20000000a00 */
[----:B------:R-:W-:Y:S01]  /*a5a0*/  UIADD3 UR4, UR9, UR4, URZ ;  /* 0x0000000409047290 */ /* 0x000fe2000fffe03f */
[----:B------:R-:W5:Y:S01]  /*a5b0*/  LD.E.128 R52, desc[UR36][R52.64] ;  /* 0x0000002434347980 */ /* 0x000f62000c101d00 */
[----:B------:R-:W-:-:S02]  /*a5c0*/  IMAD R0, R0, UR10, RZ ;  /* 0x0000000a00007c24 */ /* 0x000fc4000f8e02ff */
[----:B------:R-:W-:Y:S01]  /*a5d0*/  IMAD R37, R68, R37, R20 ;  /* 0x0000002544257224 */ /* 0x000fe200078e0214 */
[----:B------:R-:W5:Y:S01]  /*a5e0*/  LD.E.128 R44, desc[UR36][R44.64] ;  /* 0x000000242c2c7980 */ /* 0x000f62000c101d00 */
[----:B------:R-:W-:Y:S02]  /*a5f0*/  IMAD.U32 R3, RZ, RZ, UR9 ;  /* 0x00000009ff037e24 */ /* 0x000fe4000f8e00ff */
[----:B-1----:R-:W-:Y:S01]  /*a600*/  IMAD.U32 R2, RZ, RZ, UR8 ;  /* 0x00000008ff027e24 */ /* 0x002fe2000f8e00ff */
[----:B------:R-:W5:Y:S01]  /*a610*/  LD.E.128 R32, desc[UR36][R32.64] ;  /* 0x0000002420207980 */ /* 0x000f62000c101d00 */
[----:B------:R-:W-:Y:S01]  /*a620*/  IMAD.U32 R3, RZ, RZ, UR4 ;  /* 0x00000004ff037e24 */ /* 0x000fe2000f8e00ff */
[----:B------:R-:W-:Y:S01]  /*a630*/  ULDC.64 UR8, c[0x0][0xad8] ;  /* 0x0002b60000087ab9 */ /* 0x000fe20000000a00 */
[----:B------:R-:W-:Y:S01]  /*a640*/  IMAD R41, R21, UR11, R0 ;  /* 0x0000000b15297c24 */ /* 0x000fe2000f8e0200 */
[----:B------:R-:W5:Y:S01]  /*a650*/  LD.E.128 R24, desc[UR36][R24.64] ;  /* 0x0000002418187980 */ /* 0x000f62000c101d00 */
[----:B------:R-:W-:-:S03]  /*a660*/  SHF.R.S32.HI R0, RZ, 0x1f, R37 ;  /* 0x0000001fff007819 */ /* 0x000fc60000011425 */
[----:B------:R-:W5:Y:S01]  /*a670*/  LD.E.128 R64, desc[UR36][R64.64] ;  /* 0x0000002440407980 */ /* 0x000f62000c101d00 */
[----:B------:R-:W-:-:S03]  /*a680*/  IMAD.WIDE.U32 R2, R21, UR10, R2 ;  /* 0x0000000a15027c25 */ /* 0x000fc6000f8e0002 */
        /* <DEDUP_REMOVED lines=9> */
[----:B------:R-:W-:-:S02]  /*a720*/  IMAD.IADD R3, R3, 0x1, R41 ;  /* 0x0000000103037824 */ /* 0x000fc400078e0229 */
[----:B------:R-:W-:Y:S01]  /*a730*/  IMAD R20, R0, UR8, RZ ;  /* 0x0000000800147c24 */ /* 0x000fe2000f8e02ff */
[----:B------:R-:W-:Y:S01]  /*a740*/  IADD3 R68, R194, UR42, RZ ;  /* 0x0000002ac2447c10 */ /* 0x000fe2000fffe0ff */
[----:B------:R-:W-:-:S04]  /*a750*/  IMAD.WIDE.U32 R2, R37, UR8, R2 ;  /* 0x0000000825027c25 */ /* 0x000fc8000f8e0002 */
[----:B------:R-:W-:Y:S01]  /*a760*/  IMAD R21, R37, UR9, R20 ;  /* 0x0000000925157c24 */ /* 0x000fe2000f8e0214 */
[----:B------:R-:W-:Y:S01]  /*a770*/  ISETP.GE.AND P2, PT, R68, R43, PT ;  /* 0x0000002b4400720c */ /* 0x000fe20003f46270 */
[----:B------:R-:W-:Y:S01]  /*a780*/  ULDC.64 UR8, c[0x0][0xa80] ;  /* 0x0002a00000087ab9 */ /* 0x000fe20000000a00 */
[----:B------:R-:W-:Y:S01]  /*a790*/  VIADD R42, R42, 0x30820 ;  /* 0x000308202a2a7836 */ /* 0x000fe20000000000 */
[----:B------:R-:W-:Y:S01]  /*a7a0*/  LEA R38, P3, R2, UR8, 0x1 ;  /* 0x0000000802267c11 */ /* 0x000fe2000f8608ff */
[----:B------:R-:W-:Y:S02]  /*a7b0*/  IMAD.IADD R3, R3, 0x1, R21 ;  /* 0x0000000103037824 */ /* 0x000fe400078e0215 */
[----:B------:R-:W-:Y:S01]  /*a7c0*/  VIADD R0, R68, 0x20 ;  /* 0x0000002044007836 */ /* 0x000fe20000000000 */
[----:B------:R-:W-:Y:S02]  /*a7d0*/  PRMT R42, RZ, 0x654, R42 ;  /* 0x00000654ff2a7816 */ /* 0x000fe4000000002a */
[----:B------:R-:W-:-:S02]  /*a7e0*/  LEA.HI.X R40, R2, UR9, R3, 0x1, P3 ;  /* 0x0000000902287c11 */ /* 0x000fc400098f0c03 */
[-C--:B------:R-:W-:Y:S01]  /*a7f0*/  ISETP.GE.AND P1, PT, R0, R43.reuse, PT ;  /* 0x0000002b0000720c */ /* 0x080fe20003f26270 */
[----:B------:R-:W-:Y:S01]  /*a800*/  VIADD R0, R68, 0x40 ;  /* 0x0000004044007836 */ /* 0x000fe20000000000 */
[----:B0-----:R0:W1:Y:S01]  /*a810*/  SHFL.IDX PT, R21, R38, RZ, 0x181f ;  /* 0x00181fff26157589 */ /* 0x00106200000e0000 */
[----:B------:R0:W-:Y:S01]  /*a820*/  SYNCS.ARRIVE.TRANS64.RED.A1T0 RZ, [R42+URZ], RZ ;  /* 0x000000ff2aff79a7 */ /* 0x0001e2000810043f */
[----:B------:R-:W-:Y:S02]  /*a830*/  BSSY B1, `(.L_x_2461) ;  /* 0x0000011000017945 */ /* 0x000fe40003800000 */
[----:B------:R0:W2:Y:S01]  /*a840*/  SHFL.IDX PT, R37, R40, RZ, 0x181f ;  /* 0x00181fff28257589 */ /* 0x0000a200000e0000 */
        /* <DEDUP_REMOVED lines=15> */
.L_x_2462:
[----:B------:R-:W-:Y:S05]  /*a940*/  BSYNC B1 ;  /* 0x0000000000017941 */ /* 0x000fea0003800000 */
.L_x_2461:
        /* <DEDUP_REMOVED lines=11> */
[-C--:B----4-:R-:W-:Y:S02]  /*aa00*/  @!P4 LEA.HI.X R3, R16, R29.reuse, R204, 0x1, P1 ;  /* 0x0000001d1003c211 */ /* 0x090fe400008f0ccc */
[-C--:B-1----:R-:W-:Y:S02]  /*aa10*/  @!P5 LEA.HI.X R21, R19, R29.reuse, R203, 0x1, P2 ;  /* 0x0000001d1315d211 */ /* 0x082fe400010f0ccb */
[----:B------:R-:W-:Y:S01]  /*aa20*/  @!P6 LEA.HI.X R29, R22, R29, R202, 0x1, P3 ;  /* 0x0000001d161de211 */ /* 0x000fe200018f0cca */
[----:B------:R0:W-:Y:S04]  /*aa30*/  @!P4 ST.E.128 desc[UR36][R2.64], R12 ;  /* 0x0000000c0200c985 */ /* 0x0001e8000c101d24 */
[----:B------:R0:W-:Y:S04]  /*aa40*/  @!P5 ST.E.128 desc[UR36][R20.64], R44 ;  /* 0x0000002c1400d985 */ /* 0x0001e8000c101d24 */
[----:B------:R0:W-:Y:S02]  /*aa50*/  @!P6 ST.E.128 desc[UR36][R28.64], R60 ;  /* 0x0000003c1c00e985 */ /* 0x0001e4000c101d24 */
.L_x_2464:
[----:B------:R-:W-:Y:S05]  /*aa60*/  BSYNC B1 ;  /* 0x0000000000017941 */ /* 0x000fea0003800000 */
.L_x_2463:
[----:B0-----:R0:W0:Y:S01]  /*aa70*/  SHFL.IDX PT, R15, R40, 0x2, 0x181f ;  /* 0x00581f00280f7f89 */ /* 0x00102200000e0000 */
        /* <DEDUP_REMOVED lines=16> */
.L_x_2466:
[----:B------:R-:W-:Y:S05]  /*ab80*/  BSYNC B1 ;  /* 0x0000000000017941 */ /* 0x000fea0003800000 */
.L_x_2465:
        /* <DEDUP_REMOVED lines=8> */
[CC--:B0-----:R-:W-:Y:S02]  /*ac10*/  @!P2 LEA R2, P0, R16.reuse, R13.reuse, 0x1 ;  /* 0x0000000d1002a211 */ /* 0x0c1fe400078008ff */
        /* <DEDUP_REMOVED lines=11> */
.L_x_2459:
[----:B------:R-:W-:Y:S01]  /*acd0*/  R2UR UR4, R192 ;  /* 0x00000000c00472ca */ /* 0x000fe200000e0000 */
[----:B------:R-:W-:Y:S01]  /*ace0*/  ULDC.64 UR8, c[0x0][0xc00] ;  /* 0x0003000000087ab9 */ /* 0x000fe20000000a00 */
[----:B------:R-:W0:Y:S01]  /*acf0*/  LDC R11, c[0x0][0xbe8] ;  /* 0x0002fa00ff0b7b82 */ /* 0x000e220000000800 */
[----:B------:R-:W-:Y:S01]  /*ad00*/  UISETP.NE.U32.AND UP0, UPT, UR8, URZ, UPT ;  /* 0x0000003f0800728c */ /* 0x000fe2000bf05070 */
[----:B------:R-:W-:-:S03]  /*ad10*/  R2UR UR7, R193 ;  /* 0x00000000c10772ca */ /* 0x000fc600000e0000 */
[----:B------:R-:W-:-:S03]  /*ad20*/  UISETP.NE.AND.EX UP0, UPT, UR9, URZ, UPT, UP0 ;  /* 0x0000003f0900728c */ /* 0x000fc6000bf05300 */
[----:B------:R-:W-:-:S03]  /*ad30*/  ULDC.64 UR8, c[0x0][0xc00] ;  /* 0x0003000000087ab9 */ /* 0x000fc60000000a00 */
[----:B------:R-:W-:Y:S01]  /*ad40*/  UIMAD.WIDE UR8, UR4, 0x4, UR8 ;  /* 0x00000004040878a5 */ /* 0x000fe2000f8e0208 */
[----:B------:R-:W-:-:S05]  /*ad50*/  PLOP3.LUT P2, PT, PT, PT, UP0, 0x80, 0x0 ;  /* 0x000000000000781c */ /* 0x000fca0003f4f008 */
[----:B------:R-:W-:Y:S02]  /*ad60*/  IMAD.U32 R2, RZ, RZ, UR8 ;  /* 0x00000008ff027e24 */ /* 0x000fe4000f8e00ff */
[----:B------:R-:W-:Y:S01]  /*ad70*/  IMAD.U32 R3, RZ, RZ, UR9 ;  /* 0x00000009ff037e24 */ /* 0x000fe2000f8e00ff */
[----:B------:R-:W-:Y:S02]  /*ad80*/  ULDC.64 UR8, c[0x0][0xc08] ;  /* 0x0003020000087ab9 */ /* 0x000fe40000000a00 */
[----:B------:R-:W-:-:S03]  /*ad90*/  UISETP.NE.U32.AND UP1, UPT, UR8, URZ, UPT ;  /* 0x0000003f0800728c */ /* 0x000fc6000bf25070 */
[----:B------:R-:W2:Y:S01]  /*ada0*/  @P2 LDG.E R6, desc[UR36][R2.64] ;  /* 0x0000002402062981 */ /* 0x000ea2000c1e1900 */
[----:B------:R-:W-:-:S06]  /*adb0*/  UISETP.NE.AND.EX UP1, UPT, UR9, URZ, UPT, UP1 ;  /* 0x0000003f0900728c */ /* 0x000fcc000bf25310 */
[----:B------:R-:W-:-:S05]  /*adc0*/  PLOP3.LUT P3, PT, PT, PT, UP1, 0x80, 0x0 ;  /* 0x000000000000781c */ /* 0x000fca0003f6f018 */
[----:B------:R-:W-:Y:S02]  /*add0*/  @UP1 ULDC.64 UR8, c[0x0][0xc08] ;  /* 0x0003020000081ab9 */ /* 0x000fe40000000a00 */
[----:B------:R-:W-:-:S03]  /*ade0*/  @UP1 UIMAD.WIDE UR8, UR4, 0x4, UR8 ;  /* 0x00000004040818a5 */ /* 0x000fc6000f8e0208 */
[----:B------:R-:W-:Y:S02]  /*adf0*/  ULDC UR4, c[0x0][0xa88] ;  /* 0x0002a20000047ab9 */ /* 0x000fe40000000800 */
[----:B------:R-:W-:Y:S01]  /*ae00*/  IMAD.U32 R0, RZ, RZ, UR4 ;  /* 0x00000004ff007e24 */ /* 0x000fe2000f8e00ff */
        /* <DEDUP_REMOVED lines=15> */
.L_x_2468:
[----:B------:R-:W-:Y:S01]  /*af00*/  R2UR UR8, R192 ;  /* 0x00000000c00872ca */ /* 0x000fe200000e0000 */
[----:B------:R-:W-:Y:S01]  /*af10*/  BSSY B1, `(.L_x_2469) ;  /* 0x000002f000017945 */ /* 0x000fe20003800000 */
[----:B------:R-:W-:-:S11]  /*af20*/  R2UR UR7, R195 ;  /* 0x00000000c30772ca */ /* 0x000fd600000e0000 */
[----:B------:R-:W-:Y:S02]  /*af30*/  USEL UR12, UR8, URZ, !UP0 ;  /* 0x0000003f080c7287 */ /* 0x000fe4000c000000 */
[----:B------:R-:W-:Y:S01]  /*af40*/  USEL UR13, UR7, URZ, !UP0 ;  /* 0x0000003f070d7287 */ /* 0x000fe2000c000000 */
[----:B------:R-:W-:Y:S11]  /*af50*/  @P1 BRA `(.L_x_2470) ;  /* 0x0000000000a81947 */ /* 0x000ff60003800000 */
[----:B------:R-:W0:Y:S01]  /*af60*/  S2R R3, SR_TID.X ;  /* 0x0000000000037919 */ /* 0x000e220000002100 */
[----:B------:R-:W1:Y:S01]  /*af70*/  LDC R7, c[0x0][0xbe8] ;  /* 0x0002fa00ff077b82 */ /* 0x000e620000000800 */
[----:B------:R-:W-:Y:S02]  /*af80*/  IMAD.U32 R4, RZ, RZ, UR42 ;  /* 0x0000002aff047e24 */ /* 0x000fe4000f8e00ff */
[----:B-1---5:R-:W-:-:S03]  /*af90*/  IMAD R2, R0, R7, RZ ;  /* 0x0000000700027224 */ /* 0x022fc600078e02ff */
[----:B0-----:R-:W-:-:S04]  /*afa0*/  IADD3 R4, R4, -0x80, R3 ;  /* 0xffffff8004047810 */ /* 0x001fc80007ffe003 */
[----:B------:R-:W-:-:S13]  /*afb0*/  ISETP.GE.AND P1, PT, R4, R2, PT ;  /* 0x000000020400720c */ /* 0x000fda0003f26270 */
[----:B------:R-:W-:Y:S05]  /*afc0*/  @P1 BRA `(.L_x_2470) ;  /* 0x00000000008c1947 */ /* 0x000fea0003800000 */
[----:B------:R-:W-:Y:S01]  /*afd0*/  ISETP.NE.AND P1, PT, R7, 0x1, PT ;  /* 0x000000010700780c */ /* 0x000fe20003f25270 */
[----:B------:R-:W-:Y:S01]  /*afe0*/  ULDC.64 UR14, c[0x0][0xb90] ;  /* 0x0002e400000e7ab9 */ /* 0x000fe20000000a00 */
[----:B------:R-:W-:Y:S01]  /*aff0*/  R2UR UR16, R193 ;  /* 0x00000000c11072ca */ /* 0x000fe200000e0000 */
[----:B------:R-:W-:Y:S01]  /*b000*/  UIMAD UR7, UR11, UR14, URZ ;  /* 0x0000000e0b0772a4 */ /* 0x000fe2000f8e023f */
[----:B------:R-:W-:Y:S01]  /*b010*/  IMAD.MOV.U32 R2, RZ, RZ, R4 ;  /* 0x000000ffff027224 */ /* 0x000fe200078e0004 */
[----:B------:R-:W-:Y:S01]  /*b020*/  UMOV UR8, UR4 ;  /* 0x0000000400087c82 */ /* 0x000fe20008000000 */
[----:B------:R-:W-:-:S07]  /*b030*/  UMOV UR9, UR10 ;  /* 0x0000000a00097c82 */ /* 0x000fce0008000000 */
[----:B------:R-:W0:Y:S02]  /*b040*/  @P1 LDC R3, c[0x0][0xbec] ;  /* 0x0002fb00ff031b82 */ /* 0x000e240000000800 */
[----:B------:R-:W-:Y:S02]  /*b050*/  UIMAD.WIDE.U32 UR8, UR16, UR14, UR8 ;  /* 0x0000000e100872a5 */ /* 0x000fe4000f8e0008 */
[----:B------:R-:W-:-:S03]  /*b060*/  UIMAD UR7, UR16, UR15, UR7 ;  /* 0x0000000f100772a4 */ /* 0x000fc6000f8e0207 */
[----:B------:R-:W-:Y:S01]  /*b070*/  ULDC.64 UR14, c[0x0][0xb98] ;  /* 0x0002e600000e7ab9 */ /* 0x000fe20000000a00 */
[----:B------:R-:W1:Y:S01]  /*b080*/  @P1 LDC R6, c[0x0][0xbf0] ;  /* 0x0002fc00ff061b82 */ /* 0x000e620000000800 */
[----:B------:R-:W-:Y:S02]  /*b090*/  UIADD3 UR9, UR9, UR7, URZ ;  /* 0x0000000709097290 */ /* 0x000fe4000fffe03f */
[----:B------:R-:W-:Y:S02]  /*b0a0*/  UIMAD UR7, UR13, UR14, URZ ;  /* 0x0000000e0d0772a4 */ /* 0x000fe4000f8e023f */
[----:B------:R-:W-:Y:S02]  /*b0b0*/  UIMAD.WIDE.U32 UR8, UR12, UR14, UR8 ;  /* 0x0000000e0c0872a5 */ /* 0x000fe4000f8e0008 */
[----:B------:R-:W-:-:S03]  /*b0c0*/  UIMAD UR7, UR12, UR15, UR7 ;  /* 0x0000000f0c0772a4 */ /* 0x000fc6000f8e0207 */
        /* <DEDUP_REMOVED lines=19> */
.L_x_2470:
[----:B------:R-:W-:Y:S05]  /*b200*/  BSYNC B1 ;  /* 0x0000000000017941 */ /* 0x000fea0003800000 */
.L_x_2469:
[----:B0-----:R-:W0:Y:S01]  /*b210*/  @P0 LDC R3, c[0x0][0xbf0] ;  /* 0x0002fc00ff030b82 */ /* 0x001e220000000800 */
[----:B------:R-:W-:Y:S01]  /*b220*/  ULDC.64 UR14, c[0x0][0xaa0] ;  /* 0x0002a800000e7ab9 */ /* 0x000fe20000000a00 */
[----:B------:R-:W-:Y:S01]  /*b230*/  R2UR UR16, R193 ;  /* 0x00000000c11072ca */ /* 0x000fe200000e0000 */
[----:B------:R-:W-:Y:S01]  /*b240*/  UIMAD UR7, UR10, UR14, URZ ;  /* 0x0000000e0a0772a4 */ /* 0x000fe2000f8e023f */
[----:B------:R-:W-:Y:S01]  /*b250*/  IMAD R2, R23, 0x20, R194 ;  /* 0x0000002017027824 */ /* 0x000fe200078e02c2 */
[----:B------:R-:W-:Y:S01]  /*b260*/  UIMAD.WIDE.U32 UR8, UR4, UR14, URZ ;  /* 0x0000000e040872a5 */ /* 0x000fe2000f8e003f */
[----:B------:R-:W-:Y:S01]  /*b270*/  BSSY B1, `(.L_x_2471) ;  /* 0x000003c000017945 */ /* 0x000fe20003800000 */
[----:B------:R-:W-:Y:S02]  /*b280*/  UIMAD UR7, UR4, UR15, UR7 ;  /* 0x0000000f040772a4 */ /* 0x000fe4000f8e0207 */
[----:B------:R-:W-:Y:S01]  /*b290*/  IADD3 R6, R2, UR42, RZ ;  /* 0x0000002a02067c10 */ /* 0x000fe2000fffe0ff */
[----:B------:R-:W-:Y:S01]  /*b2a0*/  ULDC.64 UR14, c[0x0][0xae8] ;  /* 0x0002ba00000e7ab9 */ /* 0x000fe20000000a00 */
[----:B------:R-:W-:-:S02]  /*b2b0*/  UIADD3 UR9, UR9, UR7, URZ ;  /* 0x0000000709097290 */ /* 0x000fc4000fffe03f */
[----:B------:R-:W-:Y:S01]  /*b2c0*/  UIMAD UR4, UR11, UR14, URZ ;  /* 0x0000000e0b0472a4 */ /* 0x000fe2000f8e023f */
[----:B------:R-:W-:Y:S01]  /*b2d0*/  @P0 IMAD.HI.U32 R2, R6, R9, RZ ;  /* 0x0000000906020227 */ /* 0x000fe200078e00ff */
[----:B------:R-:W-:Y:S02]  /*b2e0*/  UIMAD.WIDE.U32 UR8, UR16, UR14, UR8 ;  /* 0x0000000e100872a5 */ /* 0x000fe4000f8e0008 */
[----:B------:R-:W-:Y:S01]  /*b2f0*/  UIMAD UR4, UR16, UR15, UR4 ;  /* 0x0000000f100472a4 */ /* 0x000fe2000f8e0204 */
[----:B------:R-:W-:Y:S01]  /*b300*/  IMAD.MOV.U32 R5, RZ, RZ, R6 ;  /* 0x000000ffff057224 */ /* 0x000fe200078e0006 */
[----:B------:R-:W-:Y:S02]  /*b310*/  ULDC.64 UR10, c[0x0][0xaf0] ;  /* 0x0002bc00000a7ab9 */ /* 0x000fe40000000a00 */
[----:B------:R-:W-:Y:S02]  /*b320*/  UIADD3 UR9, UR9, UR4, URZ ;  /* 0x0000000409097290 */ /* 0x000fe4000fffe03f */
[----:B------:R-:W-:Y:S01]  /*b330*/  UIMAD UR4, UR13, UR10, URZ ;  /* 0x0000000a0d0472a4 */ /* 0x000fe2000f8e023f */
[----:B0-----:R-:W-:Y:S01]  /*b340*/  @P0 SHF.R.U32.HI R5, RZ, R3, R2 ;  /* 0x00000003ff050219 */ /* 0x001fe20000011602 */
[----:B------:R-:W-:-:S02]  /*b350*/  UIMAD.WIDE.U32 UR8, UR12, UR10, UR8 ;  /* 0x0000000a0c0872a5 */ /* 0x000fc4000f8e0008 */
[----:B------:R-:W-:Y:S01]  /*b360*/  UIMAD UR4, UR12, UR11, UR4 ;  /* 0x0000000b0c0472a4 */ /* 0x000fe2000f8e0204 */
[--C-:B------:R-:W-:Y:S01]  /*b370*/  SHF.R.S32.HI R2, RZ, 0x1f, R5.reuse ;  /* 0x0000001fff027819 */ /* 0x100fe20000011405 */
[----:B------:R-:W-:Y:S01]  /*b380*/  IMAD.MOV R7, RZ, RZ, -R5 ;  /* 0x000000ffff077224 */ /* 0x000fe200078e0a05 */
[----:B------:R-:W-:Y:S01]  /*b390*/  ULDC.64 UR10, c[0x0][0xae0] ;  /* 0x0002b800000a7ab9 */ /* 0x000fe20000000a00 */
[----:B------:R-:W-:Y:S02]  /*b3a0*/  UIADD3 UR4, UR9, UR4, URZ ;  /* 0x0000000409047290 */ /* 0x000fe4000fffe03f */
[----:B------:R-:W-:Y:S02]  /*b3b0*/  IMAD.U32 R3, RZ, RZ, UR9 ;  /* 0x00000009ff037e24 */ /* 0x000fe4000f8e00ff */
[----:B------:R-:W-:Y:S02]  /*b3c0*/  IMAD R4, R2, UR10, RZ ;  /* 0x0000000a02047c24 */ /* 0x000fe4000f8e02ff */
[----:B------:R-:W-:-:S02]  /*b3d0*/  IMAD R7, R11, R7, R6 ;  /* 0x000000070b077224 */ /* 0x000fc400078e0206 */
[----:B------:R-:W-:Y:S01]  /*b3e0*/  IMAD.U32 R2, RZ, RZ, UR8 ;  /* 0x00000008ff027e24 */ /* 0x000fe2000f8e00ff */
[----:B------:R-:W-:Y:S01]  /*b3f0*/  ULDC.64 UR8, c[0x0][0xad8] ;  /* 0x0002b60000087ab9 */ /* 0x000fe20000000a00 */
[----:B------:R-:W-:Y:S02]  /*b400*/  IMAD.U32 R3, RZ, RZ, UR4 ;  /* 0x00000004ff037e24 */ /* 0x000fe4000f8e00ff */
[C---:B------:R-:W-:Y:S01]  /*b410*/  IMAD R9, R5.reuse, UR11, R4 ;  /* 0x0000000b05097c24 */ /* 0x040fe2000f8e0204 */
[----:B------:R-:W-:Y:S01]  /*b420*/  SHF.R.S32.HI R4, RZ, 0x1f, R7 ;  /* 0x0000001fff047819 */ /* 0x000fe20000011407 */
[----:B------:R-:W-:-:S04]  /*b430*/  IMAD.WIDE.U32 R2, R5, UR10, R2 ;  /* 0x0000000a05027c25 */ /* 0x000fc8000f8e0002 */
[----:B------:R-:W-:Y:S02]  /*b440*/  IMAD.IADD R3, R3, 0x1, R9 ;  /* 0x0000000103037824 */ /* 0x000fe400078e0209 */
[----:B------:R-:W-:Y:S02]  /*b450*/  IMAD R4, R4, UR8, RZ ;  /* 0x0000000804047c24 */ /* 0x000fe4000f8e02ff */
[----:B------:R-:W-:Y:S02]  /*b460*/  VIADD R6, R194, UR42 ;  /* 0x0000002ac2067c36 */ /* 0x000fe40008000000 */
[----:B-----5:R-:W-:Y:S02]  /*b470*/  IMAD R11, R0, R11, RZ ;  /* 0x0000000b000b7224 */ /* 0x020fe400078e02ff */
[C---:B------:R-:W-:Y:S02]  /*b480*/  IMAD R5, R7.reuse, UR9, R4 ;  /* 0x0000000907057c24 */ /* 0x040fe4000f8e0204 */
[----:B------:R-:W-:Y:S01]  /*b490*/  IMAD.WIDE.U32 R2, R7, UR8, R2 ;  /* 0x0000000807027c25 */ /* 0x000fe2000f8e0002 */
[----:B------:R-:W-:Y:S01]  /*b4a0*/  ISETP.GE.AND P2, PT, R6, R11, PT ;  /* 0x0000000b0600720c */ /* 0x000fe20003f46270 */
[----:B------:R-:W-:-:S02]  /*b4b0*/  ULDC.64 UR8, c[0x0][0xa80] ;  /* 0x0002a00000087ab9 */ /* 0x000fc40000000a00 */
[----:B------:R-:W-:Y:S01]  /*b4c0*/  VIADD R0, R6, 0x20 ;  /* 0x0000002006007836 */ /* 0x000fe20000000000 */
[----:B------:R-:W-:Y:S02]  /*b4d0*/  IADD3 R3, R3, R5, RZ ;  /* 0x0000000503037210 */ /* 0x000fe40007ffe0ff */
[----:B------:R-:W-:Y:S02]  /*b4e0*/  LEA R4, P3, R2, UR8, 0x1 ;  /* 0x0000000802047c11 */ /* 0x000fe4000f8608ff */
[-C--:B------:R-:W-:Y:S01]  /*b4f0*/  ISETP.GE.AND P1, PT, R0, R11.reuse, PT ;  /* 0x0000000b0000720c */ /* 0x080fe20003f26270 */
[----:B------:R-:W-:Y:S01]  /*b500*/  VIADD R0, R6, 0x40 ;  /* 0x0000004006007836 */ /* 0x000fe20000000000 */
[----:B------:R-:W-:Y:S01]  /*b510*/  LEA.HI.X R5, R2, UR9, R3, 0x1, P3 ;  /* 0x0000000902057c11 */ /* 0x000fe200098f0c03 */
[----:B------:R0:W1:Y:S03]  /*b520*/  SHFL.IDX PT, R7, R4, RZ, 0x181f ;  /* 0x00181fff04077589 */ /* 0x00006600000e0000 */
[----:B------:R-:W-:Y:S01]  /*b530*/  ISETP.GE.AND P0, PT, R0, R11, PT ;  /* 0x0000000b0000720c */ /* 0x000fe20003f06270 */
[----:B------:R0:W2:Y:S01]  /*b540*/  SHFL.IDX PT, R3, R5, RZ, 0x181f ;  /* 0x00181fff05037589 */ /* 0x0000a200000e0000 */
[----:B------:R-:W-:Y:S11]  /*b550*/  @P2 BRA `(.L_x_2472) ;  /* 0x0000000000342947 */ /* 0x000ff60003800000 */
        /* <DEDUP_REMOVED lines=13> */
.L_x_2472:
[----:B------:R-:W-:Y:S05]  /*b630*/  BSYNC B1 ;  /* 0x0000000000017941 */ /* 0x000fea0003800000 */
.L_x_2471:
        /* <DEDUP_REMOVED lines=17> */
.L_x_2474:
[----:B------:R-:W-:Y:S05]  /*b750*/  BSYNC B1 ;  /* 0x0000000000017941 */ /* 0x000fea0003800000 */
.L_x_2473:
        /* <DEDUP_REMOVED lines=17> */
.L_x_2476:
[----:B------:R-:W-:Y:S05]  /*b870*/  BSYNC B1 ;  /* 0x0000000000017941 */ /* 0x000fea0003800000 */
.L_x_2475:
        /* <DEDUP_REMOVED lines=18> */
.L_x_2467:
[----:B------:R-:W-:Y:S05]  /*b9a0*/  BSYNC B0 ;  /* 0x0000000000007941 */ /* 0x000fea0003800000 */
.L_x_2458:
[----:B------:R-:W-:Y:S02]  /*b9b0*/  ULDC UR4, c[0x0][0xc3c] ;  /* 0x00030f0000047ab9 */ /* 0x000fe40000000800 */
[----:B------:R-:W-:-:S13]  /*b9c0*/  ISETP.GE.AND P0, PT, R39, UR4, PT ;  /* 0x0000000427007c0c */ /* 0x000fda000bf06270 */
[----:B------:R-:W-:Y:S05]  /*b9d0*/  @!P0 BRA `(.L_x_2477) ;  /* 0xffffff5000e88947 */ /* 0x000fea000383ffff */
[----:B------:R-:W-:Y:S05]  /*b9e0*/  EXIT ;  /* 0x000000000000794d */ /* 0x000fea0003800000 */
.L_x_2416:
        /* <DEDUP_REMOVED lines=16> */
.L_x_2478:
        /* <DEDUP_REMOVED lines=37> */
[----:B------:R-:W-:Y:S01]  /*bd40*/  MOV R4, R3 ;  /* 0x0000000300047202 */ /* 0x000fe20000000f00 */
[----:B------:R-:W-:Y:S01]  /*bd50*/  UMOV UR4, URZ ;  /* 0x0000003f00047c82 */ /* 0x000fe20008000000 */
[----:B------:R-:W-:-:S05]  /*bd60*/  ULDC UR5, c[0x0][0xc38] ;  /* 0x00030e0000057ab9 */ /* 0x000fca0000000800 */
.L_x_2484:
        /* <DEDUP_REMOVED lines=12> */
.L_x_2483:
[----:B------:R-:W-:Y:S05]  /*be30*/  BSYNC B0 ;  /* 0x0000000000007941 */ /* 0x000fea0003800000 */
.L_x_2482:
        /* <DEDUP_REMOVED lines=20> */
.L_x_2480:
[----:B------:R-:W-:-:S04]  /*bf80*/  IMAD.IADD R11, R4, 0x1, -R3 ;  /* 0x00000001040b7824 */ /* 0x000fc800078e0a03 */
[----:B------:R-:W-:-:S05]  /*bf90*/  IMAD R2, R6, UR5, R11 ;  /* 0x0000000506027c24 */ /* 0x000fca000f8e020b */
[----:B------:R-:W-:Y:S02]  /*bfa0*/  ISETP.GT.AND P0, PT, R2, UR6, PT ;  /* 0x0000000602007c0c */ /* 0x000fe4000bf04270 */
[----:B------:R-:W0:Y:S11]  /*bfb0*/  LDC.64 R2, c[0x0][0xc90] ;  /* 0x00032400ff027b82 */ /* 0x000e360000000a00 */
[----:B------:R-:W-:-:S04]  /*bfc0*/  VOTE.ANY R8, PT, !P0 ;  /* 0x0000000000087806 */ /* 0x000fc800040e0100 */
[----:B------:R-:W1:Y:S02]  /*bfd0*/  POPC R13, R8 ;  /* 0x00000008000d7309 */ /* 0x000e640000000000 */
[----:B-1----:R-:W-:-:S05]  /*bfe0*/  IADD3 R19, R13, UR4, RZ ;  /* 0x000000040d137c10 */ /* 0x002fca000fffe0ff */
        /* <DEDUP_REMOVED lines=13> */
.L_x_2485:
[----:B-1----:R-:W-:Y:S02]  /*c0c0*/  IMAD.MOV R2, RZ, RZ, -R3 ;  /* 0x000000ffff027224 */ /* 0x002fe400078e0a03 */
[----:B---3--:R-:W-:Y:S02]  /*c0d0*/  IMAD R16, R16, UR5, R11 ;  /* 0x0000000510107c24 */ /* 0x008fe4000f8e020b */
[----:B------:R-:W-:Y:S01]  /*c0e0*/  IMAD.MOV.U32 R11, RZ, RZ, R2 ;  /* 0x000000ffff0b7224 */ /* 0x000fe200078e0002 */
[----:B------:R-:W-:Y:S02]  /*c0f0*/  IABS R2, R4 ;  /* 0x0000000400027213 */ /* 0x000fe40000000000 */
[----:B--2---:R-:W-:Y:S01]  /*c100*/  IADD3 R9, -R16, UR6, RZ ;  /* 0x0000000610097c10 */ /* 0x004fe2000fffe1ff */
[----:B------:R-:W-:Y:S02]  /*c110*/  IMAD R11, R11, R12, RZ ;  /* 0x0000000c0b0b7224 */ /* 0x000fe400078e02ff */
[----:B------:R-:W-:Y:S01]  /*c120*/  IMAD.MOV R8, RZ, RZ, -R2 ;  /* 0x000000ffff087224 */ /* 0x000fe200078e0a02 */
        /* <DEDUP_REMOVED lines=24> */
[-C--:B------:R-:W-:Y:S01]  /*c2b0*/  IABS R8, R13.reuse ;  /* 0x0000000d00087213 */ /* 0x080fe20000000000 */
[----:B------:R-:W-:Y:S01]  /*c2c0*/  IMAD.MOV R18, RZ, RZ, -R13 ;  /* 0x000000ffff127224 */ /* 0x000fe200078e0a0d */
[----:B0-----:R-:W-:Y:S02]  /*c2d0*/  IABS R10, R13 ;  /* 0x0000000d000a7213 */ /* 0x001fe40000000000 */
[----:B------:R-:W0:Y:S08]  /*c2e0*/  I2F.RP R6, R8 ;  /* 0x0000000800067306 */ /* 0x000e300000209400 */
[----:B0-----:R-:W0:Y:S02]  /*c2f0*/  MUFU.RCP R6, R6 ;  /* 0x0000000600067308 */ /* 0x001e240000001000 */
[----:B0-----:R-:W-:-:S06]  /*c300*/  VIADD R3, R6, 0xffffffe ;  /* 0x0ffffffe06037836 */ /* 0x001fcc0000000000 */
[----:B------:R-:W0:Y:S02]  /*c310*/  F2I.FTZ.U32.TRUNC.NTZ R3, R3 ;  /* 0x0000000300037305 */ /* 0x000e24000021f000 */
[----:B0-----:R-:W-:-:S04]  /*c320*/  IMAD.MOV R7, RZ, RZ, -R3 ;  /* 0x000000ffff077224 */ /* 0x001fc800078e0a03 */
[----:B------:R-:W-:-:S04]  /*c330*/  IMAD R7, R7, R8, RZ ;  /* 0x0000000807077224 */ /* 0x000fc800078e02ff */
[----:B------:R-:W-:-:S04]  /*c340*/  IMAD.HI.U32 R2, R3, R7, R2 ;  /* 0x0000000703027227 */ /* 0x000fc800078e0002 */
[----:B------:R-:W-:Y:S02]  /*c350*/  IMAD.MOV R3, RZ, RZ, -R10 ;  /* 0x000000ffff037224 */ /* 0x000fe400078e0a0a */
        /* <DEDUP_REMOVED lines=17> */
.L_x_2481:
[----:B------:R-:W-:Y:S01]  /*c470*/  ULDC UR4, c[0x0][0xc3c] ;  /* 0x00030f0000047ab9 */ /* 0x000fe20000000800 */
[----:B------:R-:W-:Y:S02]  /*c480*/  IMAD.MOV.U32 R17, RZ, RZ, RZ ;  /* 0x000000ffff117224 */ /* 0x000fe400078e00ff */
[----:B------:R-:W-:Y:S02]  /*c490*/  IMAD.U32 R16, RZ, RZ, UR6 ;  /* 0x00000006ff107e24 */ /* 0x000fe4000f8e00ff */
[----:B------:R-:W-:Y:S02]  /*c4a0*/  IMAD.MOV.U32 R18, RZ, RZ, RZ ;  /* 0x000000ffff127224 */ /* 0x000fe400078e00ff */
[----:B------:R-:W-:-:S07]  /*c4b0*/  IMAD.U32 R19, RZ, RZ, UR4 ;  /* 0x00000004ff137e24 */ /* 0x000fce000f8e00ff */
.L_x_2486:
[----:B------:R-:W-:-:S13]  /*c4c0*/  ISETP.NE.AND P0, PT, R5, RZ, PT ;  /* 0x000000ff0500720c */ /* 0x000fda0003f05270 */
[----:B------:R-:W0:Y:S01]  /*c4d0*/  @!P0 S2R R3, SR_CgaCtaId ;  /* 0x0000000000038919 */ /* 0x000e220000008800 */
[----:B------:R-:W-:-:S04]  /*c4e0*/  @!P0 MOV R0, 0x400 ;  /* 0x0000040000008802 */ /* 0x000fc80000000f00 */
[----:B0-----:R-:W-:-:S05]  /*c4f0*/  @!P0 LEA R0, R3, R0, 0x18 ;  /* 0x0000000003008211 */ /* 0x001fca00078ec0ff */
[----:B------:R1:W-:Y:S01]  /*c500*/  @!P0 STS.128 [R0+0x308d0], R16 ;  /* 0x0308d01000008388 */ /* 0x0003e20000000c00 */
[----:B------:R-:W-:Y:S06]  /*c510*/  BAR.ARV 0x5, 0x180 ;  /* 0x0146000000007b1d */ /* 0x000fec0000002000 */
.L_x_2479:
[----:B------:R2:W-:Y:S01]  /*c520*/  STL [R1+0x20], RZ ;  /* 0x000020ff01007387 */ /* 0x0005e20000100800 */
[----:B------:R-:W-:Y:S01]  /*c530*/  ULDC UR4, c[0x0][0xc3c] ;  /* 0x00030f0000047ab9 */ /* 0x000fe20000000800 */
[----:B------:R-:W-:Y:S01]  /*c540*/  MOV R28, 0x1 ;  /* 0x00000001001c7802 */ /* 0x000fe20000000f00 */
[----:B------:R-:W-:Y:S01]  /*c550*/  IMAD.MOV.U32 R27, RZ, RZ, RZ ;  /* 0x000000ffff1b7224 */ /* 0x000fe200078e00ff */
[----:B0-----:R-:W-:-:S13]  /*c560*/  ISETP.GE.AND P0, PT, R19, UR4, PT ;  /* 0x0000000413007c0c */ /* 0x001fda000bf06270 */
[----:B--2---:R-:W-:Y:S05]  /*c570*/  @P0 BRA `(.L_x_2487) ;  /* 0x0000004800900947 */ /* 0x004fea0003800000 */
[----:B-1----:R-:W2:Y:S01]  /*c580*/  LDL R0, [R1+0x28] ;  /* 0x0000280001007983 */ /* 0x002ea20000100800 */
        /* <DEDUP_REMOVED lines=12> */
[----:B------:R-:W-:Y:S01]  /*c650*/  LOP3.LUT R3, R0, 0x38, R4, 0x78, !PT ;  /* 0x0000003800037812 */ /* 0x000fe200078e7804 */
[----:B------:R-:W-:-:S03]  /*c660*/  IMAD.SHL.U32 R0, R4, 0x10, RZ ;  /* 0x0000001004007824 */ /* 0x000fc600078e00ff */
        /* <DEDUP_REMOVED lines=10> */
.L_x_2550:
[----:B0-----:R-:W0:Y:S02]  /*c710*/  LDC.64 R2, c[0x0][0xc88] ;  /* 0x00032200ff027b82 */ /* 0x001e240000000a00 */
[----:B0-----:R-:W-:-:S05]  /*c720*/  IMAD.WIDE R2, R19, 0x4, R2 ;  /* 0x0000000413027825 */ /* 0x001fca00078e0202 */
[----:B--2---:R-:W2:Y:S01]  /*c730*/  LDG.E R29, desc[UR36][R2.64] ;  /* 0x00000024021d7981 */ /* 0x004ea2000c1e1900 */
[----:B------:R-:W-:Y:S05]  /*c740*/  YIELD ;  /* 0x0000000000007946 */ /* 0x000fea0003800000 */
[----:B------:R-:W-:Y:S01]  /*c750*/  ULDC.64 UR4, c[0x0][0xa28] ;  /* 0x00028a0000047ab9 */ /* 0x000fe20000000a00 */
[----:B------:R-:W-:Y:S01]  /*c760*/  IMAD.MOV.U32 R30, RZ, RZ, RZ ;  /* 0x000000ffff1e7224 */ /* 0x000fe200078e00ff */
[----:B------:R-:W-:Y:S01]  /*c770*/  ISETP.NE.U32.AND P0, PT, RZ, UR4, PT ;  /* 0x00000004ff007c0c */ /* 0x000fe2000bf05070 */
[----:B------:R-:W-:-:S03]  /*c780*/  ULDC.64 UR6, c[0x0][0xa18] ;  /* 0x0002860000067ab9 */ /* 0x000fc60000000a00 */
[----:B------:R-:W-:Y:S02]  /*c790*/  ISETP.NE.AND.EX P0, PT, RZ, UR5, PT, P0 ;  /* 0x00000005ff007c0c */ /* 0x000fe4000bf05300 */
[----:B------:R-:W-:Y:S02]  /*c7a0*/  MOV R35, RZ ;  /* 0x000000ff00237202 */ /* 0x000fe40000000f00 */
[----:B--2---:R-:W-:-:S09]  /*c7b0*/  SHF.R.S32.HI R0, RZ, 0x1f, R29 ;  /* 0x0000001fff007819 */ /* 0x004fd2000001141d */
[C---:B------:R-:W-:Y:S01]  /*c7c0*/  @P0 LEA R2, P1, R29.reuse, UR4, 0x2 ;  /* 0x000000041d020c11 */ /* 0x040fe2000f8210ff */
[C---:B------:R-:W-:Y:S01]  /*c7d0*/  IMAD.SHL.U32 R24, R29.reuse, 0x4, RZ ;  /* 0x000000041d187824 */ /* 0x040fe200078e00ff */
[C-C-:B------:R-:W-:Y:S01]  /*c7e0*/  SHF.L.U64.HI R25, R29.reuse, 0x2, R0.reuse ;  /* 0x000000021d197819 */ /* 0x140fe20000010200 */
[----:B------:R0:W-:Y:S01]  /*c7f0*/  STL [R1+0x18], R0 ;  /* 0x0000180001007387 */ /* 0x0001e20000100800 */
[----:B------:R-:W-:Y:S01]  /*c800*/  @P0 LEA.HI.X R3, R29, UR5, R0, 0x2, P1 ;  /* 0x000000051d030c11 */ /* 0x000fe200088f1400 */
[----:B------:R-:W-:-:S04]  /*c810*/  ULDC.64 UR4, c[0x0][0xa00] ;  /* 0x0002800000047ab9 */ /* 0x000fc80000000a00 */
[----:B------:R1:W2:Y:S01]  /*c820*/  @P0 LDG.E R30, desc[UR36][R2.64] ;  /* 0x00000024021e0981 */ /* 0x0002a2000c1e1900 */
[----:B------:R-:W-:Y:S02]  /*c830*/  ISETP.NE.U32.AND P0, PT, RZ, UR4, PT ;  /* 0x00000004ff007c0c */ /* 0x000fe4000bf05070 */
[----:B------:R-:W-:Y:S02]  /*c840*/  LOP3.LUT R23, R23, 0xffffffbf, RZ, 0xc0, !PT ;  /* 0xffffffbf17177812 */ /* 0x000fe400078ec0ff */
[----:B------:R-:W-:Y:S02]  /*c850*/  ISETP.NE.AND.EX P2, PT, RZ, UR5, PT, P0 ;  /* 0x00000005ff007c0c */ /* 0x000fe4000bf45300 */
[----:B------:R-:W-:Y:S02]  /*c860*/  ISETP.NE.U32.AND P0, PT, RZ, UR6, PT ;  /* 0x00000006ff007c0c */ /* 0x000fe4000bf05070 */
[----:B-1----:R-:W-:Y:S02]  /*c870*/  IADD3 R2, P1, R24, UR4, RZ ;  /* 0x0000000418027c10 */ /* 0x002fe4000ff3e0ff */
[----:B------:R-:W-:-:S02]  /*c880*/  ISETP.NE.AND.EX P0, PT, RZ, UR7, PT, P0 ;  /* 0x00000007ff007c0c */ /* 0x000fc4000bf05300 */
[----:B------:R-:W-:Y:S01]  /*c890*/  IADD3.X R3, R25, UR5, RZ, P1, !PT ;  /* 0x0000000519037c10 */ /* 0x000fe20008ffe4ff */
[----:B------:R-:W-:-:S04]  /*c8a0*/  ULDC.64 UR4, c[0x0][0x418] ;  /* 0x0001060000047ab9 */ /* 0x000fc80000000a00 */
[----:B------:R-:W-:Y:S01]  /*c8b0*/  @P2 LOP3.LUT R23, R23, 0x40, RZ, 0xfc, !PT ;  /* 0x0000004017172812 */ /* 0x000fe200078efcff */
[----:B------:R1:W5:Y:S05]  /*c8c0*/  @P2 LDG.E R35, desc[UR36][R2.64] ;  /* 0x0000002402232981 */ /* 0x00036a000c1e1900 */
[----:B------:R-:W-:-:S04]  /*c8d0*/  @P0 IADD3 R4, P1, R24, UR6, RZ ;  /* 0x0000000618040c10 */ /* 0x000fc8000ff3e0ff */
[----:B------:R-:W-:-:S05]  /*c8e0*/  @P0 IADD3.X R5, R25, UR7, RZ, P1, !PT ;  /* 0x0000000719050c10 */ /* 0x000fca0008ffe4ff */
[----:B------:R-:W3:Y:S01]  /*c8f0*/  @P0 LDG.E R4, desc[UR36][R4.64] ;  /* 0x0000002404040981 */ /* 0x000ee2000c1e1900 */
        /* <DEDUP_REMOVED lines=18> */
.L_x_2488:
        /* <DEDUP_REMOVED lines=9> */
.L_x_2489:
        /* <DEDUP_REMOVED lines=8> */
[----:B--2---:R-:W-:-:S07]  /*cb30*/  IMAD.IADD R0, R5, 0x1, -R0 ;  /* 0x0000000105007824 */ /* 0x004fce00078e0a00 */
.L_x_2490:
[----:B------:R-:W3:Y:S01]  /*cb40*/  LDL R5, [R1+0xc] ;  /* 0x00000c0001057983 */ /* 0x000ee20000100800 */
[----:B-12---:R-:W1:Y:S01]  /*cb50*/  LDC R2, c[0x0][0x448] ;  /* 0x00011200ff027b82 */ /* 0x006e620000000800 */
[----:B-----5:R-:W-:Y:S01]  /*cb60*/  IMAD.IADD R0, R0, 0x1, -R30 ;  /* 0x0000000100007824 */ /* 0x020fe200078e0a1e */
[----:B------:R-:W-:Y:S01]  /*cb70*/  LOP3.LUT R23, R23, 0xffffff7f, RZ, 0xc0, !PT ;  /* 0xffffff7f17177812 */ /* 0x000fe200078ec0ff */
[----:B------:R-:W-:Y:S03]  /*cb80*/  BSSY B7, `(.L_x_2491) ;  /* 0x0000381000077945 */ /* 0x000fe60003800000 */
[----:B------:R2:W-:Y:S01]  /*cb90*/  STL [R1], R0 ;  /* 0x0000000001007387 */ /* 0x0005e20000100800 */
[----:B-1----:R-:W-:Y:S01]  /*cba0*/  ISETP.NE.AND P0, PT, R2, 0x1, PT ;  /* 0x000000010200780c */ /* 0x002fe20003f05270 */
[----:B------:R-:W-:-:S04]  /*cbb0*/  IMAD.SHL.U32 R2, R17, 0x80, RZ ;  /* 0x0000008011027824 */ /* 0x000fc800078e00ff */
[----:B------:R-:W-:-:S08]  /*cbc0*/  VIADD R2, R2, 0x7f ;  /* 0x0000007f02027836 */ /* 0x000fd00000000000 */
[----:B------:R-:W1:Y:S01]  /*cbd0*/  @P0 LDC R3, c[0x0][0x44c] ;  /* 0x00011300ff030b82 */ /* 0x000e620000000800 */
[----:B------:R-:W-:-:S07]  /*cbe0*/  @P0 LOP3.LUT R23, R23, 0x80, RZ, 0xfc, !PT ;  /* 0x0000008017170812 */ /* 0x000fce00078efcff */
[----:B0-----:R-:W0:Y:S01]  /*cbf0*/  @P0 LDC R4, c[0x0][0x450] ;  /* 0x00011400ff040b82 */ /* 0x001e220000000800 */
[----:B-1----:R-:W-:-:S05]  /*cc00*/  @P0 IMAD.HI.U32 R3, R2, R3, RZ ;  /* 0x0000000302030227 */ /* 0x002fca00078e00ff */
[----:B0-----:R-:W-:Y:S02]  /*cc10*/  @P0 SHF.R.U32.HI R2, RZ, R4, R3 ;  /* 0x00000004ff020219 */ /* 0x001fe40000011603 */
[C---:B---3--:R-:W-:Y:S01]  /*cc20*/  IADD3 R3, R0.reuse, 0x60, -R5 ;  /* 0x0000006000037810 */ /* 0x048fe20007ffe805 */
[----:B--2---:R-:W-:-:S03]  /*cc30*/  VIADD R0, R0, 0x5f ;  /* 0x0000005f00007836 */ /* 0x004fc60000000000 */
[----:B------:R-:W-:Y:S01]  /*cc40*/  IADD3 R2, R3, R2, RZ ;  /* 0x0000000203027210 */ /* 0x000fe20007ffe0ff */
[----:B------:R-:W-:-:S04]  /*cc50*/  IMAD.HI R0, R0, 0x2aaaaaab, RZ ;  /* 0x2aaaaaab00007827 */ /* 0x000fc800078e02ff */
[----:B------:R-:W-:Y:S01]  /*cc60*/  IMAD.HI R2, R2, 0x2aaaaaab, RZ ;  /* 0x2aaaaaab02027827 */ /* 0x000fe200078e02ff */
[----:B------:R-:W-:-:S04]  /*cc70*/  SHF.R.U32.HI R3, RZ, 0x1f, R0 ;  /* 0x0000001fff037819 */ /* 0x000fc80000011600 */
[----:B------:R-:W-:Y:S02]  /*cc80*/  SHF.R.U32.HI R5, RZ, 0x1f, R2 ;  /* 0x0000001fff057819 */ /* 0x000fe40000011602 */
[----:B------:R-:W-:Y:S02]  /*cc90*/  LEA.HI.SX32 R3, R0, R3, 0x1c ;  /* 0x0000000300037211 */ /* 0x000fe400078fe2ff */
[----:B------:R-:W-:-:S04]  /*cca0*/  LEA.HI.SX32 R2, R2, R5, 0x1c ;  /* 0x0000000502027211 */ /* 0x000fc800078fe2ff */
[----:B------:R-:W-:-:S04]  /*ccb0*/  VIMNMX R4, R3, R2, PT ;  /* 0x0000000203047248 */ /* 0x000fc80003fe0100 */
[----:B------:R-:W-:Y:S01]  /*ccc0*/  ISETP.GT.AND P0, PT, R4, RZ, PT ;  /* 0x000000ff0400720c */ /* 0x000fe20003f04270 */
[----:B------:R0:W-:-:S12]  /*ccd0*/  STL [R1+0x10], R4 ;  /* 0x0000100401007387 */ /* 0x0001d80000100800 */
        /* <DEDUP_REMOVED lines=18> */
.L_x_2492:
        /* <DEDUP_REMOVED lines=8> */
[----:B------:R-:W-:Y:S01]  /*ce80*/  IMAD.U32 R4, RZ, RZ, UR6 ;  /* 0x00000006ff047e24 */ /* 0x000fe2000f8e00ff */
[----:B------:R-:W-:Y:S01]  /*ce90*/  MOV R13, RZ ;  /* 0x000000ff000d7202 */ /* 0x000fe20000000f00 */
[----:B------:R-:W0:Y:S01]  /*cea0*/  LDC.64 R2, c[0x4][R2] ;  /* 0x0100000002027b82 */ /* 0x000e220000000a00 */
[----:B------:R-:W-:Y:S02]  /*ceb0*/  IMAD.U32 R5, RZ, RZ, UR7 ;  /* 0x00000007ff057e24 */ /* 0x000fe4000f8e00ff */
[----:B------:R-:W-:Y:S02]  /*cec0*/  IMAD.U32 R6, RZ, RZ, UR8 ;  /* 0x00000008ff067e24 */ /* 0x000fe4000f8e00ff */
[----:B------:R-:W-:-:S02]  /*ced0*/  IMAD.U32 R7, RZ, RZ, UR9 ;  /* 0x00000009ff077e24 */ /* 0x000fc4000f8e00ff */
[----:B------:R-:W-:Y:S02]  /*cee0*/  IMAD.U32 R10, RZ, RZ, UR4 ;  /* 0x00000004ff0a7e24 */ /* 0x000fe4000f8e00ff */
[----:B------:R-:W-:Y:S02]  /*cef0*/  IMAD.U32 R11, RZ, RZ, UR5 ;  /* 0x00000005ff0b7e24 */ /* 0x000fe4000f8e00ff */
[----:B------:R-:W-:Y:S02]  /*cf00*/  IMAD.MOV.U32 R8, RZ, RZ, 0x70 ;  /* 0x00000070ff087424 */ /* 0x000fe400078e00ff */
[----:B------:R-:W-:-:S07]  /*cf10*/  IMAD.MOV.U32 R12, RZ, RZ, 0x1 ;  /* 0x00000001ff0c7424 */ /* 0x000fce00078e00ff */
[----:B------:R-:W-:-:S07]  /*cf20*/  LEPC R20, `(.L_x_2495) ;  /* 0x000000001014794e */ /* 0x000fce0000000000 */
[----:B0-----:R-:W-:Y:S05]  /*cf30*/  CALL.ABS.NOINC R2 ;  /* 0x0000000002007343 */ /* 0x001fea0003c00000 */
.L_x_2495:
[----:B------:R-:W-:Y:S05]  /*cf40*/  BSYNC B6 ;  /* 0x0000000000067941 */ /* 0x000fea0003800000 */
.L_x_2494:
        /* <DEDUP_REMOVED lines=8> */
[----:B------:R0:W1:Y:S01]  /*cfd0*/  LDC.64 R2, c[0x4][R26] ;  /* 0x010000001a027b82 */ /* 0x0000620000000a00 */
[----:B------:R-:W-:Y:S01]  /*cfe0*/  IMAD.U32 R4, RZ, RZ, UR6 ;  /* 0x00000006ff047e24 */ /* 0x000fe2000f8e00ff */
[----:B------:R-:W-:Y:S01]  /*cff0*/  MOV R13, RZ ;  /* 0x000000ff000d7202 */ /* 0x000fe20000000f00 */
[----:B------:R-:W-:Y:S02]  /*d000*/  IMAD.U32 R5, RZ, RZ, UR7 ;  /* 0x00000007ff057e24 */ /* 0x000fe4000f8e00ff */
[----:B------:R-:W-:Y:S02]  /*d010*/  IMAD.U32 R6, RZ, RZ, UR8 ;  /* 0x00000008ff067e24 */ /* 0x000fe4000f8e00ff */
[----:B------:R-:W-:-:S02]  /*d020*/  IMAD.U32 R7, RZ, RZ, UR9 ;  /* 0x00000009ff077e24 */ /* 0x000fc4000f8e00ff */
[----:B------:R-:W-:Y:S02]  /*d030*/  IMAD.U32 R10, RZ, RZ, UR4 ;  /* 0x00000004ff0a7e24 */ /* 0x000fe4000f8e00ff */
[----:B------:R-:W-:Y:S02]  /*d040*/  IMAD.U32 R11, RZ, RZ, UR5 ;  /* 0x00000005ff0b7e24 */ /* 0x000fe4000f8e00ff */
[----:B------:R-:W-:Y:S02]  /*d050*/  IMAD.MOV.U32 R8, RZ, RZ, 0x70 ;  /* 0x00000070ff087424 */ /* 0x000fe400078e00ff */
[----:B0-----:R-:W-:-:S07]  /*d060*/  IMAD.MOV.U32 R12, RZ, RZ, 0x1 ;  /* 0x00000001ff0c7424 */ /* 0x001fce00078e00ff */
[----:B------:R-:W-:-:S07]  /*d070*/  LEPC R20, `(.L_x_2498) ;  /* 0x000000001014794e */ /* 0x000fce0000000000 */
[----:B-1----:R-:W-:Y:S05]  /*d080*/  CALL.ABS.NOINC R2 ;  /* 0x0000000002007343 */ /* 0x002fea0003c00000 */
.L_x_2498:
        /* <DEDUP_REMOVED lines=15> */
.L_x_2497:
[----:B------:R-:W-:Y:S05]  /*d180*/  BSYNC B6 ;  /* 0x0000000000067941 */ /* 0x000fea0003800000 */
.L_x_2496:
[----:B------:R-:W2:Y:S01]  /*d190*/  LDL R26, [R1+0x10] ;  /* 0x00001000011a7983 */ /* 0x000ea20000100800 */
[----:B------:R-:W-:Y:S01]  /*d1a0*/  ULDC.64 UR4, c[0x0][0x9f8] ;  /* 0x00027e0000047ab9 */ /* 0x000fe20000000a00 */
[----:B------:R-:W0:Y:S02]  /*d1b0*/  LDC R6, c[0x0][0x430] ;  /* 0x00010c00ff067b82 */ /* 0x000e240000000800 */
[----:B------:R-:W3:Y:S01]  /*d1c0*/  LDL R2, [R1] ;  /* 0x0000000001027983 */ /* 0x000ee20000100800 */
[----:B------:R-:W-:Y:S01]  /*d1d0*/  ISETP.NE.U32.AND P0, PT, RZ, UR4, PT ;  /* 0x00000004ff007c0c */ /* 0x000fe2000bf05070 */
[----:B------:R-:W1:Y:S03]  /*d1e0*/  S2R R20, SR_TID.X ;  /* 0x0000000000147919 */ /* 0x000e660000002100 */
[----:B------:R-:W-:-:S13]  /*d1f0*/  ISETP.NE.AND.EX P0, PT, RZ, UR5, PT, P0 ;  /* 0x00000005ff007c0c */ /* 0x000fda000bf05300 */
[----:B------:R-:W-:Y:S01]  /*d200*/  @P0 IADD3 R24, P1, R24, UR4, RZ ;  /* 0x0000000418180c10 */ /* 0x000fe2000ff3e0ff */
[----:B------:R-:W4:Y:S01]  /*d210*/  S2R R21, SR_TID.X ;  /* 0x0000000000157919 */ /* 0x000f220000002100 */
[----:B------:R-:W-:Y:S01]  /*d220*/  LOP3.LUT R23, R23, 0xffffffdf, RZ, 0xc0, !PT ;  /* 0xffffffdf17177812 */ /* 0x000fe200078ec0ff */
[----:B------:R-:W-:Y:S01]  /*d230*/  ULDC UR4, c[0x0][0x2f4] ;  /* 0x0000bd0000047ab9 */ /* 0x000fe20000000800 */
[----:B------:R-:W-:-:S05]  /*d240*/  @P0 IADD3.X R25, R25, UR5, RZ, P1, !PT ;  /* 0x0000000519190c10 */ /* 0x000fca0008ffe4ff */
[----:B------:R-:W3:Y:S01]  /*d250*/  @P0 LDG.E R31, desc[UR36][R24.64] ;  /* 0x00000024181f0981 */ /* 0x000ee2000c1e1900 */
[----:B0-----:R-:W-:Y:S02]  /*d260*/  ISETP.NE.AND P2, PT, R6, 0x1, PT ;  /* 0x000000010600780c */ /* 0x001fe40003f45270 */
[----:B-1----:R-:W-:-:S04]  /*d270*/  LOP3.LUT R20, R20, 0x7f, RZ, 0xc0, !PT ;  /* 0x0000007f14147812 */ /* 0x002fc800078ec0ff */
[----:B------:R-:W-:-:S07]  /*d280*/  SHF.R.U32.HI R0, RZ, 0x3, R20 ;  /* 0x00000003ff007819 */ /* 0x000fce0000011614 */
[----:B------:R-:W0:Y:S01]  /*d290*/  @P2 LDC R4, c[0x0][0x434] ;  /* 0x00010d00ff042b82 */ /* 0x000e220000000800 */
[----:B----4-:R-:W-:-:S04]  /*d2a0*/  SHF.L.U32 R20, R21, 0x4, RZ ;  /* 0x0000000415147819 */ /* 0x010fc800000006ff */
[----:B------:R-:W-:-:S03]  /*d2b0*/  LOP3.LUT R20, R0, 0x70, R20, 0xf8, !PT ;  /* 0x0000007000147812 */ /* 0x000fc600078ef814 */
[----:B------:R-:W1:Y:S01]  /*d2c0*/  @P2 LDC R0, c[0x0][0x438] ;  /* 0x00010e00ff002b82 */ /* 0x000e620000000800 */
        /* <DEDUP_REMOVED lines=8> */
[----:B0-----:R-:W-:-:S08]  /*d350*/  @P2 IMAD.HI.U32 R7, R5, R4, RZ ;  /* 0x0000000405072227 */ /* 0x001fd000078e00ff */
[----:B------:R-:W0:Y:S01]  /*d360*/  @!P0 LDC.64 R2, c[0x0][0x428] ;  /* 0x00010a00ff028b82 */ /* 0x000e220000000a00 */
[----:B------:R-:W-:Y:S01]  /*d370*/  IMAD.MOV.U32 R4, RZ, RZ, R5 ;  /* 0x000000ffff047224 */ /* 0x000fe200078e0005 */
[----:B-1----:R-:W-:-:S05]  /*d380*/  @P2 SHF.R.U32.HI R4, RZ, R0, R7 ;  /* 0x00000000ff042219 */ /* 0x002fca0000011607 */
[----:B------:R-:W-:-:S04]  /*d390*/  IMAD.MOV R0, RZ, RZ, -R4 ;  /* 0x000000ffff007224 */ /* 0x000fc800078e0a04 */
[----:B------:R-:W-:Y:S01]  /*d3a0*/  IMAD R0, R6, R0, R5 ;  /* 0x0000000006007224 */ /* 0x000fe200078e0205 */
[----:B------:R-:W-:Y:S02]  /*d3b0*/  SHF.R.S32.HI R6, RZ, 0x1f, R31 ;  /* 0x0000001fff067819 */ /* 0x000fe4000001141f */
[----:B------:R-:W-:-:S03]  /*d3c0*/  @!P0 SHF.R.S32.HI R5, RZ, 0x1f, R4 ;  /* 0x0000001fff058819 */ /* 0x000fc60000011404 */
[----:B------:R0:W-:Y:S02]  /*d3d0*/  STL [R1+0x8], R6 ;  /* 0x0000080601007387 */ /* 0x0001e40000100800 */
[-C--:B0-----:R-:W-:Y:S02]  /*d3e0*/  @!P0 IMAD R6, R6, R2.reuse, RZ ;  /* 0x0000000206068224 */ /* 0x081fe400078e02ff */
[----:B------:R-:W-:-:S04]  /*d3f0*/  @!P0 IMAD.WIDE.U32 R4, R31, R2, R4 ;  /* 0x000000021f048225 */ /* 0x000fc800078e0004 */
[----:B------:R-:W-:Y:S02]  /*d400*/  @!P0 IMAD R6, R31, R3, R6 ;  /* 0x000000031f068224 */ /* 0x000fe400078e0206 */
[----:B------:R-:W0:Y:S01]  /*d410*/  @!P0 LDC.64 R2, c[0x0][0x418] ;  /* 0x00010600ff028b82 */ /* 0x000e220000000a00 */
[----:B------:R-:W-:Y:S01]  /*d420*/  ISETP.GE.AND P2, PT, R32, UR4, PT ;  /* 0x0000000420007c0c */ /* 0x000fe2000bf46270 */
[----:B------:R-:W-:-:S12]  /*d430*/  @!P0 IMAD.IADD R6, R5, 0x1, R6 ;  /* 0x0000000105068824 */ /* 0x000fd800078e0206 */
[----:B------:R-:W-:Y:S02]  /*d440*/  @P2 LOP3.LUT R23, R23, 0x4, RZ, 0xfc, !PT ;  /* 0x0000000417172812 */ /* 0x000fe400078efcff */
[----:B0-----:R-:W-:-:S04]  /*d450*/  @!P0 LEA R2, P1, R4, R2, 0x2 ;  /* 0x0000000204028211 */ /* 0x001fc800078210ff */
[----:B------:R-:W-:Y:S01]  /*d460*/  @!P0 LEA.HI.X R3, R4, R3, R6, 0x2, P1 ;  /* 0x0000000304038211 */ /* 0x000fe200008f1406 */
[----:B------:R-:W-:Y:S01]  /*d470*/  IMAD.MOV.U32 R4, RZ, RZ, RZ ;  /* 0x000000ffff047224 */ /* 0x000fe200078e00ff */
[----:B------:R-:W-:Y:S02]  /*d480*/  ISETP.GE.AND P1, PT, R34, UR4, PT ;  /* 0x0000000422007c0c */ /* 0x000fe4000bf26270 */
[----:B------:R-:W-:-:S03]  /*d490*/  LOP3.LUT R23, R23, 0xfffffffd, RZ, 0xc0, !PT ;  /* 0xfffffffd17177812 */ /* 0x000fc600078ec0ff */
[----:B------:R0:W5:Y:S01]  /*d4a0*/  @!P0 LDG.E R4, desc[UR36][R2.64] ;  /* 0x0000002402048981 */ /* 0x000162000c1e1900 */
[----:B------:R-:W-:-:S07]  /*d4b0*/  ISETP.GE.AND P0, PT, R33, UR4, PT ;  /* 0x0000000421007c0c */ /* 0x000fce000bf06270 */
[----:B------:R-:W-:-:S04]  /*d4c0*/  @P1 LOP3.LUT R23, R23, 0x2, RZ, 0xfc, !PT ;  /* 0x0000000217171812 */ /* 0x000fc800078efcff */
[----:B------:R-:W-:Y:S01]  /*d4d0*/  LOP3.LUT R23, R23, 0xfffffffe, RZ, 0xc0, !PT ;  /* 0xfffffffe17177812 */ /* 0x000fe200078ec0ff */
[----:B0-----:R-:W-:-:S03]  /*d4e0*/  IMAD.U32 R2, RZ, RZ, UR38 ;  /* 0x00000026ff027e24 */ /* 0x001fc6000f8e00ff */
[----:B------:R-:W-:Y:S01]  /*d4f0*/  @P0 LOP3.LUT R23, R23, 0x1, RZ, 0xfc, !PT ;  /* 0x0000000117170812 */ /* 0x000fe200078efcff */
[----:B------:R-:W-:Y:S06]  /*d500*/  BRA.DIV UR5, `(.L_x_2499) ;  /* 0x0000004205407947 */ /* 0x000fec000b800000 */
.L_x_2567:
[----:B------:R-:W-:Y:S02]  /*d510*/  ISETP.NE.AND P0, PT, R2, 0x3, PT ;  /* 0x000000030200780c */ /* 0x000fe40003f05270 */
[----:B------:R-:W-:Y:S02]  /*d520*/  ISETP.GT.U32.AND P1, PT, R20, 0x5f, PT ;  /* 0x0000005f1400780c */ /* 0x000fe40003f24070 */
[----:B------:R-:W-:Y:S02]  /*d530*/  LOP3.LUT R23, R23, 0xffffffef, RZ, 0xc0, !PT ;  /* 0xffffffef17177812 */ /* 0x000fe400078ec0ff */
[----:B------:R-:W-:-:S07]  /*d540*/  SHF.R.S32.HI R30, RZ, 0x1f, R18 ;  /* 0x0000001fff1e7819 */ /* 0x000fce0000011412 */
[----:B------:R-:W-:-:S04]  /*d550*/  @P0 LOP3.LUT R23, R23, 0x10, RZ, 0xfc, !PT ;  /* 0x0000001017170812 */ /* 0x000fc800078efcff */
[----:B------:R-:W-:-:S04]  /*d560*/  LOP3.LUT R23, R23, 0xfffffff7, RZ, 0xc0, !PT ;  /* 0xfffffff717177812 */ /* 0x000fc800078ec0ff */
[----:B------:R-:W-:Y:S01]  /*d570*/  @P1 LOP3.LUT R23, R23, 0x8, RZ, 0xfc, !PT ;  /* 0x0000000817171812 */ /* 0x000fe200078efcff */
[----:B------:R-:W-:Y:S06]  /*d580*/  @!P0 BRA `(.L_x_2500) ;  /* 0x0000000000048947 */ /* 0x000fec0003800000 */
[----:B------:R-:W-:Y:S01]  /*d590*/  BPT.TRAP 0x1 ;  /* 0x000000040000795c */ /* 0x000fe20000300000 */
.L_x_2500:
        /* <DEDUP_REMOVED lines=25> */
.L_x_2568:
[----:B------:R-:W-:Y:S05]  /*d730*/  BSYNC B0 ;  /* 0x0000000000007941 */ /* 0x000fea0003800000 */
.L_x_2501:
        /* <DEDUP_REMOVED lines=93> */
.L_x_2582:
        /* <DEDUP_REMOVED lines=12> */
.L_x_2504:
        /* <DEDUP_REMOVED lines=10> */
.L_x_2505:
        /* <DEDUP_REMOVED lines=14> */
[----:B------:R-:W-:Y:S02]  /*df50*/  IMAD R0, R35, UR5, R0 ;  /* 0x0000000523007c24 */ /* 0x000fe4000f8e0200 */
[----:B0-----:R-:W-:Y:S02]  /*df60*/  VIADD R2, R22, 0x12400 ;  /* 0x0001240016027836 */ /* 0x001fe40000000000 */
[----:B------:R-:W-:-:S03]  /*df70*/  IMAD.IADD R35, R5, 0x1, R0 ;  /* 0x0000000105237824 */ /* 0x000fc600078e0200 */
[----:B------:R-:W-:-:S13]  /*df80*/  LOP3.LUT P0, RZ, R2, 0x3ff, RZ, 0xc0, !PT ;  /* 0x000003ff02ff7812 */ /* 0x000fda000780c0ff */
[----:B-1----:R-:W-:Y:S05]  /*df90*/  @!P0 BRA `(.L_x_2507) ;  /* 0x0000000000408947 */ /* 0x002fea0003800000 */
[----:B------:R-:W-:Y:S01]  /*dfa0*/  MOV R2, 0x0 ;  /* 0x0000000000027802 */ /* 0x000fe20000000f00 */
[----:B------:R-:W-:Y:S01]  /*dfb0*/  ULDC.64 UR6, c[0x4][0x88] ;  /* 0x0100220000067ab9 */ /* 0x000fe20000000a00 */
[----:B------:R-:W-:Y:S01]  /*dfc0*/  ULDC.64 UR8, c[0x4][0x90] ;  /* 0x0100240000087ab9 */ /* 0x000fe20000000a00 */
[----:B------:R-:W-:Y:S01]  /*dfd0*/  ULDC.64 UR4, c[0x4][0x20] ;  /* 0x0100080000047ab9 */ /* 0x000fe20000000a00 */
[----:B------:R-:W-:Y:S01]  /*dfe0*/  MOV R4, UR6 ;  /* 0x0000000600047c02 */ /* 0x000fe20008000f00 */
[----:B------:R-:W-:Y:S01]  /*dff0*/  IMAD.U32 R5, RZ, RZ, UR7 ;  /* 0x00000007ff057e24 */ /* 0x000fe2000f8e00ff */
[----:B------:R-:W0:Y:S01]  /*e000*/  LDC.64 R2, c[0x4][R2] ;  /* 0x0100000002027b82 */ /* 0x000e220000000a00 */
[----:B------:R-:W-:Y:S02]  /*e010*/  IMAD.U32 R6, RZ, RZ, UR8 ;  /* 0x00000008ff067e24 */ /* 0x000fe4000f8e00ff */
[----:B--2---:R-:W-:Y:S02]  /*e020*/  IMAD.U32 R7, RZ, RZ, UR9 ;  /* 0x00000009ff077e24 */ /* 0x004fe4000f8e00ff */
[----:B------:R-:W-:-:S02]  /*e030*/  IMAD.U32 R10, RZ, RZ, UR4 ;  /* 0x00000004ff0a7e24 */ /* 0x000fc4000f8e00ff */
[----:B------:R-:W-:Y:S02]  /*e040*/  IMAD.U32 R11, RZ, RZ, UR5 ;  /* 0x00000005ff0b7e24 */ /* 0x000fe4000f8e00ff */
[----:B------:R-:W-:Y:S02]  /*e050*/  IMAD.MOV.U32 R8, RZ, RZ, 0x70 ;  /* 0x00000070ff087424 */ /* 0x000fe400078e00ff */
[----:B------:R-:W-:Y:S02]  /*e060*/  IMAD.MOV.U32 R12, RZ, RZ, 0x1 ;  /* 0x00000001ff0c7424 */ /* 0x000fe400078e00ff */
[----:B------:R-:W-:-:S07]  /*e070*/  IMAD.MOV.U32 R13, RZ, RZ, RZ ;  /* 0x000000ffff0d7224 */ /* 0x000fce00078e00ff */
[----:B------:R-:W-:-:S07]  /*e080*/  LEPC R20, `(.L_x_2507) ;  /* 0x000000001014794e */ /* 0x000fce0000000000 */
[----:B0-----:R-:W-:Y:S05]  /*e090*/  CALL.ABS.NOINC R2 ;  /* 0x0000000002007343 */ /* 0x001fea0003c00000 */
.L_x_2507:
[----:B------:R-:W-:Y:S05]  /*e0a0*/  BSYNC B6 ;  /* 0x0000000000067941 */ /* 0x000fea0003800000 */
.L_x_2506:
[----:B------:R-:W3:Y:S01]  /*e0b0*/  LDL.LU.64 R2, [R1+0x18] ;  /* 0x0000180001027983 */ /* 0x000ee20000300a00 */
[----:B------:R-:W0:Y:S01]  /*e0c0*/  LDC R21, c[0x0][0x448] ;  /* 0x00011200ff157b82 */ /* 0x000e220000000800 */
[----:B------:R-:W-:Y:S02]  /*e0d0*/  ULDC.64 UR4, c[0x0][0x2d8] ;  /* 0x0000b60000047ab9 */ /* 0x000fe40000000a00 */
[----:B------:R-:W4:Y:S01]  /*e0e0*/  LDL.LU R20, [R1+0x24] ;  /* 0x0000240001147983 */ /* 0x000f220000300800 */
[----:B------:R-:W-:-:S03]  /*e0f0*/  IMAD R0, R30, UR4, RZ ;  /* 0x000000041e007c24 */ /* 0x000fc6000f8e02ff */
[----:B------:R1:W5:Y:S01]  /*e100*/  LDL R9, [R1+0xc] ;  /* 0x00000c0001097983 */ /* 0x0003620000100800 */
[----:B------:R-:W-:Y:S01]  /*e110*/  IMAD R5, R18, UR5, R0 ;  /* 0x0000000512057c24 */ /* 0x000fe2000f8e0200 */
[----:B------:R-:W2:Y:S01]  /*e120*/  S2R R4, SR_TID.X ;  /* 0x0000000000047919 */ /* 0x000ea20000002100 */
[----:B0-----:R-:W-:Y:S02]  /*e130*/  ISETP.NE.AND P6, PT, R21, 0x1, PT ;  /* 0x000000011500780c */ /* 0x001fe40003fc5270 */
[----:B------:R-:W0:Y:S11]  /*e140*/  S2R R21, SR_TID.X ;  /* 0x0000000000157919 */ /* 0x000e360000002100 */
[----:B------:R-:W1:Y:S01]  /*e150*/  @P6 LDC R6, c[0x0][0x44c] ;  /* 0x00011300ff066b82 */ /* 0x000e620000000800 */
[----:B--2---:R-:W-:-:S04]  /*e160*/  LOP3.LUT R4, R4, 0x7f, RZ, 0xc0, !PT ;  /* 0x0000007f04047812 */ /* 0x004fc800078ec0ff */
[----:B------:R-:W-:Y:S01]  /*e170*/  SHF.R.U32.HI R4, RZ, 0x3, R4 ;  /* 0x00000003ff047819 */ /* 0x000fe20000011604 */
[----:B0-----:R-:W-:-:S05]  /*e180*/  IMAD.SHL.U32 R21, R21, 0x10, RZ ;  /* 0x0000001015157824 */ /* 0x001fca00078e00ff */
[----:B------:R-:W-:-:S05]  /*e190*/  LOP3.LUT R21, R4, 0x70, R21, 0xf8, !PT ;  /* 0x0000007004157812 */ /* 0x000fca00078ef815 */
[----:B------:R-:W-:-:S04]  /*e1a0*/  IMAD R0, R17, 0x80, R21 ;  /* 0x0000008011007824 */ /* 0x000fc800078e0215 */
[----:B-1----:R-:W-:-:S04]  /*e1b0*/  @P6 IMAD.HI.U32 R6, R0, R6, RZ ;  /* 0x0000000600066227 */ /* 0x002fc800078e00ff */
[----:B------:R-:W-:Y:S02]  /*e1c0*/  IMAD.MOV.U32 R4, RZ, RZ, R0 ;  /* 0x000000ffff047224 */ /* 0x000fe400078e0000 */
[----:B---3--:R-:W-:Y:S02]  /*e1d0*/  IMAD.MOV.U32 R3, RZ, RZ, R35 ;  /* 0x000000ffff037224 */ /* 0x008fe400078e0023 */
[----:B------:R-:W-:Y:S01]  /*e1e0*/  IMAD.WIDE.U32 R2, R18, UR4, R2 ;  /* 0x0000000412027c25 */ /* 0x000fe2000f8e0002 */
[----:B------:R-:W-:-:S04]  /*e1f0*/  ULDC.64 UR4, c[0x0][0x2e0] ;  /* 0x0000b80000047ab9 */ /* 0x000fc80000000a00 */
[----:B------:R-:W-:Y:S02]  /*e200*/  IADD3 R3, R3, R5, RZ ;  /* 0x0000000503037210 */ /* 0x000fe40007ffe0ff */
[----:B------:R-:W0:Y:S01]  /*e210*/  @P6 LDC R5, c[0x0][0x450] ;  /* 0x00011400ff056b82 */ /* 0x000e220000000800 */
[----:B------:R-:W-:Y:S01]  /*e220*/  IMAD.WIDE.U32 R2, R29, UR4, R2 ;  /* 0x000000041d027c25 */ /* 0x000fe2000f8e0002 */
[----:B0-----:R-:W-:-:S03]  /*e230*/  @P6 SHF.R.U32.HI R4, RZ, R5, R6 ;  /* 0x00000005ff046219 */ /* 0x001fc60000011606 */
[----:B----4-:R-:W-:-:S04]  /*e240*/  IMAD R5, R20, UR4, RZ ;  /* 0x0000000414057c24 */ /* 0x010fc8000f8e02ff */
[----:B------:R-:W-:Y:S02]  /*e250*/  IMAD R5, R29, UR5, R5 ;  /* 0x000000051d057c24 */ /* 0x000fe4000f8e0205 */
[----:B------:R-:W-:Y:S01]  /*e260*/  IMAD.MOV R6, RZ, RZ, -R4 ;  /* 0x000000ffff067224 */ /* 0x000fe200078e0a04 */
[----:B------:R-:W0:Y:S01]  /*e270*/  S2R R20, SR_TID.X ;  /* 0x0000000000147919 */ /* 0x000e220000002100 */
[----:B------:R-:W-:Y:S01]  /*e280*/  IMAD.IADD R3, R3, 0x1, R5 ;  /* 0x0000000103037824 */ /* 0x000fe200078e0205 */
[----:B------:R-:W-:Y:S01]  /*e290*/  ULDC.64 UR4, c[0x0][0x2d0] ;  /* 0x0000b40000047ab9 */ /* 0x000fe20000000a00 */
[----:B------:R-:W1:Y:S01]  /*e2a0*/  LDC R5, c[0x0][0x448] ;  /* 0x00011200ff057b82 */ /* 0x000e620000000800 */
[----:B------:R-:W-:-:S04]  /*e2b0*/  IMAD.WIDE.U32 R2, R4, UR4, R2 ;  /* 0x0000000404027c25 */ /* 0x000fc8000f8e0002 */
[----:B-1----:R-:W-:Y:S01]  /*e2c0*/  IMAD R0, R5, R6, R0 ;  /* 0x0000000605007224 */ /* 0x002fe200078e0200 */
[----:B------:R-:W-:-:S05]  /*e2d0*/  SHF.R.S32.HI R6, RZ, 0x1f, R4 ;  /* 0x0000001fff067819 */ /* 0x000fca0000011404 */
        /* <DEDUP_REMOVED lines=19> */
[----:B------:R-:W-:Y:S10]  /*e410*/  BRA.DIV UR5, `(.L_x_2508) ;  /* 0x0000003a05e87947 */ /* 0x000ff4000b800000 */
[----:B------:R-:W0:Y:S01]  /*e420*/  SHFL.IDX PT, R14, R0, RZ, 0x181f ;  /* 0x00181fff000e7589 */ /* 0x000e2200000e0000 */
[----:B-----5:R-:W-:Y:S02]  /*e430*/  IMAD R5, R9, R5, RZ ;  /* 0x0000000509057224 */ /* 0x020fe400078e02ff */
[----:B------:R-:W-:Y:S01]  /*e440*/  IMAD R17, R17, 0x80, R8 ;  /* 0x0000008011117824 */ /* 0x000fe200078e0208 */
[----:B------:R-:W1:Y:S03]  /*e450*/  SHFL.IDX PT, R2, R4, RZ, 0x181f ;  /* 0x00181fff04027589 */ /* 0x000e6600000e0000 */
[C---:B------:R-:W-:Y:S01]  /*e460*/  VIADD R6, R17.reuse, 0x10 ;  /* 0x0000001011067836 */ /* 0x040fe20000000000 */
[----:B------:R-:W-:-:S13]  /*e470*/  ISETP.GE.AND P1, PT, R17, R5, PT ;  /* 0x000000051100720c */ /* 0x000fda0003f26270 */
[----:B0-----:R-:W-:-:S05]  /*e480*/  @!P1 LEA R14, P4, R32, R14, 0x1 ;  /* 0x0000000e200e9211 */ /* 0x001fca00078808ff */
[----:B-1----:R-:W-:Y:S01]  /*e490*/  @!P1 IMAD.X R3, RZ, RZ, R2, P4 ;  /* 0x000000ffff039224 */ /* 0x002fe200020e0602 */
[----:B------:R-:W-:Y:S02]  /*e4a0*/  @!P1 MOV R2, R14 ;  /* 0x0000000e00029202 */ /* 0x000fe40000000f00 */
[----:B------:R-:W0:Y:S04]  /*e4b0*/  SHFL.IDX PT, R14, R0, 0x1, 0x181f ;  /* 0x00381f00000e7f89 */ /* 0x000e2800000e0000 */
[----:B------:R-:W-:Y:S04]  /*e4c0*/  @!P1 LDGSTS.E.BYPASS.LTC128B.128 [R37+0x12400], desc[UR36][R2.64], !P3 ;  /* 0x1240000002259fae */ /* 0x000fe8000d901d64 */
[----:B------:R-:W-:Y:S04]  /*e4d0*/  @!P1 LDGSTS.E.BYPASS.LTC128B.128 [R37+0x16400], desc[UR36][R2.64+0x80], !P2 ;  /* 0x1640008002259fae */ /* 0x000fe8000d101d64 */
[----:B------:R1:W-:Y:S01]  /*e4e0*/  @!P1 LDGSTS.E.BYPASS.LTC128B.128 [R37+0x1a400], desc[UR36][R2.64+0x100], !P0 ;  /* 0x1a40010002259fae */ /* 0x0003e2000c101d64 */
[----:B------:R-:W-:Y:S01]  /*e4f0*/  ISETP.GE.AND P1, PT, R6, R5, PT ;  /* 0x000000050600720c */ /* 0x000fe20003f26270 */
[----:B------:R-:W-:-:S02]  /*e500*/  VIADD R6, R17, 0x20 ;  /* 0x0000002011067836 */ /* 0x000fc40000000000 */
[----:B-1----:R-:W1:Y:S10]  /*e510*/  SHFL.IDX PT, R2, R4, 0x1, 0x181f ;  /* 0x00381f0004027f89 */ /* 0x002e7400000e0000 */
[----:B0-----:R-:W-:-:S05]  /*e520*/  @!P1 LEA R14, P4, R32, R14, 0x1 ;  /* 0x0000000e200e9211 */ /* 0x001fca00078808ff */
[----:B-1----:R-:W-:Y:S02]  /*e530*/  @!P1 IMAD.X R7, RZ, RZ, R2, P4 ;  /* 0x000000ffff079224 */ /* 0x002fe400020e0602 */
[----:B------:R-:W-:Y:S02]  /*e540*/  @!P1 IMAD.MOV.U32 R2, RZ, RZ, R14 ;  /* 0x000000ffff029224 */ /* 0x000fe400078e000e */
[----:B------:R-:W-:Y:S01]  /*e550*/  @!P1 IMAD.MOV.U32 R3, RZ, RZ, R7 ;  /* 0x000000ffff039224 */ /* 0x000fe200078e0007 */
        /* <DEDUP_REMOVED lines=18> */
[----:B0-----:R-:W-:-:S04]  /*e680*/  @!P1 LEA R14, P4, R32, R14, 0x1 ;  /* 0x0000000e200e9211 */ /* 0x001fc800078808ff */
[----:B-1----:R-:W-:Y:S01]  /*e690*/  @!P1 IADD3.X R7, RZ, R2, RZ, P4, !PT ;  /* 0x00000002ff079210 */ /* 0x002fe200027fe4ff */
[----:B------:R-:W-:Y:S02]  /*e6a0*/  @!P1 IMAD.MOV.U32 R2, RZ, RZ, R14 ;  /* 0x000000ffff029224 */ /* 0x000fe400078e000e */
[----:B------:R-:W0:Y:S02]  /*e6b0*/  SHFL.IDX PT, R14, R0, 0x4, 0x181f ;  /* 0x00981f00000e7f89 */ /* 0x000e2400000e0000 */
[----:B------:R-:W-:-:S05]  /*e6c0*/  @!P1 IMAD.MOV.U32 R3, RZ, RZ, R7 ;  /* 0x000000ffff039224 */ /* 0x000fca00078e0007 */
        /* <DEDUP_REMOVED lines=20> */
[----:B------:R-:W0:Y:S01]  /*e810*/  SHFL.IDX PT, R14, R0, 0x6, 0x181f ;  /* 0x00d81f00000e7f89 */ /* 0x000e2200000e0000 */
[----:B------:R-:W-:-:S05]  /*e820*/  @!P1 MOV R3, R7 ;  /* 0x0000000700039202 */ /* 0x000fca0000000f00 */
        /* <DEDUP_REMOVED lines=14> */
.L_x_2599:
[----:B-1----:R-:W-:Y:S01]  /*e910*/  VIADD R0, R17, 0x70 ;  /* 0x0000007011007836 */ /* 0x002fe20000000000 */
[----:B------:R-:W-:Y:S04]  /*e920*/  BSSY B0, `(.L_x_2509) ;  /* 0x000000b000007945 */ /* 0x000fe80003800000 */
        /* <DEDUP_REMOVED lines=10> */
.L_x_2510:
[----:B------:R-:W-:Y:S05]  /*e9d0*/  BSYNC B0 ;  /* 0x0000000000007941 */ /* 0x000fea0003800000 */
.L_x_2509:
[----:B------:R-:W-:Y:S01]  /*e9e0*/  NOP ;  /* 0x0000000000007918 */ /* 0x000fe20000000000 */
[----:B------:R-:W-:-:S13]  /*e9f0*/  PLOP3.LUT P0, PT, PT, PT, PT, 0x80, 0x0 ;  /* 0x000000000000781c */ /* 0x000fda0003f0f070 */
.L_x_2511:
        /* <DEDUP_REMOVED lines=18> */
.L_x_2600:
[----:B------:R-:W-:Y:S05]  /*eb20*/  BSYNC B0 ;  /* 0x0000000000007941 */ /* 0x000fea0003800000 */
.L_x_2512:
[----:B------:R-:W3:Y:S01]  /*eb30*/  LDL R0, [R1+0x10] ;  /* 0x0000100001007983 */ /* 0x000ee20000100800 */
[----:B------:R-:W-:Y:S01]  /*eb40*/  BSSY B0, `(.L_x_2514) ;  /* 0x0000109000007945 */ /* 0x000fe20003800000 */
[----:B---3--:R-:W-:-:S13]  /*eb50*/  ISETP.GE.AND P0, PT, R0, 0x2, PT ;  /* 0x000000020000780c */ /* 0x008fda0003f06270 */
[----:B------:R-:W-:Y:S05]  /*eb60*/  @!P0 BRA `(.L_x_2515) ;  /* 0x0000001000188947 */ /* 0x000fea0003800000 */
[----:B------:R-:W-:Y:S01]  /*eb70*/  ULDC UR4, c[0x0][0x2f4] ;  /* 0x0000bd0000047ab9 */ /* 0x000fe20000000800 */
[----:B------:R-:W-:Y:S01]  /*eb80*/  VIADD R8, R0, 0xfffffffe ;  /* 0xfffffffe00087836 */ /* 0x000fe20000000000 */
[----:B------:R-:W-:Y:S01]  /*eb90*/  MOV R17, R28 ;  /* 0x0000001c00117202 */ /* 0x000fe20000000f00 */
[----:B------:R-:W-:Y:S01]  /*eba0*/  IMAD.MOV.U32 R10, RZ, RZ, R27 ;  /* 0x000000ffff0a7224 */ /* 0x000fe200078e001b */
[----:B------:R-:W-:Y:S01]  /*ebb0*/  ISETP.GE.AND P3, PT, R32, UR4, PT ;  /* 0x0000000420007c0c */ /* 0x000fe2000bf66270 */
[----:B------:R-:W-:Y:S01]  /*ebc0*/  IMAD.MOV.U32 R29, RZ, RZ, R26 ;  /* 0x000000ffff1d7224 */ /* 0x000fe200078e001a */
[----:B------:R-:W-:Y:S02]  /*ebd0*/  ISETP.GE.AND P2, PT, R34, UR4, PT ;  /* 0x0000000422007c0c */ /* 0x000fe4000bf46270 */
[----:B------:R-:W-:-:S13]  /*ebe0*/  ISETP.GE.AND P1, PT, R33, UR4, PT ;  /* 0x0000000421007c0c */ /* 0x000fda000bf26270 */
.L_x_2528:
        /* <DEDUP_REMOVED lines=24> */
[----:B------:R-:W-:-:S04]  /*ed70*/  @!P5 IMAD.WIDE.U32 R2, R31, R6, R2 ;  /* 0x000000061f02d225 */ /* 0x000fc800078e0002 */
[----:B------:R-:W-:Y:S01]  /*ed80*/  @!P5 IMAD.IADD R7, R7, 0x1, R3 ;  /* 0x000000010707d824 */ /* 0x000fe200078e0203 */
[----:B--2---:R-:W-:Y:S01]  /*ed90*/  @!P5 LEA R4, P0, R2, R4, 0x2 ;  /* 0x000000040204d211 */ /* 0x004fe200078010ff */
[----:B------:R-:W-:-:S03]  /*eda0*/  IMAD.MOV.U32 R0, RZ, RZ, RZ ;  /* 0x000000ffff007224 */ /* 0x000fc600078e00ff */
[----:B------:R-:W-:-:S05]  /*edb0*/  @!P5 LEA.HI.X R5, R2, R5, R7, 0x2, P0 ;  /* 0x000000050205d211 */ /* 0x000fca00000f1407 */
[----:B------:R0:W5:Y:S01]  /*edc0*/  @!P5 LDG.E R0, desc[UR36][R4.64] ;  /* 0x000000240400d981 */ /* 0x000162000c1e1900 */
[----:B------:R-:W-:Y:S01]  /*edd0*/  LOP3.LUT P4, RZ, R23, 0x10, RZ, 0xc0, !PT ;  /* 0x0000001017ff7812 */ /* 0x000fe2000788c0ff */
[----:B------:R-:W-:Y:S01]  /*ede0*/  VIADD R27, R10, 0x1 ;  /* 0x000000010a1b7836 */ /* 0x000fe20000000000 */
[----:B------:R-:W-:Y:S01]  /*edf0*/  IADD3 R2, -R11, RZ, RZ ;  /* 0x000000ff0b027210 */ /* 0x000fe20007ffe1ff */
[----:B------:R-:W-:Y:S05]  /*ee00*/  YIELD ;  /* 0x0000000000007946 */ /* 0x000fea0003800000 */
[----:B------:R-:W-:Y:S01]  /*ee10*/  ISETP.NE.AND P0, PT, R27, 0x2, PT ;  /* 0x000000021b00780c */ /* 0x000fe20003f05270 */
[----:B------:R-:W-:-:S02]  /*ee20*/  ULDC UR4, c[0x0][0x430] ;  /* 0x00010c0000047ab9 */ /* 0x000fc40000000800 */
[----:B------:R-:W-:Y:S01]  /*ee30*/  IMAD R9, R2, UR4, R9 ;  /* 0x0000000402097c24 */ /* 0x000fe2000f8e0209 */
[----:B------:R-:W-:Y:S01]  /*ee40*/  SEL R28, RZ, 0x1, P0 ;  /* 0x00000001ff1c7807 */ /* 0x000fe20000000000 */
[----:B------:R-:W-:Y:S01]  /*ee50*/  IMAD.MOV.U32 R26, RZ, RZ, R8 ;  /* 0x000000ffff1a7224 */ /* 0x000fe200078e0008 */
[----:B------:R-:W-:Y:S02]  /*ee60*/  SEL R27, R27, RZ, P0 ;  /* 0x000000ff1b1b7207 */ /* 0x000fe40000000000 */
[----:B------:R-:W-:Y:S01]  /*ee70*/  LOP3.LUT R28, R17, R28, RZ, 0x3c, !PT ;  /* 0x0000001c111c7212 */ /* 0x000fe200078e3cff */
[----:B0-----:R-:W-:Y:S06]  /*ee80*/  @!P4 BRA `(.L_x_2516) ;  /* 0x000000000004c947 */ /* 0x001fec0003800000 */
[----:B------:R-:W-:Y:S01]  /*ee90*/  BPT.TRAP 0x1 ;  /* 0x000000040000795c */ /* 0x000fe20000300000 */
.L_x_2516:
[----:B------:R-:W-:Y:S01]  /*eea0*/  IMAD R7, R27, 0x8, R22 ;  /* 0x000000081b077824 */ /* 0x000fe200078e0216 */
[----:B------:R-:W-:Y:S01]  /*eeb0*/  SHF.L.U32 R2, R28, 0x1f, RZ ;  /* 0x0000001f1c027819 */ /* 0x000fe200000006ff */
[----:B------:R-:W-:Y:S03]  /*eec0*/  BSSY B1, `(.L_x_2517) ;  /* 0x0000003000017945 */ /* 0x000fe60003800000 */
[----:B------:R-:W0:Y:S02]  /*eed0*/  SYNCS.PHASECHK.TRANS64.TRYWAIT P0, [R7+URZ+0x30840], R2 ;  /* 0x03084002070075a7 */ /* 0x000e24000800017f */
[----:B0-----:R-:W-:Y:S05]  /*eee0*/  @!P0 BRA `(.L_x_2518) ;  /* 0x0000003800e48947 */ /* 0x001fea0003800000 */
.L_x_2601:
[----:B------:R-:W-:Y:S05]  /*eef0*/  BSYNC B1 ;  /* 0x0000000000017941 */ /* 0x000fea0003800000 */
.L_x_2517:
        /* <DEDUP_REMOVED lines=65> */
.L_x_2615:
        /* <DEDUP_REMOVED lines=11> */
.L_x_2520:
        /* <DEDUP_REMOVED lines=10> */
.L_x_2521:
[----:B------:R2:W-:Y:S01]  /*f460*/  SYNCS.ARRIVE.TRANS64.A1T0 RZ, [R7+URZ+0x30830], RZ ;  /* 0x030830ff07ff79a7 */ /* 0x0005e2000810003f */
[----:B------:R-:W-:Y:S05]  /*f470*/  @!P5 BRA `(.L_x_2522) ;  /* 0x000000000004d947 */ /* 0x000fea0003800000 */
[----:B------:R-:W-:Y:S01]  /*f480*/  BPT.TRAP 0x1 ;  /* 0x000000040000795c */ /* 0x000fe20000300000 */
.L_x_2522:
[----:B-1----:R-:W2:Y:S01]  /*f490*/  LDL R3, [R1] ;  /* 0x0000000001037983 */ /* 0x002ea20000100800 */
[----:B------:R-:W-:Y:S01]  /*f4a0*/  SHF.L.U32 R2, R17, 0x1f, RZ ;  /* 0x0000001f11027819 */ /* 0x000fe200000006ff */
[----:B0-----:R-:W-:Y:S01]  /*f4b0*/  IMAD R6, R10, 0x8, R22 ;  /* 0x000000080a067824 */ /* 0x001fe200078e0216 */
[----:B------:R-:W-:Y:S03]  /*f4c0*/  BSSY B1, `(.L_x_2523) ;  /* 0x0000004000017945 */ /* 0x000fe60003800000 */
[----:B------:R-:W0:Y:S01]  /*f4d0*/  SYNCS.PHASECHK.TRANS64.TRYWAIT P0, [R6+URZ+0x30860], R2 ;  /* 0x03086002060075a7 */ /* 0x000e22000800017f */
[----:B--2---:R-:W-:Y:S01]  /*f4e0*/  IMAD R7, R29, -0x60, R3 ;  /* 0xffffffa01d077824 */ /* 0x004fe200078e0203 */
[----:B0-----:R-:W-:Y:S06]  /*f4f0*/  @!P0 BRA `(.L_x_2524) ;  /* 0x0000003c00548947 */ /* 0x001fec0003800000 */
.L_x_2616:
[----:B------:R-:W-:Y:S05]  /*f500*/  BSYNC B1 ;  /* 0x0000000000017941 */ /* 0x000fea0003800000 */
.L_x_2523:
[----:B------:R-:W1:Y:S01]  /*f510*/  S2R R3, SR_TID.X ;  /* 0x0000000000037919 */ /* 0x000e620000002100 */
[----:B------:R-:W-:Y:S01]  /*f520*/  UMOV UR4, 0xffffffff ;  /* 0xffffffff00047882 */ /* 0x000fe20000000000 */
[----:B------:R-:W-:Y:S01]  /*f530*/  IMAD R5, R10, 0x4800, R36 ;  /* 0x000048000a057824 */ /* 0x000fe200078e0224 */
[----:B-1----:R-:W-:-:S04]  /*f540*/  LOP3.LUT R3, R3, 0x7f, RZ, 0xc0, !PT ;  /* 0x0000007f03037812 */ /* 0x002fc800078ec0ff */
[----:B------:R-:W-:-:S05]  /*f550*/  SHF.R.U32.HI R3, RZ, 0x3, R3 ;  /* 0x00000003ff037819 */ /* 0x000fca0000011603 */
[----:B------:R-:W-:Y:S01]  /*f560*/  IMAD.IADD R7, R7, 0x1, -R3 ;  /* 0x0000000107077824 */ /* 0x000fe200078e0a03 */
        /* <DEDUP_REMOVED lines=54> */
.L_x_2630:
        /* <DEDUP_REMOVED lines=31> */
.L_x_2526:
        /* <DEDUP_REMOVED lines=10> */
.L_x_2527:
[C---:B------:R-:W-:Y:S01]  /*fb60*/  ISETP.GT.AND P0, PT, R26.reuse, RZ, PT ;  /* 0x000000ff1a00720c */ /* 0x040fe20003f04270 */
[----:B------:R1:W-:Y:S01]  /*fb70*/  SYNCS.ARRIVE.TRANS64.A1T0 RZ, [R6+URZ+0x30850], RZ ;  /* 0x030850ff06ff79a7 */ /* 0x0003e2000810003f */
[----:B------:R-:W-:Y:S02]  /*fb80*/  VIADD R8, R26, 0xffffffff ;  /* 0xffffffff1a087836 */ /* 0x000fe40000000000 */
[----:B------:R-:W-:Y:S02]  /*fb90*/  IMAD.MOV.U32 R17, RZ, RZ, R28 ;  /* 0x000000ffff117224 */ /* 0x000fe400078e001c */
[----:B------:R-:W-:Y:S02]  /*fba0*/  IMAD.MOV.U32 R10, RZ, RZ, R27 ;  /* 0x000000ffff0a7224 */ /* 0x000fe400078e001b */
[----:B------:R-:W-:-:S05]  /*fbb0*/  IMAD.MOV.U32 R29, RZ, RZ, R26 ;  /* 0x000000ffff1d7224 */ /* 0x000fca00078e001a */
[----:B-1----:R-:W-:Y:S05]  /*fbc0*/  @P0 BRA `(.L_x_2528) ;  /* 0xfffffff000080947 */ /* 0x002fea000383ffff */
.L_x_2515:
[----:B------:R-:W-:Y:S05]  /*fbd0*/  BSYNC B0 ;  /* 0x0000000000007941 */ /* 0x000fea0003800000 */
.L_x_2514:
        /* <DEDUP_REMOVED lines=17> */
.L_x_2530:
[----:B------:R-:W-:Y:S05]  /*fcf0*/  BSYNC B0 ;  /* 0x0000000000007941 */ /* 0x000fea0003800000 */
.L_x_2529:
[----:B------:R-:W-:-:S13]  /*fd00*/  LOP3.LUT P0, RZ, R23, 0x10, RZ, 0xc0, !PT ;  /* 0x0000001017ff7812 */ /* 0x000fda000780c0ff */
[----:B------:R-:W-:Y:S05]  /*fd10*/  @!P0 BRA `(.L_x_2531) ;  /* 0x0000000000048947 */ /* 0x000fea0003800000 */
[----:B------:R-:W-:Y:S01]  /*fd20*/  BPT.TRAP 0x1 ;  /* 0x000000040000795c */ /* 0x000fe20000300000 */
.L_x_2531:
[----:B------:R-:W3:Y:S01]  /*fd30*/  LDL.LU R2, [R1] ;  /* 0x0000000001027983 */ /* 0x000ee20000300800 */
[----:B------:R-:W-:Y:S01]  /*fd40*/  LEA R0, R27, R22, 0x3 ;  /* 0x000000161b007211 */ /* 0x000fe200078e18ff */
[----:B------:R-:W-:Y:S01]  /*fd50*/  BSSY B0, `(.L_x_2532) ;  /* 0x0000005000007945 */ /* 0x000fe20003800000 */
[----:B0-----:R-:W-:-:S04]  /*fd60*/  SHF.L.U32 R3, R28, 0x1f, RZ ;  /* 0x0000001f1c037819 */ /* 0x001fc800000006ff */
[----:B------:R-:W0:Y:S01]  /*fd70*/  SYNCS.PHASECHK.TRANS64.TRYWAIT P0, [R0+URZ+0x30860], R3 ;  /* 0x03086003000075a7 */ /* 0x000e22000800017f */
[----:B---3--:R-:W-:Y:S01]  /*fd80*/  IMAD R6, R26, -0x60, R2 ;  /* 0xffffffa01a067824 */ /* 0x008fe200078e0202 */
[----:B0-----:R-:W-:Y:S06]  /*fd90*/  @!P0 BRA `(.L_x_2533) ;  /* 0x0000003c00508947 */ /* 0x001fec0003800000 */
.L_x_2631:
[----:B------:R-:W-:Y:S05]  /*fda0*/  BSYNC B0 ;  /* 0x0000000000007941 */ /* 0x000fea0003800000 */
.L_x_2532:
        /* <DEDUP_REMOVED lines=65> */
.L_x_2645:
        /* <DEDUP_REMOVED lines=13> */
.L_x_2535:
        /* <DEDUP_REMOVED lines=10> */
.L_x_2536:
[----:B------:R1:W-:Y:S01]  /*10330*/  SYNCS.ARRIVE.TRANS64.A1T0 RZ, [R0+URZ+0x30850], RZ ;  /* 0x030850ff00ff79a7 */ /* 0x0003e2000810003f */
[----:B------:R-:W-:-:S04]  /*10340*/  IADD3 R27, R27, 0x1, RZ ;  /* 0x000000011b1b7810 */ /* 0x000fc80007ffe0ff */
[----:B------:R-:W-:-:S04]  /*10350*/  ISETP.NE.AND P0, PT, R27, 0x2, PT ;  /* 0x000000021b00780c */ /* 0x000fc80003f05270 */
[----:B0-----:R-:W-:Y:S02]  /*10360*/  SEL R3, RZ, 0x1, P0 ;  /* 0x00000001ff037807 */ /* 0x001fe40000000000 */
[----:B------:R-:W-:Y:S02]  /*10370*/  SEL R27, R27, RZ, P0 ;  /* 0x000000ff1b1b7207 */ /* 0x000fe40000000000 */
[----:B-1----:R-:W-:-:S07]  /*10380*/  LOP3.LUT R28, R28, R3, RZ, 0x3c, !PT ;  /* 0x000000031c1c7212 */ /* 0x002fce00078e3cff */
.L_x_2493:
[----:B------:R-:W-:Y:S05]  /*10390*/  BSYNC B7 ;  /* 0x0000000000077941 */ /* 0x000fea0003800000 */
.L_x_2491:
        /* <DEDUP_REMOVED lines=8> */
[----:B------:R0:W1:Y:S01]  /*10420*/  LDS.128 R16, [R22+0x308d0] ;  /* 0x0308d00016107984 */ /* 0x0000620000000c00 */
[----:B------:R-:W-:Y:S06]  /*10430*/  BAR.ARV 0x4, 0x180 ;  /* 0x0106000000007b1d */ /* 0x000fec0000002000 */
[----:B------:R-:W-:Y:S05]  /*10440*/  BRA `(.L_x_2538) ;  /* 0x0000000800cc7947 */ /* 0x000fea0003800000 */
.L_x_2537:
[----:B------:R-:W0:Y:S01]  /*10450*/  S2R R0, SR_TID.X ;  /* 0x0000000000007919 */ /* 0x000e220000002100 */
[----:B------:R-:W-:Y:S01]  /*10460*/  UMOV UR4, 0xffffffff ;  /* 0xffffffff00047882 */ /* 0x000fe20000000000 */
[----:B0-----:R-:W-:-:S04]  /*10470*/  LOP3.LUT R8, R0, 0x1f, RZ, 0xc0, !PT ;  /* 0x0000001f00087812 */ /* 0x001fc800078ec0ff */
[----:B------:R-:W-:Y:S01]  /*10480*/  ISETP.NE.AND P0, PT, R8, 0x1f, PT ;  /* 0x0000001f0800780c */ /* 0x000fe20003f05270 */
[----:B------:R-:W-:-:S12]  /*10490*/  BRA.DIV UR4, `(.L_x_2539) ;  /* 0x0000003e04a87947 */ /* 0x000fd8000b800000 */
[----:B------:R-:W-:Y:S01]  /*104a0*/  IMAD.IADD R5, R19, 0x1, R8 ;  /* 0x0000000113057824 */ /* 0x000fe200078e0208 */
[----:B------:R-:W-:-:S04]  /*104b0*/  ULDC UR4, c[0x0][0xc3c] ;  /* 0x00030f0000047ab9 */ /* 0x000fc80000000800 */
[----:B------:R-:W-:-:S13]  /*104c0*/  ISETP.GE.OR P1, PT, R5, UR4, !P0 ;  /* 0x0000000405007c0c */ /* 0x000fda000c726670 */
[----:B------:R-:W0:Y:S02]  /*104d0*/  @!P1 LDC.64 R2, c[0x0][0xc80] ;  /* 0x00032000ff029b82 */ /* 0x000e240000000a00 */
        /* <DEDUP_REMOVED lines=27> */
.L_x_2655:
[----:B------:R-:W-:Y:S02]  /*10690*/  ULDC UR4, c[0x0][0xc38] ;  /* 0x00030e0000047ab9 */ /* 0x000fe40000000800 */
[----:B------:R-:W-:-:S05]  /*106a0*/  MOV R7, UR4 ;  /* 0x0000000400077c02 */ /* 0x000fca0008000f00 */
[----:B-1----:R-:W-:-:S04]  /*106b0*/  IMAD R14, R14, R7, RZ ;  /* 0x000000070e0e7224 */ /* 0x002fc800078e02ff */
[----:B------:R-:W-:-:S05]  /*106c0*/  IMAD.IADD R9, R4, 0x1, R14 ;  /* 0x0000000104097824 */ /* 0x000fca00078e020e */
[----:B------:R-:W-:-:S13]  /*106d0*/  ISETP.GT.AND P6, PT, R9, R0, PT ;  /* 0x000000000900720c */ /* 0x000fda0003fc4270 */
[----:B------:R-:W-:Y:S05]  /*106e0*/  @P6 BRA `(.L_x_2540) ;  /* 0x00000000009c6947 */ /* 0x000fea0003800000 */
.L_x_2545:
        /* <DEDUP_REMOVED lines=14> */
.L_x_2543:
[----:B------:R-:W-:Y:S05]  /*107d0*/  BSYNC B0 ;  /* 0x0000000000007941 */ /* 0x000fea0003800000 */
.L_x_2542:
[----:B------:R-:W-:-:S03]  /*107e0*/  UMOV UR4, 0xffffffff ;  /* 0xffffffff00047882 */ /* 0x000fc60000000000 */
[----:B------:R-:W-:Y:S05]  /*107f0*/  BRA.DIV UR4, `(.L_x_2544) ;  /* 0x0000003e04f47947 */ /* 0x000fea000b800000 */
[----:B-----5:R-:W2:Y:S02]  /*10800*/  SHFL.UP PT, R14, R5, 0x1, RZ ;  /* 0x04200000050e7989 */ /* 0x020ea400000e00ff */
[----:B--2---:R-:W-:-:S05]  /*10810*/  SEL R14, R14, RZ, P1 ;  /* 0x000000ff0e0e7207 */ /* 0x004fca0000800000 */
        /* <DEDUP_REMOVED lines=12> */
[----:B0-----:R-:W-:-:S05]  /*108e0*/  IMAD.IADD R6, R4, 0x1, R7 ;  /* 0x0000000104067824 */ /* 0x001fca00078e0207 */
[----:B------:R0:W1:Y:S02]  /*108f0*/  SHFL.IDX PT, R14, R6, 0x1f, 0x1f ;  /* 0x03e01f00060e7f89 */ /* 0x00006400000e0000 */
.L_x_2663:
[----:B------:R-:W-:Y:S02]  /*10900*/  ULDC UR4, c[0x0][0xc38] ;  /* 0x00030e0000047ab9 */ /* 0x000fe40000000800 */
[----:B------:R-:W-:-:S05]  /*10910*/  MOV R7, UR4 ;  /* 0x0000000400077c02 */ /* 0x000fca0008000f00 */
[----:B-1----:R-:W-:-:S04]  /*10920*/  IMAD R14, R14, R7, RZ ;  /* 0x000000070e0e7224 */ /* 0x002fc800078e02ff */
[----:B------:R-:W-:-:S05]  /*10930*/  IMAD.IADD R9, R14, 0x1, R9 ;  /* 0x000000010e097824 */ /* 0x000fca00078e0209 */
[----:B------:R-:W-:-:S13]  /*10940*/  ISETP.GT.AND P6, PT, R9, R0, PT ;  /* 0x000000000900720c */ /* 0x000fda0003fc4270 */
[----:B------:R-:W-:Y:S05]  /*10950*/  @!P6 BRA `(.L_x_2545) ;  /* 0xfffffffc0064e947 */ /* 0x000fea000383ffff */
.L_x_2540:
        /* <DEDUP_REMOVED lines=8> */
.L_x_2667:
[----:B------:R-:W-:Y:S01]  /*109e0*/  ISETP.NE.AND P0, PT, R2, RZ, PT ;  /* 0x000000ff0200720c */ /* 0x000fe20003f05270 */
[----:B------:R-:W-:-:S12]  /*109f0*/  IMAD.MOV.U32 R14, RZ, RZ, RZ ;  /* 0x000000ffff0e7224 */ /* 0x000fd800078e00ff */
[----:B------:R-:W-:Y:S05]  /*10a00*/  @!P0 BRA `(.L_x_2547) ;  /* 0x0000000000108947 */ /* 0x000fea0003800000 */
[----:B------:R-:W-:Y:S01]  /*10a10*/  UMOV UR4, 0xffffffff ;  /* 0xffffffff00047882 */ /* 0x000fe20000000000 */
[----:B------:R-:W-:Y:S02]  /*10a20*/  VIADD R12, R4, 0xffffffff ;  /* 0xffffffff040c7836 */ /* 0x000fe40000000000 */
[----:B------:R-:W-:Y:S05]  /*10a30*/  BRA.DIV UR4, `(.L_x_2548) ;  /* 0x0000004204687947 */ /* 0x000fea000b800000 */
[----:B------:R3:W4:Y:S02]  /*10a40*/  SHFL.IDX PT, R14, R6, R12, 0x1f ;  /* 0x00001f0c060e7589 */ /* 0x00072400000e0000 */
.L_x_2547:
[----:B------:R-:W5:Y:S01]  /*10a50*/  LDC.64 R2, c[0x0][0xc90] ;  /* 0x00032400ff027b82 */ /* 0x000f620000000a00 */
[----:B------:R-:W-:-:S04]  /*10a60*/  IMAD.IADD R19, R4, 0x1, R19 ;  /* 0x0000000104137824 */ /* 0x000fc800078e0213 */
[----:B-----5:R-:W-:-:S05]  /*10a70*/  IMAD.WIDE R2, R19, 0x4, R2 ;  /* 0x0000000413027825 */ /* 0x020fca00078e0202 */
[----:B0--3--:R0:W1:Y:S01]  /*10a80*/  LDG.E R6, desc[UR36][R2.64] ;  /* 0x0000002402067981 */ /* 0x009062000c1e1900 */
[----:B----4-:R-:W-:Y:S02]  /*10a90*/  IMAD R16, R14, R7, R16 ;  /* 0x000000070e107224 */ /* 0x010fe400078e0210 */
[----:B0-----:R-:W-:Y:S02]  /*10aa0*/  IMAD.MOV.U32 R2, RZ, RZ, RZ ;  /* 0x000000ffff027224 */ /* 0x001fe400078e00ff */
[----:B-12---:R-:W-:-:S05]  /*10ab0*/  IMAD R4, R5, R6, RZ ;  /* 0x0000000605047224 */ /* 0x006fca00078e02ff */
        /* <DEDUP_REMOVED lines=31> */
[----:B------:R-:W0:Y:S02]  /*10cb0*/  I2F.RP R8, R7 ;  /* 0x0000000700087306 */ /* 0x000e240000209400 */
[----:B------:R-:W-:-:S06]  /*10cc0*/  IADD3 R4, RZ, -R4, RZ ;  /* 0x80000004ff047210 */ /* 0x000fcc0007ffe0ff */
        /* <DEDUP_REMOVED lines=26> */
.L_x_2541:
[----:B------:R-:W-:Y:S01]  /*10e70*/  UMOV UR4, URZ ;  /* 0x0000003f00047c82 */ /* 0x000fe20008000000 */
[----:B------:R-:W-:Y:S01]  /*10e80*/  UMOV UR5, URZ ;  /* 0x0000003f00057c82 */ /* 0x000fe20008000000 */
[----:B------:R-:W-:Y:S01]  /*10e90*/  ULDC UR6, c[0x0][0xc3c] ;  /* 0x00030f0000067ab9 */ /* 0x000fe20000000800 */
[----:B------:R-:W-:Y:S01]  /*10ea0*/  IMAD.MOV.U32 R16, RZ, RZ, R0 ;  /* 0x000000ffff107224 */ /* 0x000fe200078e0000 */
[----:B------:R-:W-:Y:S01]  /*10eb0*/  MOV R18, UR5 ;  /* 0x0000000500127c02 */ /* 0x000fe20008000f00 */
[----:B------:R-:W-:Y:S02]  /*10ec0*/  IMAD.U32 R17, RZ, RZ, UR4 ;  /* 0x00000004ff117e24 */ /* 0x000fe4000f8e00ff */
[----:B------:R-:W-:-:S07]  /*10ed0*/  IMAD.U32 R19, RZ, RZ, UR6 ;  /* 0x00000006ff137e24 */ /* 0x000fce000f8e00ff */
.L_x_2549:
[----:B------:R-:W1:Y:S01]  /*10ee0*/  S2R R0, SR_TID.X ;  /* 0x0000000000007919 */ /* 0x000e620000002100 */
        /* <DEDUP_REMOVED lines=9> */
.L_x_2538:
[----:B------:R-:W-:Y:S02]  /*10f80*/  ULDC UR4, c[0x0][0xc3c] ;  /* 0x00030f0000047ab9 */ /* 0x000fe40000000800 */
[----:B-1----:R-:W-:-:S13]  /*10f90*/  ISETP.GE.AND P0, PT, R19, UR4, PT ;  /* 0x0000000413007c0c */ /* 0x002fda000bf06270 */
[----:B------:R-:W-:Y:S05]  /*10fa0*/  @!P0 BRA `(.L_x_2550) ;  /* 0xffffffb400d88947 */ /* 0x000fea000383ffff */
[----:B------:R-:W-:Y:S05]  /*10fb0*/  BSYNC B8 ;  /* 0x0000000000087941 */ /* 0x000fea0003800000 */
.L_x_2487:
[----:B-1----:R-:W3:Y:S01]  /*10fc0*/  LDL.LU R0, [R1+0x20] ;  /* 0x0000200001007983 */ /* 0x002ee20000300800 */
[----:B------:R-:W-:Y:S01]  /*10fd0*/  BSSY B0, `(.L_x_2551) ;  /* 0x000000b000007945 */ /* 0x000fe20003800000 */
[----:B------:R-:W1:Y:S01]  /*10fe0*/  S2R R5, SR_CgaCtaId ;  /* 0x0000000000057919 */ /* 0x000e620000008800 */
[----:B---3--:R-:W-:-:S05]  /*10ff0*/  VIADD R0, R0, 0x1 ;  /* 0x0000000100007836 */ /* 0x008fca0000000000 */
        /* <DEDUP_REMOVED lines=8> */
.L_x_2670:
[----:B------:R-:W-:Y:S05]  /*11080*/  BSYNC B0 ;  /* 0x0000000000007941 */ /* 0x000fea0003800000 */
.L_x_2551:
[----:B------:R-:W-:-:S03]  /*11090*/  UMOV UR4, 0xffffffff ;  /* 0xffffffff00047882 */ /* 0x000fc60000000000 */
[----:B------:R-:W-:Y:S05]  /*110a0*/  BRA.DIV UR4, `(.L_x_2553) ;  /* 0x0000003e04047947 */ /* 0x000fea000b800000 */
[----:B-1----:R-:W1:Y:S02]  /*110b0*/  S2R R0, SR_TID.X ;  /* 0x0000000000007919 */ /* 0x002e640000002100 */
[----:B-1----:R-:W-:-:S04]  /*110c0*/  SHF.R.U32.HI R0, RZ, 0x5, R0 ;  /* 0x00000005ff007819 */ /* 0x002fc80000011600 */
[----:B------:R-:W-:-:S05]  /*110d0*/  LOP3.LUT R0, R0, 0x3, RZ, 0xc0, !PT ;  /* 0x0000000300007812 */ /* 0x000fca00078ec0ff */
[----:B------:R1:W3:Y:S02]  /*110e0*/  SHFL.IDX PT, R14, R0, RZ, 0x1f ;  /* 0x00001fff000e7589 */ /* 0x0002e400000e0000 */
.L_x_2673:
[----:B---3--:R-:W-:Y:S01]  /*110f0*/  ISETP.NE.AND P0, PT, R14, RZ, PT ;  /* 0x000000ff0e00720c */ /* 0x008fe20003f05270 */
[----:B------:R-:W-:-:S12]  /*11100*/  BSSY B0, `(.L_x_2554) ;  /* 0x0000026000007945 */ /* 0x000fd80003800000 */
[----:B------:R-:W-:Y:S05]  /*11110*/  @P0 BRA `(.L_x_2555) ;  /* 0x0000000000900947 */ /* 0x000fea0003800000 */
[----:B------:R-:W-:-:S03]  /*11120*/  UMOV UR4, 0xffffffff ;  /* 0xffffffff00047882 */ /* 0x000fc60000000000 */
[----:B------:R-:W-:Y:S05]  /*11130*/  BRA.DIV UR4, `(.L_x_2556) ;  /* 0x0000003e04147947 */ /* 0x000fea000b800000 */
[----:B------:R-:W-:-:S13]  /*11140*/  ELECT P6, URZ, PT ;  /* 0x00000000003f782f */ /* 0x000fda00038c0000 */
.L_x_2676:
[----:B------:R-:W-:Y:S05]  /*11150*/  @!P6 BRA `(.L_x_2555) ;  /* 0x000000000080e947 */ /* 0x000fea0003800000 */
[----:B-1----:R-:W3:Y:S02]  /*11160*/  LDL R0, [R1+0x28] ;  /* 0x0000280001007983 */ /* 0x002ee40000100800 */
[----:B---3--:R-:W-:-:S13]  /*11170*/  R2UR UR4, R0 ;  /* 0x00000000000472ca */ /* 0x008fda00000e0000 */
[----:B------:R-:W-:-:S06]  /*11180*/  ULOP3.LUT UR4, UR4, 0x2, URZ, 0xfc, !UPT ;  /* 0x0000000204047892 */ /* 0x000fcc000f8efc3f */
[----:B------:R-:W-:-:S05]  /*11190*/  IMAD.U32 R0, RZ, RZ, UR4 ;  /* 0x00000004ff007e24 */ /* 0x000fca000f8e00ff */
[----:B------:R-:W-:-:S13]  /*111a0*/  ISETP.NE.AND P0, PT, R0, 0x3, PT ;  /* 0x000000030000780c */ /* 0x000fda0003f05270 */
[----:B------:R-:W-:Y:S05]  /*111b0*/  @!P0 BRA `(.L_x_2557) ;  /* 0x0000000000048947 */ /* 0x000fea0003800000 */
[----:B------:R-:W-:Y:S01]  /*111c0*/  BPT.TRAP 0x1 ;  /* 0x000000040000795c */ /* 0x000fe20000300000 */
.L_x_2557:
[C---:B------:R-:W-:Y:S01]  /*111d0*/  IMAD R5, R27.reuse, 0x8, R4 ;  /* 0x000000081b057824 */ /* 0x040fe200078e0204 */
[----:B------:R-:W-:Y:S01]  /*111e0*/  SHF.L.U32 R0, R28, 0x1f, RZ ;  /* 0x0000001f1c007819 */ /* 0x000fe200000006ff */
[----:B------:R-:W-:-:S03]  /*111f0*/  VIADD R27, R27, 0x1 ;  /* 0x000000011b1b7836 */ /* 0x000fc60000000000 */
[----:B------:R-:W1:Y:S02]  /*11200*/  SYNCS.PHASECHK.TRANS64.TRYWAIT P1, [R5+URZ+0x30840], R0 ;  /* 0x03084000050075a7 */ /* 0x000e64000802017f */
[----:B------:R-:W-:-:S04]  /*11210*/  ISETP.NE.AND P2, PT, R27, 0x2, PT ;  /* 0x000000021b00780c */ /* 0x000fc80003f45270 */
[----:B------:R-:W-:Y:S01]  /*11220*/  SEL R3, RZ, 0x1, P2 ;  /* 0x00000001ff037807 */ /* 0x000fe20001000000 */
[----:B-1----:R-:W-:Y:S08]  /*11230*/  @!P1 BRA `(.L_x_2558) ;  /* 0x0000003800f49947 */ /* 0x002ff00003800000 */
.L_x_2677:
[----:B------:R-:W-:Y:S02]  /*11240*/  SEL R27, R27, RZ, P2 ;  /* 0x000000ff1b1b7207 */ /* 0x000fe40001000000 */
[----:B------:R-:W-:Y:S01]  /*11250*/  LOP3.LUT R2, R28, R3, RZ, 0x3c, !PT ;  /* 0x000000031c027212 */ /* 0x000fe200078e3cff */
[----:B------:R-:W-:Y:S06]  /*11260*/  @!P0 BRA `(.L_x_2559) ;  /* 0x0000000000048947 */ /* 0x000fec0003800000 */
[----:B------:R-:W-:Y:S01]  /*11270*/  BPT.TRAP 0x1 ;  /* 0x000000040000795c */ /* 0x000fe20000300000 */
.L_x_2559:
[----:B------:R-:W-:Y:S01]  /*11280*/  IMAD R27, R27, 0x8, R4 ;  /* 0x000000081b1b7824 */ /* 0x000fe200078e0204 */
[----:B------:R-:W-:-:S04]  /*11290*/  SHF.L.U32 R2, R2, 0x1f, RZ ;  /* 0x0000001f02027819 */ /* 0x000fc800000006ff */
[----:B------:R-:W3:Y:S02]  /*112a0*/  SYNCS.PHASECHK.TRANS64.TRYWAIT P1, [R27+URZ+0x30840], R2 ;  /* 0x030840021b0075a7 */ /* 0x000ee4000802017f */
[----:B---3--:R-:W-:Y:S05]  /*112b0*/  @!P1 BRA `(.L_x_2560) ;  /* 0x0000003800e89947 */ /* 0x008fea0003800000 */
.L_x_2678:
[----:B------:R-:W-:Y:S05]  /*112c0*/  @!P0 BRA `(.L_x_2561) ;  /* 0x0000000000048947 */ /* 0x000fea0003800000 */
[----:B------:R-:W-:Y:S01]  /*112d0*/  BPT.TRAP 0x1 ;  /* 0x000000040000795c */ /* 0x000fe20000300000 */
.L_x_2561:
[----:B------:R-:W4:Y:S02]  /*112e0*/  SYNCS.PHASECHK.TRANS64.TRYWAIT P1, [R5+URZ+0x30860], R0 ;  /* 0x03086000050075a7 */ /* 0x000f24000802017f */
[----:B----4-:R-:W-:Y:S05]  /*112f0*/  @!P1 BRA `(.L_x_2562) ;  /* 0x0000003800ec9947 */ /* 0x010fea0003800000 */
.L_x_2679:
[----:B------:R-:W-:Y:S05]  /*11300*/  @!P0 BRA `(.L_x_2563) ;  /* 0x0000000000048947 */ /* 0x000fea0003800000 */
[----:B------:R-:W-:Y:S01]  /*11310*/  BPT.TRAP 0x1 ;  /* 0x000000040000795c */ /* 0x000fe20000300000 */
.L_x_2563:
[----:B------:R0:W0:Y:S02]  /*11320*/  SYNCS.PHASECHK.TRANS64.TRYWAIT P0, [R27+URZ+0x30860], R2 ;  /* 0x030860021b0075a7 */ /* 0x000024000800017f */
[----:B0-----:R-:W-:Y:S05]  /*11330*/  @!P0 NANOSLEEP.SYNCS 0x989680 ;  /* 0x009896800000895d */ /* 0x001fea0003900000 */
[----:B------:R-:W0:Y:S02]  /*11340*/  @!P0 SYNCS.PHASECHK.TRANS64 P0, [R27+URZ+0x30860], R2 ;  /* 0x030860021b0085a7 */ /* 0x000e24000800007f */
[----:B0-----:R-:W-:Y:S05]  /*11350*/  @!P0 BRA `(.L_x_2563) ;  /* 0xfffffffc00f08947 */ /* 0x001fea000383ffff */
.L_x_2555:
[----:B------:R-:W-:Y:S05]  /*11360*/  BSYNC B0 ;  /* 0x0000000000007941 */ /* 0x000fea0003800000 */
.L_x_2554:
[----:B------:R-:W-:Y:S05]  /*11370*/  EXIT ;  /* 0x000000000000794d */ /* 0x000fea0003800000 */
.L_x_2423:
[----:B0-----:R-:W-:-:S04]  /*11380*/  IMAD.U32 R3, RZ, RZ, UR40 ;  /* 0x00000028ff037e24 */ /* 0x001fc8000f8e00ff */
[----:B------:R0:W1:Y:S03]  /*11390*/  SYNCS.PHASECHK.TRANS64.TRYWAIT P1, [R3+URZ+0x30800], R0 ;  /* 0x03080000030075a7 */ /* 0x000066000802017f */
[----:B-1----:R-:W-:Y:S05]  /*113a0*/  @!P1 NANOSLEEP.SYNCS 0x989680 ;  /* 0x009896800000995d */ /* 0x002fea0003900000 */
[----:B------:R-:W1:Y:S02]  /*113b0*/  @!P1 SYNCS.PHASECHK.TRANS64 P1, [R3+URZ+0x30800], R0 ;  /* 0x03080000030095a7 */ /* 0x000e64000802007f */
[----:B-1----:R-:W-:Y:S05]  /*113c0*/  @!P1 BRA `(.L_x_2423) ;  /* 0xfffffffc00ec9947 */ /* 0x002fea000383ffff */
[----:B------:R-:W-:Y:S05]  /*113d0*/  BRA `(.L_x_2564) ;  /* 0xffffff0400807947 */ /* 0x000fea000383ffff */
.L_x_2427:
[----:B-1----:R1:W2:Y:S02]  /*113e0*/  SYNCS.PHASECHK.TRANS64.TRYWAIT P1, [R0+URZ+0x30830], R3 ;  /* 0x03083003000075a7 */ /* 0x0022a4000802017f */
[----:B--2---:R-:W-:Y:S05]  /*113f0*/  @!P1 NANOSLEEP.SYNCS 0x989680 ;  /* 0x009896800000995d */ /* 0x004fea0003900000 */
[----:B------:R-:W2:Y:S02]  /*11400*/  @!P1 SYNCS.PHASECHK.TRANS64 P1, [R0+URZ+0x30830], R3 ;  /* 0x03083003000095a7 */ /* 0x000ea4000802007f */
[----:B--2---:R-:W-:Y:S05]  /*11410*/  @!P1 BRA `(.L_x_2427) ;  /* 0xfffffffc00f09947 */ /* 0x004fea000383ffff */
[----:B------:R-:W-:Y:S05]  /*11420*/  BRA `(.L_x_2426) ;  /* 0xffffff04009c7947 */ /* 0x000fea000383ffff */
.L_x_2433:
[----:B-1----:R-:W-:-:S04]  /*11430*/  IMAD.U32 R4, RZ, RZ, UR7 ;  /* 0x00000007ff047e24 */ /* 0x002fc8000f8e00ff */
[----:B------:R1:W2:Y:S03]  /*11440*/  SYNCS.PHASECHK.TRANS64.TRYWAIT P1, [R4+URZ+0x30830], R3 ;  /* 0x03083003040075a7 */ /* 0x0002a6000802017f */
[----:B--2---:R-:W-:Y:S05]  /*11450*/  @!P1 NANOSLEEP.SYNCS 0x989680 ;  /* 0x009896800000995d */ /* 0x004fea0003900000 */
[----:B------:R-:W2:Y:S02]  /*11460*/  @!P1 SYNCS.PHASECHK.TRANS64 P1, [R4+URZ+0x30830], R3 ;  /* 0x03083003040095a7 */ /* 0x000ea4000802007f */
[----:B--2---:R-:W-:Y:S05]  /*11470*/  @!P1 BRA `(.L_x_2433) ;  /* 0xfffffffc00ec9947 */ /* 0x004fea000383ffff */
[----:B------:R-:W-:Y:S05]  /*11480*/  BRA `(.L_x_2432) ;  /* 0xffffff2400f07947 */ /* 0x000fea000383ffff */
.L_x_2437:
[----:B01----:R-:W-:-:S04]  /*11490*/  MOV R3, UR10 ;  /* 0x0000000a00037c02 */ /* 0x003fc80008000f00 */
[----:B------:R0:W1:Y:S03]  /*114a0*/  SYNCS.PHASECHK.TRANS64.TRYWAIT P1, [R3+URZ+0x30850], R0 ;  /* 0x03085000030075a7 */ /* 0x000066000802017f */
[----:B-1----:R-:W-:Y:S05]  /*114b0*/  @!P1 NANOSLEEP.SYNCS 0x989680 ;  /* 0x009896800000995d */ /* 0x002fea0003900000 */
[----:B------:R-:W1:Y:S02]  /*114c0*/  @!P1 SYNCS.PHASECHK.TRANS64 P1, [R3+URZ+0x30850], R0 ;  /* 0x03085000030095a7 */ /* 0x000e64000802007f */
[----:B-1----:R-:W-:Y:S05]  /*114d0*/  @!P1 BRA `(.L_x_2437) ;  /* 0xfffffffc00ec9947 */ /* 0x002fea000383ffff */
[----:B------:R-:W-:Y:S05]  /*114e0*/  BRA `(.L_x_2436) ;  /* 0xffffff3000b87947 */ /* 0x000fea000383ffff */
.L_x_2445:
[----:B-1----:R-:W-:-:S04]  /*114f0*/  IMAD.U32 R4, RZ, RZ, UR7 ;  /* 0x00000007ff047e24 */ /* 0x002fc8000f8e00ff */
[----:B------:R1:W2:Y:S03]  /*11500*/  SYNCS.PHASECHK.TRANS64.TRYWAIT P1, [R4+URZ+0x30830], R3 ;  /* 0x03083003040075a7 */ /* 0x0002a6000802017f */
[----:B--2---:R-:W-:Y:S05]  /*11510*/  @!P1 NANOSLEEP.SYNCS 0x989680 ;  /* 0x009896800000995d */ /* 0x004fea0003900000 */
[----:B------:R-:W2:Y:S02]  /*11520*/  @!P1 SYNCS.PHASECHK.TRANS64 P1, [R4+URZ+0x30830], R3 ;  /* 0x03083003040095a7 */ /* 0x000ea4000802007f */
[----:B--2---:R-:W-:Y:S05]  /*11530*/  @!P1 BRA `(.L_x_2445) ;  /* 0xfffffffc00ec9947 */ /* 0x004fea000383ffff */
[----:B------:R-:W-:Y:S05]  /*11540*/  BRA `(.L_x_2444) ;  /* 0xffffff4c005c7947 */ /* 0x000fea000383ffff */
.L_x_2449:
[----:B01----:R-:W-:-:S04]  /*11550*/  IMAD.U32 R3, RZ, RZ, UR14 ;  /* 0x0000000eff037e24 */ /* 0x003fc8000f8e00ff */
[----:B------:R0:W1:Y:S03]  /*11560*/  SYNCS.PHASECHK.TRANS64.TRYWAIT P1, [R3+URZ+0x30850], R0 ;  /* 0x03085000030075a7 */ /* 0x000066000802017f */
[----:B-1----:R-:W-:Y:S05]  /*11570*/  @!P1 NANOSLEEP.SYNCS 0x989680 ;  /* 0x009896800000995d */ /* 0x002fea0003900000 */
[----:B------:R-:W1:Y:S02]  /*11580*/  @!P1 SYNCS.PHASECHK.TRANS64 P1, [R3+URZ+0x30850], R0 ;  /* 0x03085000030095a7 */ /* 0x000e64000802007f */
[----:B-1----:R-:W-:Y:S05]  /*11590*/  @!P1 BRA `(.L_x_2449) ;  /* 0xfffffffc00ec9947 */ /* 0x002fea000383ffff */
[----:B------:R-:W-:Y:S05]  /*115a0*/  BRA `(.L_x_2448) ;  /* 0xffffff5800247947 */ /* 0x000fea000383ffff */
.L_x_2456:
[----:B-1----:R-:W-:-:S04]  /*115b0*/  IMAD.U32 R7, RZ, RZ, UR5 ;  /* 0x00000005ff077e24 */ /* 0x002fc8000f8e00ff */
[----:B------:R1:W2:Y:S03]  /*115c0*/  SYNCS.PHASECHK.TRANS64.TRYWAIT P1, [R7+URZ+0x30850], R0 ;  /* 0x03085000070075a7 */ /* 0x0002a6000802017f */
[----:B--2---:R-:W-:Y:S05]  /*115d0*/  @!P1 NANOSLEEP.SYNCS 0x989680 ;  /* 0x009896800000995d */ /* 0x004fea0003900000 */
[----:B------:R-:W2:Y:S02]  /*115e0*/  @!P1 SYNCS.PHASECHK.TRANS64 P1, [R7+URZ+0x30850], R0 ;  /* 0x03085000070095a7 */ /* 0x000ea4000802007f */
[----:B--2---:R-:W-:Y:S05]  /*115f0*/  @!P1 BRA `(.L_x_2456) ;  /* 0xfffffffc00ec9947 */ /* 0x004fea000383ffff */
[----:B------:R-:W-:Y:S05]  /*11600*/  BRA `(.L_x_2455) ;  /* 0xffffff70003c7947 */ /* 0x000fea000383ffff */
.L_x_2499:
[----:B------:R-:W-:Y:S01]  /*11610*/  SHF.R.U32.HI R8, RZ, 0x5, R21 ;  /* 0x00000005ff087819 */ /* 0x000fe20000011615 */
[----:B------:R-:W-:Y:S01]  /*11620*/  BSSY B0, `(.L_x_2565) ;  /* 0x0000009000007945 */ /* 0x000fe20003800000 */
[----:B------:R-:W-:Y:S02]  /*11630*/  IMAD.MOV.U32 R12, RZ, RZ, RZ ;  /* 0x000000ffff0c7224 */ /* 0x000fe400078e00ff */
[----:B------:R-:W-:Y:S01]  /*11640*/  LOP3.LUT R8, R8, 0x3, RZ, 0xc0, !PT ;  /* 0x0000000308087812 */ /* 0x000fe200078ec0ff */
[----:B------:R-:W-:Y:S02]  /*11650*/  IMAD.MOV.U32 R11, RZ, RZ, 0x1f ;  /* 0x0000001fff0b7424 */ /* 0x000fe400078e00ff */
[----:B------:R-:W-:Y:S02]  /*11660*/  IMAD.MOV.U32 R15, RZ, RZ, -0x1 ;  /* 0xffffffffff0f7424 */ /* 0x000fe400078e00ff */
[----:B------:R-:W-:-:S07]  /*11670*/  IMAD.MOV.U32 R13, RZ, RZ, R8 ;  /* 0x000000ffff0d7224 */ /* 0x000fce00078e0008 */
[----:B-----5:R-:W-:Y:S05]  /*11680*/  WARPSYNC.COLLECTIVE R15, `(.L_x_2566) ;  /* 0x000000000f087348 */ /* 0x020fea0003c00000 */
[----:B------:R0:W1:Y:S02]  /*11690*/  SHFL.IDX P6, R14, R13, R12, R11 ;  /* 0x0000000c0d0e7389 */ /* 0x00006400000c000b */
[----:B01---5:R-:W-:Y:S01]  /*116a0*/  ENDCOLLECTIVE ;  /* 0x000000000000791b */ /* 0x023fe20003800000 */
.L_x_2566:
[----:B------:R-:W-:Y:S05]  /*116b0*/  BSYNC B0 ;  /* 0x0000000000007941 */ /* 0x000fea0003800000 */
.L_x_2565:
[----:B------:R-:W-:Y:S05]  /*116c0*/  BRA `(.L_x_2567) ;  /* 0xffffffbc00907947 */ /* 0x000fea000383ffff */
.L_x_2502:
[----:B0-----:R0:W1:Y:S02]  /*116d0*/  SYNCS.PHASECHK.TRANS64.TRYWAIT P0, [R7+URZ+0x30840], R2 ;  /* 0x03084002070075a7 */ /* 0x001064000800017f */
[----:B-1----:R-:W-:Y:S05]  /*116e0*/  @!P0 NANOSLEEP.SYNCS 0x989680 ;  /* 0x009896800000895d */ /* 0x002fea0003900000 */
[----:B------:R-:W1:Y:S02]  /*116f0*/  @!P0 SYNCS.PHASECHK.TRANS64 P0, [R7+URZ+0x30840], R2 ;  /* 0x03084002070085a7 */ /* 0x000e64000800007f */
[----:B-1----:R-:W-:Y:S05]  /*11700*/  @!P0 BRA `(.L_x_2502) ;  /* 0xfffffffc00f08947 */ /* 0x002fea000383ffff */
[----:B------:R-:W-:Y:S05]  /*11710*/  BRA `(.L_x_2568) ;  /* 0xffffffc000047947 */ /* 0x000fea000383ffff */
.L_x_2503:
        /* <DEDUP_REMOVED lines=8> */
.L_x_2570:
[----:B------:R-:W-:Y:S05]  /*117a0*/  BSYNC B0 ;  /* 0x0000000000007941 */ /* 0x000fea0003800000 */
.L_x_2569:
        /* <DEDUP_REMOVED lines=9> */
.L_x_2571:
[----:B------:R-:W-:Y:S01]  /*11840*/  MOV R13, R0 ;  /* 0x00000000000d7202 */ /* 0x000fe20000000f00 */
[----:B------:R-:W-:Y:S02]  /*11850*/  IMAD.MOV.U32 R12, RZ, RZ, 0x1 ;  /* 0x00000001ff0c7424 */ /* 0x000fe400078e00ff */
[----:B------:R-:W-:-:S07]  /*11860*/  IMAD.MOV.U32 R3, RZ, RZ, R14 ;  /* 0x000000ffff037224 */ /* 0x000fce00078e000e */
[----:B------:R-:W-:Y:S05]  /*11870*/  WARPSYNC.COLLECTIVE R15, `(.L_x_2572) ;  /* 0x000000000f087348 */ /* 0x000fea0003c00000 */
[----:B------:R0:W1:Y:S02]  /*11880*/  SHFL.IDX P6, R14, R13, R12, R11 ;  /* 0x0000000c0d0e7389 */ /* 0x00006400000c000b */
[----:B01----:R-:W-:Y:S01]  /*11890*/  ENDCOLLECTIVE ;  /* 0x000000000000791b */ /* 0x003fe20003800000 */
.L_x_2572:
        /* <DEDUP_REMOVED lines=17> */
.L_x_2573:
[----:B------:R-:W-:Y:S02]  /*119b0*/  @P1 IMAD R8, R5, 0x2, R22 ;  /* 0x0000000205081824 */ /* 0x000fe400078e0216 */
[----:B------:R-:W-:Y:S02]  /*119c0*/  IMAD.MOV.U32 R13, RZ, RZ, R0 ;  /* 0x000000ffff0d7224 */ /* 0x000fe400078e0000 */
[----:B------:R-:W-:Y:S02]  /*119d0*/  IMAD.MOV.U32 R12, RZ, RZ, 0x2 ;  /* 0x00000002ff0c7424 */ /* 0x000fe400078e00ff */
[----:B------:R-:W-:-:S07]  /*119e0*/  IMAD.MOV.U32 R3, RZ, RZ, R14 ;  /* 0x000000ffff037224 */ /* 0x000fce00078e000e */
[----:B------:R-:W-:Y:S05]  /*119f0*/  WARPSYNC.COLLECTIVE R15, `(.L_x_2574) ;  /* 0x000000000f087348 */ /* 0x000fea0003c00000 */
[----:B------:R0:W1:Y:S02]  /*11a00*/  SHFL.IDX P6, R14, R13, R12, R11 ;  /* 0x0000000c0d0e7389 */ /* 0x00006400000c000b */
[----:B01----:R-:W-:Y:S01]  /*11a10*/  ENDCOLLECTIVE ;  /* 0x000000000000791b */ /* 0x003fe20003800000 */
.L_x_2574:
        /* <DEDUP_REMOVED lines=17> */
.L_x_2575:
[----:B------:R-:W-:Y:S02]  /*11b30*/  @P1 IMAD R8, R5, 0x2, R22 ;  /* 0x0000000205081824 */ /* 0x000fe400078e0216 */
[----:B------:R-:W-:Y:S02]  /*11b40*/  IMAD.MOV.U32 R13, RZ, RZ, R0 ;  /* 0x000000ffff0d7224 */ /* 0x000fe400078e0000 */
[----:B------:R-:W-:Y:S02]  /*11b50*/  IMAD.MOV.U32 R12, RZ, RZ, 0x3 ;  /* 0x00000003ff0c7424 */ /* 0x000fe400078e00ff */
[----:B------:R-:W-:-:S07]  /*11b60*/  IMAD.MOV.U32 R3, RZ, RZ, R14 ;  /* 0x000000ffff037224 */ /* 0x000fce00078e000e */
[----:B------:R-:W-:Y:S05]  /*11b70*/  WARPSYNC.COLLECTIVE R15, `(.L_x_2576) ;  /* 0x000000000f087348 */ /* 0x000fea0003c00000 */
[----:B------:R0:W1:Y:S02]  /*11b80*/  SHFL.IDX P6, R14, R13, R12, R11 ;  /* 0x0000000c0d0e7389 */ /* 0x00006400000c000b */
[----:B01----:R-:W-:Y:S01]  /*11b90*/  ENDCOLLECTIVE ;  /* 0x000000000000791b */ /* 0x003fe20003800000 */
.L_x_2576:
        /* <DEDUP_REMOVED lines=17> */
.L_x_2577:
[----:B------:R-:W-:Y:S01]  /*11cb0*/  @P1 LEA R8, R5, R22, 0x1 ;  /* 0x0000001605081211 */ /* 0x000fe200078e08ff */
[----:B------:R-:W-:Y:S02]  /*11cc0*/  IMAD.MOV.U32 R13, RZ, RZ, R0 ;  /* 0x000000ffff0d7224 */ /* 0x000fe400078e0000 */
[----:B------:R-:W-:Y:S02]  /*11cd0*/  IMAD.MOV.U32 R12, RZ, RZ, 0x4 ;  /* 0x00000004ff0c7424 */ /* 0x000fe400078e00ff */
[----:B------:R-:W-:-:S07]  /*11ce0*/  IMAD.MOV.U32 R3, RZ, RZ, R14 ;  /* 0x000000ffff037224 */ /* 0x000fce00078e000e */
[----:B------:R-:W-:Y:S05]  /*11cf0*/  WARPSYNC.COLLECTIVE R15, `(.L_x_2578) ;  /* 0x000000000f087348 */ /* 0x000fea0003c00000 */
[----:B------:R0:W1:Y:S02]  /*11d00*/  SHFL.IDX P6, R14, R13, R12, R11 ;  /* 0x0000000c0d0e7389 */ /* 0x00006400000c000b */
[----:B01----:R-:W-:Y:S01]  /*11d10*/  ENDCOLLECTIVE ;  /* 0x000000000000791b */ /* 0x003fe20003800000 */
.L_x_2578:
        /* <DEDUP_REMOVED lines=17> */
.L_x_2579:
[----:B------:R-:W-:Y:S02]  /*11e30*/  @P1 IMAD R8, R5, 0x2, R22 ;  /* 0x0000000205081824 */ /* 0x000fe400078e0216 */
[----:B------:R-:W-:Y:S02]  /*11e40*/  IMAD.MOV.U32 R13, RZ, RZ, R0 ;  /* 0x000000ffff0d7224 */ /* 0x000fe400078e0000 */
[----:B------:R-:W-:Y:S02]  /*11e50*/  IMAD.MOV.U32 R12, RZ, RZ, 0x5 ;  /* 0x00000005ff0c7424 */ /* 0x000fe400078e00ff */
[----:B------:R-:W-:-:S07]  /*11e60*/  IMAD.MOV.U32 R3, RZ, RZ, R14 ;  /* 0x000000ffff037224 */ /* 0x000fce00078e000e */
[----:B------:R-:W-:Y:S05]  /*11e70*/  WARPSYNC.COLLECTIVE R15, `(.L_x_2580) ;  /* 0x000000000f087348 */ /* 0x000fea0003c00000 */
[----:B------:R0:W1:Y:S02]  /*11e80*/  SHFL.IDX P6, R14, R13, R12, R11 ;  /* 0x0000000c0d0e7389 */ /* 0x00006400000c000b */
[----:B01----:R-:W-:Y:S01]  /*11e90*/  ENDCOLLECTIVE ;  /* 0x000000000000791b */ /* 0x003fe20003800000 */
.L_x_2580:
[----:B------:R-:W-:-:S05]  /*11ea0*/  @P1 LEA R3, P0, R32, R3, 0x1 ;  /* 0x0000000320031211 */ /* 0x000fca00078008ff */
[----:B------:R-:W-:-:S05]  /*11eb0*/  @P1 IMAD.X R2, RZ, RZ, R2, P0 ;  /* 0x000000ffff021224 */ /* 0x000fca00000e0602 */
[----:B------:R-:W-:Y:S01]  /*11ec0*/  @P1 LOP3.LUT R3, R3, R2, RZ, 0x3c, !PT ;  /* 0x0000000203031212 */ /* 0x000fe200078e3cff */
[----:B------:R-:W-:-:S03]  /*11ed0*/  IMAD.MOV.U32 R13, RZ, RZ, R4 ;  /* 0x000000ffff0d7224 */ /* 0x000fc600078e0004 */
[----:B------:R-:W-:-:S04]  /*11ee0*/  @P1 LOP3.LUT R2, R3, R2, RZ, 0x3c, !PT ;  /* 0x0000000203021212 */ /* 0x000fc800078e3cff */
[----:B------:R-:W-:Y:S02]  /*11ef0*/  @P1 LOP3.LUT R3, R3, R2, RZ, 0x3c, !PT ;  /* 0x0000000203031212 */ /* 0x000fe400078e3cff */
[----:B------:R-:W-:-:S07]  /*11f00*/  MOV R0, R14 ;  /* 0x0000000e00007202 */ /* 0x000fce0000000f00 */
[----:B------:R-:W-:Y:S05]  /*11f10*/  WARPSYNC.COLLECTIVE R15, `(.L_x_2581) ;  /* 0x000000000f087348 */ /* 0x000fea0003c00000 */
[----:B------:R0:W1:Y:S02]  /*11f20*/  SHFL.IDX P6, R14, R13, R12, R11 ;  /* 0x0000000c0d0e7389 */ /* 0x00006400000c000b */
[----:B01----:R-:W-:Y:S01]  /*11f30*/  ENDCOLLECTIVE ;  /* 0x000000000000791b */ /* 0x003fe20003800000 */
.L_x_2581:
        /* <DEDUP_REMOVED lines=8> */
.L_x_2508:
[----:B------:R-:W-:Y:S02]  /*11fc0*/  IMAD.MOV.U32 R13, RZ, RZ, R4 ;  /* 0x000000ffff0d7224 */ /* 0x000fe400078e0004 */
[----:B------:R-:W-:Y:S02]  /*11fd0*/  IMAD.MOV.U32 R12, RZ, RZ, RZ ;  /* 0x000000ffff0c7224 */ /* 0x000fe400078e00ff */
[----:B------:R-:W-:Y:S02]  /*11fe0*/  IMAD.MOV.U32 R11, RZ, RZ, 0x181f ;  /* 0x0000181fff0b7424 */ /* 0x000fe400078e00ff */
[----:B------:R-:W-:Y:S02]  /*11ff0*/  IMAD.MOV.U32 R15, RZ, RZ, -0x1 ;  /* 0xffffffffff0f7424 */ /* 0x000fe400078e00ff */
[----:B-----5:R-:W-:Y:S02]  /*12000*/  IMAD R5, R9, R5, RZ ;  /* 0x0000000509057224 */ /* 0x020fe400078e02ff */
[----:B------:R-:W-:-:S07]  /*12010*/  IMAD R17, R17, 0x80, R8 ;  /* 0x0000008011117824 */ /* 0x000fce00078e0208 */
[----:B------:R-:W-:Y:S05]  /*12020*/  WARPSYNC.COLLECTIVE R15, `(.L_x_2583) ;  /* 0x000000000f087348 */ /* 0x000fea0003c00000 */
[----:B------:R0:W1:Y:S02]  /*12030*/  SHFL.IDX P6, R14, R13, R12, R11 ;  /* 0x0000000c0d0e7389 */ /* 0x00006400000c000b */
[----:B01----:R-:W-:Y:S01]  /*12040*/  ENDCOLLECTIVE ;  /* 0x000000000000791b */ /* 0x003fe20003800000 */
.L_x_2583:
[C---:B------:R-:W-:Y:S01]  /*12050*/  VIADD R6, R17.reuse, 0x10 ;  /* 0x0000001011067836 */ /* 0x040fe20000000000 */
[----:B------:R-:W-:Y:S01]  /*12060*/  ISETP.GE.AND P1, PT, R17, R5, PT ;  /* 0x000000051100720c */ /* 0x000fe20003f26270 */
[----:B------:R-:W-:Y:S02]  /*12070*/  IMAD.MOV.U32 R13, RZ, RZ, R0 ;  /* 0x000000ffff0d7224 */ /* 0x000fe400078e0000 */
[----:B------:R-:W-:-:S10]  /*12080*/  IMAD.MOV.U32 R2, RZ, RZ, R14 ;  /* 0x000000ffff027224 */ /* 0x000fd400078e000e */
[----:B------:R-:W-:Y:S05]  /*12090*/  WARPSYNC.COLLECTIVE R15, `(.L_x_2584) ;  /* 0x000000000f087348 */ /* 0x000fea0003c00000 */
[----:B------:R0:W1:Y:S02]  /*120a0*/  SHFL.IDX P6, R14, R13, R12, R11 ;  /* 0x0000000c0d0e7389 */ /* 0x00006400000c000b */
[----:B01----:R-:W-:Y:S01]  /*120b0*/  ENDCOLLECTIVE ;  /* 0x000000000000791b */ /* 0x003fe20003800000 */
.L_x_2584:
        /* <DEDUP_REMOVED lines=8> */
.L_x_2585:
[----:B------:R-:W-:Y:S01]  /*12140*/  @!PT LDS RZ, [RZ] ;  /* 0x00000000fffff984 */ /* 0x000fe20000000800 */
[----:B------:R-:W-:Y:S01]  /*12150*/  @!PT LDS RZ, [RZ] ;  /* 0x00000000fffff984 */ /* 0x000fe20000000800 */
[----:B------:R-:W-:Y:S01]  /*12160*/  @!PT LDS RZ, [RZ] ;  /* 0x00000000fffff984 */ /* 0x000fe20000000800 */
[----:B------:R-:W-:Y:S04]  /*12170*/  @!P1 LDGSTS.E.BYPASS.LTC128B.128 [R37+0x12400], desc[UR36][R2.64], !P3 ;  /* 0x1240000002259fae */ /* 0x000fe8000d901d64 */
[----:B------:R-:W-:Y:S04]  /*12180*/  @!P1 LDGSTS.E.BYPASS.LTC128B.128 [R37+0x16400], desc[UR36][R2.64+0x80], !P2 ;  /* 0x1640008002259fae */ /* 0x000fe8000d101d64 */
[----:B------:R0:W-:Y:S01]  /*12190*/  @!P1 LDGSTS.E.BYPASS.LTC128B.128 [R37+0x1a400], desc[UR36][R2.64+0x100], !P0 ;  /* 0x1a40010002259fae */ /* 0x0001e2000c101d64 */
[----:B------:R-:W-:Y:S01]  /*121a0*/  ISETP.GE.AND P1, PT, R6, R5, PT ;  /* 0x000000050600720c */ /* 0x000fe20003f26270 */
[----:B------:R-:W-:Y:S01]  /*121b0*/  IMAD.MOV.U32 R13, RZ, RZ, R0 ;  /* 0x000000ffff0d7224 */ /* 0x000fe200078e0000 */
[----:B------:R-:W-:Y:S01]  /*121c0*/  IADD3 R6, R17, 0x20, RZ ;  /* 0x0000002011067810 */ /* 0x000fe20007ffe0ff */
[----:B0-----:R-:W-:-:S10]  /*121d0*/  IMAD.MOV.U32 R2, RZ, RZ, R14 ;  /* 0x000000ffff027224 */ /* 0x001fd400078e000e */
[----:B------:R-:W-:Y:S05]  /*121e0*/  WARPSYNC.COLLECTIVE R15, `(.L_x_2586) ;  /* 0x000000000f087348 */ /* 0x000fea0003c00000 */
[----:B------:R0:W1:Y:S02]  /*121f0*/  SHFL.IDX P6, R14, R13, R12, R11 ;  /* 0x0000000c0d0e7389 */ /* 0x00006400000c000b */
[----:B01----:R-:W-:Y:S01]  /*12200*/  ENDCOLLECTIVE ;  /* 0x000000000000791b */ /* 0x003fe20003800000 */
.L_x_2586:
        /* <DEDUP_REMOVED lines=8> */
.L_x_2587:
[----:B------:R-:W-:-:S05]  /*12290*/  @!P1 IMAD.MOV.U32 R3, RZ, RZ, R7 ;  /* 0x000000ffff039224 */ /* 0x000fca00078e0007 */
        /* <DEDUP_REMOVED lines=8> */
[----:B------:R-:W-:Y:S02]  /*12320*/  VIADD R6, R17, 0x30 ;  /* 0x0000003011067836 */ /* 0x000fe40000000000 */
[----:B0-----:R-:W-:-:S10]  /*12330*/  IMAD.MOV.U32 R2, RZ, RZ, R14 ;  /* 0x000000ffff027224 */ /* 0x001fd400078e000e */
[----:B------:R-:W-:Y:S05]  /*12340*/  WARPSYNC.COLLECTIVE R15, `(.L_x_2588) ;  /* 0x000000000f087348 */ /* 0x000fea0003c00000 */
[----:B------:R0:W1:Y:S02]  /*12350*/  SHFL.IDX P6, R14, R13, R12, R11 ;  /* 0x0000000c0d0e7389 */ /* 0x00006400000c000b */
[----:B01----:R-:W-:Y:S01]  /*12360*/  ENDCOLLECTIVE ;  /* 0x000000000000791b */ /* 0x003fe20003800000 */
.L_x_2588:
        /* <DEDUP_REMOVED lines=8> */
.L_x_2589:
        /* <DEDUP_REMOVED lines=14> */
.L_x_2590:
        /* <DEDUP_REMOVED lines=8> */
.L_x_2591:
[----:B------:R-:W-:-:S05]  /*12550*/  @!P1 IMAD.MOV.U32 R3, RZ, RZ, R7 ;  /* 0x000000ffff039224 */ /* 0x000fca00078e0007 */
        /* <DEDUP_REMOVED lines=8> */
[----:B------:R-:W-:Y:S02]  /*125e0*/  VIADD R6, R17, 0x50 ;  /* 0x0000005011067836 */ /* 0x000fe40000000000 */
[----:B0-----:R-:W-:-:S10]  /*125f0*/  IMAD.MOV.U32 R2, RZ, RZ, R14 ;  /* 0x000000ffff027224 */ /* 0x001fd400078e000e */
[----:B------:R-:W-:Y:S05]  /*12600*/  WARPSYNC.COLLECTIVE R15, `(.L_x_2592) ;  /* 0x000000000f087348 */ /* 0x000fea0003c00000 */
[----:B------:R0:W1:Y:S02]  /*12610*/  SHFL.IDX P6, R14, R13, R12, R11 ;  /* 0x0000000c0d0e7389 */ /* 0x00006400000c000b */
[----:B01----:R-:W-:Y:S01]  /*12620*/  ENDCOLLECTIVE ;  /* 0x000000000000791b */ /* 0x003fe20003800000 */
.L_x_2592:
        /* <DEDUP_REMOVED lines=8> */
.L_x_2593:
        /* <DEDUP_REMOVED lines=14> */
.L_x_2594:
        /* <DEDUP_REMOVED lines=8> */
.L_x_2595:
        /* <DEDUP_REMOVED lines=13> */
.L_x_2596:
        /* <DEDUP_REMOVED lines=8> */
.L_x_2597:
        /* <DEDUP_REMOVED lines=12> */
.L_x_2598:
[----:B------:R-:W-:Y:S05]  /*12a20*/  BRA `(.L_x_2599) ;  /* 0xffffffbc00b87947 */ /* 0x000fea000383ffff */
.L_x_2513:
[----:B0-----:R0:W1:Y:S02]  /*12a30*/  SYNCS.PHASECHK.TRANS64.TRYWAIT P0, [R22+URZ+0x30820], R3 ;  /* 0x03082003160075a7 */ /* 0x001064000800017f */
[----:B-1----:R-:W-:Y:S05]  /*12a40*/  @!P0 NANOSLEEP.SYNCS 0x989680 ;  /* 0x009896800000895d */ /* 0x002fea0003900000 */
[----:B------:R-:W1:Y:S02]  /*12a50*/  @!P0 SYNCS.PHASECHK.TRANS64 P0, [R22+URZ+0x30820], R3 ;  /* 0x03082003160085a7 */ /* 0x000e64000800007f */
[----:B-1----:R-:W-:Y:S05]  /*12a60*/  @!P0 BRA `(.L_x_2513) ;  /* 0xfffffffc00f08947 */ /* 0x002fea000383ffff */
[----:B------:R-:W-:Y:S05]  /*12a70*/  BRA `(.L_x_2600) ;  /* 0xffffffc000287947 */ /* 0x000fea000383ffff */
.L_x_2518:
[----:B0-----:R0:W1:Y:S02]  /*12a80*/  SYNCS.PHASECHK.TRANS64.TRYWAIT P0, [R7+URZ+0x30840], R2 ;  /* 0x03084002070075a7 */ /* 0x001064000800017f */
[----:B-1----:R-:W-:Y:S05]  /*12a90*/  @!P0 NANOSLEEP.SYNCS 0x989680 ;  /* 0x009896800000895d */ /* 0x002fea0003900000 */
[----:B------:R-:W1:Y:S02]  /*12aa0*/  @!P0 SYNCS.PHASECHK.TRANS64 P0, [R7+URZ+0x30840], R2 ;  /* 0x03084002070085a7 */ /* 0x000e64000800007f */
[----:B-1----:R-:W-:Y:S05]  /*12ab0*/  @!P0 BRA `(.L_x_2518) ;  /* 0xfffffffc00f08947 */ /* 0x002fea000383ffff */
[----:B------:R-:W-:Y:S05]  /*12ac0*/  BRA `(.L_x_2601) ;  /* 0xffffffc400087947 */ /* 0x000fea000383ffff */
.L_x_2519:
        /* <DEDUP_REMOVED lines=8> */
.L_x_2603:
[----:B------:R-:W-:Y:S05]  /*12b50*/  BSYNC B1 ;  /* 0x0000000000017941 */ /* 0x000fea0003800000 */
.L_x_2602:
[----:B------:R-:W-:Y:S01]  /*12b60*/  IMAD.MOV.U32 R13, RZ, RZ, R8 ;  /* 0x000000ffff0d7224 */ /* 0x000fe200078e0008 */
[----:B------:R-:W-:Y:S01]  /*12b70*/  MOV R12, RZ ;  /* 0x000000ff000c7202 */ /* 0x000fe20000000f00 */
[----:B------:R-:W-:Y:S01]  /*12b80*/  IMAD.MOV.U32 R11, RZ, RZ, 0x181f ;  /* 0x0000181fff0b7424 */ /* 0x000fe200078e00ff */
[----:B------:R-:W-:Y:S01]  /*12b90*/  LOP3.LUT R23, R23, 0xfffffdff, RZ, 0xc0, !PT ;  /* 0xfffffdff17177812 */ /* 0x000fe200078ec0ff */
[----:B------:R-:W-:Y:S02]  /*12ba0*/  IMAD.MOV.U32 R15, RZ, RZ, -0x1 ;  /* 0xffffffffff0f7424 */ /* 0x000fe400078e00ff */
[----:B------:R-:W-:Y:S01]  /*12bb0*/  IMAD.MOV.U32 R3, RZ, RZ, R14 ;  /* 0x000000ffff037224 */ /* 0x000fe200078e000e */
[----:B------:R-:W-:Y:S01]  /*12bc0*/  @P1 LOP3.LUT R23, R23, 0x200, RZ, 0xfc, !PT ;  /* 0x0000020017171812 */ /* 0x000fe200078efcff */
[----:B------:R-:W-:-:S07]  /*12bd0*/  IMAD.SHL.U32 R4, R32, 0x2, RZ ;  /* 0x0000000220047824 */ /* 0x000fce00078e00ff */
[----:B------:R-:W-:Y:S05]  /*12be0*/  WARPSYNC.COLLECTIVE R15, `(.L_x_2604) ;  /* 0x000000000f087348 */ /* 0x000fea0003c00000 */
[----:B------:R0:W1:Y:S02]  /*12bf0*/  SHFL.IDX P6, R14, R13, R12, R11 ;  /* 0x0000000c0d0e7389 */ /* 0x00006400000c000b */
[----:B01----:R-:W-:Y:S01]  /*12c00*/  ENDCOLLECTIVE ;  /* 0x000000000000791b */ /* 0x003fe20003800000 */
.L_x_2604:
[----:B------:R-:W-:Y:S01]  /*12c10*/  IMAD R5, R5, 0x2, R22 ;  /* 0x0000000205057824 */ /* 0x000fe200078e0216 */
[----:B------:R-:W-:Y:S01]  /*12c20*/  LOP3.LUT P1, RZ, R23, 0x4, RZ, 0xc0, !PT ;  /* 0x0000000417ff7812 */ /* 0x000fe2000782c0ff */
[----:B------:R-:W-:Y:S02]  /*12c30*/  IMAD.MOV.U32 R13, RZ, RZ, R6 ;  /* 0x000000ffff0d7224 */ /* 0x000fe400078e0006 */
[----:B------:R-:W-:Y:S02]  /*12c40*/  IMAD.MOV.U32 R12, RZ, RZ, 0x1 ;  /* 0x00000001ff0c7424 */ /* 0x000fe400078e00ff */
[----:B------:R-:W-:-:S08]  /*12c50*/  IMAD.MOV.U32 R2, RZ, RZ, R14 ;  /* 0x000000ffff027224 */ /* 0x000fd000078e000e */
[----:B------:R-:W-:Y:S05]  /*12c60*/  WARPSYNC.COLLECTIVE R15, `(.L_x_2605) ;  /* 0x000000000f087348 */ /* 0x000fea0003c00000 */
[----:B------:R0:W1:Y:S02]  /*12c70*/  SHFL.IDX P6, R14, R13, R12, R11 ;  /* 0x0000000c0d0e7389 */ /* 0x00006400000c000b */
[----:B01----:R-:W-:Y:S01]  /*12c80*/  ENDCOLLECTIVE ;  /* 0x000000000000791b */ /* 0x003fe20003800000 */
.L_x_2605:
[----:B------:R-:W-:-:S05]  /*12c90*/  IADD3 R2, P0, R2, R4, RZ ;  /* 0x0000000402027210 */ /* 0x000fca0007f1e0ff */
[----:B------:R-:W-:-:S05]  /*12ca0*/  IMAD.X R3, RZ, RZ, R3, P0 ;  /* 0x000000ffff037224 */ /* 0x000fca00000e0603 */
[----:B------:R-:W-:Y:S01]  /*12cb0*/  @!PT LDS RZ, [RZ] ;  /* 0x00000000fffff984 */ /* 0x000fe20000000800 */
[----:B------:R-:W-:Y:S01]  /*12cc0*/  @!PT LDS RZ, [RZ] ;  /* 0x00000000fffff984 */ /* 0x000fe20000000800 */
[----:B------:R-:W-:Y:S01]  /*12cd0*/  @!PT LDS RZ, [RZ] ;  /* 0x00000000fffff984 */ /* 0x000fe20000000800 */
[----:B------:R-:W-:Y:S01]  /*12ce0*/  LDGSTS.E.BYPASS.LTC128B.128 [R5+0x1e400], desc[UR36][R2.64], !P1 ;  /* 0x1e40000002057fae */ /* 0x000fe2000c901d64 */
[----:B------:R-:W-:-:S03]  /*12cf0*/  MOV R13, R8 ;  /* 0x00000008000d7202 */ /* 0x000fc60000000f00 */
[----:B------:R-:W-:Y:S04]  /*12d00*/  LDGSTS.E.BYPASS.LTC128B.128 [R5+0x21400], desc[UR36][R2.64+0x80], !P5 ;  /* 0x2140008002057fae */ /* 0x000fe8000e901d64 */
[----:B------:R0:W-:Y:S02]  /*12d10*/  LDGSTS.E.BYPASS.LTC128B.128 [R5+0x24400], desc[UR36][R2.64+0x100], !P4 ;  /* 0x2440010002057fae */ /* 0x0001e4000e101d64 */
[----:B0-----:R-:W-:-:S07]  /*12d20*/  IMAD.MOV.U32 R3, RZ, RZ, R14 ;  /* 0x000000ffff037224 */ /* 0x001fce00078e000e */
[----:B------:R-:W-:Y:S05]  /*12d30*/  WARPSYNC.COLLECTIVE R15, `(.L_x_2606) ;  /* 0x000000000f087348 */ /* 0x000fea0003c00000 */
[----:B------:R0:W1:Y:S02]  /*12d40*/  SHFL.IDX P6, R14, R13, R12, R11 ;  /* 0x0000000c0d0e7389 */ /* 0x00006400000c000b */
[----:B01----:R-:W-:Y:S01]  /*12d50*/  ENDCOLLECTIVE ;  /* 0x000000000000791b */ /* 0x003fe20003800000 */
.L_x_2606:
[----:B------:R-:W-:Y:S02]  /*12d60*/  IMAD.MOV.U32 R13, RZ, RZ, R6 ;  /* 0x000000ffff0d7224 */ /* 0x000fe400078e0006 */
[----:B------:R-:W-:Y:S02]  /*12d70*/  IMAD.MOV.U32 R12, RZ, RZ, 0x2 ;  /* 0x00000002ff0c7424 */ /* 0x000fe400078e00ff */
[----:B------:R-:W-:-:S07]  /*12d80*/  IMAD.MOV.U32 R2, RZ, RZ, R14 ;  /* 0x000000ffff027224 */ /* 0x000fce00078e000e */
[----:B------:R-:W-:Y:S05]  /*12d90*/  WARPSYNC.COLLECTIVE R15, `(.L_x_2607) ;  /* 0x000000000f087348 */ /* 0x000fea0003c00000 */
[----:B------:R0:W1:Y:S02]  /*12da0*/  SHFL.IDX P6, R14, R13, R12, R11 ;  /* 0x0000000c0d0e7389 */ /* 0x00006400000c000b */
[----:B01----:R-:W-:Y:S01]  /*12db0*/  ENDCOLLECTIVE ;  /* 0x000000000000791b */ /* 0x003fe20003800000 */
.L_x_2607:
        /* <DEDUP_REMOVED lines=13> */
.L_x_2608:
[----:B------:R-:W-:Y:S01]  /*12e90*/  IMAD.MOV.U32 R13, RZ, RZ, R6 ;  /* 0x000000ffff0d7224 */ /* 0x000fe200078e0006 */
[----:B------:R-:W-:Y:S01]  /*12ea0*/  MOV R12, 0x3 ;  /* 0x00000003000c7802 */ /* 0x000fe20000000f00 */
[----:B------:R-:W-:-:S07]  /*12eb0*/  IMAD.MOV.U32 R2, RZ, RZ, R14 ;  /* 0x000000ffff027224 */ /* 0x000fce00078e000e */
[----:B------:R-:W-:Y:S05]  /*12ec0*/  WARPSYNC.COLLECTIVE R15, `(.L_x_2609) ;  /* 0x000000000f087348 */ /* 0x000fea0003c00000 */
[----:B------:R0:W1:Y:S02]  /*12ed0*/  SHFL.IDX P6, R14, R13, R12, R11 ;  /* 0x0000000c0d0e7389 */ /* 0x00006400000c000b */
[----:B01----:R-:W-:Y:S01]  /*12ee0*/  ENDCOLLECTIVE ;  /* 0x000000000000791b */ /* 0x003fe20003800000 */
.L_x_2609:
        /* <DEDUP_REMOVED lines=13> */
.L_x_2610:
[----:B------:R-:W-:Y:S02]  /*12fc0*/  IMAD.MOV.U32 R13, RZ, RZ, R6 ;  /* 0x000000ffff0d7224 */ /* 0x000fe400078e0006 */
[----:B------:R-:W-:Y:S02]  /*12fd0*/  IMAD.MOV.U32 R12, RZ, RZ, 0x4 ;  /* 0x00000004ff0c7424 */ /* 0x000fe400078e00ff */
[----:B------:R-:W-:-:S07]  /*12fe0*/  IMAD.MOV.U32 R2, RZ, RZ, R14 ;  /* 0x000000ffff027224 */ /* 0x000fce00078e000e */
[----:B------:R-:W-:Y:S05]  /*12ff0*/  WARPSYNC.COLLECTIVE R15, `(.L_x_2611) ;  /* 0x000000000f087348 */ /* 0x000fea0003c00000 */
[----:B------:R0:W1:Y:S02]  /*13000*/  SHFL.IDX P6, R14, R13, R12, R11 ;  /* 0x0000000c0d0e7389 */ /* 0x00006400000c000b */
[----:B01----:R-:W-:Y:S01]  /*13010*/  ENDCOLLECTIVE ;  /* 0x000000000000791b */ /* 0x003fe20003800000 */
.L_x_2611:
        /* <DEDUP_REMOVED lines=13> */
.L_x_2612:
[----:B------:R-:W-:Y:S02]  /*130f0*/  IMAD.MOV.U32 R13, RZ, RZ, R6 ;  /* 0x000000ffff0d7224 */ /* 0x000fe400078e0006 */
[----:B------:R-:W-:Y:S02]  /*13100*/  IMAD.MOV.U32 R12, RZ, RZ, 0x5 ;  /* 0x00000005ff0c7424 */ /* 0x000fe400078e00ff */
[----:B------:R-:W-:-:S07]  /*13110*/  IMAD.MOV.U32 R2, RZ, RZ, R14 ;  /* 0x000000ffff027224 */ /* 0x000fce00078e000e */
[----:B------:R-:W-:Y:S05]  /*13120*/  WARPSYNC.COLLECTIVE R15, `(.L_x_2613) ;  /* 0x000000000f087348 */ /* 0x000fea0003c00000 */
[----:B------:R0:W1:Y:S02]  /*13130*/  SHFL.IDX P6, R14, R13, R12, R11 ;  /* 0x0000000c0d0e7389 */ /* 0x00006400000c000b */
[----:B01----:R-:W-:Y:S01]  /*13140*/  ENDCOLLECTIVE ;  /* 0x000000000000791b */ /* 0x003fe20003800000 */
.L_x_2613:
        /* <DEDUP_REMOVED lines=14> */
.L_x_2614:
[----:B------:R-:W-:Y:S01]  /*13230*/  IMAD.MOV.U32 R2, RZ, RZ, R14 ;  /* 0x000000ffff027224 */ /* 0x000fe200078e000e */
[----:B------:R-:W-:Y:S06]  /*13240*/  BRA `(.L_x_2615) ;  /* 0xffffffc000307947 */ /* 0x000fec000383ffff */
.L_x_2524:
[----:B0-----:R0:W1:Y:S02]  /*13250*/  SYNCS.PHASECHK.TRANS64.TRYWAIT P0, [R6+URZ+0x30860], R2 ;  /* 0x03086002060075a7 */ /* 0x001064000800017f */
[----:B-1----:R-:W-:Y:S05]  /*13260*/  @!P0 NANOSLEEP.SYNCS 0x989680 ;  /* 0x009896800000895d */ /* 0x002fea0003900000 */
[----:B------:R-:W1:Y:S02]  /*13270*/  @!P0 SYNCS.PHASECHK.TRANS64 P0, [R6+URZ+0x30860], R2 ;  /* 0x03086002060085a7 */ /* 0x000e64000800007f */
[----:B-1----:R-:W-:Y:S05]  /*13280*/  @!P0 BRA `(.L_x_2524) ;  /* 0xfffffffc00f08947 */ /* 0x002fea000383ffff */
[----:B------:R-:W-:Y:S05]  /*13290*/  BRA `(.L_x_2616) ;  /* 0xffffffc000987947 */ /* 0x000fea000383ffff */
.L_x_2525:
        /* <DEDUP_REMOVED lines=8> */
.L_x_2618:
[----:B------:R-:W-:Y:S05]  /*13320*/  BSYNC B1 ;  /* 0x0000000000017941 */ /* 0x000fea0003800000 */
.L_x_2617:
[----:B------:R-:W-:Y:S01]  /*13330*/  IMAD.MOV.U32 R13, RZ, RZ, R24 ;  /* 0x000000ffff0d7224 */ /* 0x000fe200078e0018 */
[----:B------:R-:W-:Y:S01]  /*13340*/  MOV R3, R14 ;  /* 0x0000000e00037202 */ /* 0x000fe20000000f00 */
[----:B------:R-:W-:Y:S02]  /*13350*/  IMAD.MOV.U32 R12, RZ, RZ, RZ ;  /* 0x000000ffff0c7224 */ /* 0x000fe400078e00ff */
[----:B------:R-:W-:Y:S02]  /*13360*/  IMAD.MOV.U32 R11, RZ, RZ, 0x181f ;  /* 0x0000181fff0b7424 */ /* 0x000fe400078e00ff */
[----:B------:R-:W-:Y:S02]  /*13370*/  IMAD.MOV.U32 R15, RZ, RZ, -0x1 ;  /* 0xffffffffff0f7424 */ /* 0x000fe400078e00ff */
[----:B------:R-:W-:-:S07]  /*13380*/  IMAD R5, R5, 0x2, R22 ;  /* 0x0000000205057824 */ /* 0x000fce00078e0216 */
[----:B------:R-:W-:Y:S05]  /*13390*/  WARPSYNC.COLLECTIVE R15, `(.L_x_2619) ;  /* 0x000000000f087348 */ /* 0x000fea0003c00000 */
[----:B------:R0:W1:Y:S02]  /*133a0*/  SHFL.IDX P6, R14, R13, R12, R11 ;  /* 0x0000000c0d0e7389 */ /* 0x00006400000c000b */
[----:B01----:R-:W-:Y:S01]  /*133b0*/  ENDCOLLECTIVE ;  /* 0x000000000000791b */ /* 0x003fe20003800000 */
.L_x_2619:
[----:B------:R-:W-:Y:S02]  /*133c0*/  IMAD.MOV.U32 R13, RZ, RZ, R25 ;  /* 0x000000ffff0d7224 */ /* 0x000fe400078e0019 */
[----:B------:R-:W-:Y:S02]  /*133d0*/  IMAD.MOV.U32 R12, RZ, RZ, 0x1 ;  /* 0x00000001ff0c7424 */ /* 0x000fe400078e00ff */
[----:B------:R-:W-:-:S07]  /*133e0*/  IMAD.MOV.U32 R2, RZ, RZ, R14 ;  /* 0x000000ffff027224 */ /* 0x000fce00078e000e */
[----:B------:R-:W-:Y:S05]  /*133f0*/  WARPSYNC.COLLECTIVE R15, `(.L_x_2620) ;  /* 0x000000000f087348 */ /* 0x000fea0003c00000 */
[----:B------:R0:W1:Y:S02]  /*13400*/  SHFL.IDX P6, R14, R13, R12, R11 ;  /* 0x0000000c0d0e7389 */ /* 0x00006400000c000b */
[----:B01----:R-:W-:Y:S01]  /*13410*/  ENDCOLLECTIVE ;  /* 0x000000000000791b */ /* 0x003fe20003800000 */
.L_x_2620:
        /* <DEDUP_REMOVED lines=16> */
.L_x_2621:
[----:B------:R-:W-:Y:S02]  /*13520*/  IMAD.MOV.U32 R13, RZ, RZ, R25 ;  /* 0x000000ffff0d7224 */ /* 0x000fe400078e0019 */
[----:B------:R-:W-:Y:S02]  /*13530*/  IMAD.MOV.U32 R12, RZ, RZ, 0x2 ;  /* 0x00000002ff0c7424 */ /* 0x000fe400078e00ff */
[----:B------:R-:W-:-:S07]  /*13540*/  IMAD.MOV.U32 R2, RZ, RZ, R14 ;  /* 0x000000ffff027224 */ /* 0x000fce00078e000e */
[----:B------:R-:W-:Y:S05]  /*13550*/  WARPSYNC.COLLECTIVE R15, `(.L_x_2622) ;  /* 0x000000000f087348 */ /* 0x000fea0003c00000 */
[----:B------:R0:W1:Y:S02]  /*13560*/  SHFL.IDX P6, R14, R13, R12, R11 ;  /* 0x0000000c0d0e7389 */ /* 0x00006400000c000b */
[----:B01----:R-:W-:Y:S01]  /*13570*/  ENDCOLLECTIVE ;  /* 0x000000000000791b */ /* 0x003fe20003800000 */
.L_x_2622:
        /* <DEDUP_REMOVED lines=16> */
.L_x_2623:
[----:B------:R-:W-:Y:S01]  /*13680*/  MOV R13, R25 ;  /* 0x00000019000d7202 */ /* 0x000fe20000000f00 */
[----:B------:R-:W-:Y:S02]  /*13690*/  IMAD.MOV.U32 R12, RZ, RZ, 0x3 ;  /* 0x00000003ff0c7424 */ /* 0x000fe400078e00ff */
[----:B------:R-:W-:-:S07]  /*136a0*/  IMAD.MOV.U32 R2, RZ, RZ, R14 ;  /* 0x000000ffff027224 */ /* 0x000fce00078e000e */
[----:B------:R-:W-:Y:S05]  /*136b0*/  WARPSYNC.COLLECTIVE R15, `(.L_x_2624) ;  /* 0x000000000f087348 */ /* 0x000fea0003c00000 */
[----:B------:R0:W1:Y:S02]  /*136c0*/  SHFL.IDX P6, R14, R13, R12, R11 ;  /* 0x0000000c0d0e7389 */ /* 0x00006400000c000b */
[----:B01----:R-:W-:Y:S01]  /*136d0*/  ENDCOLLECTIVE ;  /* 0x000000000000791b */ /* 0x003fe20003800000 */
.L_x_2624:
        /* <DEDUP_REMOVED lines=16> */
.L_x_2625:
[----:B------:R-:W-:Y:S02]  /*137e0*/  IMAD.MOV.U32 R13, RZ, RZ, R25 ;  /* 0x000000ffff0d7224 */ /* 0x000fe400078e0019 */
[----:B------:R-:W-:Y:S02]  /*137f0*/  IMAD.MOV.U32 R12, RZ, RZ, 0x4 ;  /* 0x00000004ff0c7424 */ /* 0x000fe400078e00ff */
[----:B------:R-:W-:-:S07]  /*13800*/  IMAD.MOV.U32 R2, RZ, RZ, R14 ;  /* 0x000000ffff027224 */ /* 0x000fce00078e000e */
[----:B------:R-:W-:Y:S05]  /*13810*/  WARPSYNC.COLLECTIVE R15, `(.L_x_2626) ;  /* 0x000000000f087348 */ /* 0x000fea0003c00000 */
[----:B------:R0:W1:Y:S02]  /*13820*/  SHFL.IDX P6, R14, R13, R12, R11 ;  /* 0x0000000c0d0e7389 */ /* 0x00006400000c000b */
[----:B01----:R-:W-:Y:S01]  /*13830*/  ENDCOLLECTIVE ;  /* 0x000000000000791b */ /* 0x003fe20003800000 */
.L_x_2626:
        /* <DEDUP_REMOVED lines=16> */
.L_x_2627:
[----:B------:R-:W-:Y:S02]  /*13940*/  IMAD.MOV.U32 R13, RZ, RZ, R25 ;  /* 0x000000ffff0d7224 */ /* 0x000fe400078e0019 */
[----:B------:R-:W-:Y:S01]  /*13950*/  IMAD.MOV.U32 R12, RZ, RZ, 0x5 ;  /* 0x00000005ff0c7424 */ /* 0x000fe200078e00ff */
[----:B------:R-:W-:-:S07]  /*13960*/  MOV R2, R14 ;  /* 0x0000000e00027202 */ /* 0x000fce0000000f00 */
[----:B------:R-:W-:Y:S05]  /*13970*/  WARPSYNC.COLLECTIVE R15, `(.L_x_2628) ;  /* 0x000000000f087348 */ /* 0x000fea0003c00000 */
[----:B------:R0:W1:Y:S02]  /*13980*/  SHFL.IDX P6, R14, R13, R12, R11 ;  /* 0x0000000c0d0e7389 */ /* 0x00006400000c000b */
[----:B01----:R-:W-:Y:S01]  /*13990*/  ENDCOLLECTIVE ;  /* 0x000000000000791b */ /* 0x003fe20003800000 */
.L_x_2628:
        /* <DEDUP_REMOVED lines=13> */
.L_x_2629:
[----:B------:R-:W-:Y:S01]  /*13a70*/  @!PT LDS RZ, [RZ] ;  /* 0x00000000fffff984 */ /* 0x000fe20000000800 */
[----:B------:R-:W-:Y:S01]  /*13a80*/  @!PT LDS RZ, [RZ] ;  /* 0x00000000fffff984 */ /* 0x000fe20000000800 */
[----:B------:R-:W-:Y:S01]  /*13a90*/  @!PT LDS RZ, [RZ] ;  /* 0x00000000fffff984 */ /* 0x000fe20000000800 */
[----:B------:R1:W-:Y:S01]  /*13aa0*/  LDGSTS.E.BYPASS.LTC128B.128 [R5+0x5400], desc[UR36][R2.64+0x80], !P0 ;  /* 0x0540008002057fae */ /* 0x0003e2000c101d64 */
[----:B------:R-:W-:-:S13]  /*13ab0*/  ISETP.LT.OR P0, PT, R7, 0x41, P1 ;  /* 0x000000410700780c */ /* 0x000fda0000f01670 */
[----:B------:R1:W-:Y:S01]  /*13ac0*/  LDGSTS.E.BYPASS.LTC128B.128 [R5+0x8400], desc[UR36][R2.64+0x100], !P0 ;  /* 0x0840010002057fae */ /* 0x0003e2000c101d64 */
[----:B------:R-:W-:Y:S05]  /*13ad0*/  BRA `(.L_x_2630) ;  /* 0xffffffbc007c7947 */ /* 0x000fea000383ffff */
.L_x_2533:
[----:B0-----:R0:W1:Y:S02]  /*13ae0*/  SYNCS.PHASECHK.TRANS64.TRYWAIT P0, [R0+URZ+0x30860], R3 ;  /* 0x03086003000075a7 */ /* 0x001064000800017f */
[----:B-1----:R-:W-:Y:S05]  /*13af0*/  @!P0 NANOSLEEP.SYNCS 0x989680 ;  /* 0x009896800000895d */ /* 0x002fea0003900000 */
[----:B------:R-:W1:Y:S02]  /*13b00*/  @!P0 SYNCS.PHASECHK.TRANS64 P0, [R0+URZ+0x30860], R3 ;  /* 0x03086003000085a7 */ /* 0x000e64000800007f */
[----:B-1----:R-:W-:Y:S05]  /*13b10*/  @!P0 BRA `(.L_x_2533) ;  /* 0xfffffffc00f08947 */ /* 0x002fea000383ffff */
[----:B------:R-:W-:Y:S05]  /*13b20*/  BRA `(.L_x_2631) ;  /* 0xffffffc0009c7947 */ /* 0x000fea000383ffff */
.L_x_2534:
[----:B------:R-:W-:Y:S01]  /*13b30*/  BSSY B0, `(.L_x_2632) ;  /* 0x0000008000007945 */ /* 0x000fe20003800000 */
[----:B------:R-:W-:Y:S02]  /*13b40*/  IMAD.MOV.U32 R13, RZ, RZ, R25 ;  /* 0x000000ffff0d7224 */ /* 0x000fe400078e0019 */
[----:B------:R-:W-:Y:S02]  /*13b50*/  IMAD.MOV.U32 R12, RZ, RZ, RZ ;  /* 0x000000ffff0c7224 */ /* 0x000fe400078e00ff */
[----:B------:R-:W-:Y:S02]  /*13b60*/  IMAD.MOV.U32 R11, RZ, RZ, 0x181f ;  /* 0x0000181fff0b7424 */ /* 0x000fe400078e00ff */
[----:B------:R-:W-:-:S07]  /*13b70*/  IMAD.MOV.U32 R15, RZ, RZ, -0x1 ;  /* 0xffffffffff0f7424 */ /* 0x000fce00078e00ff */
[----:B0-2---:R-:W-:Y:S05]  /*13b80*/  WARPSYNC.COLLECTIVE R15, `(.L_x_2633) ;  /* 0x000000000f087348 */ /* 0x005fea0003c00000 */
[----:B--2---:R1:W2:Y:S02]  /*13b90*/  SHFL.IDX P6, R14, R13, R12, R11 ;  /* 0x0000000c0d0e7389 */ /* 0x0042a400000c000b */
[----:B012---:R-:W-:Y:S01]  /*13ba0*/  ENDCOLLECTIVE ;  /* 0x000000000000791b */ /* 0x007fe20003800000 */
.L_x_2633:
[----:B------:R-:W-:Y:S05]  /*13bb0*/  BSYNC B0 ;  /* 0x0000000000007941 */ /* 0x000fea0003800000 */
.L_x_2632:
[----:B------:R-:W-:Y:S01]  /*13bc0*/  IMAD.MOV.U32 R13, RZ, RZ, R24 ;  /* 0x000000ffff0d7224 */ /* 0x000fe200078e0018 */
[----:B------:R-:W-:Y:S01]  /*13bd0*/  MOV R3, R14 ;  /* 0x0000000e00037202 */ /* 0x000fe20000000f00 */
[----:B------:R-:W-:Y:S02]  /*13be0*/  IMAD.MOV.U32 R12, RZ, RZ, RZ ;  /* 0x000000ffff0c7224 */ /* 0x000fe400078e00ff */
[----:B------:R-:W-:Y:S02]  /*13bf0*/  IMAD.MOV.U32 R11, RZ, RZ, 0x181f ;  /* 0x0000181fff0b7424 */ /* 0x000fe400078e00ff */
[----:B------:R-:W-:Y:S02]  /*13c00*/  IMAD.MOV.U32 R15, RZ, RZ, -0x1 ;  /* 0xffffffffff0f7424 */ /* 0x000fe400078e00ff */
[----:B------:R-:W-:Y:S02]  /*13c10*/  IMAD.SHL.U32 R5, R32, 0x2, RZ ;  /* 0x0000000220057824 */ /* 0x000fe400078e00ff */
[----:B------:R-:W-:-:S07]  /*13c20*/  IMAD R4, R7, 0x2, R22 ;  /* 0x0000000207047824 */ /* 0x000fce00078e0216 */
[----:B------:R-:W-:Y:S05]  /*13c30*/  WARPSYNC.COLLECTIVE R15, `(.L_x_2634) ;  /* 0x000000000f087348 */ /* 0x000fea0003c00000 */
[----:B------:R0:W1:Y:S02]  /*13c40*/  SHFL.IDX P6, R14, R13, R12, R11 ;  /* 0x0000000c0d0e7389 */ /* 0x00006400000c000b */
[----:B01----:R-:W-:Y:S01]  /*13c50*/  ENDCOLLECTIVE ;  /* 0x000000000000791b */ /* 0x003fe20003800000 */
.L_x_2634:
        /* <DEDUP_REMOVED lines=13> */
.L_x_2635:
        /* <DEDUP_REMOVED lines=13> */
.L_x_2636:
[----:B------:R-:W-:Y:S02]  /*13e00*/  IMAD.MOV.U32 R13, RZ, RZ, R25 ;  /* 0x000000ffff0d7224 */ /* 0x000fe400078e0019 */
[----:B------:R-:W-:Y:S01]  /*13e10*/  IMAD.MOV.U32 R12, RZ, RZ, 0x2 ;  /* 0x00000002ff0c7424 */ /* 0x000fe200078e00ff */
[----:B------:R-:W-:-:S13]  /*13e20*/  IADD3 R2, P4, R14, R5, RZ ;  /* 0x000000050e027210 */ /* 0x000fda0007f9e0ff */
[----:B------:R-:W-:Y:S05]  /*13e30*/  WARPSYNC.COLLECTIVE R15, `(.L_x_2637) ;  /* 0x000000000f087348 */ /* 0x000fea0003c00000 */
[----:B------:R0:W1:Y:S02]  /*13e40*/  SHFL.IDX P6, R14, R13, R12, R11 ;  /* 0x0000000c0d0e7389 */ /* 0x00006400000c000b */
[----:B01----:R-:W-:Y:S01]  /*13e50*/  ENDCOLLECTIVE ;  /* 0x000000000000791b */ /* 0x003fe20003800000 */
.L_x_2637:
        /* <DEDUP_REMOVED lines=15> */
.L_x_2638:
[----:B------:R-:W-:Y:S02]  /*13f50*/  IMAD.MOV.U32 R13, RZ, RZ, R25 ;  /* 0x000000ffff0d7224 */ /* 0x000fe400078e0019 */
[----:B------:R-:W-:Y:S01]  /*13f60*/  IMAD.MOV.U32 R12, RZ, RZ, 0x3 ;  /* 0x00000003ff0c7424 */ /* 0x000fe200078e00ff */
[----:B------:R-:W-:-:S13]  /*13f70*/  IADD3 R2, P4, R14, R5, RZ ;  /* 0x000000050e027210 */ /* 0x000fda0007f9e0ff */
[----:B------:R-:W-:Y:S05]  /*13f80*/  WARPSYNC.COLLECTIVE R15, `(.L_x_2639) ;  /* 0x000000000f087348 */ /* 0x000fea0003c00000 */
[----:B------:R0:W1:Y:S02]  /*13f90*/  SHFL.IDX P6, R14, R13, R12, R11 ;  /* 0x0000000c0d0e7389 */ /* 0x00006400000c000b */
[----:B01----:R-:W-:Y:S01]  /*13fa0*/  ENDCOLLECTIVE ;  /* 0x000000000000791b */ /* 0x003fe20003800000 */
.L_x_2639:
        /* <DEDUP_REMOVED lines=15> */
.L_x_2640:
[----:B------:R-:W-:Y:S02]  /*140a0*/  IMAD.MOV.U32 R13, RZ, RZ, R25 ;  /* 0x000000ffff0d7224 */ /* 0x000fe400078e0019 */
[----:B------:R-:W-:Y:S01]  /*140b0*/  IMAD.MOV.U32 R12, RZ, RZ, 0x4 ;  /* 0x00000004ff0c7424 */ /* 0x000fe200078e00ff */
[----:B------:R-:W-:-:S13]  /*140c0*/  IADD3 R2, P4, R14, R5, RZ ;  /* 0x000000050e027210 */ /* 0x000fda0007f9e0ff */
[----:B------:R-:W-:Y:S05]  /*140d0*/  WARPSYNC.COLLECTIVE R15, `(.L_x_2641) ;  /* 0x000000000f087348 */ /* 0x000fea0003c00000 */
[----:B------:R0:W1:Y:S02]  /*140e0*/  SHFL.IDX P6, R14, R13, R12, R11 ;  /* 0x0000000c0d0e7389 */ /* 0x00006400000c000b */
[----:B01----:R-:W-:Y:S01]  /*140f0*/  ENDCOLLECTIVE ;  /* 0x000000000000791b */ /* 0x003fe20003800000 */
.L_x_2641:
        /* <DEDUP_REMOVED lines=15> */
.L_x_2642:
[----:B------:R-:W-:Y:S02]  /*141f0*/  IMAD.MOV.U32 R13, RZ, RZ, R25 ;  /* 0x000000ffff0d7224 */ /* 0x000fe400078e0019 */
[----:B------:R-:W-:Y:S01]  /*14200*/  IMAD.MOV.U32 R12, RZ, RZ, 0x5 ;  /* 0x00000005ff0c7424 */ /* 0x000fe200078e00ff */
[----:B------:R-:W-:-:S13]  /*14210*/  IADD3 R2, P4, R14, R5, RZ ;  /* 0x000000050e027210 */ /* 0x000fda0007f9e0ff */
[----:B------:R-:W-:Y:S05]  /*14220*/  WARPSYNC.COLLECTIVE R15, `(.L_x_2643) ;  /* 0x000000000f087348 */ /* 0x000fea0003c00000 */
[----:B------:R0:W1:Y:S02]  /*14230*/  SHFL.IDX P6, R14, R13, R12, R11 ;  /* 0x0000000c0d0e7389 */ /* 0x00006400000c000b */
[----:B01----:R-:W-:Y:S01]  /*14240*/  ENDCOLLECTIVE ;  /* 0x000000000000791b */ /* 0x003fe20003800000 */
.L_x_2643:
        /* <DEDUP_REMOVED lines=14> */
.L_x_2644:
[----:B------:R-:W-:Y:S05]  /*14330*/  BRA `(.L_x_2645) ;  /* 0xffffffbc00a07947 */ /* 0x000fea000383ffff */
.L_x_2539:
        /* <DEDUP_REMOVED lines=8> */
.L_x_2647:
[----:B------:R-:W-:Y:S05]  /*143c0*/  BSYNC B0 ;  /* 0x0000000000007941 */ /* 0x000fea0003800000 */
.L_x_2646:
        /* <DEDUP_REMOVED lines=9> */
.L_x_2648:
        /* <DEDUP_REMOVED lines=18> */
.L_x_2649:
[----:B------:R-:W-:Y:S01]  /*14580*/  IMAD.MOV.U32 R12, RZ, RZ, 0x2 ;  /* 0x00000002ff0c7424 */ /* 0x000fe200078e00ff */
[----:B------:R-:W-:-:S05]  /*14590*/  SEL R6, R14, RZ, P1 ;  /* 0x000000ff0e067207 */ /* 0x000fca0000800000 */
[----:B------:R-:W-:-:S04]  /*145a0*/  IMAD.IADD R6, R5, 0x1, R6 ;  /* 0x0000000105067824 */ /* 0x000fc800078e0206 */
[----:B------:R-:W-:-:S07]  /*145b0*/  IMAD.MOV.U32 R13, RZ, RZ, R6 ;  /* 0x000000ffff0d7224 */ /* 0x000fce00078e0006 */
[----:B------:R-:W-:Y:S05]  /*145c0*/  WARPSYNC.COLLECTIVE R15, `(.L_x_2650) ;  /* 0x000000000f087348 */ /* 0x000fea0003c00000 */
[----:B------:R0:W1:Y:S02]  /*145d0*/  SHFL.UP P6, R14, R13, R12, R11 ;  /* 0x0400000c0d0e7389 */ /* 0x00006400000c000b */
[----:B01----:R-:W-:Y:S01]  /*145e0*/  ENDCOLLECTIVE ;  /* 0x000000000000791b */ /* 0x003fe20003800000 */
.L_x_2650:
[----:B------:R-:W-:Y:S01]  /*145f0*/  IMAD.MOV.U32 R12, RZ, RZ, 0x4 ;  /* 0x00000004ff0c7424 */ /* 0x000fe200078e00ff */
[----:B------:R-:W-:-:S04]  /*14600*/  SEL R7, R14, RZ, P2 ;  /* 0x000000ff0e077207 */ /* 0x000fc80001000000 */
[----:B------:R-:W-:-:S05]  /*14610*/  IADD3 R7, R6, R7, RZ ;  /* 0x0000000706077210 */ /* 0x000fca0007ffe0ff */
[----:B------:R-:W-:-:S07]  /*14620*/  IMAD.MOV.U32 R13, RZ, RZ, R7 ;  /* 0x000000ffff0d7224 */ /* 0x000fce00078e0007 */
[----:B------:R-:W-:Y:S05]  /*14630*/  WARPSYNC.COLLECTIVE R15, `(.L_x_2651) ;  /* 0x000000000f087348 */ /* 0x000fea0003c00000 */
[----:B------:R0:W1:Y:S02]  /*14640*/  SHFL.UP P6, R14, R13, R12, R11 ;  /* 0x0400000c0d0e7389 */ /* 0x00006400000c000b */
[----:B01----:R-:W-:Y:S01]  /*14650*/  ENDCOLLECTIVE ;  /* 0x000000000000791b */ /* 0x003fe20003800000 */
.L_x_2651:
[----:B------:R-:W-:Y:S01]  /*14660*/  IMAD.MOV.U32 R12, RZ, RZ, 0x8 ;  /* 0x00000008ff0c7424 */ /* 0x000fe200078e00ff */
[----:B------:R-:W-:-:S05]  /*14670*/  SEL R2, R14, RZ, P3 ;  /* 0x000000ff0e027207 */ /* 0x000fca0001800000 */
[----:B------:R-:W-:-:S04]  /*14680*/  IMAD.IADD R2, R7, 0x1, R2 ;  /* 0x0000000107027824 */ /* 0x000fc800078e0202 */
[----:B------:R-:W-:-:S07]  /*14690*/  IMAD.MOV.U32 R13, RZ, RZ, R2 ;  /* 0x000000ffff0d7224 */ /* 0x000fce00078e0002 */
[----:B------:R-:W-:Y:S05]  /*146a0*/  WARPSYNC.COLLECTIVE R15, `(.L_x_2652) ;  /* 0x000000000f087348 */ /* 0x000fea0003c00000 */
[----:B------:R0:W1:Y:S02]  /*146b0*/  SHFL.UP P6, R14, R13, R12, R11 ;  /* 0x0400000c0d0e7389 */ /* 0x00006400000c000b */
[----:B01----:R-:W-:Y:S01]  /*146c0*/  ENDCOLLECTIVE ;  /* 0x000000000000791b */ /* 0x003fe20003800000 */
.L_x_2652:
[----:B------:R-:W-:Y:S01]  /*146d0*/  IMAD.MOV.U32 R12, RZ, RZ, 0x10 ;  /* 0x00000010ff0c7424 */ /* 0x000fe200078e00ff */
[----:B------:R-:W-:-:S05]  /*146e0*/  SEL R3, R14, RZ, P4 ;  /* 0x000000ff0e037207 */ /* 0x000fca0002000000 */
[----:B------:R-:W-:-:S04]  /*146f0*/  IMAD.IADD R3, R2, 0x1, R3 ;  /* 0x0000000102037824 */ /* 0x000fc800078e0203 */
[----:B------:R-:W-:-:S07]  /*14700*/  IMAD.MOV.U32 R13, RZ, RZ, R3 ;  /* 0x000000ffff0d7224 */ /* 0x000fce00078e0003 */
[----:B------:R-:W-:Y:S05]  /*14710*/  WARPSYNC.COLLECTIVE R15, `(.L_x_2653) ;  /* 0x000000000f087348 */ /* 0x000fea0003c00000 */
[----:B------:R0:W1:Y:S02]  /*14720*/  SHFL.UP P6, R14, R13, R12, R11 ;  /* 0x0400000c0d0e7389 */ /* 0x00006400000c000b */
[----:B01----:R-:W-:Y:S01]  /*14730*/  ENDCOLLECTIVE ;  /* 0x000000000000791b */ /* 0x003fe20003800000 */
.L_x_2653:
        /* <DEDUP_REMOVED lines=8> */
.L_x_2654:
[----:B------:R-:W-:Y:S05]  /*147c0*/  BRA `(.L_x_2655) ;  /* 0xffffffbc00b07947 */ /* 0x000fea000383ffff */
.L_x_2544:
[----:B------:R-:W-:Y:S01]  /*147d0*/  BSSY B0, `(.L_x_2656) ;  /* 0x0000008000007945 */ /* 0x000fe20003800000 */
[----:B-----5:R-:W-:Y:S02]  /*147e0*/  IMAD.MOV.U32 R13, RZ, RZ, R5 ;  /* 0x000000ffff0d7224 */ /* 0x020fe400078e0005 */
[----:B------:R-:W-:Y:S02]  /*147f0*/  IMAD.MOV.U32 R12, RZ, RZ, 0x1 ;  /* 0x00000001ff0c7424 */ /* 0x000fe400078e00ff */
[----:B------:R-:W-:Y:S02]  /*14800*/  IMAD.MOV.U32 R11, RZ, RZ, RZ ;  /* 0x000000ffff0b7224 */ /* 0x000fe400078e00ff */
[----:B------:R-:W-:-:S07]  /*14810*/  IMAD.MOV.U32 R15, RZ, RZ, -0x1 ;  /* 0xffffffffff0f7424 */ /* 0x000fce00078e00ff */
[----:B01----:R-:W-:Y:S05]  /*14820*/  WARPSYNC.COLLECTIVE R15, `(.L_x_2657) ;  /* 0x000000000f087348 */ /* 0x003fea0003c00000 */
[----:B------:R2:W3:Y:S02]  /*14830*/  SHFL.UP P6, R14, R13, R12, R11 ;  /* 0x0400000c0d0e7389 */ /* 0x0004e400000c000b */
[----:B0123--:R-:W-:Y:S01]  /*14840*/  ENDCOLLECTIVE ;  /* 0x000000000000791b */ /* 0x00ffe20003800000 */
.L_x_2657:
[----:B------:R-:W-:Y:S05]  /*14850*/  BSYNC B0 ;  /* 0x0000000000007941 */ /* 0x000fea0003800000 */
.L_x_2656:
        /* <DEDUP_REMOVED lines=8> */
.L_x_2658:
[----:B------:R-:W-:Y:S01]  /*148e0*/  IMAD.MOV.U32 R12, RZ, RZ, 0x4 ;  /* 0x00000004ff0c7424 */ /* 0x000fe200078e00ff */
[----:B------:R-:W-:-:S05]  /*148f0*/  SEL R2, R14, RZ, P2 ;  /* 0x000000ff0e027207 */ /* 0x000fca0001000000 */
[----:B------:R-:W-:-:S04]  /*14900*/  IMAD.IADD R2, R13, 0x1, R2 ;  /* 0x000000010d027824 */ /* 0x000fc800078e0202 */
[----:B------:R-:W-:-:S07]  /*14910*/  IMAD.MOV.U32 R13, RZ, RZ, R2 ;  /* 0x000000ffff0d7224 */ /* 0x000fce00078e0002 */
[----:B------:R-:W-:Y:S05]  /*14920*/  WARPSYNC.COLLECTIVE R15, `(.L_x_2659) ;  /* 0x000000000f087348 */ /* 0x000fea0003c00000 */
[----:B------:R0:W1:Y:S02]  /*14930*/  SHFL.UP P6, R14, R13, R12, R11 ;  /* 0x0400000c0d0e7389 */ /* 0x00006400000c000b */
[----:B01----:R-:W-:Y:S01]  /*14940*/  ENDCOLLECTIVE ;  /* 0x000000000000791b */ /* 0x003fe20003800000 */
.L_x_2659:
[----:B------:R-:W-:Y:S01]  /*14950*/  IMAD.MOV.U32 R12, RZ, RZ, 0x8 ;  /* 0x00000008ff0c7424 */ /* 0x000fe200078e00ff */
[----:B------:R-:W-:-:S05]  /*14960*/  SEL R3, R14, RZ, P3 ;  /* 0x000000ff0e037207 */ /* 0x000fca0001800000 */
[----:B------:R-:W-:-:S04]  /*14970*/  IMAD.IADD R3, R2, 0x1, R3 ;  /* 0x0000000102037824 */ /* 0x000fc800078e0203 */
[----:B------:R-:W-:-:S07]  /*14980*/  IMAD.MOV.U32 R13, RZ, RZ, R3 ;  /* 0x000000ffff0d7224 */ /* 0x000fce00078e0003 */
[----:B------:R-:W-:Y:S05]  /*14990*/  WARPSYNC.COLLECTIVE R15, `(.L_x_2660) ;  /* 0x000000000f087348 */ /* 0x000fea0003c00000 */
[----:B------:R0:W1:Y:S02]  /*149a0*/  SHFL.UP P6, R14, R13, R12, R11 ;  /* 0x0400000c0d0e7389 */ /* 0x00006400000c000b */
[----:B01----:R-:W-:Y:S01]  /*149b0*/  ENDCOLLECTIVE ;  /* 0x000000000000791b */ /* 0x003fe20003800000 */
.L_x_2660:
[----:B------:R-:W-:Y:S01]  /*149c0*/  IMAD.MOV.U32 R12, RZ, RZ, 0x10 ;  /* 0x00000010ff0c7424 */ /* 0x000fe200078e00ff */
[----:B------:R-:W-:-:S05]  /*149d0*/  SEL R4, R14, RZ, P4 ;  /* 0x000000ff0e047207 */ /* 0x000fca0002000000 */
[----:B------:R-:W-:-:S04]  /*149e0*/  IMAD.IADD R4, R3, 0x1, R4 ;  /* 0x0000000103047824 */ /* 0x000fc800078e0204 */
[----:B------:R-:W-:-:S07]  /*149f0*/  IMAD.MOV.U32 R13, RZ, RZ, R4 ;  /* 0x000000ffff0d7224 */ /* 0x000fce00078e0004 */
[----:B------:R-:W-:Y:S05]  /*14a00*/  WARPSYNC.COLLECTIVE R15, `(.L_x_2661) ;  /* 0x000000000f087348 */ /* 0x000fea0003c00000 */
[----:B------:R0:W1:Y:S02]  /*14a10*/  SHFL.UP P6, R14, R13, R12, R11 ;  /* 0x0400000c0d0e7389 */ /* 0x00006400000c000b */
[----:B01----:R-:W-:Y:S01]  /*14a20*/  ENDCOLLECTIVE ;  /* 0x000000000000791b */ /* 0x003fe20003800000 */
.L_x_2661:
        /* <DEDUP_REMOVED lines=8> */
.L_x_2662:
[----:B------:R-:W-:Y:S05]  /*14ab0*/  BRA `(.L_x_2663) ;  /* 0xffffffbc00907947 */ /* 0x000fea000383ffff */
.L_x_2546:
[----:B------:R-:W-:Y:S01]  /*14ac0*/  BSSY B0, `(.L_x_2664) ;  /* 0x0000006000007945 */ /* 0x000fe20003800000 */
[----:B------:R-:W-:Y:S01]  /*14ad0*/  PLOP3.LUT P6, PT, P6, PT, PT, 0x8, 0x0 ;  /* 0x000000000000781c */ /* 0x000fe200037ce170 */
[----:B------:R-:W-:-:S12]  /*14ae0*/  IMAD.MOV.U32 R15, RZ, RZ, -0x1 ;  /* 0xffffffffff0f7424 */ /* 0x000fd800078e00ff */
[----:B0-----:R-:W-:Y:S05]  /*14af0*/  WARPSYNC.COLLECTIVE R15, `(.L_x_2665) ;  /* 0x000000000f087348 */ /* 0x001fea0003c00000 */
[----:B------:R-:W-:Y:S01]  /*14b00*/  VOTE.ANY R14, PT, P6 ;  /* 0x00000000000e7806 */ /* 0x000fe200030e0100 */
[----:B0-----:R-:W-:Y:S06]  /*14b10*/  ENDCOLLECTIVE ;  /* 0x000000000000791b */ /* 0x001fec0003800000 */
.L_x_2665:
[----:B------:R-:W-:Y:S05]  /*14b20*/  BSYNC B0 ;  /* 0x0000000000007941 */ /* 0x000fea0003800000 */
.L_x_2664:
        /* <DEDUP_REMOVED lines=9> */
.L_x_2666:
[----:B------:R-:W-:Y:S01]  /*14bc0*/  MOV R5, R14 ;  /* 0x0000000e00057202 */ /* 0x000fe20000000f00 */
[----:B------:R-:W-:Y:S06]  /*14bd0*/  BRA `(.L_x_2667) ;  /* 0xffffffbc00807947 */ /* 0x000fec000383ffff */
.L_x_2548:
[----:B------:R-:W-:Y:S01]  /*14be0*/  BSSY B0, `(.L_x_2668) ;  /* 0x0000007000007945 */ /* 0x000fe20003800000 */
[----:B------:R-:W-:Y:S02]  /*14bf0*/  IMAD.MOV.U32 R13, RZ, RZ, R6 ;  /* 0x000000ffff0d7224 */ /* 0x000fe400078e0006 */
[----:B------:R-:W-:Y:S02]  /*14c00*/  IMAD.MOV.U32 R11, RZ, RZ, 0x1f ;  /* 0x0000001fff0b7424 */ /* 0x000fe400078e00ff */
[----:B------:R-:W-:-:S07]  /*14c10*/  IMAD.MOV.U32 R15, RZ, RZ, -0x1 ;  /* 0xffffffffff0f7424 */ /* 0x000fce00078e00ff */
[----:B012---:R-:W-:Y:S05]  /*14c20*/  WARPSYNC.COLLECTIVE R15, `(.L_x_2669) ;  /* 0x000000000f087348 */ /* 0x007fea0003c00000 */
[----:B------:R3:W4:Y:S02]  /*14c30*/  SHFL.IDX P6, R14, R13, R12, R11 ;  /* 0x0000000c0d0e7389 */ /* 0x00072400000c000b */
[----:B01234-:R-:W-:Y:S01]  /*14c40*/  ENDCOLLECTIVE ;  /* 0x000000000000791b */ /* 0x01ffe20003800000 */
.L_x_2669:
[----:B------:R-:W-:Y:S05]  /*14c50*/  BSYNC B0 ;  /* 0x0000000000007941 */ /* 0x000fea0003800000 */
.L_x_2668:
[----:B------:R-:W-:Y:S05]  /*14c60*/  BRA `(.L_x_2547) ;  /* 0xffffffbc00787947 */ /* 0x000fea000383ffff */
.L_x_2552:
[----:B-1----:R1:W3:Y:S02]  /*14c70*/  SYNCS.PHASECHK.TRANS64.TRYWAIT P0, [R4+URZ+0x30820], R0 ;  /* 0x03082000040075a7 */ /* 0x0022e4000800017f */
[----:B---3--:R-:W-:Y:S05]  /*14c80*/  @!P0 NANOSLEEP.SYNCS 0x989680 ;  /* 0x009896800000895d */ /* 0x008fea0003900000 */
[----:B------:R-:W3:Y:S02]  /*14c90*/  @!P0 SYNCS.PHASECHK.TRANS64 P0, [R4+URZ+0x30820], R0 ;  /* 0x03082000040085a7 */ /* 0x000ee4000800007f */
[----:B---3--:R-:W-:Y:S05]  /*14ca0*/  @!P0 BRA `(.L_x_2552) ;  /* 0xfffffffc00f08947 */ /* 0x008fea000383ffff */
[----:B------:R-:W-:Y:S05]  /*14cb0*/  BRA `(.L_x_2670) ;  /* 0xffffffc000f07947 */ /* 0x000fea000383ffff */
.L_x_2553:
[----:B------:R-:W3:Y:S01]  /*14cc0*/  S2R R2, SR_TID.X ;  /* 0x0000000000027919 */ /* 0x000ee20000002100 */
[----:B------:R-:W-:Y:S01]  /*14cd0*/  BSSY B0, `(.L_x_2671) ;  /* 0x000000a000007945 */ /* 0x000fe20003800000 */
[----:B------:R-:W-:Y:S02]  /*14ce0*/  IMAD.MOV.U32 R12, RZ, RZ, RZ ;  /* 0x000000ffff0c7224 */ /* 0x000fe400078e00ff */
[----:B------:R-:W-:Y:S02]  /*14cf0*/  IMAD.MOV.U32 R11, RZ, RZ, 0x1f ;  /* 0x0000001fff0b7424 */ /* 0x000fe400078e00ff */
[----:B------:R-:W-:Y:S01]  /*14d00*/  IMAD.MOV.U32 R15, RZ, RZ, -0x1 ;  /* 0xffffffffff0f7424 */ /* 0x000fe200078e00ff */
[----:B---3--:R-:W-:-:S04]  /*14d10*/  SHF.R.U32.HI R2, RZ, 0x5, R2 ;  /* 0x00000005ff027819 */ /* 0x008fc80000011602 */
[----:B------:R-:W-:-:S05]  /*14d20*/  LOP3.LUT R2, R2, 0x3, RZ, 0xc0, !PT ;  /* 0x0000000302027812 */ /* 0x000fca00078ec0ff */
[----:B------:R-:W-:-:S07]  /*14d30*/  IMAD.MOV.U32 R13, RZ, RZ, R2 ;  /* 0x000000ffff0d7224 */ /* 0x000fce00078e0002 */
[----:B012---:R-:W-:Y:S05]  /*14d40*/  WARPSYNC.COLLECTIVE R15, `(.L_x_2672) ;  /* 0x000000000f087348 */ /* 0x007fea0003c00000 */
[----:B------:R3:W4:Y:S02]  /*14d50*/  SHFL.IDX P6, R14, R13, R12, R11 ;  /* 0x0000000c0d0e7389 */ /* 0x00072400000c000b */
[----:B01234-:R-:W-:Y:S01]  /*14d60*/  ENDCOLLECTIVE ;  /* 0x000000000000791b */ /* 0x01ffe20003800000 */
.L_x_2672:
[----:B------:R-:W-:Y:S05]  /*14d70*/  BSYNC B0 ;  /* 0x0000000000007941 */ /* 0x000fea0003800000 */
.L_x_2671:
[----:B------:R-:W-:Y:S05]  /*14d80*/  BRA `(.L_x_2673) ;  /* 0xffffffc000d87947 */ /* 0x000fea000383ffff */
.L_x_2556:
[----:B------:R-:W-:Y:S01]  /*14d90*/  BSSY B1, `(.L_x_2674) ;  /* 0x0000006000017945 */ /* 0x000fe20003800000 */
[----:B------:R-:W-:-:S07]  /*14da0*/  IMAD.MOV.U32 R15, RZ, RZ, -0x1 ;  /* 0xffffffffff0f7424 */ /* 0x000fce00078e00ff */
[----:B012---:R-:W-:Y:S05]  /*14db0*/  WARPSYNC.COLLECTIVE R15, `(.L_x_2675) ;  /* 0x000000000f0c7348 */ /* 0x007fea0003c00000 */
[----:B------:R-:W-:Y:S02]  /*14dc0*/  ELECT P6, UR62, PT ;  /* 0x00000000003e782f */ /* 0x000fe400038c0000 */
[----:B------:R-:W-:Y:S01]  /*14dd0*/  MOV R14, UR62 ;  /* 0x0000003e000e7c02 */ /* 0x000fe20008000f00 */
[----:B012---:R-:W-:Y:S10]  /*14de0*/  ENDCOLLECTIVE ;  /* 0x000000000000791b */ /* 0x007ff40003800000 */
.L_x_2675:
[----:B------:R-:W-:Y:S05]  /*14df0*/  BSYNC B1 ;  /* 0x0000000000017941 */ /* 0x000fea0003800000 */
.L_x_2674:
[----:B------:R-:W-:Y:S05]  /*14e00*/  BRA `(.L_x_2676) ;  /* 0xffffffc000d07947 */ /* 0x000fea000383ffff */
.L_x_2558:
[----:B-1----:R1:W3:Y:S02]  /*14e10*/  SYNCS.PHASECHK.TRANS64.TRYWAIT P1, [R5+URZ+0x30840], R0 ;  /* 0x03084000050075a7 */ /* 0x0022e4000802017f */
[----:B---3--:R-:W-:Y:S05]  /*14e20*/  @!P1 NANOSLEEP.SYNCS 0x989680 ;  /* 0x009896800000995d */ /* 0x008fea0003900000 */
[----:B------:R-:W3:Y:S02]  /*14e30*/  @!P1 SYNCS.PHASECHK.TRANS64 P1, [R5+URZ+0x30840], R0 ;  /* 0x03084000050095a7 */ /* 0x000ee4000802007f */
[----:B---3--:R-:W-:Y:S05]  /*14e40*/  @!P1 BRA `(.L_x_2558) ;  /* 0xfffffffc00f09947 */ /* 0x008fea000383ffff */
[----:B------:R-:W-:Y:S05]  /*14e50*/  BRA `(.L_x_2677) ;  /* 0xffffffc000f87947 */ /* 0x000fea000383ffff */
.L_x_2560:
[----:B---3--:R3:W4:Y:S02]  /*14e60*/  SYNCS.PHASECHK.TRANS64.TRYWAIT P1, [R27+URZ+0x30840], R2 ;  /* 0x030840021b0075a7 */ /* 0x008724000802017f */
[----:B----4-:R-:W-:Y:S05]  /*14e70*/  @!P1 NANOSLEEP.SYNCS 0x989680 ;  /* 0x009896800000995d */ /* 0x010fea0003900000 */
[----:B------:R-:W4:Y:S02]  /*14e80*/  @!P1 SYNCS.PHASECHK.TRANS64 P1, [R27+URZ+0x30840], R2 ;  /* 0x030840021b0095a7 */ /* 0x000f24000802007f */
[----:B----4-:R-:W-:Y:S05]  /*14e90*/  @!P1 BRA `(.L_x_2560) ;  /* 0xfffffffc00f09947 */ /* 0x010fea000383ffff */
[----:B------:R-:W-:Y:S05]  /*14ea0*/  BRA `(.L_x_2678) ;  /* 0xffffffc400047947 */ /* 0x000fea000383ffff */
.L_x_2562:
[----:B----4-:R4:W0:Y:S02]  /*14eb0*/  SYNCS.PHASECHK.TRANS64.TRYWAIT P1, [R5+URZ+0x30860], R0 ;  /* 0x03086000050075a7 */ /* 0x010824000802017f */
[----:B0-----:R-:W-:Y:S05]  /*14ec0*/  @!P1 NANOSLEEP.SYNCS 0x989680 ;  /* 0x009896800000995d */ /* 0x001fea0003900000 */
[----:B------:R-:W0:Y:S02]  /*14ed0*/  @!P1 SYNCS.PHASECHK.TRANS64 P1, [R5+URZ+0x30860], R0 ;  /* 0x03086000050095a7 */ /* 0x000e24000802007f */
[----:B0-----:R-:W-:Y:S05]  /*14ee0*/  @!P1 BRA `(.L_x_2562) ;  /* 0xfffffffc00f09947 */ /* 0x001fea000383ffff */
[----:B------:R-:W-:Y:S05]  /*14ef0*/  BRA `(.L_x_2679) ;  /* 0xffffffc400007947 */ /* 0x000fea000383ffff */
.L_x_2680:
        /* <DEDUP_REMOVED lines=16> */
.L_x_3239:


//--------------------- .text._ZN7cutlass13device_kernelIN5flash11enable_sm90INS1_16FlashAttnFwdSm90INS1_25CollectiveMainloopFwdSm90ILi2EN4cute5tupleIJNS5_1CILi1EEES8_S8_EEENS6_IJNS7_ILi128EEENS7_ILi96EEENS7_ILi192EEEEEELi192ENS_6half_tEfNS_4arch4Sm90ELb1ELb0ELb0ELb1ELb1ELb1ELb0ELb1ELb1ELb1ELb0ELb0EEENS1_21CollectiveEpilogueFwdINS6_IJSA_SC_SB_EEES9_SE_SG_Li256ELb1ELb1ELb0ELb0EEENS1_36VarlenDynamicPersistentTileSchedulerILi128ELi96ELi256ELi128ELb0ELb1ELb1ELb1ELb1ELb1EEEEEEEEEvNT_6ParamsE --------------------------
	.section	.text._ZN7cutlass13device_kernelIN5flash11enable_sm90INS1_16FlashAttnFwdSm90INS1_25CollectiveMainloopFwdSm90ILi2EN4cute5tupleIJNS5_1CILi1EEES8_S8_EEENS6_IJNS7_ILi128EEENS7_ILi96EEENS7_ILi192EEEEEELi192ENS_6half_tEfNS_4arch4Sm90ELb1ELb0ELb0ELb1ELb1ELb1ELb0ELb1ELb1ELb1ELb0ELb0EEENS1_21CollectiveEpilogueFwdINS6_IJSA_SC_SB_EEES9_SE_SG_Li256ELb1ELb1ELb0ELb0EEENS1_36VarlenDynamicPersistentTileSchedulerILi128ELi96ELi256ELi128ELb0ELb1ELb1ELb1ELb1ELb1EEEEEEEEEvNT_6ParamsE,"ax",@progbits
	.align	128
.text._ZN7cutlass13device_kernelIN5flash11enable_sm90INS1_16FlashAttnFwdSm90INS1_25CollectiveMainloopFwdSm90ILi2EN4cute5tupleIJNS5_1CILi1EEES8_S8_EEENS6_IJNS7_ILi128EEENS7_ILi96EEENS7_ILi192EEEEEELi192ENS_6half_tEfNS_4arch4Sm90ELb1ELb0ELb0ELb1ELb1ELb1ELb0ELb1ELb1ELb1ELb0ELb0EEENS1_21CollectiveEpilogueFwdINS6_IJSA_SC_SB_EEES9_SE_SG_Li256ELb1ELb1ELb0ELb0EEENS1_36VarlenDynamicPersistentTileSchedulerILi128ELi96ELi256ELi128ELb0ELb1ELb1ELb1ELb1ELb1EEEEEEEEEvNT_6ParamsE:
        .type           _ZN7cutlass13device_kernelIN5flash11enable_sm90INS1_16FlashAttnFwdSm90INS1_25CollectiveMainloopFwdSm90ILi2EN4cute5tupleIJNS5_1CILi1EEES8_S8_EEENS6_IJNS7_ILi128EEENS7_ILi96EEENS7_ILi192EEEEEELi192ENS_6half_tEfNS_4arch4Sm90ELb1ELb0ELb0ELb1ELb1ELb1ELb0ELb1ELb1ELb1ELb0ELb0EEENS1_21CollectiveEpilogueFwdINS6_IJSA_SC_SB_EEES9_SE_SG_Li256ELb1ELb1ELb0ELb0EEENS1_36VarlenDynamicPersistentTileSchedulerILi128ELi96ELi256ELi128ELb0ELb1ELb1ELb1ELb1ELb1EEEEEEEEEvNT_6ParamsE,@function
        .size           _ZN7cutlass13device_kernelIN5flash11enable_sm90INS1_16FlashAttnFwdSm90INS1_25CollectiveMainloopFwdSm90ILi2EN4cute5tupleIJNS5_1CILi1EEES8_S8_EEENS6_IJNS7_ILi128EEENS7_ILi96EEENS7_ILi192EEEEEELi192ENS_6half_tEfNS_4arch4Sm90ELb1ELb0ELb0ELb1ELb1ELb1ELb0ELb1ELb1ELb1ELb0ELb0EEENS1_21CollectiveEpilogueFwdINS6_IJSA_SC_SB_EEES9_SE_SG_Li256ELb1ELb1ELb0ELb0EEENS1_36VarlenDynamicPersistentTileSchedulerILi128ELi96ELi256ELi128ELb0ELb1ELb1ELb1ELb1ELb1EEEEEEEEEvNT_6ParamsE,(.L_x_3240 - _ZN7cutlass13device_kernelIN5flash11enable_sm90INS1_16FlashAttnFwdSm90INS1_25CollectiveMainloopFwdSm90ILi2EN4cute5tupleIJNS5_1CILi1EEES8_S8_EEENS6_IJNS7_ILi128EEENS7_ILi96EEENS7_ILi192EEEEEELi192ENS_6half_tEfNS_4arch4Sm90ELb1ELb0ELb0ELb1ELb1ELb1ELb0ELb1ELb1ELb1ELb0ELb0EEENS1_21CollectiveEpilogueFwdINS6_IJSA_SC_SB_EEES9_SE_SG_Li256ELb1ELb1ELb0ELb0EEENS1_36VarlenDynamicPersistentTileSchedulerILi128ELi96ELi256ELi128ELb0ELb1ELb1ELb1ELb1ELb1EEEEEEEEEvNT_6ParamsE)
        .other          _ZN7cutlass13device_kernelIN5flash11enable_sm90INS1_16FlashAttnFwdSm90INS1_25CollectiveMainloopFwdSm90ILi2EN4cute5tupleIJNS5_1CILi1EEES8_S8_EEENS6_IJNS7_ILi128EEENS7_ILi96EEENS7_ILi192EEEEEELi192ENS_6half_tEfNS_4arch4Sm90ELb1ELb0ELb0ELb1ELb1ELb1ELb0ELb1ELb1ELb1ELb0ELb0EEENS1_21CollectiveEpilogueFwdINS6_IJSA_SC_SB_EEES9_SE_SG_Li256ELb1ELb1ELb0ELb0EEENS1_36VarlenDynamicPersistentTileSchedulerILi128ELi96ELi256ELi128ELb0ELb1ELb1ELb1ELb1ELb1EEEEEEEEEvNT_6ParamsE,@"STO_CUDA_ENTRY STV_DEFAULT"
_ZN7cutlass13device_kernelIN5flash11enable_sm90INS1_16FlashAttnFwdSm90INS1_25CollectiveMainloopFwdSm90ILi2EN4cute5tupleIJNS5_1CILi1EEES8_S8_EEENS6_IJNS7_ILi128EEENS7_ILi96EEENS7_ILi192EEEEEELi192ENS_6half_tEfNS_4arch4Sm90ELb1ELb0ELb0ELb1ELb1ELb1ELb0ELb1ELb1ELb1ELb0ELb0EEENS1_21CollectiveEpilogueFwdINS6_IJSA_SC_SB_EEES9_SE_SG_Li256ELb1ELb1ELb0ELb0EEENS1_36VarlenDynamicPersistentTileSchedulerILi128ELi96ELi256ELi128ELb0ELb1ELb1ELb1ELb1ELb1EEEEEEEEEvNT_6ParamsE:
        /* <DEDUP_REMOVED lines=18> */
.L_x_2682:
[----:B------:R-:W-:Y:S05]  /*0120*/  BSYNC B0 ;  /* 0x0000000000007941 */ /* 0x000fea0003800000 */
.L_x_2681:
        /* <DEDUP_REMOVED lines=41> */
.L_x_2683:
        /* <DEDUP_REMOVED lines=22> */
.L_x_2684:
        /* <DEDUP_REMOVED lines=18> */
.L_x_2685:
        /* <DEDUP_REMOVED lines=22> */
.L_x_2686:
        /* <DEDUP_REMOVED lines=22> */
.L_x_2687:
[----:B------:R-:W-:Y:S01]  /*0900*/  PLOP3.LUT P0, PT, PT, PT, UP0, 0x80, 0x0 ;  /* 0x000000000000781c */ /* 0x000fe20003f0f008 */
[----:B------:R-:W-:Y:S01]  /*0910*/  UMOV UR60, 0x1 ;  /* 0x00000001003c7882 */ /* 0x000fe20000000000 */
[----:B------:R-:W-:Y:S01]  /*0920*/  NOP ;  /* 0x0000000000007918 */ /* 0x000fe20000000000 */
[----:B------:R-:W-:Y:S01]  /*0930*/  USEL UR60, UR60, 0x2, !UP0 ;  /* 0x000000023c3c7887 */ /* 0x000fe2000c000000 */
[----:B------:R-:W-:Y:S01]  /*0940*/  BSSY B9, `(.L_x_2688) ;  /* 0x00022f5000097945 */ /* 0x000fe20003800000 */
[----:B012-4-:R-:W-:Y:S08]  /*0950*/  BAR.SYNC.DEFER_BLOCKING 0x0 ;  /* 0x0000000000007b1d */ /* 0x017ff00000010000 */
[----:B------:R-:W-:Y:S05]  /*0960*/  @!P0 BRA `(.L_x_2689) ;  /* 0x000001bc00348947 */ /* 0x000fea0003800000 */
.L_x_2690:
        /* <DEDUP_REMOVED lines=16> */
[----:B------:R-:W-:Y:S01]  /*0a70*/  ULOP3.LUT UR5, UR60, 0x1, URZ, 0xfc, !UPT ;  /* 0x000000013c057892 */ /* 0x000fe2000f8efc3f */
[----:B------:R-:W-:Y:S01]  /*0a80*/  R2UR UR4, R18 ;  /* 0x00000000120472ca */ /* 0x000fe200000e0000 */
[----:B------:R-:W-:Y:S01]  /*0a90*/  IMAD.MOV.U32 R19, RZ, RZ, RZ ;  /* 0x000000ffff137224 */ /* 0x000fe200078e00ff */
[----:B------:R-:W-:Y:S01]  /*0aa0*/  SHF.R.S32.HI R3, RZ, 0x1f, R0 ;  /* 0x0000001fff037819 */ /* 0x000fe20000011400 */
[----:B------:R-:W-:Y:S01]  /*0ab0*/  IMAD.MOV.U32 R200, RZ, RZ, RZ ;  /* 0x000000ffffc87224 */ /* 0x000fe200078e00ff */
[----:B------:R-:W-:Y:S01]  /*0ac0*/  MOV R205, RZ ;  /* 0x000000ff00cd7202 */ /* 0x000fe20000000f00 */
[----:B------:R-:W-:Y:S01]  /*0ad0*/  IMAD.MOV.U32 R197, RZ, RZ, RZ ;  /* 0x000000ffffc57224 */ /* 0x000fe200078e00ff */
[CC--:B------:R-:W-:Y:S02]  /*0ae0*/  LEA.HI R2, R3.reuse, R0.reuse, RZ, 0x7 ;  /* 0x0000000003027211 */ /* 0x0c0fe400078f38ff */
[----:B------:R-:W-:-:S02]  /*0af0*/  LEA.HI R4, R3, R0, RZ, 0x4 ;  /* 0x0000000003047211 */ /* 0x000fc400078f20ff */
[----:B------:R-:W-:Y:S02]  /*0b00*/  LOP3.LUT R5, R2, 0xffffff80, RZ, 0xc0, !PT ;  /* 0xffffff8002057812 */ /* 0x000fe400078ec0ff */
[----:B------:R-:W-:Y:S01]  /*0b10*/  SHF.R.S32.HI R12, RZ, 0x7, R2 ;  /* 0x00000007ff0c7819 */ /* 0x000fe20000011402 */
[----:B------:R-:W-:Y:S02]  /*0b20*/  UIADD3 UR4, UR4, 0x12400, URZ ;  /* 0x0001240004047890 */ /* 0x000fe4000fffe03f */
[----:B------:R-:W-:Y:S01]  /*0b30*/  IMAD.IADD R15, R0, 0x1, -R5 ;  /* 0x00000001000f7824 */ /* 0x000fe200078e0a05 */
[----:B------:R-:W-:Y:S02]  /*0b40*/  SHF.R.S32.HI R5, RZ, 0x4, R4 ;  /* 0x00000004ff057819 */ /* 0x000fe40000011404 */
[----:B------:R-:W-:Y:S02]  /*0b50*/  LEA.HI R2, R2, R12, RZ, 0x1 ;  /* 0x0000000c02027211 */ /* 0x000fe400078f08ff */
[----:B------:R-:W-:Y:S01]  /*0b60*/  SHF.R.S32.HI R7, RZ, 0x1f, R15 ;  /* 0x0000001fff077819 */ /* 0x000fe2000001140f */
[----:B------:R-:W-:Y:S01]  /*0b70*/  STL [R1+0x48], R15 ;  /* 0x0000480f01007387 */ /* 0x000fe20000100800 */
[----:B------:R-:W-:-:S02]  /*0b80*/  LOP3.LUT R2, R2, 0x3fffffe, RZ, 0xc0, !PT ;  /* 0x03fffffe02027812 */ /* 0x000fc400078ec0ff */
[CC--:B------:R-:W-:Y:S01]  /*0b90*/  LEA.HI R8, R7.reuse, R15.reuse, RZ, 0x2 ;  /* 0x0000000f07087211 */ /* 0x0c0fe200078f10ff */
[----:B------:R0:W-:Y:S01]  /*0ba0*/  STL [R1+0x64], R12 ;  /* 0x0000640c01007387 */ /* 0x0001e20000100800 */
[----:B------:R-:W-:Y:S01]  /*0bb0*/  LEA.HI R7, R7, R15, RZ, 0x5 ;  /* 0x0000000f07077211 */ /* 0x000fe200078f28ff */
[----:B------:R-:W-:Y:S01]  /*0bc0*/  IMAD.IADD R2, R12, 0x1, -R2 ;  /* 0x000000010c027824 */ /* 0x000fe200078e0a02 */
[--C-:B------:R-:W-:Y:S02]  /*0bd0*/  SHF.R.S32.HI R9, RZ, 0x2, R8.reuse ;  /* 0x00000002ff097819 */ /* 0x100fe40000011408 */
[----:B------:R-:W-:Y:S02]  /*0be0*/  SHF.R.S32.HI R6, RZ, 0x1f, R8 ;  /* 0x0000001fff067819 */ /* 0x000fe40000011408 */
[----:B------:R-:W-:Y:S02]  /*0bf0*/  SHF.R.S32.HI R7, RZ, 0x5, R7 ;  /* 0x00000005ff077819 */ /* 0x000fe40000011407 */
[----:B------:R-:W-:-:S02]  /*0c00*/  LEA.HI R10, R6, R9, RZ, 0x3 ;  /* 0x00000009060a7211 */ /* 0x000fc400078f18ff */
[----:B------:R-:W-:Y:S02]  /*0c10*/  LEA.HI R6, R4, R5, RZ, 0x1 ;  /* 0x0000000504067211 */ /* 0x000fe400078f08ff */
[----:B------:R-:W-:Y:S02]  /*0c20*/  LOP3.LUT R10, R10, 0xfffffff8, RZ, 0xc0, !PT ;  /* 0xfffffff80a0a7812 */ /* 0x000fe400078ec0ff */
[----:B------:R-:W-:Y:S02]  /*0c30*/  LOP3.LUT R6, R6, 0x1ffffffe, RZ, 0xc0, !PT ;  /* 0x1ffffffe06067812 */ /* 0x000fe400078ec0ff */
[----:B------:R-:W-:Y:S01]  /*0c40*/  LOP3.LUT R222, R8, 0x7ffffffc, RZ, 0xc0, !PT ;  /* 0x7ffffffc08de7812 */ /* 0x000fe200078ec0ff */
[----:B------:R-:W-:Y:S01]  /*0c50*/  IMAD.IADD R10, R9, 0x1, -R10 ;  /* 0x00000001090a7824 */ /* 0x000fe200078e0a0a */
[----:B------:R-:W-:Y:S02]  /*0c60*/  IADD3 R6, R5, -R6, RZ ;  /* 0x8000000605067210 */ /* 0x000fe40007ffe0ff */
[-C--:B------:R-:W-:Y:S01]  /*0c70*/  LEA.HI R5, R3, R0.reuse, RZ, 0x5 ;  /* 0x0000000003057211 */ /* 0x080fe200078f28ff */
[----:B------:R-:W-:Y:S01]  /*0c80*/  IMAD R9, R7, 0x10, R10 ;  /* 0x0000001007097824 */ /* 0x000fe200078e020a */
[----:B------:R-:W-:-:S02]  /*0c90*/  LEA.HI R10, R3, R0, RZ, 0x2 ;  /* 0x00000000030a7211 */ /* 0x000fc400078f10ff */
[----:B------:R-:W-:Y:S01]  /*0ca0*/  LEA.HI R7, R3, R0, RZ, 0x3 ;  /* 0x0000000003077211 */ /* 0x000fe200078f18ff */
[----:B------:R-:W-:Y:S01]  /*0cb0*/  IMAD R14, R2, 0x40, R9 ;  /* 0x00000040020e7824 */ /* 0x000fe200078e0209 */
[----:B------:R-:W-:Y:S02]  /*0cc0*/  LOP3.LUT R11, R10, 0xfffffffc, RZ, 0xc0, !PT ;  /* 0xfffffffc0a0b7812 */ /* 0x000fe400078ec0ff */
[----:B------:R-:W-:Y:S02]  /*0cd0*/  LOP3.LUT R3, R4, 0x3fffff0, RZ, 0xc0, !PT ;  /* 0x03fffff004037812 */ /* 0x000fe400078ec0ff */
[----:B------:R-:W-:Y:S02]  /*0ce0*/  SHF.R.S32.HI R204, RZ, 0x2, R10 ;  /* 0x00000002ffcc7819 */ /* 0x000fe4000001140a */
[----:B------:R-:W-:Y:S01]  /*0cf0*/  SHF.R.S32.HI R4, RZ, 0x5, R5 ;  /* 0x00000005ff047819 */ /* 0x000fe20000011405 */
[----:B------:R-:W-:Y:S01]  /*0d00*/  IMAD.IADD R3, R0, 0x1, -R3 ;  /* 0x0000000100037824 */ /* 0x000fe200078e0a03 */
[----:B------:R-:W-:-:S02]  /*0d10*/  LOP3.LUT R5, R7, 0xfffffff8, RZ, 0xc0, !PT ;  /* 0xfffffff807057812 */ /* 0x000fc400078ec0ff */
[----:B------:R-:W-:Y:S01]  /*0d20*/  SHF.R.S32.HI R13, RZ, 0x1f, R10 ;  /* 0x0000001fff0d7819 */ /* 0x000fe2000001140a */
[----:B------:R-:W-:Y:S01]  /*0d30*/  IMAD.SHL.U32 R215, R4, 0x200, RZ ;  /* 0x0000020004d77824 */ /* 0x000fe200078e00ff */
[C---:B------:R-:W-:Y:S01]  /*0d40*/  IADD3 R20, R0.reuse, -R11, RZ ;  /* 0x8000000b00147210 */ /* 0x040fe20007ffe0ff */
[----:B------:R-:W-:Y:S01]  /*0d50*/  IMAD.IADD R226, R0, 0x1, -R5 ;  /* 0x0000000100e27824 */ /* 0x000fe200078e0a05 */
[----:B------:R-:W-:Y:S02]  /*0d60*/  IADD3 R10, R204, 0x40, RZ ;  /* 0x00000040cc0a7810 */ /* 0x000fe40007ffe0ff */
[----:B------:R-:W-:Y:S01]  /*0d70*/  LEA.HI R13, R13, R204, RZ, 0x3 ;  /* 0x000000cc0d0d7211 */ /* 0x000fe200078f18ff */
[----:B------:R-:W-:Y:S01]  /*0d80*/  IMAD.SHL.U32 R194, R20, 0x4, RZ ;  /* 0x0000000414c27824 */ /* 0x000fe200078e00ff */
[----:B------:R-:W-:Y:S01]  /*0d90*/  SHF.R.S32.HI R0, RZ, 0x1f, R10 ;  /* 0x0000001fff007819 */ /* 0x000fe2000001140a */
[----:B------:R-:W-:Y:S01]  /*0da0*/  IMAD.SHL.U32 R217, R226, 0x8, RZ ;  /* 0x00000008e2d97824 */ /* 0x000fe200078e00ff */
[----:B------:R-:W-:Y:S01]  /*0db0*/  LOP3.LUT R13, R13, 0xfffffff8, RZ, 0xc0, !PT ;  /* 0xfffffff80d0d7812 */ /* 0x000fe200078ec0ff */
[----:B------:R-:W-:Y:S01]  /*0dc0*/  VIADD R207, R194, 0x20 ;  /* 0x00000020c2cf7836 */ /* 0x000fe20000000000 */
[----:B------:R-:W-:Y:S01]  /*0dd0*/  LEA.HI R0, R0, R10, RZ, 0x3 ;  /* 0x0000000a00007211 */ /* 0x000fe200078f18ff */
[----:B------:R-:W-:Y:S01]  /*0de0*/  STL [R1+0x3c], R20 ;  /* 0x00003c1401007387 */ /* 0x000fe20000100800 */
[----:B------:R-:W-:Y:S01]  /*0df0*/  IADD3 R206, R194, 0x40, RZ ;  /* 0x00000040c2ce7810 */ /* 0x000fe20007ffe0ff */
[----:B------:R-:W-:Y:S01]  /*0e00*/  IMAD.IADD R221, R204, 0x1, -R13 ;  /* 0x00000001ccdd7824 */ /* 0x000fe200078e0a0d */
[----:B------:R-:W-:Y:S01]  /*0e10*/  LEA R3, R4, R3, 0x4 ;  /* 0x0000000304037211 */ /* 0x000fe200078e20ff */
[----:B------:R-:W-:Y:S01]  /*0e20*/  IMAD.SHL.U32 R0, R0, 0x40, RZ ;  /* 0x0000004000007824 */ /* 0x000fe200078e00ff */
[----:B------:R-:W-:Y:S01]  /*0e30*/  SHF.L.U32 R211, R10, 0x6, RZ ;  /* 0x000000060ad37819 */ /* 0x000fe200000006ff */
[C---:B------:R-:W-:Y:S01]  /*0e40*/  IMAD.IADD R193, R194.reuse, 0x1, R206 ;  /* 0x00000001c2c17824 */ /* 0x040fe200078e02ce */
[----:B------:R-:W-:Y:S01]  /*0e50*/  SHF.L.U32 R213, R221, 0x6, RZ ;  /* 0x00000006ddd57819 */ /* 0x000fe200000006ff */
[----:B------:R-:W-:Y:S01]  /*0e60*/  IMAD.IADD R196, R194, 0x1, R207 ;  /* 0x00000001c2c47824 */ /* 0x000fe200078e02cf */
[----:B------:R-:W-:Y:S01]  /*0e70*/  LOP3.LUT R216, R0, 0xfffffe00, RZ, 0xc0, !PT ;  /* 0xfffffe0000d87812 */ /* 0x000fe200078ec0ff */
[----:B0-----:R-:W-:Y:S01]  /*0e80*/  IMAD R12, R3, 0x8, R6 ;  /* 0x00000008030c7824 */ /* 0x001fe200078e0206 */
[----:B------:R-:W-:Y:S01]  /*0e90*/  SHF.R.S32.HI R0, RZ, 0x1f, R193 ;  /* 0x0000001fff007819 */ /* 0x000fe200000114c1 */
[----:B------:R-:W-:Y:S01]  /*0ea0*/  VIADD R225, R217, 0x80 ;  /* 0x00000080d9e17836 */ /* 0x000fe20000000000 */
[----:B------:R-:W-:Y:S01]  /*0eb0*/  SHF.R.S32.HI R3, RZ, 0x1f, R196 ;  /* 0x0000001fff037819 */ /* 0x000fe200000114c4 */
[----:B------:R-:W-:Y:S01]  /*0ec0*/  STL [R1+0x68], R14 ;  /* 0x0000680e01007387 */ /* 0x000fe20000100800 */
[----:B------:R-:W-:Y:S01]  /*0ed0*/  LOP3.LUT R213, R213, 0x1c0, RZ, 0xc0, !PT ;  /* 0x000001c0d5d57812 */ /* 0x000fe200078ec0ff */
[----:B------:R-:W-:Y:S01]  /*0ee0*/  VIADD R224, R217, 0x40 ;  /* 0x00000040d9e07836 */ /* 0x000fe20000000000 */
[CC--:B------:R-:W-:Y:S01]  /*0ef0*/  LEA.HI R4, R0.reuse, R193.reuse, RZ, 0x6 ;  /* 0x000000c100047211 */ /* 0x0c0fe200078f30ff */
[----:B------:R-:W-:Y:S01]  /*0f00*/  STL [R1+0x38], RZ ;  /* 0x000038ff01007387 */ /* 0x000fe20000100800 */
[----:B------:R-:W-:Y:S01]  /*0f10*/  LEA.HI R2, R0, R193, RZ, 0x3 ;  /* 0x000000c100027211 */ /* 0x000fe200078f18ff */
[----:B------:R-:W-:Y:S01]  /*0f20*/  VIADD R210, R194, 0x50 ;  /* 0x00000050c2d27836 */ /* 0x000fe20000000000 */
[----:B------:R-:W-:-:S02]  /*0f30*/  LOP3.LUT R211, R211, 0x1c0, RZ, 0xc0, !PT ;  /* 0x000001c0d3d37812 */ /* 0x000fc400078ec0ff */
[----:B------:R-:W-:Y:S02]  /*0f40*/  LEA.HI R198, R3, R196, RZ, 0x3 ;  /* 0x000000c403c67211 */ /* 0x000fe400078f18ff */
[----:B------:R-:W-:Y:S02]  /*0f50*/  SHF.R.U32.HI R214, RZ, 0x3, R213 ;  /* 0x00000003ffd67819 */ /* 0x000fe400000116d5 */
[----:B------:R-:W-:Y:S02]  /*0f60*/  SHF.L.U32 R4, R4, 0x7, RZ ;  /* 0x0000000704047819 */ /* 0x000fe400000006ff */
[--C-:B------:R-:W-:Y:S02]  /*0f70*/  LOP3.LUT R5, R213, 0x38, R2.reuse, 0xf8, !PT ;  /* 0x00000038d5057812 */ /* 0x100fe400078ef802 */
[----:B------:R-:W-:Y:S02]  /*0f80*/  SHF.R.U32.HI R13, RZ, 0x3, R211 ;  /* 0x00000003ff0d7819 */ /* 0x000fe400000116d3 */
[----:B------:R-:W-:-:S02]  /*0f90*/  LOP3.LUT R10, R211, 0x38, R2, 0xf8, !PT ;  /* 0x00000038d30a7812 */ /* 0x000fc400078ef802 */
[----:B------:R-:W-:Y:S02]  /*0fa0*/  LOP3.LUT R6, R211, 0x38, R198, 0xf8, !PT ;  /* 0x00000038d3067812 */ /* 0x000fe400078ef8c6 */
[----:B------:R-:W-:Y:S02]  /*0fb0*/  LEA.HI R3, R3, R196, RZ, 0x6 ;  /* 0x000000c403037211 */ /* 0x000fe400078f30ff */
[----:B------:R-:W-:Y:S02]  /*0fc0*/  LOP3.LUT R4, R4, 0xffffe000, RZ, 0xc0, !PT ;  /* 0xffffe00004047812 */ /* 0x000fe400078ec0ff */
[----:B------:R-:W-:Y:S01]  /*0fd0*/  LOP3.LUT R5, R5, R214, RZ, 0x3c, !PT ;  /* 0x000000d605057212 */ /* 0x000fe200078e3cff */
[----:B------:R-:W-:Y:S01]  /*0fe0*/  IMAD.SHL.U32 R0, R3, 0x80, RZ ;  /* 0x0000008003007824 */ /* 0x000fe200078e00ff */
[-C--:B------:R-:W-:Y:S02]  /*0ff0*/  LOP3.LUT R11, R10, R13.reuse, RZ, 0x3c, !PT ;  /* 0x0000000d0a0b7212 */ /* 0x080fe400078e3cff */
[----:B------:R-:W-:-:S02]  /*1000*/  LOP3.LUT R9, R6, R13, RZ, 0x3c, !PT ;  /* 0x0000000d06097212 */ /* 0x000fc400078e3cff */
[-C--:B------:R-:W-:Y:S02]  /*1010*/  IADD3 R6, R5, R4.reuse, R215 ;  /* 0x0000000405067210 */ /* 0x080fe40007ffe0d7 */
[----:B------:R-:W-:Y:S01]  /*1020*/  IADD3 R11, R11, R4, R216 ;  /* 0x000000040b0b7210 */ /* 0x000fe20007ffe0d8 */
[----:B------:R-:W-:Y:S01]  /*1030*/  IMAD.U32 R4, RZ, RZ, UR4 ;  /* 0x00000004ff047e24 */ /* 0x000fe2000f8e00ff */
[----:B------:R-:W-:Y:S02]  /*1040*/  SHF.R.S32.HI R5, RZ, 0x3, R7 ;  /* 0x00000003ff057819 */ /* 0x000fe40000011407 */
[----:B------:R-:W-:Y:S02]  /*1050*/  LOP3.LUT R3, R213, 0x38, R198, 0xf8, !PT ;  /* 0x00000038d5037812 */ /* 0x000fe400078ef8c6 */
[----:B------:R-:W-:Y:S01]  /*1060*/  SHF.L.U32 R16, R20, 0x3, RZ ;  /* 0x0000000314107819 */ /* 0x000fe200000006ff */
[----:B------:R0:W-:Y:S01]  /*1070*/  STL [R1+0x44], R5 ;  /* 0x0000440501007387 */ /* 0x0001e20000100800 */
[----:B------:R-:W-:-:S02]  /*1080*/  LOP3.LUT R0, R0, 0xffffe000, RZ, 0xc0, !PT ;  /* 0xffffe00000007812 */ /* 0x000fc400078ec0ff */
[----:B------:R-:W-:Y:S01]  /*1090*/  LOP3.LUT R3, R3, R214, RZ, 0x3c, !PT ;  /* 0x000000d603037212 */ /* 0x000fe200078e3cff */
[----:B------:R1:W-:Y:S01]  /*10a0*/  STL [R1+0x60], R4 ;  /* 0x0000600401007387 */ /* 0x0003e20000100800 */
[----:B------:R-:W-:Y:S01]  /*10b0*/  SHF.R.S32.HI R199, RZ, 0x3, R2 ;  /* 0x00000003ffc77819 */ /* 0x000fe20000011402 */
[C---:B------:R-:W-:Y:S01]  /*10c0*/  VIADD R22, R16.reuse, 0x80 ;  /* 0x0000008010167836 */ /* 0x040fe20000000000 */
[-C--:B------:R-:W-:Y:S01]  /*10d0*/  IADD3 R3, R3, R0.reuse, R215 ;  /* 0x0000000003037210 */ /* 0x080fe20007ffe0d7 */
[----:B------:R-:W-:Y:S01]  /*10e0*/  VIADD R192, R16, 0xa0 ;  /* 0x000000a010c07836 */ /* 0x000fe20000000000 */
[----:B------:R-:W-:Y:S01]  /*10f0*/  IADD3 R9, R9, R0, R216 ;  /* 0x0000000009097210 */ /* 0x000fe20007ffe0d8 */
[----:B------:R-:W-:Y:S01]  /*1100*/  IMAD.U32 R0, RZ, RZ, UR5 ;  /* 0x00000005ff007e24 */ /* 0x000fe2000f8e00ff */
[----:B0-----:R-:W-:Y:S02]  /*1110*/  LOP3.LUT R5, R211, 0x38, R16, 0xf8, !PT ;  /* 0x00000038d3057812 */ /* 0x001fe400078ef810 */
[----:B------:R-:W-:-:S02]  /*1120*/  LEA R2, R3, UR4, 0x1 ;  /* 0x0000000403027c11 */ /* 0x000fc4000f8e08ff */
[----:B-1----:R-:W-:Y:S01]  /*1130*/  SHF.R.S32.HI R4, RZ, 0x1f, R225 ;  /* 0x0000001fff047819 */ /* 0x002fe200000114e1 */
[----:B------:R-:W-:Y:S01]  /*1140*/  IMAD.SHL.U32 R4, R12, 0x8, RZ ;  /* 0x000000080c047824 */ /* 0x000fe200078e00ff */
[----:B------:R-:W-:Y:S02]  /*1150*/  LOP3.LUT R5, R216, R5, R13, 0xf6, !PT ;  /* 0x00000005d8057212 */ /* 0x000fe400078ef60d */
[----:B------:R-:W-:Y:S02]  /*1160*/  LEA R3, R6, UR4, 0x1 ;  /* 0x0000000406037c11 */ /* 0x000fe4000f8e08ff */
[----:B------:R0:W-:Y:S01]  /*1170*/  STL [R1+0x6c], R4 ;  /* 0x00006c0401007387 */ /* 0x0001e20000100800 */
[----:B------:R-:W-:Y:S02]  /*1180*/  LEA.HI R0, R20, R20, RZ, 0x1 ;  /* 0x0000001414007211 */ /* 0x000fe400078f08ff */
[----:B------:R-:W-:Y:S01]  /*1190*/  IADD3 R23, R16, 0x60, RZ ;  /* 0x0000006010177810 */ /* 0x000fe20007ffe0ff */
[----:B------:R1:W-:Y:S01]  /*11a0*/  STL [R1+0x5c], R2 ;  /* 0x00005c0201007387 */ /* 0x0003e20000100800 */
[----:B------:R-:W-:-:S02]  /*11b0*/  LOP3.LUT R0, R0, 0x1ffffffe, RZ, 0xc0, !PT ;  /* 0x1ffffffe00007812 */ /* 0x000fc400078ec0ff */
[----:B------:R-:W-:Y:S02]  /*11c0*/  SHF.R.S32.HI R17, RZ, 0x1f, R16 ;  /* 0x0000001fff117819 */ /* 0x000fe40000011410 */
[----:B------:R-:W-:Y:S01]  /*11d0*/  IADD3 R209, R194, 0x10, RZ ;  /* 0x00000010c2d17810 */ /* 0x000fe20007ffe0ff */
[----:B------:R-:W-:Y:S01]  /*11e0*/  IMAD.IADD R0, R20, 0x1, -R0 ;  /* 0x0000000114007824 */ /* 0x000fe200078e0a00 */
[----:B0-----:R-:W-:Y:S02]  /*11f0*/  LEA R4, R5, UR4, 0x1 ;  /* 0x0000000405047c11 */ /* 0x001fe4000f8e08ff */
[----:B------:R-:W-:Y:S01]  /*1200*/  IADD3 R208, R194, 0x30, RZ ;  /* 0x00000030c2d07810 */ /* 0x000fe20007ffe0ff */
[----:B------:R-:W-:Y:S01]  /*1210*/  IMAD R223, R0, 0x8, R14 ;  /* 0x0000000800df7824 */ /* 0x000fe200078e020e */
[----:B-1----:R-:W-:Y:S01]  /*1220*/  LEA R2, R11, UR4, 0x1 ;  /* 0x000000040b027c11 */ /* 0x002fe2000f8e08ff */
[----:B------:R0:W-:Y:S01]  /*1230*/  STL [R1+0x58], R4 ;  /* 0x0000580401007387 */ /* 0x0001e20000100800 */
[----:B------:R-:W-:-:S02]  /*1240*/  SHF.R.S32.HI R203, RZ, 0x1f, R23 ;  /* 0x0000001fffcb7819 */ /* 0x000fc40000011417 */
[----:B------:R-:W-:Y:S02]  /*1250*/  SHF.R.S32.HI R202, RZ, 0x1f, R22 ;  /* 0x0000001fffca7819 */ /* 0x000fe40000011416 */
[----:B------:R-:W-:Y:S02]  /*1260*/  SHF.R.S32.HI R201, RZ, 0x1f, R192 ;  /* 0x0000001fffc97819 */ /* 0x000fe400000114c0 */
[----:B------:R-:W-:Y:S02]  /*1270*/  IADD3 R222, R15, -R222, RZ ;  /* 0x800000de0fde7210 */ /* 0x000fe40007ffe0ff */
[----:B------:R-:W-:Y:S02]  /*1280*/  SHF.R.S32.HI R198, RZ, 0x3, R198 ;  /* 0x00000003ffc67819 */ /* 0x000fe400000114c6 */
[----:B0-----:R-:W-:-:S05]  /*1290*/  LEA R4, R9, UR4, 0x1 ;  /* 0x0000000409047c11 */ /* 0x001fca000f8e08ff */
[----:B------:R0:W-:Y:S04]  /*12a0*/  STL [R1+0x50], R4 ;  /* 0x0000500401007387 */ /* 0x0001e80000100800 */
[----:B------:R0:W-:Y:S04]  /*12b0*/  STL [R1+0x54], R3 ;  /* 0x0000540301007387 */ /* 0x0001e80000100800 */
[----:B------:R0:W-:Y:S02]  /*12c0*/  STL [R1+0x4c], R2 ;  /* 0x00004c0201007387 */ /* 0x0001e40000100800 */
.L_x_2927:
[----:B0-2-4-:R-:W0:Y:S01]  /*12d0*/  LDC.64 R2, c[0x0][0xc88] ;  /* 0x00032200ff027b82 */ /* 0x015e220000000a00 */
[----:B------:R-:W-:Y:S01]  /*12e0*/  ULDC.64 UR10, c[0x0][0x208] ;  /* 0x00008200000a7ab9 */ /* 0x000fe20000000a00 */
        /* <DEDUP_REMOVED lines=10> */
[----:B------:R-:W-:-:S04]  /*1390*/  ISETP.NE.U32.AND P0, PT, RZ, UR6, PT ;  /* 0x00000006ff007c0c */ /* 0x000fc8000bf05070 */
[----:B------:R-:W-:Y:S01]  /*13a0*/  ISETP.NE.AND.EX P0, PT, RZ, UR7, PT, P0 ;  /* 0x00000007ff007c0c */ /* 0x000fe2000bf05300 */
[----:B------:R-:W-:Y:S01]  /*13b0*/  IMAD.MOV.U32 R227, RZ, RZ, R30 ;  /* 0x000000ffffe37224 */ /* 0x000fe200078e001e */
[----:B--2---:R-:W-:Y:S01]  /*13c0*/  SHF.R.S32.HI R0, RZ, 0x1f, R8 ;  /* 0x0000001fff007819 */ /* 0x004fe20000011408 */
[----:B------:R-:W-:Y:S02]  /*13d0*/  STL [R1+0x4], R8 ;  /* 0x0000040801007387 */ /* 0x000fe40000100800 */
[C---:B------:R-:W-:Y:S01]  /*13e0*/  @P2 LEA R2, P3, R8.reuse, UR4, 0x2 ;  /* 0x0000000408022c11 */ /* 0x040fe2000f8610ff */
[----:B------:R-:W-:Y:S01]  /*13f0*/  ULDC UR4, c[0x0][0x288] ;  /* 0x0000a20000047ab9 */ /* 0x000fe20000000800 */
[C-C-:B------:R-:W-:Y:S01]  /*1400*/  SHF.L.U64.HI R229, R8.reuse, 0x2, R0.reuse ;  /* 0x0000000208e57819 */ /* 0x140fe20000010200 */
[----:B------:R0:W-:Y:S01]  /*1410*/  STL [R1+0x40], R0 ;  /* 0x0000400001007387 */ /* 0x0001e20000100800 */
[C---:B------:R-:W-:Y:S02]  /*1420*/  @P2 LEA.HI.X R3, R8.reuse, UR5, R0, 0x2, P3 ;  /* 0x0000000508032c11 */ /* 0x040fe400098f1400 */
[----:B------:R-:W-:Y:S01]  /*1430*/  MOV R219, UR4 ;  /* 0x0000000400db7c02 */ /* 0x000fe20008000f00 */
[----:B------:R-:W-:Y:S01]  /*1440*/  ULDC.64 UR4, c[0x0][0x418] ;  /* 0x0001060000047ab9 */ /* 0x000fe20000000a00 */
[----:B------:R-:W-:Y:S01]  /*1450*/  SHF.L.U32 R228, R8, 0x2, RZ ;  /* 0x0000000208e47819 */ /* 0x000fe200000006ff */
[----:B0-----:R-:W-:Y:S01]  /*1460*/  IMAD.MOV.U32 R0, RZ, RZ, RZ ;  /* 0x000000ffff007224 */ /* 0x001fe200078e00ff */
[----:B------:R-:W-:-:S02]  /*1470*/  UISETP.NE.U32.AND UP0, UPT, UR4, URZ, UPT ;  /* 0x0000003f0400728c */ /* 0x000fc4000bf05070 */
[C---:B------:R-:W-:Y:S01]  /*1480*/  IADD3 R6, P4, R228.reuse, UR6, RZ ;  /* 0x00000006e4067c10 */ /* 0x040fe2000ff9e0ff */
[----:B------:R-:W-:Y:S02]  /*1490*/  ULDC UR4, c[0x0][0x424] ;  /* 0x0001090000047ab9 */ /* 0x000fe40000000800 */
[----:B------:R0:W5:Y:S01]  /*14a0*/  @P2 LDG.E R0, desc[UR10][R2.64] ;  /* 0x0000000a02002981 */ /* 0x000162000c1e1900 */
[----:B---3--:R-:W-:Y:S01]  /*14b0*/  @P1 IADD3 R4, P2, R228, UR8, RZ ;  /* 0x00000008e4041c10 */ /* 0x008fe2000ff5e0ff */
[----:B------:R-:W-:Y:S01]  /*14c0*/  UISETP.NE.AND.EX UP0, UPT, UR5, URZ, UPT, UP0 ;  /* 0x0000003f0500728c */ /* 0x000fe2000bf05300 */
[C---:B------:R-:W-:Y:S02]  /*14d0*/  IADD3.X R7, R229.reuse, UR7, RZ, P4, !PT ;  /* 0x00000007e5077c10 */ /* 0x040fe4000a7fe4ff */
[----:B------:R-:W-:Y:S01]  /*14e0*/  @P1 IADD3.X R5, R229, UR9, RZ, P2, !PT ;  /* 0x00000009e5051c10 */ /* 0x000fe200097fe4ff */
[----:B------:R-:W-:Y:S01]  /*14f0*/  ULDC.64 UR8, c[0x0][0xa20] ;  /* 0x0002880000087ab9 */ /* 0x000fe20000000a00 */
[----:B------:R-:W-:Y:S01]  /*1500*/  USEL UR4, UR4, 0x1, UP0 ;  /* 0x0000000104047887 */ /* 0x000fe20008000000 */
[----:B------:R-:W-:Y:S01]  /*1510*/  ISETP.NE.U32.AND P2, PT, RZ, UR8, PT ;  /* 0x00000008ff007c0c */ /* 0x000fe2000bf45070 */
[----:B------:R-:W-:Y:S01]  /*1520*/  ULDC UR5, c[0x0][0x2f0] ;  /* 0x0000bc0000057ab9 */ /* 0x000fe20000000800 */
[----:B------:R0:W5:Y:S01]  /*1530*/  @P0 LDG.E R26, desc[UR10][R6.64] ;  /* 0x0000000a061a0981 */ /* 0x000162000c1e1900 */
[----:B------:R-:W-:Y:S01]  /*1540*/  UIMAD UR4, UR4, UR5, URZ ;  /* 0x00000005040472a4 */ /* 0x000fe2000f8e023f */
[----:B------:R-:W-:-:S02]  /*1550*/  ISETP.NE.AND.EX P2, PT, RZ, UR9, PT, P2 ;  /* 0x00000009ff007c0c */ /* 0x000fc4000bf45320 */
[----:B------:R0:W5:Y:S01]  /*1560*/  @P1 LDG.E R219, desc[UR10][R4.64] ;  /* 0x0000000a04db1981 */ /* 0x000162000c1e1900 */
[----:B------:R-:W-:Y:S01]  /*1570*/  ULDC UR5, c[0x0][0x348] ;  /* 0x0000d20000057ab9 */ /* 0x000fe20000000800 */
[----:B------:R-:W-:Y:S01]  /*1580*/  IMAD.MOV.U32 R24, RZ, RZ, R8 ;  /* 0x000000ffff187224 */ /* 0x000fe200078e0008 */
[----:B------:R-:W-:Y:S08]  /*1590*/  @P1 BRA `(.L_x_2692) ;  /* 0x0000000000281947 */ /* 0x000ff00003800000 */
[----:B------:R-:W-:Y:S02]  /*15a0*/  ULDC.64 UR6, c[0x0][0xa00] ;  /* 0x0002800000067ab9 */ /* 0x000fe40000000a00 */
[----:B------:R-:W-:-:S04]  /*15b0*/  ISETP.NE.U32.AND P1, PT, RZ, UR6, PT ;  /* 0x00000006ff007c0c */ /* 0x000fc8000bf25070 */
[----:B------:R-:W-:-:S13]  /*15c0*/  ISETP.NE.AND.EX P1, PT, RZ, UR7, PT, P1 ;  /* 0x00000007ff007c0c */ /* 0x000fda000bf25310 */
[----:B------:R-:W-:Y:S05]  /*15d0*/  @!P1 BRA `(.L_x_2692) ;  /* 0x0000000000189947 */ /* 0x000fea0003800000 */
[----:B0-----:R-:W0:Y:S01]  /*15e0*/  LDC.64 R2, c[0x0][0xa00] ;  /* 0x00028000ff027b82 */ /* 0x001e220000000a00 */
[----:B------:R-:W-:Y:S01]  /*15f0*/  ULDC.64 UR6, c[0x0][0x208] ;  /* 0x0000820000067ab9 */ /* 0x000fe20000000a00 */
[----:B0-----:R-:W-:-:S05]  /*1600*/  IMAD.WIDE R2, R24, 0x4, R2 ;  /* 0x0000000418027825 */ /* 0x001fca00078e0202 */
[----:B-----5:R-:W2:Y:S04]  /*1610*/  LDG.E R219, desc[UR6][R2.64] ;  /* 0x0000000602db7981 */ /* 0x020ea8000c1e1900 */
[----:B------:R-:W2:Y:S02]  /*1620*/  LDG.E R4, desc[UR6][R2.64+0x4] ;  /* 0x0000040602047981 */ /* 0x000ea4000c1e1900 */
[----:B--2---:R-:W-:-:S07]  /*1630*/  IADD3 R219, -R219, R4, RZ ;  /* 0x00000004dbdb7210 */ /* 0x004fce0007ffe1ff */
.L_x_2692:
[----:B0-----:R-:W-:Y:S02]  /*1640*/  IMAD.U32 R2, RZ, RZ, UR5 ;  /* 0x00000005ff027e24 */ /* 0x001fe4000f8e00ff */
[----:B------:R-:W-:Y:S01]  /*1650*/  IMAD.U32 R27, RZ, RZ, UR4 ;  /* 0x00000004ff1b7e24 */ /* 0x000fe2000f8e00ff */
[----:B------:R-:W-:Y:S06]  /*1660*/  @!P2 BRA `(.L_x_2693) ;  /* 0x000000000014a947 */ /* 0x000fec0003800000 */
[----:B------:R-:W-:Y:S01]  /*1670*/  IADD3 R4, P0, R228, UR8, RZ ;  /* 0x00000008e4047c10 */ /* 0x000fe2000ff1e0ff */
[----:B------:R-:W-:-:S03]  /*1680*/  ULDC.64 UR4, c[0x0][0x208] ;  /* 0x0000820000047ab9 */ /* 0x000fc60000000a00 */
[----:B------:R-:W-:-:S05]  /*1690*/  IADD3.X R5, R229, UR9, RZ, P0, !PT ;  /* 0x00000009e5057c10 */ /* 0x000fca00087fe4ff */
[----:B------:R0:W5:Y:S01]  /*16a0*/  LDG.E R27, desc[UR4][R4.64] ;  /* 0x00000004041b7981 */ /* 0x000162000c1e1900 */
[----:B------:R-:W-:Y:S05]  /*16b0*/  BRA `(.L_x_2694) ;  /* 0x0000000000147947 */ /* 0x000fea0003800000 */
.L_x_2693:
[----:B------:R-:W-:Y:S05]  /*16c0*/  @!P0 BRA `(.L_x_2694) ;  /* 0x0000000000108947 */ /* 0x000fea0003800000 */
[----:B------:R-:W-:Y:S02]  /*16d0*/  ULDC.64 UR4, c[0x0][0x208] ;  /* 0x0000820000047ab9 */ /* 0x000fe40000000a00 */
[----:B------:R-:W2:Y:S04]  /*16e0*/  LDG.E R4, desc[UR4][R6.64] ;  /* 0x0000000406047981 */ /* 0x000ea8000c1e1900 */
[----:B------:R-:W2:Y:S02]  /*16f0*/  LDG.E R27, desc[UR4][R6.64+0x4] ;  /* 0x00000404061b7981 */ /* 0x000ea4000c1e1900 */
[----:B--2---:R-:W-:-:S07]  /*1700*/  IADD3 R27, -R4, R27, RZ ;  /* 0x0000001b041b7210 */ /* 0x004fce0007ffe1ff */
.L_x_2694:
[----:B------:R-:W-:Y:S01]  /*1710*/  ULDC.64 UR4, c[0x0][0xa10] ;  /* 0x0002840000047ab9 */ /* 0x000fe20000000a00 */
[----:B------:R-:W-:Y:S01]  /*1720*/  ULDC.64 UR6, c[0x0][0x208] ;  /* 0x0000820000067ab9 */ /* 0x000fe20000000a00 */
[----:B------:R-:W-:Y:S01]  /*1730*/  ISETP.NE.U32.AND P0, PT, RZ, UR4, PT ;  /* 0x00000004ff007c0c */ /* 0x000fe2000bf05070 */
[----:B------:R-:W1:Y:S03]  /*1740*/  LDC R9, c[0x0][0x448] ;  /* 0x00011200ff097b82 */ /* 0x000e660000000800 */
[----:B------:R-:W-:Y:S01]  /*1750*/  ISETP.NE.AND.EX P0, PT, RZ, UR5, PT, P0 ;  /* 0x00000005ff007c0c */ /* 0x000fe2000bf05300 */
[----:B------:R-:W-:-:S12]  /*1760*/  ULDC.64 UR4, c[0x0][0xa30] ;  /* 0x00028c0000047ab9 */ /* 0x000fd80000000a00 */
[----:B0-----:R-:W0:Y:S02]  /*1770*/  @P0 LDC.64 R4, c[0x0][0xa10] ;  /* 0x00028400ff040b82 */ /* 0x001e240000000a00 */
[----:B0-----:R-:W-:-:S05]  /*1780*/  @P0 IMAD.WIDE R4, R24, 0x4, R4 ;  /* 0x0000000418040825 */ /* 0x001fca00078e0204 */
[----:B------:R-:W2:Y:S04]  /*1790*/  @P0 LDG.E R3, desc[UR6][R4.64] ;  /* 0x0000000604030981 */ /* 0x000ea8000c1e1900 */
[----:B------:R0:W2:Y:S01]  /*17a0*/  @P0 LDG.E R8, desc[UR6][R4.64+0x4] ;  /* 0x0000040604080981 */ /* 0x0000a2000c1e1900 */
[----:B------:R-:W-:Y:S01]  /*17b0*/  ISETP.NE.U32.AND P1, PT, RZ, UR4, PT ;  /* 0x00000004ff007c0c */ /* 0x000fe2000bf25070 */
[----:B-----5:R-:W-:-:S03]  /*17c0*/  IMAD.MOV.U32 R135, RZ, RZ, R27 ;  /* 0x000000ffff877224 */ /* 0x020fc600078e001b */
[----:B------:R-:W-:-:S13]  /*17d0*/  ISETP.NE.AND.EX P1, PT, RZ, UR5, PT, P1 ;  /* 0x00000005ff007c0c */ /* 0x000fda000bf25310 */
[----:B------:R-:W-:-:S04]  /*17e0*/  @P1 IADD3 R6, P2, R228, UR4, RZ ;  /* 0x00000004e4061c10 */ /* 0x000fc8000ff5e0ff */
[----:B------:R-:W-:-:S05]  /*17f0*/  @P1 IADD3.X R7, R229, UR5, RZ, P2, !PT ;  /* 0x00000005e5071c10 */ /* 0x000fca00097fe4ff */
[----:B------:R3:W5:Y:S01]  /*1800*/  @P1 LDG.E R135, desc[UR6][R6.64] ;  /* 0x0000000606871981 */ /* 0x000762000c1e1900 */
[----:B-1----:R-:W-:Y:S01]  /*1810*/  ISETP.NE.AND P1, PT, R9, 0x1, PT ;  /* 0x000000010900780c */ /* 0x002fe20003f25270 */
[----:B------:R-:W-:Y:S01]  /*1820*/  IMAD.SHL.U32 R218, R29, 0x80, RZ ;  /* 0x000000801dda7824 */ /* 0x000fe200078e00ff */
[----:B------:R-:W-:Y:S01]  /*1830*/  PLOP3.LUT P2, PT, PT, PT, PT, 0x80, 0x0 ;  /* 0x000000000000781c */ /* 0x000fe20003f4f070 */
[----:B------:R-:W-:-:S03]  /*1840*/  IMAD.IADD R11, R27, 0x1, -R0 ;  /* 0x000000011b0b7824 */ /* 0x000fc600078e0a00 */
[----:B0-----:R-:W-:-:S07]  /*1850*/  IADD3 R4, R218, 0x7f, RZ ;  /* 0x0000007fda047810 */ /* 0x001fce0007ffe0ff */
[----:B------:R-:W0:Y:S08]  /*1860*/  @P1 LDC R9, c[0x0][0x44c] ;  /* 0x00011300ff091b82 */ /* 0x000e300000000800 */
[----:B------:R-:W1:Y:S01]  /*1870*/  @P1 LDC R5, c[0x0][0x450] ;  /* 0x00011400ff051b82 */ /* 0x000e620000000800 */
[----:B0-----:R-:W-:-:S05]  /*1880*/  @P1 IMAD.HI.U32 R0, R4, R9, RZ ;  /* 0x0000000904001227 */ /* 0x001fca00078e00ff */
[----:B-1----:R-:W-:Y:S01]  /*1890*/  @P1 SHF.R.U32.HI R4, RZ, R5, R0 ;  /* 0x00000005ff041219 */ /* 0x002fe20000011600 */
[----:B--2---:R-:W-:-:S05]  /*18a0*/  @P0 IMAD.IADD R2, R8, 0x1, -R3 ;  /* 0x0000000108020824 */ /* 0x004fca00078e0a03 */
[----:B------:R-:W-:-:S04]  /*18b0*/  IADD3 R220, R11, R2, RZ ;  /* 0x000000020bdc7210 */ /* 0x000fc80007ffe0ff */
[C---:B------:R-:W-:Y:S01]  /*18c0*/  IADD3 R136, R220.reuse, 0x60, -R219 ;  /* 0x00000060dc887810 */ /* 0x040fe20007ffe8db */
[----:B------:R-:W-:-:S04]  /*18d0*/  VIADD R0, R220, 0x5f ;  /* 0x0000005fdc007836 */ /* 0x000fc80000000000 */
[----:B------:R-:W-:Y:S02]  /*18e0*/  IMAD.IADD R4, R136, 0x1, R4 ;  /* 0x0000000188047824 */ /* 0x000fe400078e0204 */
[----:B------:R-:W-:-:S04]  /*18f0*/  IMAD.HI R0, R0, 0x2aaaaaab, RZ ;  /* 0x2aaaaaab00007827 */ /* 0x000fc800078e02ff */
[----:B------:R-:W-:Y:S01]  /*1900*/  IMAD.HI R4, R4, 0x2aaaaaab, RZ ;  /* 0x2aaaaaab04047827 */ /* 0x000fe200078e02ff */
[----:B------:R-:W-:-:S04]  /*1910*/  SHF.R.U32.HI R137, RZ, 0x1f, R0 ;  /* 0x0000001fff897819 */ /* 0x000fc80000011600 */
[----:B------:R-:W-:Y:S02]  /*1920*/  SHF.R.U32.HI R3, RZ, 0x1f, R4 ;  /* 0x0000001fff037819 */ /* 0x000fe40000011604 */
[----:B------:R-:W-:Y:S02]  /*1930*/  LEA.HI.SX32 R137, R0, R137, 0x1c ;  /* 0x0000008900897211 */ /* 0x000fe400078fe2ff */
[----:B------:R-:W-:Y:S02]  /*1940*/  LEA.HI.SX32 R4, R4, R3, 0x1c ;  /* 0x0000000304047211 */ /* 0x000fe400078fe2ff */
[----:B------:R-:W-:Y:S02]  /*1950*/  IADD3 R0, -R11, RZ, RZ ;  /* 0x000000ff0b007210 */ /* 0x000fe40007ffe1ff */
[----:B------:R-:W-:-:S05]  /*1960*/  VIMNMX R4, R137, R4, PT ;  /* 0x0000000489047248 */ /* 0x000fca0003fe0100 */
[----:B------:R-:W-:Y:S01]  /*1970*/  IMAD R3, R4, 0x60, -R11 ;  /* 0x0000006004037824 */ /* 0x000fe200078e0a0b */
[----:B------:R-:W-:-:S04]  /*1980*/  VIMNMX R4, RZ, R0, !PT ;  /* 0x00000000ff047248 */ /* 0x000fc80007fe0100 */
        /* <DEDUP_REMOVED lines=8> */
[----:B------:R-:W-:-:S04]  /*1a10*/  @P0 LEA.HI.SX32 R25, R0, R3, 0x1c ;  /* 0x0000000300190211 */ /* 0x000fc800078fe2ff */
[----:B------:R-:W-:-:S13]  /*1a20*/  ISETP.GT.AND P0, PT, R25, R121, PT ;  /* 0x000000791900720c */ /* 0x000fda0003f04270 */
[----:B---3--:R-:W-:Y:S05]  /*1a30*/  @!P0 BRA `(.L_x_2695) ;  /* 0x0000008c00fc8947 */ /* 0x008fea0003800000 */
[----:B------:R-:W-:Y:S01]  /*1a40*/  IADD3 R0, R18, 0x1e400, RZ ;  /* 0x0001e40012007810 */ /* 0x000fe20007ffe0ff */
[----:B------:R-:W-:Y:S03]  /*1a50*/  BSSY B6, `(.L_x_2696) ;  /* 0x0000013000067945 */ /* 0x000fe60003800000 */
        /* <DEDUP_REMOVED lines=12> */
[----:B------:R-:W-:Y:S01]  /*1b20*/  MOV R11, UR7 ;  /* 0x00000007000b7c02 */ /* 0x000fe20008000f00 */
[----:B------:R-:W-:Y:S01]  /*1b30*/  IMAD.MOV.U32 R8, RZ, RZ, 0x70 ;  /* 0x00000070ff087424 */ /* 0x000fe200078e00ff */
[----:B------:R-:W-:Y:S01]  /*1b40*/  MOV R13, RZ ;  /* 0x000000ff000d7202 */ /* 0x000fe20000000f00 */
[----:B0-----:R-:W-:-:S07]  /*1b50*/  IMAD.MOV.U32 R12, RZ, RZ, 0x1 ;  /* 0x00000001ff0c7424 */ /* 0x001fce00078e00ff */
[----:B------:R-:W-:-:S07]  /*1b60*/  LEPC R20, `(.L_x_2697) ;  /* 0x000000001014794e */ /* 0x000fce0000000000 */
[----:B-1---5:R-:W-:Y:S05]  /*1b70*/  CALL.ABS.NOINC R14 ;  /* 0x000000000e007343 */ /* 0x022fea0003c00000 */
.L_x_2697:
[----:B------:R-:W-:Y:S05]  /*1b80*/  BSYNC B6 ;  /* 0x0000000000067941 */ /* 0x000fea0003800000 */
.L_x_2696:
        /* <DEDUP_REMOVED lines=20> */
.L_x_2699:
[----:B------:R-:W-:Y:S05]  /*1cd0*/  BSYNC B6 ;  /* 0x0000000000067941 */ /* 0x000fea0003800000 */
.L_x_2698:
[----:B------:R-:W-:Y:S01]  /*1ce0*/  ULDC.64 UR4, c[0x0][0x9f8] ;  /* 0x00027e0000047ab9 */ /* 0x000fe20000000a00 */
[----:B------:R-:W2:Y:S01]  /*1cf0*/  LDL R21, [R1+0x3c] ;  /* 0x00003c0001157983 */ /* 0x000ea20000100800 */
[----:B------:R-:W-:Y:S01]  /*1d00*/  ISETP.NE.U32.AND P0, PT, RZ, UR4, PT ;  /* 0x00000004ff007c0c */ /* 0x000fe2000bf05070 */
[----:B------:R-:W-:Y:S01]  /*1d10*/  ULDC.64 UR6, c[0x0][0x208] ;  /* 0x0000820000067ab9 */ /* 0x000fe20000000a00 */
[----:B------:R-:W0:Y:S01]  /*1d20*/  LDC.64 R96, c[0x0][0x3f8] ;  /* 0x0000fe00ff607b82 */ /* 0x000e220000000a00 */
[----:B------:R-:W3:Y:S01]  /*1d30*/  LDL.LU R20, [R1] ;  /* 0x0000000001147983 */ /* 0x000ee20000300800 */
[----:B------:R-:W-:-:S06]  /*1d40*/  ISETP.NE.AND.EX P0, PT, RZ, UR5, PT, P0 ;  /* 0x00000005ff007c0c */ /* 0x000fcc000bf05300 */
[----:B------:R-:W1:Y:S07]  /*1d50*/  LDC R15, c[0x0][0x3f4] ;  /* 0x0000fd00ff0f7b82 */ /* 0x000e6e0000000800 */
[----:B------:R-:W-:Y:S01]  /*1d60*/  @P0 IADD3 R4, P1, R228, UR4, RZ ;  /* 0x00000004e4040c10 */ /* 0x000fe2000ff3e0ff */
[----:B------:R-:W-:Y:S01]  /*1d70*/  ULDC UR4, c[0x0][0x2f4] ;  /* 0x0000bd0000047ab9 */ /* 0x000fe20000000800 */
[----:B------:R-:W4:Y:S02]  /*1d80*/  LDC.64 R90, c[0x0][0x408] ;  /* 0x00010200ff5a7b82 */ /* 0x000f240000000a00 */
[----:B------:R-:W-:-:S05]  /*1d90*/  @P0 IADD3.X R5, R229, UR5, RZ, P1, !PT ;  /* 0x00000005e5050c10 */ /* 0x000fca0008ffe4ff */
[----:B------:R1:W3:Y:S01]  /*1da0*/  @P0 LDG.E R24, desc[UR6][R4.64] ;  /* 0x0000000604180981 */ /* 0x0002e2000c1e1900 */
[----:B------:R-:W-:Y:S01]  /*1db0*/  ISETP.GE.AND P1, PT, R196, UR4, PT ;  /* 0x00000004c4007c0c */ /* 0x000fe2000bf26270 */
[----:B0-----:R-:W-:Y:S01]  /*1dc0*/  IMAD.WIDE.U32 R98, R204, R96, R16 ;  /* 0x00000060cc627225 */ /* 0x001fe200078e0010 */
[----:B------:R-:W-:Y:S01]  /*1dd0*/  ISETP.GE.AND P0, PT, R16, UR4, PT ;  /* 0x0000000410007c0c */ /* 0x000fe2000bf06270 */
[----:B------:R-:W0:Y:S01]  /*1de0*/  S2R R138, SR_TID.X ;  /* 0x00000000008a7919 */ /* 0x000e220000002100 */
[----:B------:R-:W-:Y:S01]  /*1df0*/  SEL R3, RZ, 0xffffffff, P1 ;  /* 0xffffffffff037807 */ /* 0x000fe20000800000 */
[----:B------:R-:W-:Y:S01]  /*1e00*/  IMAD.SHL.U32 R104, R96, 0x40, RZ ;  /* 0x0000004060687824 */ /* 0x000fe200078e00ff */
[----:B------:R-:W-:Y:S01]  /*1e10*/  SEL R0, RZ, 0x1, P0 ;  /* 0x00000001ff007807 */ /* 0x000fe20000000000 */
[----:B------:R-:W-:Y:S01]  /*1e20*/  IMAD.IADD R123, R26, 0x1, R27 ;  /* 0x000000011a7b7824 */ /* 0x000fe200078e021b */
[----:B------:R-:W-:Y:S01]  /*1e30*/  ISETP.GE.AND P0, PT, R193, UR4, PT ;  /* 0x00000004c1007c0c */ /* 0x000fe2000bf06270 */
[----:B------:R-:W-:Y:S01]  /*1e40*/  IMAD.SHL.U32 R3, R3, 0x2, RZ ;  /* 0x0000000203037824 */ /* 0x000fe200078e00ff */
[----:B------:R-:W-:Y:S01]  /*1e50*/  ISETP.GE.AND P1, PT, R23, UR4, PT ;  /* 0x0000000417007c0c */ /* 0x000fe2000bf26270 */
[----:B-1----:R-:W-:Y:S01]  /*1e60*/  IMAD.SHL.U32 R120, R15, 0x2, RZ ;  /* 0x000000020f787824 */ /* 0x002fe200078e00ff */
[----:B------:R-:W-:-:S02]  /*1e70*/  SHF.R.S32.HI R5, RZ, 0x1f, R204 ;  /* 0x0000001fff057819 */ /* 0x000fc400000114cc */
[----:B------:R-:W-:Y:S02]  /*1e80*/  LOP3.LUT R0, R3, 0x2, R0, 0xe2, !PT ;  /* 0x0000000203007812 */ /* 0x000fe400078ee200 */
[----:B------:R-:W-:Y:S01]  /*1e90*/  SEL R3, RZ, 0x4, P0 ;  /* 0x00000004ff037807 */ /* 0x000fe20000000000 */
[C---:B------:R-:W-:Y:S01]  /*1ea0*/  IMAD R6, R5.reuse, R96, RZ ;  /* 0x0000006005067224 */ /* 0x040fe200078e02ff */
[----:B------:R-:W-:Y:S01]  /*1eb0*/  SEL R4, RZ, 0x8, P1 ;  /* 0x00000008ff047807 */ /* 0x000fe20000800000 */
[-C--:B----4-:R-:W-:Y:S01]  /*1ec0*/  IMAD R5, R5, R90.reuse, RZ ;  /* 0x0000005a05057224 */ /* 0x090fe200078e02ff */
[----:B------:R-:W-:Y:S01]  /*1ed0*/  ISETP.GE.AND P2, PT, R22, UR4, PT ;  /* 0x0000000416007c0c */ /* 0x000fe2000bf46270 */
[C---:B------:R-:W-:Y:S01]  /*1ee0*/  IMAD R7, R204.reuse, R97, R6 ;  /* 0x00000061cc077224 */ /* 0x040fe200078e0206 */
[----:B------:R-:W-:Y:S01]  /*1ef0*/  SHF.R.S32.HI R195, RZ, 0x1f, R194 ;  /* 0x0000001fffc37819 */ /* 0x000fe200000114c2 */
[----:B------:R-:W-:Y:S01]  /*1f00*/  IMAD.WIDE.U32 R92, R204, R90, R16 ;  /* 0x0000005acc5c7225 */ /* 0x000fe200078e0010 */
[----:B------:R-:W-:-:S02]  /*1f10*/  LOP3.LUT R0, R4, R0, R3, 0xfe, !PT ;  /* 0x0000000004007212 */ /* 0x000fc400078efe03 */
[----:B------:R-:W-:Y:S01]  /*1f20*/  SEL R3, RZ, 0x10, P2 ;  /* 0x00000010ff037807 */ /* 0x000fe20001000000 */
[----:B------:R-:W-:Y:S01]  /*1f30*/  IMAD.WIDE.U32 R100, R204, R96, R194 ;  /* 0x00000060cc647225 */ /* 0x000fe200078e00c2 */
[----:B------:R-:W-:Y:S02]  /*1f40*/  ISETP.GE.AND P0, PT, R16, R15, PT ;  /* 0x0000000f1000720c */ /* 0x000fe40003f06270 */
[----:B------:R-:W-:Y:S01]  /*1f50*/  LOP3.LUT R9, R0, R3, RZ, 0xfc, !PT ;  /* 0x0000000300097212 */ /* 0x000fe200078efcff */
[----:B------:R-:W-:Y:S01]  /*1f60*/  IMAD.IADD R99, R7, 0x1, R99 ;  /* 0x0000000107637824 */ /* 0x000fe200078e0263 */
[-C--:B------:R-:W-:Y:S01]  /*1f70*/  ISETP.GE.AND P1, PT, R196, R15.reuse, PT ;  /* 0x0000000fc400720c */ /* 0x080fe20003f26270 */
[----:B------:R-:W-:Y:S01]  /*1f80*/  IMAD.WIDE.U32 R94, R204, R90, R194 ;  /* 0x0000005acc5e7225 */ /* 0x000fe200078e00c2 */
[----:B------:R-:W-:Y:S02]  /*1f90*/  ISETP.GE.AND P3, PT, R193, R15, PT ;  /* 0x0000000fc100720c */ /* 0x000fe40003f66270 */
[----:B------:R-:W-:Y:S01]  /*1fa0*/  SEL R3, R15, RZ, P0 ;  /* 0x000000ff0f037207 */ /* 0x000fe20000000000 */
[----:B-----5:R-:W-:Y:S01]  /*1fb0*/  IMAD.WIDE.U32 R98, R135, R96, R98 ;  /* 0x0000006087627225 */ /* 0x020fe200078e0062 */
[----:B------:R-:W-:-:S02]  /*1fc0*/  IADD3 R101, R101, R7, RZ ;  /* 0x0000000765657210 */ /* 0x000fc40007ffe0ff */
[C---:B------:R-:W-:Y:S01]  /*1fd0*/  SEL R0, R15.reuse, RZ, P3 ;  /* 0x000000ff0f007207 */ /* 0x040fe20001800000 */
[----:B------:R-:W-:Y:S01]  /*1fe0*/  IMAD R7, R204, R91, R5 ;  /* 0x0000005bcc077224 */ /* 0x000fe200078e0205 */
[----:B------:R-:W-:Y:S01]  /*1ff0*/  SEL R5, R15, RZ, P1 ;  /* 0x000000ff0f057207 */ /* 0x000fe20000800000 */
[----:B------:R-:W-:Y:S01]  /*2000*/  IMAD.IADD R3, R16, 0x1, R3 ;  /* 0x0000000110037824 */ /* 0x000fe200078e0203 */
[----:B------:R-:W-:Y:S01]  /*2010*/  LOP3.LUT P2, RZ, R221, 0x4, RZ, 0xc0, !PT ;  /* 0x00000004ddff7812 */ /* 0x000fe2000784c0ff */
[----:B------:R-:W-:Y:S01]  /*2020*/  IMAD.IADD R11, R193, 0x1, R0 ;  /* 0x00000001c10b7824 */ /* 0x000fe200078e0200 */
[----:B------:R-:W-:Y:S01]  /*2030*/  IADD3 R5, R196, R5, RZ ;  /* 0x00000005c4057210 */ /* 0x000fe20007ffe0ff */
[----:B------:R-:W-:Y:S01]  /*2040*/  IMAD.IADD R93, R7, 0x1, R93 ;  /* 0x00000001075d7824 */ /* 0x000fe200078e025d */
[----:B------:R-:W-:Y:S01]  /*2050*/  SHF.R.S32.HI R0, RZ, 0x1f, R3 ;  /* 0x0000001fff007819 */ /* 0x000fe20000011403 */
[----:B------:R-:W-:Y:S01]  /*2060*/  IMAD.WIDE.U32 R100, R135, R96, R100 ;  /* 0x0000006087647225 */ /* 0x000fe200078e0064 */
[----:B------:R-:W-:-:S02]  /*2070*/  SHF.R.S32.HI R4, RZ, 0x1f, R5 ;  /* 0x0000001fff047819 */ /* 0x000fc40000011405 */
[CC--:B------:R-:W-:Y:S01]  /*2080*/  LEA.HI R6, R0.reuse, R3.reuse, RZ, 0x3 ;  /* 0x0000000300067211 */ /* 0x0c0fe200078f18ff */
[----:B------:R-:W-:Y:S01]  /*2090*/  IMAD R125, R91, 0x60, RZ ;  /* 0x000000605b7d7824 */ /* 0x000fe200078e02ff */
[----:B------:R-:W-:Y:S01]  /*20a0*/  LEA.HI R0, R0, R3, RZ, 0x6 ;  /* 0x0000000300007211 */ /* 0x000fe200078f30ff */
[----:B------:R-:W-:Y:S01]  /*20b0*/  IMAD.WIDE.U32 R92, R135, R90, R92 ;  /* 0x0000005a875c7225 */ /* 0x000fe200078e005c */
[CC--:B------:R-:W-:Y:S02]  /*20c0*/  LEA.HI R3, R4.reuse, R5.reuse, RZ, 0x6 ;  /* 0x0000000504037211 */ /* 0x0c0fe400078f30ff */
[----:B------:R-:W-:Y:S02]  /*20d0*/  LEA.HI R10, R4, R5, RZ, 0x3 ;  /* 0x00000005040a7211 */ /* 0x000fe400078f18ff */
[----:B------:R-:W-:Y:S02]  /*20e0*/  SHF.R.S32.HI R0, RZ, 0x6, R0 ;  /* 0x00000006ff007819 */ /* 0x000fe40000011400 */
[----:B------:R-:W-:-:S02]  /*20f0*/  SHF.R.S32.HI R4, RZ, 0x6, R3 ;  /* 0x00000006ff047819 */ /* 0x000fc40000011403 */
[C---:B------:R-:W-:Y:S01]  /*2100*/  LOP3.LUT R3, R213.reuse, 0x38, R6, 0xf8, !PT ;  /* 0x00000038d5037812 */ /* 0x040fe200078ef806 */
[C---:B------:R-:W-:Y:S01]  /*2110*/  IMAD R133, R0.reuse, 0x1800, R215 ;  /* 0x0000180000857824 */ /* 0x040fe200078e02d7 */
[----:B------:R-:W-:Y:S01]  /*2120*/  SHF.R.S32.HI R12, RZ, 0x1f, R11 ;  /* 0x0000001fff0c7819 */ /* 0x000fe2000001140b */
[----:B------:R-:W-:Y:S01]  /*2130*/  IMAD R131, R0, 0x1800, R216 ;  /* 0x0000180000837824 */ /* 0x000fe200078e02d8 */
[----:B------:R-:W-:Y:S01]  /*2140*/  LOP3.LUT R5, R213, 0x38, R10, 0xf8, !PT ;  /* 0x00000038d5057812 */ /* 0x000fe200078ef80a */
[C---:B------:R-:W-:Y:S01]  /*2150*/  IMAD R132, R4.reuse, 0x1800, R215 ;  /* 0x0000180004847824 */ /* 0x040fe200078e02d7 */
[----:B------:R-:W-:Y:S01]  /*2160*/  LOP3.LUT R0, R3, R214, RZ, 0x3c, !PT ;  /* 0x000000d603007212 */ /* 0x000fe200078e3cff */
[----:B------:R-:W-:Y:S01]  /*2170*/  IMAD R128, R4, 0x1800, R216 ;  /* 0x0000180004807824 */ /* 0x000fe200078e02d8 */
[----:B------:R-:W-:Y:S02]  /*2180*/  IADD3 R95, R95, R7, RZ ;  /* 0x000000075f5f7210 */ /* 0x000fe40007ffe0ff */
[----:B------:R-:W-:Y:S01]  /*2190*/  LEA.HI R14, R12, R11, RZ, 0x3 ;  /* 0x0000000b0c0e7211 */ /* 0x000fe200078f18ff */
[----:B------:R-:W-:Y:S01]  /*21a0*/  IMAD.IADD R133, R133, 0x1, R0 ;  /* 0x0000000185857824 */ /* 0x000fe200078e0200 */
[----:B------:R-:W-:Y:S01]  /*21b0*/  LOP3.LUT R7, R211, 0x38, R6, 0xf8, !PT ;  /* 0x00000038d3077812 */ /* 0x000fe200078ef806 */
[----:B------:R-:W-:Y:S01]  /*21c0*/  IMAD.WIDE.U32 R94, R135, R90, R94 ;  /* 0x0000005a875e7225 */ /* 0x000fe200078e005e */
[----:B------:R-:W-:-:S02]  /*21d0*/  SHF.R.U32.HI R28, RZ, 0x3, R211 ;  /* 0x00000003ff1c7819 */ /* 0x000fc400000116d3 */
[----:B------:R-:W-:Y:S02]  /*21e0*/  LEA.HI R11, R12, R11, RZ, 0x6 ;  /* 0x0000000b0c0b7211 */ /* 0x000fe400078f30ff */
[----:B------:R-:W-:Y:S02]  /*21f0*/  LOP3.LUT R5, R5, R214, RZ, 0x3c, !PT ;  /* 0x000000d605057212 */ /* 0x000fe400078e3cff */
[----:B------:R-:W-:Y:S02]  /*2200*/  LOP3.LUT R0, R211, 0x38, R10, 0xf8, !PT ;  /* 0x00000038d3007812 */ /* 0x000fe400078ef80a */
[----:B------:R-:W-:Y:S01]  /*2210*/  LOP3.LUT R8, R7, R28, RZ, 0x3c, !PT ;  /* 0x0000001c07087212 */ /* 0x000fe200078e3cff */
[----:B------:R-:W-:Y:S01]  /*2220*/  IMAD.IADD R132, R132, 0x1, R5 ;  /* 0x0000000184847824 */ /* 0x000fe200078e0205 */
[----:B------:R-:W-:Y:S02]  /*2230*/  SHF.R.S32.HI R13, RZ, 0x1f, R135 ;  /* 0x0000001fff0d7819 */ /* 0x000fe40000011487 */
[----:B------:R-:W-:-:S02]  /*2240*/  SHF.R.S32.HI R11, RZ, 0x6, R11 ;  /* 0x00000006ff0b7819 */ /* 0x000fc4000001140b */
[--C-:B------:R-:W-:Y:S02]  /*2250*/  LOP3.LUT R3, R213, 0x38, R14.reuse, 0xf8, !PT ;  /* 0x00000038d5037812 */ /* 0x100fe400078ef80e */
[----:B------:R-:W-:Y:S01]  /*2260*/  LOP3.LUT R5, R0, R28, RZ, 0x3c, !PT ;  /* 0x0000001c00057212 */ /* 0x000fe200078e3cff */
[----:B------:R-:W-:Y:S01]  /*2270*/  IMAD R129, R11, 0x1800, R215 ;  /* 0x000018000b817824 */ /* 0x000fe200078e02d7 */
[----:B------:R-:W-:Y:S01]  /*2280*/  IADD3 R131, R131, R8, RZ ;  /* 0x0000000883837210 */ /* 0x000fe20007ffe0ff */
[----:B------:R-:W-:Y:S01]  /*2290*/  IMAD R8, R13, R96, RZ ;  /* 0x000000600d087224 */ /* 0x000fe200078e02ff */
[----:B------:R-:W-:Y:S01]  /*22a0*/  LOP3.LUT R7, R211, 0x38, R14, 0xf8, !PT ;  /* 0x00000038d3077812 */ /* 0x000fe200078ef80e */
[----:B------:R-:W-:Y:S01]  /*22b0*/  IMAD.IADD R128, R128, 0x1, R5 ;  /* 0x0000000180807824 */ /* 0x000fe200078e0205 */
[----:B------:R-:W-:Y:S01]  /*22c0*/  LOP3.LUT R0, R3, R214, RZ, 0x3c, !PT ;  /* 0x000000d603007212 */ /* 0x000fe200078e3cff */
[----:B------:R-:W-:Y:S01]  /*22d0*/  IMAD R5, R97, 0x60, RZ ;  /* 0x0000006061057824 */ /* 0x000fe200078e02ff */
[----:B------:R-:W-:Y:S01]  /*22e0*/  LOP3.LUT R4, R7, R28, RZ, 0x3c, !PT ;  /* 0x0000001c07047212 */ /* 0x000fe200078e3cff */
[----:B------:R-:W-:Y:S01]  /*22f0*/  IMAD R7, R135, R97, R8 ;  /* 0x0000006187077224 */ /* 0x000fe200078e0208 */
[C---:B------:R-:W-:Y:S01]  /*2300*/  SHF.L.U64.HI R103, R96.reuse, 0x6, R97 ;  /* 0x0000000660677819 */ /* 0x040fe20000010261 */
[----:B------:R-:W-:Y:S01]  /*2310*/  IMAD.WIDE.U32 R96, R96, 0x60, RZ ;  /* 0x0000006060607825 */ /* 0x000fe200078e00ff */
[----:B------:R-:W-:-:S02]  /*2320*/  IADD3 R129, R129, R0, RZ ;  /* 0x0000000081817210 */ /* 0x000fc40007ffe0ff */
[----:B------:R-:W-:Y:S01]  /*2330*/  LOP3.LUT R3, R213, 0x18, R16, 0xf8, !PT ;  /* 0x00000018d5037812 */ /* 0x000fe200078ef810 */
[----:B------:R-:W-:Y:S01]  /*2340*/  IMAD R0, R13, R90, RZ ;  /* 0x0000005a0d007224 */ /* 0x000fe200078e02ff */
[C---:B------:R-:W-:Y:S01]  /*2350*/  SHF.L.U64.HI R105, R90.reuse, 0x6, R91 ;  /* 0x000000065a697819 */ /* 0x040fe2000001025b */
[----:B------:R-:W-:Y:S01]  /*2360*/  IMAD R127, R11, 0x1800, R216 ;  /* 0x000018000b7f7824 */ /* 0x000fe200078e02d8 */
[----:B------:R-:W-:Y:S01]  /*2370*/  LOP3.LUT R126, R3, R214, RZ, 0x3c, !PT ;  /* 0x000000d6037e7212 */ /* 0x000fe200078e3cff */
[----:B------:R-:W-:Y:S01]  /*2380*/  IMAD.IADD R124, R97, 0x1, R5 ;  /* 0x00000001617c7824 */ /* 0x000fe200078e0205 */
[C---:B------:R-:W-:Y:S01]  /*2390*/  SHF.L.U32 R106, R90.reuse, 0x6, RZ ;  /* 0x000000065a6a7819 */ /* 0x040fe200000006ff */
[----:B------:R-:W-:Y:S01]  /*23a0*/  IMAD R11, R135, R91, R0 ;  /* 0x0000005b870b7224 */ /* 0x000fe200078e0200 */
[----:B------:R-:W-:Y:S01]  /*23b0*/  IADD3 R102, R101, R7, RZ ;  /* 0x0000000765667210 */ /* 0x000fe20007ffe0ff */
[----:B------:R-:W-:Y:S01]  /*23c0*/  IMAD.IADD R3, R7, 0x1, R99 ;  /* 0x0000000107037824 */ /* 0x000fe200078e0263 */
[----:B------:R-:W-:Y:S01]  /*23d0*/  SHF.R.S32.HI R113, RZ, 0x3, R6 ;  /* 0x00000003ff717819 */ /* 0x000fe20000011406 */
[----:B------:R-:W-:Y:S01]  /*23e0*/  IMAD.WIDE.U32 R90, R90, 0x60, RZ ;  /* 0x000000605a5a7825 */ /* 0x000fe200078e00ff */
[----:B------:R-:W-:-:S02]  /*23f0*/  LOP3.LUT R5, R6, 0xfffffff8, RZ, 0xc0, !PT ;  /* 0xfffffff806057812 */ /* 0x000fc400078ec0ff */
[----:B------:R-:W-:Y:S01]  /*2400*/  LOP3.LUT R6, R10, 0xfffffff8, RZ, 0xc0, !PT ;  /* 0xfffffff80a067812 */ /* 0x000fe200078ec0ff */
[----:B------:R-:W-:Y:S01]  /*2410*/  IMAD.IADD R127, R127, 0x1, R4 ;  /* 0x000000017f7f7824 */ /* 0x000fe200078e0204 */
[----:B------:R-:W-:Y:S01]  /*2420*/  LOP3.LUT R7, R14, 0xfffffff8, RZ, 0xc0, !PT ;  /* 0xfffffff80e077812 */ /* 0x000fe200078ec0ff */
[----:B------:R-:W-:Y:S01]  /*2430*/  IMAD.IADD R125, R91, 0x1, R125 ;  /* 0x000000015b7d7824 */ /* 0x000fe200078e027d */
[----:B------:R-:W-:Y:S01]  /*2440*/  SHF.R.S32.HI R112, RZ, 0x3, R10 ;  /* 0x00000003ff707819 */ /* 0x000fe2000001140a */
[----:B------:R-:W-:Y:S01]  /*2450*/  IMAD.IADD R89, R95, 0x1, R11 ;  /* 0x000000015f597824 */ /* 0x000fe200078e020b */
[----:B------:R-:W-:Y:S02]  /*2460*/  SHF.R.S32.HI R0, RZ, 0x1f, R30 ;  /* 0x0000001fff007819 */ /* 0x000fe4000001141e */
[----:B0-----:R-:W-:Y:S02]  /*2470*/  LEA.HI R138, R138, 0x8, RZ, 0x19 ;  /* 0x000000088a8a7811 */ /* 0x001fe400078fc8ff */
[----:B------:R-:W-:-:S02]  /*2480*/  IADD3 R126, R215, R126, RZ ;  /* 0x0000007ed77e7210 */ /* 0x000fc40007ffe0ff */
[----:B------:R-:W-:Y:S02]  /*2490*/  IADD3 R4, R11, R93, RZ ;  /* 0x0000005d0b047210 */ /* 0x000fe40007ffe0ff */
[----:B------:R-:W-:Y:S02]  /*24a0*/  SHF.R.S32.HI R111, RZ, 0x3, R14 ;  /* 0x00000003ff6f7819 */ /* 0x000fe4000001140e */
[----:B------:R-:W-:Y:S02]  /*24b0*/  SHF.R.S32.HI R109, RZ, 0x1f, R5 ;  /* 0x0000001fff6d7819 */ /* 0x000fe40000011405 */
[----:B------:R-:W-:Y:S02]  /*24c0*/  SHF.R.S32.HI R108, RZ, 0x1f, R6 ;  /* 0x0000001fff6c7819 */ /* 0x000fe40000011406 */
[----:B------:R-:W-:Y:S01]  /*24d0*/  SHF.R.S32.HI R107, RZ, 0x1f, R7 ;  /* 0x0000001fff6b7819 */ /* 0x000fe20000011407 */
[----:B--2---:R-:W-:Y:S01]  /*24e0*/  IMAD R110, R21, 0x40, R204 ;  /* 0x00000040156e7824 */ /* 0x004fe200078e02cc */
[----:B---3--:R-:W-:-:S04]  /*24f0*/  LOP3.LUT R20, R20, 0xfffffffe, RZ, 0xc0, !PT ;  /* 0xfffffffe14147812 */ /* 0x008fc800078ec0ff */
[----:B------:R-:W-:-:S04]  /*2500*/  @P3 LOP3.LUT R20, R20, 0x1, RZ, 0xfc, !PT ;  /* 0x0000000114143812 */ /* 0x000fc800078efcff */
[----:B------:R-:W-:-:S04]  /*2510*/  LOP3.LUT R20, R20, 0xfffffffb, RZ, 0xc0, !PT ;  /* 0xfffffffb14147812 */ /* 0x000fc800078ec0ff */
[----:B------:R-:W-:Y:S02]  /*2520*/  @P2 LOP3.LUT R20, R20, 0x4, RZ, 0xfc, !PT ;  /* 0x0000000414142812 */ /* 0x000fe400078efcff */
[----:B------:R-:W-:-:S03]  /*2530*/  ISETP.GE.AND P2, PT, R192, UR4, PT ;  /* 0x00000004c0007c0c */ /* 0x000fc6000bf46270 */
[----:B------:R0:W-:Y:S01]  /*2540*/  STL [R1], R20 ;  /* 0x0000001401007387 */ /* 0x0001e20000100800 */
[----:B------:R-:W-:-:S04]  /*2550*/  SEL R8, RZ, 0x20, P2 ;  /* 0x00000020ff087807 */ /* 0x000fc80001000000 */
[C---:B------:R-:W-:Y:S02]  /*2560*/  LOP3.LUT R26, R9.reuse, R8, RZ, 0xfc, !PT ;  /* 0x00000008091a7212 */ /* 0x040fe400078efcff */
[----:B------:R-:W-:Y:S02]  /*2570*/  LOP3.LUT R8, R9, 0x1, RZ, 0xc0, !PT ;  /* 0x0000000109087812 */ /* 0x000fe400078ec0ff */
[C---:B------:R-:W-:Y:S02]  /*2580*/  LOP3.LUT R9, R26.reuse, 0x2, RZ, 0xc0, !PT ;  /* 0x000000021a097812 */ /* 0x040fe400078ec0ff */
[C---:B------:R-:W-:Y:S02]  /*2590*/  LOP3.LUT R10, R26.reuse, 0x4, RZ, 0xc0, !PT ;  /* 0x000000041a0a7812 */ /* 0x040fe400078ec0ff */
[C---:B0-----:R-:W-:Y:S02]  /*25a0*/  LOP3.LUT R20, R26.reuse, 0x8, RZ, 0xc0, !PT ;  /* 0x000000081a147812 */ /* 0x041fe400078ec0ff */
[----:B------:R-:W-:-:S02]  /*25b0*/  LOP3.LUT R21, R26, 0x10, RZ, 0xc0, !PT ;  /* 0x000000101a157812 */ /* 0x000fc400078ec0ff */
[----:B------:R-:W-:Y:S02]  /*25c0*/  SHF.R.S32.HI R122, RZ, 0x1f, R24 ;  /* 0x0000001fff7a7819 */ /* 0x000fe40000011418 */
[----:B------:R-:W-:-:S07]  /*25d0*/  LOP3.LUT R26, R26, 0x20, RZ, 0xc0, !PT ;  /* 0x000000201a1a7812 */ /* 0x000fce00078ec0ff */
.L_x_2805:
[----:B--2---:R-:W2:Y:S01]  /*25e0*/  LDL.LU R33, [R1] ;  /* 0x0000000001217983 */ /* 0x004ea20000300800 */
[----:B------:R-:W0:Y:S01]  /*25f0*/  LDC R32, c[0x0][0x430] ;  /* 0x00010c00ff207b82 */ /* 0x000e220000000800 */
[----:B------:R-:W-:Y:S01]  /*2600*/  VIADD R25, R25, 0xffffffff ;  /* 0xffffffff19197836 */ /* 0x000fe20000000000 */
[----:B------:R-:W-:Y:S01]  /*2610*/  ULDC.64 UR4, c[0x0][0x208] ;  /* 0x0000820000047ab9 */ /* 0x000fe20000000a00 */
        /* <DEDUP_REMOVED lines=15> */
[--C-:B------:R-:W-:Y:S01]  /*2710*/  @!P2 SHF.R.S32.HI R29, RZ, 0x1f, R28.reuse ;  /* 0x0000001fff1da819 */ /* 0x100fe2000001141c */
        /* <DEDUP_REMOVED lines=11> */
[----:B------:R-:W-:Y:S01]  /*27d0*/  VIADD R31, R29, 0x20 ;  /* 0x000000201d1f7836 */ /* 0x000fe20000000000 */
[----:B------:R-:W-:Y:S03]  /*27e0*/  BSSY B0, `(.L_x_2700) ;  /* 0x0000799000007945 */ /* 0x000fe60003800000 */
[----:B------:R-:W-:-:S02]  /*27f0*/  IMAD R28, R32, R11, R36 ;  /* 0x0000000b201c7224 */ /* 0x000fc400078e0224 */
[C---:B------:R-:W-:Y:S01]  /*2800*/  @P4 VIADD R31, R29.reuse, 0xffffffe0 ;  /* 0xffffffe01d1f4836 */ /* 0x040fe20000000000 */
[----:B------:R-:W-:-:S03]  /*2810*/  LEA R29, R29, R114, 0x1 ;  /* 0x000000721d1d7211 */ /* 0x000fc600078e08ff */
        /* <DEDUP_REMOVED lines=20> */
[C---:B------:R-:W-:Y:S01]  /*2960*/  IMAD R15, R27.reuse, UR5, R14 ;  /* 0x000000051b0f7c24 */ /* 0x040fe2000f8e020e */
[----:B------:R-:W-:Y:S01]  /*2970*/  VIMNMX R86, R86, 0x60, PT ;  /* 0x0000006056567848 */ /* 0x000fe20003fe0100 */
[----:B------:R-:W-:Y:S01]  /*2980*/  IMAD.WIDE.U32 R12, R27, UR4, R12 ;  /* 0x000000041b0c7c25 */ /* 0x000fe2000f8e000c */
[----:B------:R-:W-:-:S03]  /*2990*/  ULDC.64 UR4, c[0x0][0x308] ;  /* 0x0000c20000047ab9 */ /* 0x000fc60000000a00 */
[----:B------:R-:W-:Y:S01]  /*29a0*/  IMAD R37, R11, R90, R32 ;  /* 0x0000005a0b257224 */ /* 0x000fe200078e0220 */
[----:B------:R-:W-:Y:S01]  /*29b0*/  IADD3 R13, R13, R15, RZ ;  /* 0x0000000f0d0d7210 */ /* 0x000fe20007ffe0ff */
[----:B------:R-:W-:Y:S02]  /*29c0*/  IMAD R15, R0, UR4, RZ ;  /* 0x00000004000f7c24 */ /* 0x000fe4000f8e02ff */
[----:B------:R-:W-:Y:S02]  /*29d0*/  IMAD R14, R124, R25, RZ ;  /* 0x000000197c0e7224 */ /* 0x000fe400078e02ff */
[C---:B------:R-:W-:Y:S02]  /*29e0*/  IMAD R115, R30.reuse, UR5, R15 ;  /* 0x000000051e737c24 */ /* 0x040fe4000f8e020f */
[----:B------:R-:W-:Y:S01]  /*29f0*/  IMAD.WIDE.U32 R32, R30, UR4, R12 ;  /* 0x000000041e207c25 */ /* 0x000fe2000f8e000c */
[----:B------:R-:W-:-:S03]  /*2a00*/  ULDC.64 UR4, c[0x0][0x2e8] ;  /* 0x0000ba0000047ab9 */ /* 0x000fc60000000a00 */
[----:B------:R-:W-:Y:S01]  /*2a10*/  IMAD.IADD R115, R33, 0x1, R115 ;  /* 0x0000000121737824 */ /* 0x000fe200078e0273 */
[----:B------:R-:W-:Y:S01]  /*2a20*/  LEA R118, P3, R32, UR4, 0x1 ;  /* 0x0000000420767c11 */ /* 0x000fe2000f8608ff */
[----:B------:R-:W-:Y:S02]  /*2a30*/  IMAD R35, R11, R96, R14 ;  /* 0x000000600b237224 */ /* 0x000fe400078e020e */
[----:B------:R-:W-:Y:S01]  /*2a40*/  IMAD.WIDE.U32 R12, R90, R25, RZ ;  /* 0x000000195a0c7225 */ /* 0x000fe200078e00ff */
[----:B------:R-:W-:-:S03]  /*2a50*/  LEA.HI.X R115, R32, UR5, R115, 0x1, P3 ;  /* 0x0000000520737c11 */ /* 0x000fc600098f0c73 */
        /* <DEDUP_REMOVED lines=24> */
[----:B------:R-:W-:Y:S01]  /*2be0*/  ULDC.64 UR6, c[0x0][0x208] ;  /* 0x0000820000067ab9 */ /* 0x000fe20000000a00 */
        /* <DEDUP_REMOVED lines=36> */
.L_x_2704:
[----:B------:R-:W-:Y:S05]  /*2e30*/  BSYNC B1 ;  /* 0x0000000000017941 */ /* 0x000fea0003800000 */
.L_x_2703:
        /* <DEDUP_REMOVED lines=21> */
[----:B------:R-:W-:Y:S01]  /*2f90*/  IADD3.X R13, R102, R11, R103, P2, P5 ;  /* 0x0000000b660d7210 */ /* 0x000fe200017ea467 */
[----:B------:R-:W-:Y:S01]  /*2fa0*/  ULDC.64 UR6, c[0x0][0x208] ;  /* 0x0000820000067ab9 */ /* 0x000fe20000000a00 */
        /* <DEDUP_REMOVED lines=35> */
.L_x_2706:
[----:B------:R-:W-:Y:S05]  /*31e0*/  BSYNC B1 ;  /* 0x0000000000017941 */ /* 0x000fea0003800000 */
.L_x_2705:
[----:B0-----:R-:W-:Y:S01]  /*31f0*/  IMAD.MOV.U32 R12, RZ, RZ, R61 ;  /* 0x000000ffff0c7224 */ /* 0x001fe200078e003d */
[----:B------:R-:W-:Y:S01]  /*3200*/  MOV R11, R60 ;  /* 0x0000003c000b7202 */ /* 0x000fe20000000f00 */
[----:B------:R-:W-:Y:S01]  /*3210*/  IMAD.MOV.U32 R13, RZ, RZ, R68 ;  /* 0x000000ffff0d7224 */ /* 0x000fe200078e0044 */
[----:B------:R-:W-:Y:S01]  /*3220*/  ULOP3.LUT UR4, UR60, 0x1, URZ, 0xfc, !UPT ;  /* 0x000000013c047892 */ /* 0x000fe2000f8efc3f */
[----:B------:R-:W-:Y:S01]  /*3230*/  IMAD.MOV.U32 R14, RZ, RZ, R69 ;  /* 0x000000ffff0e7224 */ /* 0x000fe200078e0045 */
[----:B------:R-:W-:Y:S01]  /*3240*/  PRMT R151, R11, 0x5410, R12 ;  /* 0x000054100b977816 */ /* 0x000fe2000000000c */
[----:B------:R-:W-:Y:S01]  /*3250*/  IMAD.MOV.U32 R11, RZ, RZ, R64 ;  /* 0x000000ffff0b7224 */ /* 0x000fe200078e0040 */
[----:B------:R-:W-:Y:S01]  /*3260*/  MOV R12, R65 ;  /* 0x00000041000c7202 */ /* 0x000fe20000000f00 */
[----:B------:R-:W-:Y:S01]  /*3270*/  UISETP.NE.AND UP0, UPT, UR4, 0x3, UPT ;  /* 0x000000030400788c */ /* 0x000fe2000bf05270 */
        /* <DEDUP_REMOVED lines=18> */
[----:B------:R-:W-:Y:S01]  /*33a0*/  IMAD.MOV.U32 R14, RZ, RZ, R71 ;  /* 0x000000ffff0e7224 */ /* 0x000fe200078e0047 */
[----:B------:R-:W-:-:S02]  /*33b0*/  PRMT R149, R81, 0x5410, R82 ;  /* 0x0000541051957816 */ /* 0x000fc40000000052 */
[----:B------:R-:W-:Y:S01]  /*33c0*/  PRMT R154, R11, 0x5410, R12 ;  /* 0x000054100b9a7816 */ /* 0x000fe2000000000c */
[----:B------:R-:W-:Y:S01]  /*33d0*/  IMAD.MOV.U32 R12, RZ, RZ, R75 ;  /* 0x000000ffff0c7224 */ /* 0x000fe200078e004b */
[----:B------:R-:W-:Y:S01]  /*33e0*/  PRMT R158, R13, 0x5410, R14 ;  /* 0x000054100d9e7816 */ /* 0x000fe2000000000e */
[----:B------:R-:W-:Y:S01]  /*33f0*/  IMAD.MOV.U32 R13, RZ, RZ, R78 ;  /* 0x000000ffff0d7224 */ /* 0x000fe200078e004e */
        /* <DEDUP_REMOVED lines=43> */
.L_x_2707:
[----:B------:R-:W-:Y:S01]  /*36b0*/  IMAD R87, R19, 0x8, R18 ;  /* 0x0000000813577824 */ /* 0x000fe200078e0212 */
[----:B------:R-:W-:Y:S01]  /*36c0*/  SHF.L.U32 R88, R205, 0x1f, RZ ;  /* 0x0000001fcd587819 */ /* 0x000fe200000006ff */
[----:B------:R-:W-:Y:S03]  /*36d0*/  BSSY B1, `(.L_x_2708) ;  /* 0x0000003000017945 */ /* 0x000fe60003800000 */
[----:B------:R-:W0:Y:S02]  /*36e0*/  SYNCS.PHASECHK.TRANS64.TRYWAIT P5, [R87+URZ+0x30890], R88 ;  /* 0x03089058570075a7 */ /* 0x000e2400080a017f */
[----:B0-----:R-:W-:Y:S05]  /*36f0*/  @!P5 BRA `(.L_x_2709) ;  /* 0x00000200006cd947 */ /* 0x001fea0003800000 */
.L_x_3052:
[----:B------:R-:W-:Y:S05]  /*3700*/  BSYNC B1 ;  /* 0x0000000000017941 */ /* 0x000fea0003800000 */
.L_x_2708:
[----:B------:R-:W-:-:S03]  /*3710*/  UMOV UR4, 0xffffffff ;  /* 0xffffffff00047882 */ /* 0x000fc60000000000 */
[----:B------:R-:W-:Y:S05]  /*3720*/  BRA.DIV UR4, `(.L_x_2710) ;  /* 0x0000020204747947 */ /* 0x000fea000b800000 */
[----:B------:R1:W2:Y:S04]  /*3730*/  SHFL.IDX PT, R82, R115, RZ, 0x1c1f ;  /* 0x001c1fff73527589 */ /* 0x0002a800000e0000 */
[----:B------:R1:W3:Y:S02]  /*3740*/  SHFL.IDX PT, R11, R118, RZ, 0x1c1f ;  /* 0x001c1fff760b7589 */ /* 0x0002e400000e0000 */
.L_x_3056:
        /* <DEDUP_REMOVED lines=13> */
[----:B------:R-:W-:Y:S01]  /*3820*/  SHF.R.U64 R76, R76, 0x10, R77 ;  /* 0x000000104c4c7819 */ /* 0x000fe2000000124d */
[----:B------:R-:W-:Y:S01]  /*3830*/  HADD2.F32 R148, -RZ, R148.H0_H0 ;  /* 0x20000094ff947230 */ /* 0x000fe20000004100 */
[----:B------:R-:W-:Y:S01]  /*3840*/  SHF.R.U32.HI R79, RZ, 0x10, R79 ;  /* 0x00000010ff4f7819 */ /* 0x000fe2000001164f */
[----:B------:R-:W-:Y:S01]  /*3850*/  HADD2.F32 R144, -RZ, R144.H0_H0 ;  /* 0x20000090ff907230 */ /* 0x000fe20000004100 */
[----:B------:R-:W-:Y:S01]  /*3860*/  SHF.R.U32.HI R77, RZ, 0x10, R77 ;  /* 0x00000010ff4d7819 */ /* 0x000fe2000001164d */
[--C-:B------:R-:W-:Y:S02]  /*3870*/  HADD2.F32 R13, -RZ, R78.reuse.H1_H1 ;  /* 0x3000004eff0d7230 */ /* 0x100fe40000004100 */
[----:B------:R-:W-:Y:S02]  /*3880*/  HADD2.F32 R145, -RZ, R78.H0_H0 ;  /* 0x2000004eff917230 */ /* 0x000fe40000004100 */
[----:B------:R-:W-:-:S02]  /*3890*/  HADD2.F32 R76, -RZ, R76.H0_H0 ;  /* 0x2000004cff4c7230 */ /* 0x000fc40000004100 */
[-C--:B------:R-:W-:Y:S01]  /*38a0*/  FMUL.FTZ R78, R13, R144.reuse ;  /* 0x000000900d4e7220 */ /* 0x080fe20000410000 */
[----:B------:R-:W-:Y:S02]  /*38b0*/  HADD2.F32 R77, -RZ, R77.H0_H0 ;  /* 0x2000004dff4d7230 */ /* 0x000fe40000004100 */
[C---:B------:R-:W-:Y:S01]  /*38c0*/  FMUL.FTZ R144, R145.reuse, R144 ;  /* 0x0000009091907220 */ /* 0x040fe20000410000 */
[----:B------:R-:W-:-:S03]  /*38d0*/  FFMA.FTZ R78, R145, R76, -R78 ;  /* 0x0000004c914e7223 */ /* 0x000fc6000001084e */
[----:B------:R-:W-:Y:S01]  /*38e0*/  FFMA.FTZ R13, R13, R76, R144 ;  /* 0x0000004c0d0d7223 */ /* 0x000fe20000010090 */
[----:B------:R-:W-:Y:S01]  /*38f0*/  IMAD.MOV.U32 R144, RZ, RZ, R15 ;  /* 0x000000ffff907224 */ /* 0x000fe200078e000f */
[----:B------:R-:W-:Y:S01]  /*3900*/  MOV R76, R12 ;  /* 0x0000000c004c7202 */ /* 0x000fe20000000f00 */
[----:B------:R-:W-:Y:S02]  /*3910*/  HADD2.F32 R15, -RZ, R79.H0_H0 ;  /* 0x2000004fff0f7230 */ /* 0x000fe40000004100 */
[----:B------:R-:W-:Y:S01]  /*3920*/  F2FP.F16.F32.PACK_AB R13, R13, R78 ;  /* 0x0000004e0d0d723e */ /* 0x000fe200000000ff */
[--C-:B------:R-:W-:Y:S02]  /*3930*/  HADD2.F32 R12, -RZ, R144.reuse.H1_H1 ;  /* 0x30000090ff0c7230 */ /* 0x100fe40000004100 */
[----:B------:R-:W-:-:S03]  /*3940*/  HADD2.F32 R144, -RZ, R144.H0_H0 ;  /* 0x20000090ff907230 */ /* 0x000fc60000004100 */
[-C--:B------:R-:W-:Y:S02]  /*3950*/  FMUL.FTZ R79, R12, R15.reuse ;  /* 0x0000000f0c4f7220 */ /* 0x080fe40000410000 */
[C---:B------:R-:W-:Y:S02]  /*3960*/  FMUL.FTZ R145, R144.reuse, R15 ;  /* 0x0000000f90917220 */ /* 0x040fe40000410000 */
[-C--:B------:R-:W-:Y:S01]  /*3970*/  FFMA.FTZ R15, R144, R77.reuse, -R79 ;  /* 0x0000004d900f7223 */ /* 0x080fe2000001084f */
[--C-:B------:R-:W-:Y:S02]  /*3980*/  HADD2.F32 R79, -RZ, R76.reuse.H0_H0 ;  /* 0x2000004cff4f7230 */ /* 0x100fe40000004100 */
[----:B------:R-:W-:Y:S01]  /*3990*/  FFMA.FTZ R12, R12, R77, R145 ;  /* 0x0000004d0c0c7223 */ /* 0x000fe20000010091 */
[----:B------:R-:W-:Y:S02]  /*39a0*/  HADD2.F32 R77, -RZ, R76.H1_H1 ;  /* 0x3000004cff4d7230 */ /* 0x000fe40000004100 */
[----:B------:R-:W-:-:S02]  /*39b0*/  HADD2.F32 R144, -RZ, R157.H0_H0 ;  /* 0x2000009dff907230 */ /* 0x000fc40000004100 */
[----:B------:R-:W-:Y:S02]  /*39c0*/  HADD2.F32 R145, -RZ, R14.H0_H0 ;  /* 0x2000000eff917230 */ /* 0x000fe40000004100 */
[-C--:B------:R-:W-:Y:S01]  /*39d0*/  FMUL.FTZ R76, R77, R148.reuse ;  /* 0x000000944d4c7220 */ /* 0x080fe20000410000 */
[C---:B------:R-:W-:Y:S01]  /*39e0*/  FMUL.FTZ R148, R79.reuse, R148 ;  /* 0x000000944f947220 */ /* 0x040fe20000410000 */
[----:B------:R-:W-:Y:S02]  /*39f0*/  F2FP.F16.F32.PACK_AB R15, R12, R15 ;  /* 0x0000000f0c0f723e */ /* 0x000fe400000000ff */
[-C--:B------:R-:W-:Y:S01]  /*3a00*/  FFMA.FTZ R76, R79, R144.reuse, -R76 ;  /* 0x000000904f4c7223 */ /* 0x080fe2000001084c */
[----:B------:R-:W-:Y:S01]  /*3a10*/  FFMA.FTZ R77, R77, R144, R148 ;  /* 0x000000904d4d7223 */ /* 0x000fe20000010094 */
[----:B------:R-:W-:Y:S02]  /*3a20*/  HADD2.F32 R144, -RZ, R160.H0_H0 ;  /* 0x200000a0ff907230 */ /* 0x000fe40000004100 */
[----:B------:R-:W-:-:S02]  /*3a30*/  HADD2.F32 R79, -RZ, R14.H1_H1 ;  /* 0x3000000eff4f7230 */ /* 0x000fc40000004100 */
[----:B------:R-:W-:Y:S01]  /*3a40*/  HADD2.F32 R14, -RZ, R157.H1_H1 ;  /* 0x3000009dff0e7230 */ /* 0x000fe20000004100 */
[----:B------:R-:W-:Y:S02]  /*3a50*/  F2FP.F16.F32.PACK_AB R12, R77, R76 ;  /* 0x0000004c4d0c723e */ /* 0x000fe400000000ff */
[-C--:B------:R-:W-:Y:S01]  /*3a60*/  FMUL.FTZ R148, R79, R144.reuse ;  /* 0x000000904f947220 */ /* 0x080fe20000410000 */
[----:B------:R-:W-:-:S03]  /*3a70*/  FMUL.FTZ R144, R145, R144 ;  /* 0x0000009091907220 */ /* 0x000fc60000410000 */
[-C--:B------:R-:W-:Y:S01]  /*3a80*/  FFMA.FTZ R148, R145, R14.reuse, -R148 ;  /* 0x0000000e91947223 */ /* 0x080fe20000010894 */
[----:B------:R-:W-:-:S05]  /*3a90*/  FFMA.FTZ R79, R79, R14, R144 ;  /* 0x0000000e4f4f7223 */ /* 0x000fca0000010090 */
[----:B------:R-:W-:-:S07]  /*3aa0*/  F2FP.F16.F32.PACK_AB R14, R79, R148 ;  /* 0x000000944f0e723e */ /* 0x000fce00000000ff */
.L_x_2716:
[----:B------:R-:W-:Y:S05]  /*3ab0*/  BSYNC B3 ;  /* 0x0000000000037941 */ /* 0x000fea0003800000 */
.L_x_2715:
[----:B------:R-:W-:Y:S02]  /*3ac0*/  ULDC.64 UR4, c[0x0][0x208] ;  /* 0x0000820000047ab9 */ /* 0x000fe40000000a00 */
[----:B0-----:R4:W-:Y:S03]  /*3ad0*/  ST.E.128 desc[UR4][R80.64], R12 ;  /* 0x0000000c50007985 */ /* 0x0019e6000c101d04 */
.L_x_2714:
[----:B------:R-:W-:Y:S05]  /*3ae0*/  BSYNC B2 ;  /* 0x0000000000027941 */ /* 0x000fea0003800000 */
.L_x_2713:
[----:B------:R-:W-:Y:S01]  /*3af0*/  ISETP.NE.AND P3, PT, R9, RZ, PT ;  /* 0x000000ff0900720c */ /* 0x000fe20003f65270 */
[----:B------:R-:W-:-:S12]  /*3b00*/  BSSY B2, `(.L_x_2717) ;  /* 0x0000036000027945 */ /* 0x000fd80003800000 */
[----:B------:R-:W-:Y:S05]  /*3b10*/  @!P3 BRA `(.L_x_2718) ;  /* 0x0000000000d0b947 */ /* 0x000fea0003800000 */
[----:B----4-:R4:W0:Y:S01]  /*3b20*/  LDS.128 R12, [R31+0x1e000] ;  /* 0x01e000001f0c7984 */ /* 0x0108220000000c00 */
[----:B------:R-:W-:Y:S01]  /*3b30*/  ISETP.GE.AND P3, PT, R209, R119, PT ;  /* 0x00000077d100720c */ /* 0x000fe20003f66270 */
[----:B------:R-:W-:Y:S01]  /*3b40*/  IMAD.SHL.U32 R79, R198, 0x8, RZ ;  /* 0x00000008c64f7824 */ /* 0x000fe200078e00ff */
[----:B---3--:R-:W-:Y:S01]  /*3b50*/  MOV R76, R11 ;  /* 0x0000000b004c7202 */ /* 0x008fe20000000f00 */
[----:B--2---:R-:W-:Y:S01]  /*3b60*/  IMAD.MOV.U32 R77, RZ, RZ, R82 ;  /* 0x000000ffff4d7224 */ /* 0x004fe200078e0052 */
[----:B------:R-:W-:Y:S03]  /*3b70*/  BSSY B3, `(.L_x_2719) ;  /* 0x000002c000037945 */ /* 0x000fe60003800000 */
[----:B------:R-:W-:-:S06]  /*3b80*/  IMAD.WIDE R76, R79, 0x2, R76 ;  /* 0x000000024f4c7825 */ /* 0x000fcc00078e024c */
[----:B----4-:R-:W-:Y:S05]  /*3b90*/  @P3 BRA `(.L_x_2720) ;  /* 0x0000000000a43947 */ /* 0x010fea0003800000 */
[----:B------:R-:W-:Y:S01]  /*3ba0*/  SHF.R.U64 R78, R72, 0x10, R73 ;  /* 0x00000010484e7819 */ /* 0x000fe20000001249 */
[----:B0-----:R-:W-:Y:S01]  /*3bb0*/  HADD2.F32 R80, -RZ, R15.H0_H0 ;  /* 0x2000000fff507230 */ /* 0x001fe20000004100 */
        /* <DEDUP_REMOVED lines=39> */
.L_x_2720:
[----:B------:R-:W-:Y:S05]  /*3e30*/  BSYNC B3 ;  /* 0x0000000000037941 */ /* 0x000fea0003800000 */
.L_x_2719:
[----:B------:R-:W-:Y:S02]  /*3e40*/  ULDC.64 UR4, c[0x0][0x208] ;  /* 0x0000820000047ab9 */ /* 0x000fe40000000a00 */
[----:B0-----:R0:W-:Y:S03]  /*3e50*/  ST.E.128 desc[UR4][R76.64], R12 ;  /* 0x0000000c4c007985 */ /* 0x0011e6000c101d04 */
.L_x_2718:
[----:B------:R-:W-:Y:S05]  /*3e60*/  BSYNC B2 ;  /* 0x0000000000027941 */ /* 0x000fea0003800000 */
.L_x_2717:
[----:B------:R-:W-:Y:S01]  /*3e70*/  ISETP.NE.AND P3, PT, R10, RZ, PT ;  /* 0x000000ff0a00720c */ /* 0x000fe20003f65270 */
[----:B------:R-:W-:-:S12]  /*3e80*/  BSSY B2, `(.L_x_2721) ;  /* 0x0000036000027945 */ /* 0x000fd80003800000 */
[----:B------:R-:W-:Y:S05]  /*3e90*/  @!P3 BRA `(.L_x_2722) ;  /* 0x0000000000d0b947 */ /* 0x000fea0003800000 */
[----:B0---4-:R0:W4:Y:S01]  /*3ea0*/  LDS.128 R12, [R29+0x21000] ;  /* 0x021000001d0c7984 */ /* 0x0111220000000c00 */
[----:B------:R-:W-:Y:S01]  /*3eb0*/  ISETP.GE.AND P3, PT, R207, R119, PT ;  /* 0x00000077cf00720c */ /* 0x000fe20003f66270 */
[----:B---3--:R-:W-:Y:S01]  /*3ec0*/  IMAD.MOV.U32 R72, RZ, RZ, R11 ;  /* 0x000000ffff487224 */ /* 0x008fe200078e000b */
[----:B------:R-:W-:Y:S01]  /*3ed0*/  SHF.L.U32 R75, R199, 0x3, RZ ;  /* 0x00000003c74b7819 */ /* 0x000fe200000006ff */
[----:B--2---:R-:W-:Y:S01]  /*3ee0*/  IMAD.MOV.U32 R73, RZ, RZ, R82 ;  /* 0x000000ffff497224 */ /* 0x004fe200078e0052 */
[----:B------:R-:W-:Y:S03]  /*3ef0*/  BSSY B3, `(.L_x_2723) ;  /* 0x000002c000037945 */ /* 0x000fe60003800000 */
[----:B------:R-:W-:-:S06]  /*3f00*/  IMAD.WIDE R72, R75, 0x2, R72 ;  /* 0x000000024b487825 */ /* 0x000fcc00078e0248 */
[----:B0-----:R-:W-:Y:S05]  /*3f10*/  @P3 BRA `(.L_x_2724) ;  /* 0x0000000000a43947 */ /* 0x001fea0003800000 */
[--C-:B------:R-:W-:Y:S01]  /*3f20*/  SHF.R.U64 R74, R68, 0x10, R69.reuse ;  /* 0x00000010444a7819 */ /* 0x100fe20000001245 */
[----:B----4-:R-:W-:Y:S01]  /*3f30*/  HADD2.F32 R76, -RZ, R15.H0_H0 ;  /* 0x2000000fff4c7230 */ /* 0x010fe20000004100 */
[----:B------:R-:W-:Y:S01]  /*3f40*/  SHF.R.U32.HI R68, RZ, 0x10, R69 ;  /* 0x00000010ff447819 */ /* 0x000fe20000011645 */
[----:B------:R-:W-:Y:S01]  /*3f50*/  HADD2.F32 R79, -RZ, R155.H1_H1 ;  /* 0x3000009bff4f7230 */ /* 0x000fe20000004100 */
[--C-:B------:R-:W-:Y:S01]  /*3f60*/  SHF.R.U32.HI R75, RZ, 0x10, R71.reuse ;  /* 0x00000010ff4b7819 */ /* 0x100fe20000011647 */
[----:B------:R-:W-:Y:S01]  /*3f70*/  HADD2.F32 R74, -RZ, R74.H0_H0 ;  /* 0x2000004aff4a7230 */ /* 0x000fe20000004100 */
[----:B------:R-:W-:Y:S01]  /*3f80*/  SHF.R.U64 R69, R70, 0x10, R71 ;  /* 0x0000001046457819 */ /* 0x000fe20000001247 */
[----:B------:R-:W-:Y:S02]  /*3f90*/  HADD2.F32 R70, -RZ, R15.H1_H1 ;  /* 0x3000000fff467230 */ /* 0x000fe40000004100 */
[----:B------:R-:W-:Y:S02]  /*3fa0*/  HADD2.F32 R75, -RZ, R75.H0_H0 ;  /* 0x2000004bff4b7230 */ /* 0x000fe40000004100 */
[----:B------:R-:W-:-:S02]  /*3fb0*/  HADD2.F32 R78, -RZ, R69.H0_H0 ;  /* 0x20000045ff4e7230 */ /* 0x000fc40000004100 */
[--C-:B------:R-:W-:Y:S02]  /*3fc0*/  HADD2.F32 R69, -RZ, R13.reuse.H1_H1 ;  /* 0x3000000dff457230 */ /* 0x100fe40000004100 */
[-C--:B------:R-:W-:Y:S01]  /*3fd0*/  FMUL.FTZ R15, R70, R75.reuse ;  /* 0x0000004b460f7220 */ /* 0x080fe20000410000 */
[----:B------:R-:W-:Y:S02]  /*3fe0*/  HADD2.F32 R13, -RZ, R13.H0_H0 ;  /* 0x2000000dff0d7230 */ /* 0x000fe40000004100 */
[C---:B------:R-:W-:Y:S01]  /*3ff0*/  FMUL.FTZ R75, R76.reuse, R75 ;  /* 0x0000004b4c4b7220 */ /* 0x040fe20000410000 */
[----:B------:R-:W-:Y:S02]  /*4000*/  HADD2.F32 R71, -RZ, R68.H0_H0 ;  /* 0x20000044ff477230 */ /* 0x000fe40000004100 */
[-C--:B------:R-:W-:Y:S01]  /*4010*/  FMUL.FTZ R68, R69, R78.reuse ;  /* 0x0000004e45447220 */ /* 0x080fe20000410000 */
[C---:B------:R-:W-:Y:S02]  /*4020*/  FMUL.FTZ R78, R13.reuse, R78 ;  /* 0x0000004e0d4e7220 */ /* 0x040fe40000410000 */
        /* <DEDUP_REMOVED lines=10> */
[--C-:B------:R-:W-:Y:S02]  /*40d0*/  HADD2.F32 R12, -RZ, R14.reuse.H1_H1 ;  /* 0x3000000eff0c7230 */ /* 0x100fe40000004100 */
[----:B------:R-:W-:Y:S01]  /*40e0*/  FMUL.FTZ R78, R76, R71 ;  /* 0x000000474c4e7220 */ /* 0x000fe20000410000 */
[----:B------:R-:W-:Y:S01]  /*40f0*/  HADD2.F32 R14, -RZ, R14.H0_H0 ;  /* 0x2000000eff0e7230 */ /* 0x000fe20000004100 */
[----:B------:R-:W-:Y:S01]  /*4100*/  F2FP.F16.F32.PACK_AB R13, R68, R13 ;  /* 0x0000000d440d723e */ /* 0x000fe200000000ff */
[----:B------:R-:W-:-:S02]  /*4110*/  HADD2.F32 R74, -RZ, R155.H0_H0 ;  /* 0x2000009bff4a7230 */ /* 0x000fc40000004100 */
[-C--:B------:R-:W-:Y:S01]  /*4120*/  FMUL.FTZ R71, R12, R69.reuse ;  /* 0x000000450c477220 */ /* 0x080fe20000410000 */
[----:B------:R-:W-:Y:S02]  /*4130*/  FMUL.FTZ R69, R14, R69 ;  /* 0x000000450e457220 */ /* 0x000fe40000410000 */
[-C--:B------:R-:W-:Y:S01]  /*4140*/  FFMA.FTZ R77, R76, R74.reuse, -R77 ;  /* 0x0000004a4c4d7223 */ /* 0x080fe2000001084d */
[----:B------:R-:W-:Y:S01]  /*4150*/  FFMA.FTZ R78, R75, R74, R78 ;  /* 0x0000004a4b4e7223 */ /* 0x000fe2000001004e */
[-C--:B------:R-:W-:Y:S01]  /*4160*/  FFMA.FTZ R71, R14, R79.reuse, -R71 ;  /* 0x0000004f0e477223 */ /* 0x080fe20000010847 */
[----:B------:R-:W-:-:S03]  /*4170*/  FFMA.FTZ R12, R12, R79, R69 ;  /* 0x0000004f0c0c7223 */ /* 0x000fc60000010045 */
[----:B------:R-:W-:Y:S02]  /*4180*/  F2FP.F16.F32.PACK_AB R78, R78, R77 ;  /* 0x0000004d4e4e723e */ /* 0x000fe400000000ff */
[----:B------:R-:W-:Y:S02]  /*4190*/  F2FP.F16.F32.PACK_AB R14, R12, R71 ;  /* 0x000000470c0e723e */ /* 0x000fe400000000ff */
[----:B------:R-:W-:-:S07]  /*41a0*/  MOV R12, R78 ;  /* 0x0000004e000c7202 */ /* 0x000fce0000000f00 */
.L_x_2724:
[----:B------:R-:W-:Y:S05]  /*41b0*/  BSYNC B3 ;  /* 0x0000000000037941 */ /* 0x000fea0003800000 */
.L_x_2723:
[----:B------:R-:W-:Y:S02]  /*41c0*/  ULDC.64 UR4, c[0x0][0x208] ;  /* 0x0000820000047ab9 */ /* 0x000fe40000000a00 */
[----:B----4-:R0:W-:Y:S03]  /*41d0*/  ST.E.128 desc[UR4][R72.64], R12 ;  /* 0x0000000c48007985 */ /* 0x0101e6000c101d04 */
.L_x_2722:
[----:B------:R-:W-:Y:S05]  /*41e0*/  BSYNC B2 ;  /* 0x0000000000027941 */ /* 0x000fea0003800000 */
.L_x_2721:
        /* <DEDUP_REMOVED lines=50> */
.L_x_2728:
[----:B------:R-:W-:Y:S05]  /*4510*/  BSYNC B3 ;  /* 0x0000000000037941 */ /* 0x000fea0003800000 */
.L_x_2727:
[----:B------:R-:W-:Y:S02]  /*4520*/  ULDC.64 UR4, c[0x0][0x208] ;  /* 0x0000820000047ab9 */ /* 0x000fe40000000a00 */
[----:B----4-:R0:W-:Y:S03]  /*4530*/  ST.E.128 desc[UR4][R68.64], R12 ;  /* 0x0000000c44007985 */ /* 0x0101e6000c101d04 */
.L_x_2726:
[----:B------:R-:W-:Y:S05]  /*4540*/  BSYNC B2 ;  /* 0x0000000000027941 */ /* 0x000fea0003800000 */
.L_x_2725:
        /* <DEDUP_REMOVED lines=10> */
[----:B------:R-:W-:Y:S01]  /*45f0*/  SHF.R.U32.HI R60, RZ, 0x10, R61 ;  /* 0x00000010ff3c7819 */ /* 0x000fe2000001163d */
[----:B----4-:R-:W-:Y:S01]  /*4600*/  IMAD.MOV.U32 R61, RZ, RZ, R15 ;  /* 0x000000ffff3d7224 */ /* 0x010fe200078e000f */
[--C-:B------:R-:W-:Y:S01]  /*4610*/  SHF.R.U64 R68, R62, 0x10, R63.reuse ;  /* 0x000000103e447819 */ /* 0x100fe2000000123f */
[--C-:B------:R-:W-:Y:S01]  /*4620*/  HADD2.F32 R15, -RZ, R13.reuse.H1_H1 ;  /* 0x3000000dff0f7230 */ /* 0x100fe20000004100 */
[----:B------:R-:W-:Y:S01]  /*4630*/  SHF.R.U32.HI R67, RZ, 0x10, R63 ;  /* 0x00000010ff437819 */ /* 0x000fe2000001163f */
[----:B------:R-:W-:Y:S02]  /*4640*/  HADD2.F32 R13, -RZ, R13.H0_H0 ;  /* 0x2000000dff0d7230 */ /* 0x000fe40000004100 */
[----:B------:R-:W-:Y:S02]  /*4650*/  HADD2.F32 R68, -RZ, R68.H0_H0 ;  /* 0x20000044ff447230 */ /* 0x000fe40000004100 */
[----:B------:R-:W-:-:S02]  /*4660*/  HADD2.F32 R67, -RZ, R67.H0_H0 ;  /* 0x20000043ff437230 */ /* 0x000fc40000004100 */
[--C-:B------:R-:W-:Y:S02]  /*4670*/  HADD2.F32 R62, -RZ, R61.reuse.H1_H1 ;  /* 0x3000003dff3e7230 */ /* 0x100fe40000004100 */
[----:B------:R-:W-:Y:S02]  /*4680*/  HADD2.F32 R61, -RZ, R61.H0_H0 ;  /* 0x2000003dff3d7230 */ /* 0x000fe40000004100 */
[----:B------:R-:W-:Y:S02]  /*4690*/  HADD2.F32 R66, -RZ, R66.H0_H0 ;  /* 0x20000042ff427230 */ /* 0x000fe40000004100 */
[-C--:B------:R-:W-:Y:S01]  /*46a0*/  FMUL.FTZ R70, R62, R67.reuse ;  /* 0x000000433e467220 */ /* 0x080fe20000410000 */
[----:B------:R-:W-:Y:S02]  /*46b0*/  HADD2.F32 R63, -RZ, R60.H0_H0 ;  /* 0x2000003cff3f7230 */ /* 0x000fe40000004100 */
[-C--:B------:R-:W-:Y:S01]  /*46c0*/  FMUL.FTZ R60, R15, R68.reuse ;  /* 0x000000440f3c7220 */ /* 0x080fe20000410000 */
[----:B------:R-:W-:Y:S01]  /*46d0*/  FMUL.FTZ R68, R13, R68 ;  /* 0x000000440d447220 */ /* 0x000fe20000410000 */
[----:B------:R-:W-:-:S02]  /*46e0*/  FMUL.FTZ R67, R61, R67 ;  /* 0x000000433d437220 */ /* 0x000fc40000410000 */
[-C--:B------:R-:W-:Y:S01]  /*46f0*/  FFMA.FTZ R13, R13, R66.reuse, -R60 ;  /* 0x000000420d0d7223 */ /* 0x080fe2000001083c */
[----:B------:R-:W-:Y:S01]  /*4700*/  FFMA.FTZ R60, R15, R66, R68 ;  /* 0x000000420f3c7223 */ /* 0x000fe20000010044 */
[-C--:B------:R-:W-:Y:S01]  /*4710*/  FFMA.FTZ R62, R62, R63.reuse, R67 ;  /* 0x0000003f3e3e7223 */ /* 0x080fe20000010043 */
[----:B------:R-:W-:Y:S01]  /*4720*/  FFMA.FTZ R15, R61, R63, -R70 ;  /* 0x0000003f3d0f7223 */ /* 0x000fe20000010846 */
[--C-:B------:R-:W-:Y:S02]  /*4730*/  HADD2.F32 R67, -RZ, R152.reuse.H0_H0 ;  /* 0x20000098ff437230 */ /* 0x100fe40000004100 */
[----:B------:R-:W-:Y:S01]  /*4740*/  HADD2.F32 R152, -RZ, R152.H1_H1 ;  /* 0x30000098ff987230 */ /* 0x000fe20000004100 */
[----:B------:R-:W-:Y:S01]  /*4750*/  F2FP.F16.F32.PACK_AB R13, R60, R13 ;  /* 0x0000000d3c0d723e */ /* 0x000fe200000000ff */
[----:B------:R-:W-:Y:S01]  /*4760*/  HADD2.F32 R66, -RZ, R12.H1_H1 ;  /* 0x3000000cff427230 */ /* 0x000fe20000004100 */
[----:B------:R-:W-:Y:S01]  /*4770*/  F2FP.F16.F32.PACK_AB R15, R62, R15 ;  /* 0x0000000f3e0f723e */ /* 0x000fe200000000ff */
[----:B------:R-:W-:-:S02]  /*4780*/  HADD2.F32 R63, -RZ, R14.H1_H1 ;  /* 0x3000000eff3f7230 */ /* 0x000fc40000004100 */
[----:B------:R-:W-:Y:S02]  /*4790*/  HADD2.F32 R12, -RZ, R12.H0_H0 ;  /* 0x2000000cff0c7230 */ /* 0x000fe40000004100 */
[-C--:B------:R-:W-:Y:S01]  /*47a0*/  FMUL.FTZ R69, R66, R67.reuse ;  /* 0x0000004342457220 */ /* 0x080fe20000410000 */
[----:B------:R-:W-:Y:S02]  /*47b0*/  HADD2.F32 R14, -RZ, R14.H0_H0 ;  /* 0x2000000eff0e7230 */ /* 0x000fe40000004100 */
[CC--:B------:R-:W-:Y:S01]  /*47c0*/  FMUL.FTZ R71, R63.reuse, R152.reuse ;  /* 0x000000983f477220 */ /* 0x0c0fe20000410000 */
[--C-:B------:R-:W-:Y:S02]  /*47d0*/  HADD2.F32 R61, -RZ, R151.reuse.H0_H0 ;  /* 0x20000097ff3d7230 */ /* 0x100fe40000004100 */
[----:B------:R-:W-:Y:S01]  /*47e0*/  FMUL.FTZ R67, R12, R67 ;  /* 0x000000430c437220 */ /* 0x000fe20000410000 */
[----:B------:R-:W-:Y:S02]  /*47f0*/  HADD2.F32 R151, -RZ, R151.H1_H1 ;  /* 0x30000097ff977230 */ /* 0x000fe40000004100 */
[----:B------:R-:W-:Y:S01]  /*4800*/  FMUL.FTZ R152, R14, R152 ;  /* 0x000000980e987220 */ /* 0x000fe20000410000 */
[-C--:B------:R-:W-:Y:S01]  /*4810*/  FFMA.FTZ R69, R12, R61.reuse, -R69 ;  /* 0x0000003d0c457223 */ /* 0x080fe20000010845 */
[----:B------:R-:W-:Y:S01]  /*4820*/  FFMA.FTZ R66, R66, R61, R67 ;  /* 0x0000003d42427223 */ /* 0x000fe20000010043 */
[-C--:B------:R-:W-:Y:S01]  /*4830*/  FFMA.FTZ R71, R14, R151.reuse, -R71 ;  /* 0x000000970e477223 */ /* 0x080fe20000010847 */
[----:B------:R-:W-:-:S03]  /*4840*/  FFMA.FTZ R152, R63, R151, R152 ;  /* 0x000000973f987223 */ /* 0x000fc60000010098 */
[----:B------:R-:W-:Y:S02]  /*4850*/  F2FP.F16.F32.PACK_AB R12, R66, R69 ;  /* 0x00000045420c723e */ /* 0x000fe400000000ff */
[----:B------:R-:W-:-:S07]  /*4860*/  F2FP.F16.F32.PACK_AB R14, R152, R71 ;  /* 0x00000047980e723e */ /* 0x000fce00000000ff */
.L_x_2732:
[----:B------:R-:W-:Y:S05]  /*4870*/  BSYNC B3 ;  /* 0x0000000000037941 */ /* 0x000fea0003800000 */
.L_x_2731:
[----:B------:R-:W-:Y:S02]  /*4880*/  ULDC.64 UR4, c[0x0][0x208] ;  /* 0x0000820000047ab9 */ /* 0x000fe40000000a00 */
[----:B----4-:R0:W-:Y:S03]  /*4890*/  ST.E.128 desc[UR4][R64.64], R12 ;  /* 0x0000000c40007985 */ /* 0x0101e6000c101d04 */
.L_x_2730:
[----:B------:R-:W-:Y:S05]  /*48a0*/  BSYNC B2 ;  /* 0x0000000000027941 */ /* 0x000fea0003800000 */
.L_x_2729:
        /* <DEDUP_REMOVED lines=8> */
[----:B------:R-:W-:Y:S02]  /*4930*/  SHF.R.U64 R11, R56, 0x10, R57 ;  /* 0x00000010380b7819 */ /* 0x000fe40000001239 */
[--C-:B------:R-:W-:Y:S02]  /*4940*/  SHF.R.U64 R62, R58, 0x10, R59.reuse ;  /* 0x000000103a3e7819 */ /* 0x100fe4000000123b */
[----:B----4-:R-:W-:Y:S01]  /*4950*/  MOV R56, R15 ;  /* 0x0000000f00387202 */ /* 0x010fe20000000f00 */
[----:B------:R-:W-:Y:S01]  /*4960*/  HADD2.F32 R58, -RZ, R11.H0_H0 ;  /* 0x2000000bff3a7230 */ /* 0x000fe20000004100 */
[----:B------:R-:W-:Y:S01]  /*4970*/  SHF.R.U32.HI R59, RZ, 0x10, R59 ;  /* 0x00000010ff3b7819 */ /* 0x000fe2000001163b */
[--C-:B------:R-:W-:Y:S01]  /*4980*/  HADD2.F32 R15, -RZ, R13.reuse.H1_H1 ;  /* 0x3000000dff0f7230 */ /* 0x100fe20000004100 */
[----:B------:R-:W-:Y:S01]  /*4990*/  SHF.R.U32.HI R57, RZ, 0x10, R57 ;  /* 0x00000010ff397819 */ /* 0x000fe20000011639 */
[----:B------:R-:W-:Y:S02]  /*49a0*/  HADD2.F32 R11, -RZ, R13.H0_H0 ;  /* 0x2000000dff0b7230 */ /* 0x000fe40000004100 */
[----:B------:R-:W-:-:S02]  /*49b0*/  HADD2.F32 R13, -RZ, R56.H1_H1 ;  /* 0x30000038ff0d7230 */ /* 0x000fc40000004100 */
[----:B------:R-:W-:Y:S02]  /*49c0*/  HADD2.F32 R59, -RZ, R59.H0_H0 ;  /* 0x2000003bff3b7230 */ /* 0x000fe40000004100 */
[----:B------:R-:W-:Y:S02]  /*49d0*/  HADD2.F32 R56, -RZ, R56.H0_H0 ;  /* 0x20000038ff387230 */ /* 0x000fe40000004100 */
[----:B------:R-:W-:Y:S02]  /*49e0*/  HADD2.F32 R62, -RZ, R62.H0_H0 ;  /* 0x2000003eff3e7230 */ /* 0x000fe40000004100 */
[-C--:B------:R-:W-:Y:S01]  /*49f0*/  FMUL.FTZ R63, R13, R59.reuse ;  /* 0x0000003b0d3f7220 */ /* 0x080fe20000410000 */
[----:B------:R-:W-:Y:S02]  /*4a00*/  HADD2.F32 R57, -RZ, R57.H0_H0 ;  /* 0x20000039ff397230 */ /* 0x000fe40000004100 */
[----:B------:R-:W-:Y:S01]  /*4a10*/  FMUL.FTZ R66, R56, R59 ;  /* 0x0000003b38427220 */ /* 0x000fe20000410000 */
[-C--:B------:R-:W-:Y:S01]  /*4a20*/  FMUL.FTZ R64, R15, R62.reuse ;  /* 0x0000003e0f407220 */ /* 0x080fe20000410000 */
[----:B------:R-:W-:-:S02]  /*4a30*/  FMUL.FTZ R62, R11, R62 ;  /* 0x0000003e0b3e7220 */ /* 0x000fc40000410000 */
[-C--:B------:R-:W-:Y:S01]  /*4a40*/  FFMA.FTZ R66, R13, R57.reuse, R66 ;  /* 0x000000390d427223 */ /* 0x080fe20000010042 */
[----:B------:R-:W-:Y:S01]  /*4a50*/  FFMA.FTZ R63, R56, R57, -R63 ;  /* 0x00000039383f7223 */ /* 0x000fe2000001083f */
[----:B------:R-:W-:Y:S02]  /*4a60*/  HADD2.F32 R13, -RZ, R12.H1_H1 ;  /* 0x3000000cff0d7230 */ /* 0x000fe40000004100 */
[-C--:B------:R-:W-:Y:S01]  /*4a70*/  FFMA.FTZ R62, R15, R58.reuse, R62 ;  /* 0x0000003a0f3e7223 */ /* 0x080fe2000001003e */
[----:B------:R-:W-:Y:S02]  /*4a80*/  HADD2.F32 R57, -RZ, R150.H0_H0 ;  /* 0x20000096ff397230 */ /* 0x000fe40000004100 */
[----:B------:R-:W-:Y:S01]  /*4a90*/  FFMA.FTZ R11, R11, R58, -R64 ;  /* 0x0000003a0b0b7223 */ /* 0x000fe20000010840 */
[----:B------:R-:W-:Y:S02]  /*4aa0*/  HADD2.F32 R12, -RZ, R12.H0_H0 ;  /* 0x2000000cff0c7230 */ /* 0x000fe40000004100 */
[----:B------:R-:W-:-:S02]  /*4ab0*/  HADD2.F32 R150, -RZ, R150.H1_H1 ;  /* 0x30000096ff967230 */ /* 0x000fc40000004100 */
[-C--:B------:R-:W-:Y:S01]  /*4ac0*/  FMUL.FTZ R59, R13, R57.reuse ;  /* 0x000000390d3b7220 */ /* 0x080fe20000410000 */
[--C-:B------:R-:W-:Y:S02]  /*4ad0*/  HADD2.F32 R15, -RZ, R14.reuse.H1_H1 ;  /* 0x3000000eff0f7230 */ /* 0x100fe40000004100 */
        /* <DEDUP_REMOVED lines=14> */
.L_x_2734:
[----:B------:R-:W-:Y:S05]  /*4bc0*/  BSYNC B2 ;  /* 0x0000000000027941 */ /* 0x000fea0003800000 */
.L_x_2733:
[----:B------:R-:W-:Y:S02]  /*4bd0*/  ULDC.64 UR4, c[0x0][0x208] ;  /* 0x0000820000047ab9 */ /* 0x000fe40000000a00 */
[----:B----4-:R0:W-:Y:S03]  /*4be0*/  ST.E.128 desc[UR4][R60.64], R12 ;  /* 0x0000000c3c007985 */ /* 0x0101e6000c101d04 */
.L_x_2712:
[----:B------:R-:W-:Y:S05]  /*4bf0*/  BSYNC B1 ;  /* 0x0000000000017941 */ /* 0x000fea0003800000 */
.L_x_2711:
[----:B------:R-:W-:-:S03]  /*4c00*/  UMOV UR4, 0xffffffff ;  /* 0xffffffff00047882 */ /* 0x000fc60000000000 */
[----:B------:R-:W-:Y:S05]  /*4c10*/  BRA.DIV UR4, `(.L_x_2735) ;  /* 0x000001ee04847947 */ /* 0x000fea000b800000 */
[----:B-1----:R-:W1:Y:S04]  /*4c20*/  SHFL.IDX PT, R115, R115, 0x1, 0x1c1f ;  /* 0x003c1f0073737f89 */ /* 0x002e6800000e0000 */
[----:B------:R-:W0:Y:S02]  /*4c30*/  SHFL.IDX PT, R118, R118, 0x1, 0x1c1f ;  /* 0x003c1f0076767f89 */ /* 0x000e2400000e0000 */
.L_x_3060:
        /* <DEDUP_REMOVED lines=50> */
.L_x_2740:
[----:B------:R-:W-:Y:S05]  /*4f60*/  BSYNC B2 ;  /* 0x0000000000027941 */ /* 0x000fea0003800000 */
.L_x_2739:
[----:B------:R-:W-:Y:S02]  /*4f70*/  ULDC.64 UR4, c[0x0][0x208] ;  /* 0x0000820000047ab9 */ /* 0x000fe40000000a00 */
[----:B----4-:R0:W-:Y:S03]  /*4f80*/  ST.E.128 desc[UR4][R56.64], R12 ;  /* 0x0000000c38007985 */ /* 0x0101e6000c101d04 */
.L_x_2738:
[----:B------:R-:W-:Y:S05]  /*4f90*/  BSYNC B1 ;  /* 0x0000000000017941 */ /* 0x000fea0003800000 */
.L_x_2737:
[----:B------:R-:W-:Y:S01]  /*4fa0*/  ISETP.NE.AND P3, PT, R9, RZ, PT ;  /* 0x000000ff0900720c */ /* 0x000fe20003f65270 */
[----:B------:R-:W-:-:S12]  /*4fb0*/  BSSY B1, `(.L_x_2741) ;  /* 0x0000035000017945 */ /* 0x000fd80003800000 */
[----:B------:R-:W-:Y:S05]  /*4fc0*/  @!P3 BRA `(.L_x_2742) ;  /* 0x0000000000ccb947 */ /* 0x000fea0003800000 */
[----:B0---4-:R0:W4:Y:S01]  /*4fd0*/  LDS.128 R12, [R31+0x20000] ;  /* 0x020000001f0c7984 */ /* 0x0111220000000c00 */
[----:B------:R-:W-:Y:S01]  /*4fe0*/  ISETP.GE.AND P3, PT, R209, R119, PT ;  /* 0x00000077d100720c */ /* 0x000fe20003f66270 */
[----:B---3--:R-:W-:Y:S01]  /*4ff0*/  IMAD.SHL.U32 R11, R198, 0x8, RZ ;  /* 0x00000008c60b7824 */ /* 0x008fe200078e00ff */
[----:B-1----:R-:W-:Y:S01]  /*5000*/  MOV R53, R115 ;  /* 0x0000007300357202 */ /* 0x002fe20000000f00 */
        /* <DEDUP_REMOVED lines=44> */
.L_x_2744:
[----:B------:R-:W-:Y:S05]  /*52d0*/  BSYNC B2 ;  /* 0x0000000000027941 */ /* 0x000fea0003800000 */
.L_x_2743:
[----:B------:R-:W-:Y:S02]  /*52e0*/  ULDC.64 UR4, c[0x0][0x208] ;  /* 0x0000820000047ab9 */ /* 0x000fe40000000a00 */
[----:B----4-:R0:W-:Y:S03]  /*52f0*/  ST.E.128 desc[UR4][R52.64], R12 ;  /* 0x0000000c34007985 */ /* 0x0101e6000c101d04 */
.L_x_2742:
[----:B------:R-:W-:Y:S05]  /*5300*/  BSYNC B1 ;  /* 0x0000000000017941 */ /* 0x000fea0003800000 */
.L_x_2741:
        /* <DEDUP_REMOVED lines=51> */
.L_x_2748:
[----:B------:R-:W-:Y:S05]  /*5640*/  BSYNC B2 ;  /* 0x0000000000027941 */ /* 0x000fea0003800000 */
.L_x_2747:
[----:B------:R-:W-:Y:S02]  /*5650*/  ULDC.64 UR4, c[0x0][0x208] ;  /* 0x0000820000047ab9 */ /* 0x000fe40000000a00 */
[----:B----4-:R0:W-:Y:S03]  /*5660*/  ST.E.128 desc[UR4][R48.64], R12 ;  /* 0x0000000c30007985 */ /* 0x0101e6000c101d04 */
.L_x_2746:
[----:B------:R-:W-:Y:S05]  /*5670*/  BSYNC B1 ;  /* 0x0000000000017941 */ /* 0x000fea0003800000 */
.L_x_2745:
        /* <DEDUP_REMOVED lines=49> */
.L_x_2752:
[----:B------:R-:W-:Y:S05]  /*5990*/  BSYNC B2 ;  /* 0x0000000000027941 */ /* 0x000fea0003800000 */
.L_x_2751:
[----:B------:R-:W-:Y:S02]  /*59a0*/  ULDC.64 UR4, c[0x0][0x208] ;  /* 0x0000820000047ab9 */ /* 0x000fe40000000a00 */
[----:B----4-:R0:W-:Y:S03]  /*59b0*/  ST.E.128 desc[UR4][R44.64], R12 ;  /* 0x0000000c2c007985 */ /* 0x0101e6000c101d04 */
.L_x_2750:
[----:B------:R-:W-:Y:S05]  /*59c0*/  BSYNC B1 ;  /* 0x0000000000017941 */ /* 0x000fea0003800000 */
.L_x_2749:
        /* <DEDUP_REMOVED lines=49> */
.L_x_2756:
[----:B------:R-:W-:Y:S05]  /*5ce0*/  BSYNC B2 ;  /* 0x0000000000027941 */ /* 0x000fea0003800000 */
.L_x_2755:
[----:B------:R-:W-:Y:S02]  /*5cf0*/  ULDC.64 UR4, c[0x0][0x208] ;  /* 0x0000820000047ab9 */ /* 0x000fe40000000a00 */
[----:B----4-:R0:W-:Y:S03]  /*5d00*/  ST.E.128 desc[UR4][R40.64], R12 ;  /* 0x0000000c28007985 */ /* 0x0101e6000c101d04 */
.L_x_2754:
[----:B------:R-:W-:Y:S05]  /*5d10*/  BSYNC B1 ;  /* 0x0000000000017941 */ /* 0x000fea0003800000 */
.L_x_2753:
        /* <DEDUP_REMOVED lines=48> */
.L_x_2758:
[----:B------:R-:W-:Y:S05]  /*6020*/  BSYNC B1 ;  /* 0x0000000000017941 */ /* 0x000fea0003800000 */
.L_x_2757:
[----:B------:R-:W-:Y:S02]  /*6030*/  ULDC.64 UR4, c[0x0][0x208] ;  /* 0x0000820000047ab9 */ /* 0x000fe40000000a00 */
[----:B----4-:R0:W-:Y:S01]  /*6040*/  ST.E.128 desc[UR4][R36.64], R12 ;  /* 0x0000000c24007985 */ /* 0x0101e2000c101d04 */
[----:B------:R-:W-:Y:S05]  /*6050*/  BRA `(.L_x_2736) ;  /* 0x0000004000447947 */ /* 0x000fea0003800000 */
.L_x_2702:
        /* <DEDUP_REMOVED lines=22> */
[C---:B------:R-:W-:Y:S02]  /*61c0*/  LEA R56, P2, R32.reuse, UR4, 0x1 ;  /* 0x0000000420387c11 */ /* 0x040fe4000f8408ff */
[----:B------:R-:W-:Y:S01]  /*61d0*/  CS2R R52, SRZ ;  /* 0x0000000000347805 */ /* 0x000fe2000001ff00 */
[----:B------:R-:W-:Y:S01]  /*61e0*/  ULDC.64 UR6, c[0x0][0x208] ;  /* 0x0000820000067ab9 */ /* 0x000fe20000000a00 */
        /* <DEDUP_REMOVED lines=23> */
.L_x_2760:
[----:B------:R-:W-:Y:S05]  /*6360*/  BSYNC B1 ;  /* 0x0000000000017941 */ /* 0x000fea0003800000 */
.L_x_2759:
        /* <DEDUP_REMOVED lines=24> */
[----:B------:R-:W-:Y:S01]  /*64f0*/  CS2R R76, SRZ ;  /* 0x00000000004c7805 */ /* 0x000fe2000001ff00 */
[----:B------:R-:W-:Y:S01]  /*6500*/  ULDC.64 UR6, c[0x0][0x208] ;  /* 0x0000820000067ab9 */ /* 0x000fe20000000a00 */
        /* <DEDUP_REMOVED lines=23> */
.L_x_2762:
[----:B------:R-:W-:Y:S05]  /*6680*/  BSYNC B1 ;  /* 0x0000000000017941 */ /* 0x000fea0003800000 */
.L_x_2761:
        /* <DEDUP_REMOVED lines=23> */
[----:B------:R-:W-:Y:S02]  /*6800*/  PLOP3.LUT P2, PT, PT, PT, UP0, 0x80, 0x0 ;  /* 0x000000000000781c */ /* 0x000fe40003f4f008 */
        /* <DEDUP_REMOVED lines=9> */
[----:B------:R-:W-:-:S02]  /*68a0*/  PRMT R163, R11, 0x7610, R163 ;  /* 0x000076100ba37816 */ /* 0x000fc400000000a3 */
        /* <DEDUP_REMOVED lines=46> */
.L_x_2763:
[----:B------:R-:W-:Y:S01]  /*6b90*/  IMAD R87, R19, 0x8, R18 ;  /* 0x0000000813577824 */ /* 0x000fe200078e0212 */
[----:B------:R-:W-:Y:S01]  /*6ba0*/  SHF.L.U32 R88, R205, 0x1f, RZ ;  /* 0x0000001fcd587819 */ /* 0x000fe200000006ff */
[----:B------:R-:W0:Y:S01]  /*6bb0*/  LDC R130, c[0x0][0x2f4] ;  /* 0x0000bd00ff827b82 */ /* 0x000e220000000800 */
[----:B------:R-:W-:Y:S02]  /*6bc0*/  BSSY B1, `(.L_x_2764) ;  /* 0x0000003000017945 */ /* 0x000fe40003800000 */
[----:B------:R-:W1:Y:S02]  /*6bd0*/  SYNCS.PHASECHK.TRANS64.TRYWAIT P5, [R87+URZ+0x30890], R88 ;  /* 0x03089058570075a7 */ /* 0x000e6400080a017f */
[----:B-1----:R-:W-:Y:S05]  /*6be0*/  @!P5 BRA `(.L_x_2765) ;  /* 0x000001cc00dcd947 */ /* 0x002fea0003800000 */
.L_x_3061:
[----:B------:R-:W-:Y:S05]  /*6bf0*/  BSYNC B1 ;  /* 0x0000000000017941 */ /* 0x000fea0003800000 */
.L_x_2764:
[----:B------:R-:W-:Y:S01]  /*6c00*/  UMOV UR4, 0xffffffff ;  /* 0xffffffff00047882 */ /* 0x000fe20000000000 */
[----:B0-----:R-:W-:Y:S02]  /*6c10*/  IMAD.IADD R134, R130, 0x1, -R120 ;  /* 0x0000000182867824 */ /* 0x001fe400078e0a78 */
[----:B------:R-:W-:Y:S05]  /*6c20*/  BRA.DIV UR4, `(.L_x_2766) ;  /* 0x000001ce04e07947 */ /* 0x000fea000b800000 */
[----:B------:R0:W2:Y:S04]  /*6c30*/  SHFL.IDX PT, R117, R115, RZ, 0x1c1f ;  /* 0x001c1fff73757589 */ /* 0x0000a800000e0000 */
[----:B------:R0:W3:Y:S02]  /*6c40*/  SHFL.IDX PT, R11, R118, RZ, 0x1c1f ;  /* 0x001c1fff760b7589 */ /* 0x0000e400000e0000 */
.L_x_3065:
[----:B------:R-:W-:Y:S04]  /*6c50*/  BSSY B1, `(.L_x_2767) ;  /* 0x0000169000017945 */ /* 0x000fe80003800000 */
[----:B------:R-:W-:Y:S05]  /*6c60*/  @P3 BRA `(.L_x_2768) ;  /* 0x00000014009c3947 */ /* 0x000fea0003800000 */
[----:B------:R-:W-:Y:S01]  /*6c70*/  ISETP.NE.AND P3, PT, R8, RZ, PT ;  /* 0x000000ff0800720c */ /* 0x000fe20003f65270 */
[----:B------:R-:W-:Y:S01]  /*6c80*/  BSSY B2, `(.L_x_2769) ;  /* 0x000007a000027945 */ /* 0x000fe20003800000 */
[----:B---3--:R-:W-:-:S11]  /*6c90*/  MOV R116, R11 ;  /* 0x0000000b00747202 */ /* 0x008fd60000000f00 */
        /* <DEDUP_REMOVED lines=15> */
[C---:B------:R-:W-:Y:S02]  /*6d90*/  IMAD R80, R19.reuse, 0x4800, R12 ;  /* 0x0000480013507824 */ /* 0x040fe400078e020c */
[----:B------:R-:W-:Y:S02]  /*6da0*/  IMAD R12, R19, 0x4800, R133 ;  /* 0x00004800130c7824 */ /* 0x000fe400078e0285 */
[----:B------:R-:W-:-:S03]  /*6db0*/  IMAD R80, R80, 0x2, R18 ;  /* 0x0000000250507824 */ /* 0x000fc600078e0212 */
[----:B------:R-:W-:-:S03]  /*6dc0*/  LEA R12, R12, R18, 0x1 ;  /* 0x000000120c0c7211 */ /* 0x000fc600078e08ff */
[----:B------:R-:W3:Y:S04]  /*6dd0*/  LDS.128 R80, [R80+0x1e400] ;  /* 0x01e4000050507984 */ /* 0x000ee80000000c00 */
[----:B------:R-:W4:Y:S01]  /*6de0*/  LDS.128 R12, [R12+0x1e400] ;  /* 0x01e400000c0c7984 */ /* 0x000f220000000c00 */
[----:B------:R-:W-:Y:S05]  /*6df0*/  @P3 BRA `(.L_x_2772) ;  /* 0x0000000400683947 */ /* 0x000fea0003800000 */
[----:B---3--:R-:W-:Y:S01]  /*6e00*/  IMAD.MOV.U32 R150, RZ, RZ, R81 ;  /* 0x000000ffff967224 */ /* 0x008fe200078e0051 */
[----:B----4-:R-:W-:Y:S01]  /*6e10*/  MOV R81, R13 ;  /* 0x0000000d00517202 */ /* 0x010fe20000000f00 */
[----:B------:R-:W-:Y:S01]  /*6e20*/  HADD2.F32 R151, -RZ, R151.H0_H0 ;  /* 0x20000097ff977230 */ /* 0x000fe20000004100 */
[----:B------:R-:W-:Y:S01]  /*6e30*/  SHF.R.U64 R40, R40, 0x10, R41 ;  /* 0x0000001028287819 */ /* 0x000fe20000001229 */
[----:B------:R-:W-:Y:S01]  /*6e40*/  HADD2.F32 R13, -RZ, R152.H0_H0 ;  /* 0x20000098ff0d7230 */ /* 0x000fe20000004100 */
[----:B------:R-:W-:Y:S01]  /*6e50*/  SHF.R.U64 R52, R52, 0x10, R53 ;  /* 0x0000001034347819 */ /* 0x000fe20000001235 */
[----:B------:R-:W-:Y:S01]  /*6e60*/  HADD2.F32 R148, -RZ, R150.H0_H0 ;  /* 0x20000096ff947230 */ /* 0x000fe20000004100 */
[----:B------:R-:W-:Y:S01]  /*6e70*/  SHF.R.U64 R54, R54, 0x10, R55 ;  /* 0x0000001036367819 */ /* 0x000fe20000001237 */
[--C-:B------:R-:W-:Y:S01]  /*6e80*/  HADD2.F32 R149, -RZ, R81.reuse.H0_H0 ;  /* 0x20000051ff957230 */ /* 0x100fe20000004100 */
[----:B------:R-:W-:Y:S01]  /*6e90*/  SHF.R.U64 R42, R42, 0x10, R43 ;  /* 0x000000102a2a7819 */ /* 0x000fe2000000122b */
[----:B------:R-:W-:-:S02]  /*6ea0*/  HADD2.F32 R81, -RZ, R81.H1_H1 ;  /* 0x30000051ff517230 */ /* 0x000fc40000004100 */
[CC--:B------:R-:W-:Y:S01]  /*6eb0*/  FMUL.FTZ R152, R148.reuse, R151.reuse ;  /* 0x0000009794987220 */ /* 0x0c0fe20000410000 */
[----:B------:R-:W-:Y:S02]  /*6ec0*/  HADD2.F32 R154, -RZ, R154.H0_H0 ;  /* 0x2000009aff9a7230 */ /* 0x000fe40000004100 */
[C---:B------:R-:W-:Y:S01]  /*6ed0*/  FMUL.FTZ R151, R149.reuse, R151 ;  /* 0x0000009795977220 */ /* 0x040fe20000410000 */
[----:B------:R-:W-:Y:S02]  /*6ee0*/  HADD2.F32 R52, -RZ, R52.H0_H0 ;  /* 0x20000034ff347230 */ /* 0x000fe40000004100 */
[-C--:B------:R-:W-:Y:S01]  /*6ef0*/  FFMA.FTZ R149, R149, R13.reuse, -R152 ;  /* 0x0000000d95957223 */ /* 0x080fe20000010898 */
[----:B------:R-:W-:Y:S02]  /*6f00*/  HADD2.F32 R40, -RZ, R40.H0_H0 ;  /* 0x20000028ff287230 */ /* 0x000fe40000004100 */
[----:B------:R-:W-:Y:S01]  /*6f10*/  FFMA.FTZ R148, R148, R13, R151 ;  /* 0x0000000d94947223 */ /* 0x000fe20000010097 */
[----:B------:R-:W-:Y:S01]  /*6f20*/  SHF.R.U32.HI R151, RZ, 0x10, R53 ;  /* 0x00000010ff977819 */ /* 0x000fe20000011635 */
[----:B------:R-:W-:Y:S01]  /*6f30*/  HADD2.F32 R13, -RZ, R150.H1_H1 ;  /* 0x30000096ff0d7230 */ /* 0x000fe20000004100 */
[----:B------:R-:W-:Y:S01]  /*6f40*/  SHF.R.U32.HI R150, RZ, 0x10, R41 ;  /* 0x00000010ff967819 */ /* 0x000fe20000011629 */
[----:B------:R-:W-:-:S02]  /*6f50*/  IMAD.MOV.U32 R41, RZ, RZ, R83 ;  /* 0x000000ffff297224 */ /* 0x000fc400078e0053 */
        /* <DEDUP_REMOVED lines=8> */
[----:B------:R-:W-:-:S02]  /*6fe0*/  HADD2.F32 R151, -RZ, R153.H1_H1 ;  /* 0x30000099ff977230 */ /* 0x000fc40000004100 */
[----:B------:R-:W-:Y:S01]  /*6ff0*/  HADD2.F32 R150, -RZ, R153.H0_H0 ;  /* 0x20000099ff967230 */ /* 0x000fe20000004100 */
[----:B------:R-:W-:Y:S01]  /*7000*/  F2FP.F16.F32.PACK_AB R81, R81, R149 ;  /* 0x000000955151723e */ /* 0x000fe200000000ff */
[----:B------:R-:W-:Y:S02]  /*7010*/  HADD2.F32 R54, -RZ, R54.H0_H0 ;  /* 0x20000036ff367230 */ /* 0x000fe40000004100 */
[-C--:B------:R-:W-:Y:S01]  /*7020*/  FMUL.FTZ R152, R83, R151.reuse ;  /* 0x0000009753987220 */ /* 0x080fe20000410000 */
[----:B------:R-:W-:Y:S01]  /*7030*/  FMUL.FTZ R151, R53, R151 ;  /* 0x0000009735977220 */ /* 0x000fe20000410000 */
[----:B------:R-:W-:Y:S01]  /*7040*/  HADD2.F32 R42, -RZ, R42.H0_H0 ;  /* 0x2000002aff2a7230 */ /* 0x000fe20000004100 */
[----:B------:R-:W-:Y:S01]  /*7050*/  F2FP.F16.F32.PACK_AB R148, R13, R148 ;  /* 0x000000940d94723e */ /* 0x000fe200000000ff */
[-C--:B------:R-:W-:Y:S01]  /*7060*/  FFMA.FTZ R53, R53, R150.reuse, -R152 ;  /* 0x0000009635357223 */ /* 0x080fe20000010898 */
[----:B------:R-:W-:Y:S01]  /*7070*/  FFMA.FTZ R151, R83, R150, R151 ;  /* 0x0000009653977223 */ /* 0x000fe20000010097 */
[----:B------:R-:W-:Y:S01]  /*7080*/  SHF.R.U32.HI R150, RZ, 0x10, R55 ;  /* 0x00000010ff967819 */ /* 0x000fe20000011637 */
[----:B------:R-:W-:Y:S01]  /*7090*/  HADD2.F32 R83, -RZ, R41.H1_H1 ;  /* 0x30000029ff537230 */ /* 0x000fe20000004100 */
[----:B------:R-:W-:Y:S01]  /*70a0*/  SHF.R.U32.HI R152, RZ, 0x10, R43 ;  /* 0x00000010ff987819 */ /* 0x000fe2000001162b */
[----:B------:R-:W-:Y:S01]  /*70b0*/  HADD2.F32 R55, -RZ, R14.H0_H0 ;  /* 0x2000000eff377230 */ /* 0x000fe20000004100 */
[----:B------:R-:W-:Y:S01]  /*70c0*/  MOV R13, R81 ;  /* 0x00000051000d7202 */ /* 0x000fe20000000f00 */
[----:B------:R-:W-:-:S02]  /*70d0*/  HADD2.F32 R41, -RZ, R150.H0_H0 ;  /* 0x20000096ff297230 */ /* 0x000fc40000004100 */
[----:B------:R-:W-:Y:S02]  /*70e0*/  HADD2.F32 R150, -RZ, R15.H1_H1 ;  /* 0x3000000fff967230 */ /* 0x000fe40000004100 */
[----:B------:R-:W-:Y:S02]  /*70f0*/  HADD2.F32 R15, -RZ, R152.H0_H0 ;  /* 0x20000098ff0f7230 */ /* 0x000fe40000004100 */
[-C--:B------:R-:W-:Y:S01]  /*7100*/  FMUL.FTZ R152, R83, R41.reuse ;  /* 0x0000002953987220 */ /* 0x080fe20000410000 */
[----:B------:R-:W-:Y:S02]  /*7110*/  HADD2.F32 R14, -RZ, R14.H1_H1 ;  /* 0x3000000eff0e7230 */ /* 0x000fe40000004100 */
[C---:B------:R-:W-:Y:S01]  /*7120*/  FMUL.FTZ R153, R150.reuse, R41 ;  /* 0x0000002996997220 */ /* 0x040fe20000410000 */
[----:B------:R-:W-:Y:S02]  /*7130*/  IMAD.MOV.U32 R81, RZ, RZ, R148 ;  /* 0x000000ffff517224 */ /* 0x000fe400078e0094 */
[----:B------:R-:W-:Y:S01]  /*7140*/  FFMA.FTZ R41, R150, R15, -R152 ;  /* 0x0000000f96297223 */ /* 0x000fe20000010898 */
[----:B------:R-:W-:-:S02]  /*7150*/  HADD2.F32 R152, -RZ, R12.H0_H0 ;  /* 0x2000000cff987230 */ /* 0x000fc40000004100 */
[----:B------:R-:W-:Y:S01]  /*7160*/  FFMA.FTZ R15, R83, R15, R153 ;  /* 0x0000000f530f7223 */ /* 0x000fe20000010099 */
[----:B------:R-:W-:Y:S02]  /*7170*/  HADD2.F32 R83, -RZ, R80.H0_H0 ;  /* 0x20000050ff537230 */ /* 0x000fe40000004100 */
[----:B------:R-:W-:Y:S01]  /*7180*/  HADD2.F32 R150, -RZ, R166.H1_H1 ;  /* 0x300000a6ff967230 */ /* 0x000fe20000004100 */
[----:B------:R-:W-:Y:S01]  /*7190*/  F2FP.F16.F32.PACK_AB R41, R41, R53 ;  /* 0x000000352929723e */ /* 0x000fe200000000ff */
[----:B------:R-:W-:Y:S02]  /*71a0*/  HADD2.F32 R80, -RZ, R80.H1_H1 ;  /* 0x30000050ff507230 */ /* 0x000fe40000004100 */
        /* <DEDUP_REMOVED lines=8> */
[----:B------:R-:W-:Y:S01]  /*7230*/  HADD2.F32 R150, -RZ, R168.H0_H0 ;  /* 0x200000a8ff967230 */ /* 0x000fe20000004100 */
[----:B------:R-:W-:Y:S01]  /*7240*/  MOV R15, R41 ;  /* 0x00000029000f7202 */ /* 0x000fe20000000f00 */
[----:B------:R-:W-:Y:S01]  /*7250*/  FFMA.FTZ R83, R12, R40, -R83 ;  /* 0x000000280c537223 */ /* 0x000fe20000010853 */
[----:B------:R-:W-:-:S02]  /*7260*/  HADD2.F32 R12, -RZ, R82.H0_H0 ;  /* 0x20000052ff0c7230 */ /* 0x000fc40000004100 */
[----:B------:R-:W-:Y:S01]  /*7270*/  FFMA.FTZ R52, R80, R40, R52 ;  /* 0x0000002850347223 */ /* 0x000fe20000010034 */
[----:B------:R-:W-:Y:S02]  /*7280*/  HADD2.F32 R40, -RZ, R166.H0_H0 ;  /* 0x200000a6ff287230 */ /* 0x000fe40000004100 */
[----:B------:R-:W-:Y:S02]  /*7290*/  HADD2.F32 R82, -RZ, R82.H1_H1 ;  /* 0x30000052ff527230 */ /* 0x000fe40000004100 */
[CC--:B------:R-:W-:Y:S01]  /*72a0*/  FMUL.FTZ R80, R12.reuse, R150.reuse ;  /* 0x000000960c507220 */ /* 0x0c0fe20000410000 */
[----:B------:R-:W-:Y:S01]  /*72b0*/  FMUL.FTZ R150, R55, R150 ;  /* 0x0000009637967220 */ /* 0x000fe20000410000 */
[----:B------:R-:W-:Y:S02]  /*72c0*/  F2FP.F16.F32.PACK_AB R83, R83, R153 ;  /* 0x000000995353723e */ /* 0x000fe400000000ff */
[-C--:B------:R-:W-:Y:S01]  /*72d0*/  FFMA.FTZ R80, R55, R40.reuse, -R80 ;  /* 0x0000002837507223 */ /* 0x080fe20000010850 */
[----:B------:R-:W-:Y:S01]  /*72e0*/  FFMA.FTZ R150, R12, R40, R150 ;  /* 0x000000280c967223 */ /* 0x000fe20000010096 */
[-C--:B------:R-:W-:Y:S01]  /*72f0*/  FMUL.FTZ R12, R82, R54.reuse ;  /* 0x00000036520c7220 */ /* 0x080fe20000410000 */
[----:B------:R-:W-:Y:S01]  /*7300*/  FMUL.FTZ R54, R14, R54 ;  /* 0x000000360e367220 */ /* 0x000fe20000410000 */
[----:B------:R-:W-:-:S02]  /*7310*/  F2FP.F16.F32.PACK_AB R52, R52, R154 ;  /* 0x0000009a3434723e */ /* 0x000fc400000000ff */
[-C--:B------:R-:W-:Y:S01]  /*7320*/  FFMA.FTZ R12, R14, R42.reuse, -R12 ;  /* 0x0000002a0e0c7223 */ /* 0x080fe2000001080c */
[----:B------:R-:W-:-:S04]  /*7330*/  FFMA.FTZ R54, R82, R42, R54 ;  /* 0x0000002a52367223 */ /* 0x000fc80000010036 */
[----:B------:R-:W-:Y:S01]  /*7340*/  F2FP.F16.F32.PACK_AB R14, R12, R80 ;  /* 0x000000500c0e723e */ /* 0x000fe200000000ff */
[----:B------:R-:W-:Y:S01]  /*7350*/  IMAD.MOV.U32 R12, RZ, RZ, R83 ;  /* 0x000000ffff0c7224 */ /* 0x000fe200078e0053 */
[----:B------:R-:W-:Y:S01]  /*7360*/  F2FP.F16.F32.PACK_AB R54, R54, R150 ;  /* 0x000000963636723e */ /* 0x000fe200000000ff */
[----:B------:R-:W-:Y:S02]  /*7370*/  IMAD.MOV.U32 R80, RZ, RZ, R52 ;  /* 0x000000ffff507224 */ /* 0x000fe400078e0034 */
[----:B------:R-:W-:Y:S02]  /*7380*/  IMAD.MOV.U32 R83, RZ, RZ, R151 ;  /* 0x000000ffff537224 */ /* 0x000fe400078e0097 */
[----:B------:R-:W-:-:S07]  /*7390*/  IMAD.MOV.U32 R82, RZ, RZ, R54 ;  /* 0x000000ffff527224 */ /* 0x000fce00078e0036 */
.L_x_2772:
[----:B------:R-:W-:Y:S05]  /*73a0*/  BSYNC B3 ;  /* 0x0000000000037941 */ /* 0x000fea0003800000 */
.L_x_2771:
[----:B------:R-:W-:Y:S01]  /*73b0*/  LEA R40, P3, R5, R11, 0x1 ;  /* 0x0000000b05287211 */ /* 0x000fe200078608ff */
[----:B------:R-:W-:-:S03]  /*73c0*/  ULDC.64 UR4, c[0x0][0x208] ;  /* 0x0000820000047ab9 */ /* 0x000fc60000000a00 */
[----:B--2---:R-:W-:Y:S02]  /*73d0*/  LEA.HI.X R41, R5, R117, R109, 0x1, P3 ;  /* 0x0000007505297211 */ /* 0x004fe400018f0c6d */
[----:B------:R-:W-:-:S03]  /*73e0*/  ISETP.GE.AND P3, PT, R147, R130, PT ;  /* 0x000000829300720c */ /* 0x000fc60003f66270 */
[----:B----4-:R4:W-:Y:S10]  /*73f0*/  ST.E.128 desc[UR4][R40.64], R12 ;  /* 0x0000000c28007985 */ /* 0x0109f4000c101d04 */
[----:B------:R-:W-:-:S05]  /*7400*/  @!P3 IMAD.WIDE R42, R147, 0x2, R116 ;  /* 0x00000002932ab825 */ /* 0x000fca00078e0274 */
[----:B---3--:R4:W-:Y:S02]  /*7410*/  @!P3 ST.E.128 desc[UR4][R42.64], R80 ;  /* 0x000000502a00b985 */ /* 0x0089e4000c101d04 */
.L_x_2770:
[----:B------:R-:W-:Y:S05]  /*7420*/  BSYNC B2 ;  /* 0x0000000000027941 */ /* 0x000fea0003800000 */
.L_x_2769:
[----:B------:R-:W-:Y:S01]  /*7430*/  ISETP.NE.AND P3, PT, R9, RZ, PT ;  /* 0x000000ff0900720c */ /* 0x000fe20003f65270 */
[----:B------:R-:W-:-:S12]  /*7440*/  BSSY B2, `(.L_x_2773) ;  /* 0x0000076000027945 */ /* 0x000fd80003800000 */
[----:B------:R-:W-:Y:S05]  /*7450*/  @!P3 BRA `(.L_x_2774) ;  /* 0x0000000400d0b947 */ /* 0x000fea0003800000 */
[----:B----4-:R-:W-:Y:S01]  /*7460*/  SEL R12, R120, R134, !P1 ;  /* 0x00000086780c7207 */ /* 0x010fe20004800000 */
        /* <DEDUP_REMOVED lines=22> */
[----:B------:R-:W-:Y:S01]  /*75d0*/  HADD2.F32 R82, -RZ, R167.H1_H1 ;  /* 0x300000a7ff527230 */ /* 0x000fe20000004100 */
[----:B------:R-:W-:Y:S01]  /*75e0*/  SHF.R.U64 R36, R36, 0x10, R37 ;  /* 0x0000001024247819 */ /* 0x000fe20000001225 */
[----:B---3--:R-:W-:Y:S01]  /*75f0*/  HADD2.F32 R80, -RZ, R41.H0_H0 ;  /* 0x20000029ff507230 */ /* 0x008fe20000004100 */
[----:B------:R-:W-:Y:S01]  /*7600*/  SHF.R.U64 R48, R48, 0x10, R49 ;  /* 0x0000001030307819 */ /* 0x000fe20000001231 */
[----:B--2---:R-:W-:Y:S01]  /*7610*/  HADD2.F32 R81, -RZ, R13.H0_H0 ;  /* 0x2000000dff517230 */ /* 0x004fe20000004100 */
[----:B------:R-:W-:Y:S01]  /*7620*/  SHF.R.U64 R50, R50, 0x10, R51 ;  /* 0x0000001032327819 */ /* 0x000fe20000001233 */
[----:B------:R-:W-:Y:S02]  /*7630*/  HADD2.F32 R55, -RZ, R165.H1_H1 ;  /* 0x300000a5ff377230 */ /* 0x000fe40000004100 */
[-C--:B------:R-:W-:Y:S01]  /*7640*/  FMUL.FTZ R83, R80, R82.reuse ;  /* 0x0000005250537220 */ /* 0x080fe20000410000 */
[----:B------:R-:W-:Y:S02]  /*7650*/  HADD2.F32 R41, -RZ, R41.H1_H1 ;  /* 0x30000029ff297230 */ /* 0x000fe40000004100 */
[----:B------:R-:W-:Y:S01]  /*7660*/  FMUL.FTZ R82, R81, R82 ;  /* 0x0000005251527220 */ /* 0x000fe20000410000 */
[----:B------:R-:W-:-:S02]  /*7670*/  HADD2.F32 R148, -RZ, R167.H0_H0 ;  /* 0x200000a7ff947230 */ /* 0x000fc40000004100 */
[-C--:B------:R-:W-:Y:S01]  /*7680*/  FFMA.FTZ R81, R81, R55.reuse, -R83 ;  /* 0x0000003751517223 */ /* 0x080fe20000010853 */
[----:B------:R-:W-:Y:S01]  /*7690*/  SHF.R.U32.HI R83, RZ, 0x10, R37 ;  /* 0x00000010ff537819 */ /* 0x000fe20000011625 */
[----:B------:R-:W-:Y:S01]  /*76a0*/  FFMA.FTZ R80, R80, R55, R82 ;  /* 0x0000003750507223 */ /* 0x000fe20000010052 */
[----:B------:R-:W-:Y:S01]  /*76b0*/  SHF.R.U32.HI R82, RZ, 0x10, R49 ;  /* 0x00000010ff527819 */ /* 0x000fe20000011631 */
[----:B------:R-:W-:Y:S01]  /*76c0*/  HADD2.F32 R55, -RZ, R13.H1_H1 ;  /* 0x3000000dff377230 */ /* 0x000fe20000004100 */
[--C-:B------:R-:W-:Y:S01]  /*76d0*/  SHF.R.U64 R37, R38, 0x10, R39.reuse ;  /* 0x0000001026257819 */ /* 0x100fe20000001227 */
[----:B------:R-:W-:Y:S01]  /*76e0*/  HADD2.F32 R13, -RZ, R83.H0_H0 ;  /* 0x20000053ff0d7230 */ /* 0x000fe20000004100 */
[----:B------:R-:W-:Y:S01]  /*76f0*/  SHF.R.U32.HI R38, RZ, 0x10, R39 ;  /* 0x00000010ff267819 */ /* 0x000fe20000011627 */
[----:B------:R-:W-:Y:S01]  /*7700*/  HADD2.F32 R82, -RZ, R82.H0_H0 ;  /* 0x20000052ff527230 */ /* 0x000fe20000004100 */
[----:B------:R-:W-:Y:S01]  /*7710*/  SHF.R.U32.HI R39, RZ, 0x10, R51 ;  /* 0x00000010ff277819 */ /* 0x000fe20000011633 */
[----:B------:R-:W-:-:S02]  /*7720*/  HADD2.F32 R51, -RZ, R48.H0_H0 ;  /* 0x20000030ff337230 */ /* 0x000fc40000004100 */
[----:B------:R-:W-:Y:S02]  /*7730*/  HADD2.F32 R36, -RZ, R36.H0_H0 ;  /* 0x20000024ff247230 */ /* 0x000fe40000004100 */
[-C--:B------:R-:W-:Y:S01]  /*7740*/  FMUL.FTZ R83, R41, R82.reuse ;  /* 0x0000005229537220 */ /* 0x080fe20000410000 */
[C---:B------:R-:W-:Y:S01]  /*7750*/  FMUL.FTZ R82, R55.reuse, R82 ;  /* 0x0000005237527220 */ /* 0x040fe20000410000 */
[----:B------:R-:W-:Y:S02]  /*7760*/  HADD2.F32 R39, -RZ, R39.H0_H0 ;  /* 0x20000027ff277230 */ /* 0x000fe40000004100 */
[-C--:B------:R-:W-:Y:S01]  /*7770*/  FFMA.FTZ R55, R55, R13.reuse, -R83 ;  /* 0x0000000d37377223 */ /* 0x080fe20000010853 */
[----:B------:R-:W-:Y:S01]  /*7780*/  FFMA.FTZ R41, R41, R13, R82 ;  /* 0x0000000d29297223 */ /* 0x000fe20000010052 */
[----:B------:R-:W-:Y:S02]  /*7790*/  IMAD.MOV.U32 R13, RZ, RZ, R43 ;  /* 0x000000ffff0d7224 */ /* 0x000fe400078e002b */
[----:B------:R-:W-:Y:S01]  /*77a0*/  HADD2.F32 R83, -RZ, R15.H0_H0 ;  /* 0x2000000fff537230 */ /* 0x000fe20000004100 */
[----:B------:R-:W-:Y:S01]  /*77b0*/  F2FP.F16.F32.PACK_AB R55, R55, R81 ;  /* 0x000000513737723e */ /* 0x000fe200000000ff */
[----:B------:R-:W-:Y:S01]  /*77c0*/  HADD2.F32 R82, -RZ, R165.H0_H0 ;  /* 0x200000a5ff527230 */ /* 0x000fe20000004100 */
[----:B------:R-:W-:Y:S01]  /*77d0*/  F2FP.F16.F32.PACK_AB R41, R41, R80 ;  /* 0x000000502929723e */ /* 0x000fe200000000ff */
[----:B------:R-:W-:-:S02]  /*77e0*/  HADD2.F32 R43, -RZ, R13.H0_H0 ;  /* 0x2000000dff2b7230 */ /* 0x000fc40000004100 */
[----:B------:R-:W-:Y:S02]  /*77f0*/  HADD2.F32 R13, -RZ, R13.H1_H1 ;  /* 0x3000000dff0d7230 */ /* 0x000fe40000004100 */
[----:B------:R-:W-:Y:S02]  /*7800*/  HADD2.F32 R15, -RZ, R15.H1_H1 ;  /* 0x3000000fff0f7230 */ /* 0x000fe40000004100 */
[-C--:B------:R-:W-:Y:S01]  /*7810*/  FMUL.FTZ R147, R43, R148.reuse ;  /* 0x000000942b937220 */ /* 0x080fe20000410000 */
[----:B------:R-:W-:Y:S01]  /*7820*/  FMUL.FTZ R148, R83, R148 ;  /* 0x0000009453947220 */ /* 0x000fe20000410000 */
[----:B------:R-:W-:Y:S02]  /*7830*/  HADD2.F32 R50, -RZ, R50.H0_H0 ;  /* 0x20000032ff327230 */ /* 0x000fe40000004100 */
[----:B------:R-:W-:Y:S01]  /*7840*/  FMUL.FTZ R49, R15, R39 ;  /* 0x000000270f317220 */ /* 0x000fe20000410000 */
[----:B------:R-:W-:Y:S01]  /*7850*/  FFMA.FTZ R148, R43, R82, R148 ;  /* 0x000000522b947223 */ /* 0x000fe20000010094 */
[----:B------:R-:W-:-:S02]  /*7860*/  HADD2.F32 R43, -RZ, R38.H0_H0 ;  /* 0x20000026ff2b7230 */ /* 0x000fc40000004100 */
[----:B------:R-:W-:Y:S01]  /*7870*/  FMUL.FTZ R38, R13, R39 ;  /* 0x000000270d267220 */ /* 0x000fe20000410000 */
[--C-:B------:R-:W-:Y:S02]  /*7880*/  HADD2.F32 R39, -RZ, R40.reuse.H0_H0 ;  /* 0x20000028ff277230 */ /* 0x100fe40000004100 */
[----:B------:R-:W-:Y:S01]  /*7890*/  FFMA.FTZ R147, R83, R82, -R147 ;  /* 0x0000005253937223 */ /* 0x000fe20000010893 */
[----:B------:R-:W-:Y:S02]  /*78a0*/  HADD2.F32 R40, -RZ, R40.H1_H1 ;  /* 0x30000028ff287230 */ /* 0x000fe40000004100 */
[-C--:B------:R-:W-:Y:S01]  /*78b0*/  FFMA.FTZ R15, R15, R43.reuse, -R38 ;  /* 0x0000002b0f0f7223 */ /* 0x080fe20000010826 */
[--C-:B------:R-:W-:Y:S02]  /*78c0*/  HADD2.F32 R38, -RZ, R164.reuse.H1_H1 ;  /* 0x300000a4ff267230 */ /* 0x100fe40000004100 */
[----:B------:R-:W-:Y:S01]  /*78d0*/  FFMA.FTZ R13, R13, R43, R49 ;  /* 0x0000002b0d0d7223 */ /* 0x000fe20000010031 */
[----:B------:R-:W-:-:S02]  /*78e0*/  HADD2.F32 R43, -RZ, R164.H0_H0 ;  /* 0x200000a4ff2b7230 */ /* 0x000fc40000004100 */
[--C-:B------:R-:W-:Y:S02]  /*78f0*/  HADD2.F32 R49, -RZ, R12.reuse.H0_H0 ;  /* 0x2000000cff317230 */ /* 0x100fe40000004100 */
[----:B------:R-:W-:Y:S01]  /*7900*/  FMUL.FTZ R48, R39, R38 ;  /* 0x0000002627307220 */ /* 0x000fe20000410000 */
[----:B------:R-:W-:Y:S01]  /*7910*/  HADD2.F32 R12, -RZ, R12.H1_H1 ;  /* 0x3000000cff0c7230 */ /* 0x000fe20000004100 */
[----:B------:R-:W-:Y:S01]  /*7920*/  F2FP.F16.F32.PACK_AB R148, R13, R148 ;  /* 0x000000940d94723e */ /* 0x000fe200000000ff */
[C---:B------:R-:W-:Y:S01]  /*7930*/  FMUL.FTZ R38, R49.reuse, R38 ;  /* 0x0000002631267220 */ /* 0x040fe20000410000 */
[----:B------:R-:W-:Y:S01]  /*7940*/  FFMA.FTZ R48, R49, R43, -R48 ;  /* 0x0000002b31307223 */ /* 0x000fe20000010830 */
[-C--:B------:R-:W-:Y:S01]  /*7950*/  FMUL.FTZ R49, R40, R51.reuse ;  /* 0x0000003328317220 */ /* 0x080fe20000410000 */
[----:B------:R-:W-:Y:S01]  /*7960*/  FMUL.FTZ R51, R12, R51 ;  /* 0x000000330c337220 */ /* 0x000fe20000410000 */
[----:B------:R-:W-:Y:S01]  /*7970*/  FFMA.FTZ R38, R39, R43, R38 ;  /* 0x0000002b27267223 */ /* 0x000fe20000010026 */
[----:B------:R-:W-:-:S02]  /*7980*/  HADD2.F32 R39, -RZ, R14.H0_H0 ;  /* 0x2000000eff277230 */ /* 0x000fc40000004100 */
[-C--:B------:R-:W-:Y:S01]  /*7990*/  FFMA.FTZ R49, R12, R36.reuse, -R49 ;  /* 0x000000240c317223 */ /* 0x080fe20000010831 */
[----:B------:R-:W-:Y:S01]  /*79a0*/  FFMA.FTZ R51, R40, R36, R51 ;  /* 0x0000002428337223 */ /* 0x000fe20000010033 */
[----:B------:R-:W-:Y:S01]  /*79b0*/  HADD2.F32 R12, -RZ, R163.H0_H0 ;  /* 0x200000a3ff0c7230 */ /* 0x000fe20000004100 */
[----:B------:R-:W-:Y:S01]  /*79c0*/  F2FP.F16.F32.PACK_AB R15, R15, R147 ;  /* 0x000000930f0f723e */ /* 0x000fe200000000ff */
[--C-:B------:R-:W-:Y:S01]  /*79d0*/  HADD2.F32 R40, -RZ, R42.reuse.H0_H0 ;  /* 0x2000002aff287230 */ /* 0x100fe20000004100 */
[----:B------:R-:W-:Y:S01]  /*79e0*/  F2FP.F16.F32.PACK_AB R48, R49, R48 ;  /* 0x000000303130723e */ /* 0x000fe200000000ff */
[----:B------:R-:W-:Y:S02]  /*79f0*/  HADD2.F32 R42, -RZ, R42.H1_H1 ;  /* 0x3000002aff2a7230 */ /* 0x000fe40000004100 */
[----:B------:R-:W-:Y:S01]  /*7a00*/  FMUL.FTZ R82, R39, R12 ;  /* 0x0000000c27527220 */ /* 0x000fe20000410000 */
[----:B------:R-:W-:Y:S01]  /*7a10*/  HADD2.F32 R14, -RZ, R14.H1_H1 ;  /* 0x3000000eff0e7230 */ /* 0x000fe20000004100 */
[----:B------:R-:W-:Y:S01]  /*7a20*/  F2FP.F16.F32.PACK_AB R38, R51, R38 ;  /* 0x000000263326723e */ /* 0x000fe200000000ff */
[----:B------:R-:W-:-:S02]  /*7a30*/  HADD2.F32 R43, -RZ, R37.H0_H0 ;  /* 0x20000025ff2b7230 */ /* 0x000fc40000004100 */
[----:B------:R-:W-:Y:S01]  /*7a40*/  FMUL.FTZ R37, R40, R12 ;  /* 0x0000000c28257220 */ /* 0x000fe20000410000 */
[----:B------:R-:W-:Y:S02]  /*7a50*/  HADD2.F32 R36, -RZ, R163.H1_H1 ;  /* 0x300000a3ff247230 */ /* 0x000fe40000004100 */
[-C--:B------:R-:W-:Y:S01]  /*7a60*/  FMUL.FTZ R12, R42, R50.reuse ;  /* 0x000000322a0c7220 */ /* 0x080fe20000410000 */
[C---:B------:R-:W-:Y:S01]  /*7a70*/  FMUL.FTZ R50, R14.reuse, R50 ;  /* 0x000000320e327220 */ /* 0x040fe20000410000 */
[----:B------:R-:W-:Y:S01]  /*7a80*/  MOV R13, R55 ;  /* 0x00000037000d7202 */ /* 0x000fe20000000f00 */
[-C--:B------:R-:W-:Y:S01]  /*7a90*/  FFMA.FTZ R37, R39, R36.reuse, -R37 ;  /* 0x0000002427257223 */ /* 0x080fe20000010825 */
[-C--:B------:R-:W-:Y:S01]  /*7aa0*/  FFMA.FTZ R12, R14, R43.reuse, -R12 ;  /* 0x0000002b0e0c7223 */ /* 0x080fe2000001080c */
[----:B------:R-:W-:Y:S01]  /*7ab0*/  FFMA.FTZ R82, R40, R36, R82 ;  /* 0x0000002428527223 */ /* 0x000fe20000010052 */
[----:B------:R-:W-:Y:S01]  /*7ac0*/  FFMA.FTZ R50, R42, R43, R50 ;  /* 0x0000002b2a327223 */ /* 0x000fe20000010032 */
[----:B------:R-:W-:-:S02]  /*7ad0*/  IMAD.MOV.U32 R40, RZ, RZ, R38 ;  /* 0x000000ffff287224 */ /* 0x000fc400078e0026 */
[----:B------:R-:W-:Y:S01]  /*7ae0*/  F2FP.F16.F32.PACK_AB R37, R12, R37 ;  /* 0x000000250c25723e */ /* 0x000fe200000000ff */
[----:B------:R-:W-:Y:S01]  /*7af0*/  IMAD.MOV.U32 R12, RZ, RZ, R48 ;  /* 0x000000ffff0c7224 */ /* 0x000fe200078e0030 */
[----:B------:R-:W-:Y:S01]  /*7b00*/  F2FP.F16.F32.PACK_AB R50, R50, R82 ;  /* 0x000000523232723e */ /* 0x000fe200000000ff */
[----:B------:R-:W-:Y:S02]  /*7b10*/  IMAD.MOV.U32 R43, RZ, RZ, R148 ;  /* 0x000000ffff2b7224 */ /* 0x000fe400078e0094 */
[----:B------:R-:W-:Y:S01]  /*7b20*/  IMAD.MOV.U32 R14, RZ, RZ, R37 ;  /* 0x000000ffff0e7224 */ /* 0x000fe200078e0025 */
[----:B------:R-:W-:-:S07]  /*7b30*/  MOV R42, R50 ;  /* 0x00000032002a7202 */ /* 0x000fce0000000f00 */
.L_x_2776:
[----:B------:R-:W-:Y:S05]  /*7b40*/  BSYNC B3 ;  /* 0x0000000000037941 */ /* 0x000fea0003800000 */
.L_x_2775:
[C---:B------:R-:W-:Y:S01]  /*7b50*/  ISETP.GE.AND P3, PT, R54.reuse, R130, PT ;  /* 0x000000823600720c */ /* 0x040fe20003f66270 */
[----:B------:R-:W-:Y:S02]  /*7b60*/  ULDC.64 UR4, c[0x0][0x208] ;  /* 0x0000820000047ab9 */ /* 0x000fe40000000a00 */
[----:B--2---:R2:W-:Y:S10]  /*7b70*/  ST.E.128 desc[UR4][R52.64], R12 ;  /* 0x0000000c34007985 */ /* 0x0045f4000c101d04 */
[----:B------:R-:W-:-:S05]  /*7b80*/  @!P3 IMAD.WIDE R36, R54, 0x2, R116 ;  /* 0x000000023624b825 */ /* 0x000fca00078e0274 */
[----:B---3--:R2:W-:Y:S02]  /*7b90*/  @!P3 ST.E.128 desc[UR4][R36.64], R40 ;  /* 0x000000282400b985 */ /* 0x0085e4000c101d04 */
.L_x_2774:
[----:B------:R-:W-:Y:S05]  /*7ba0*/  BSYNC B2 ;  /* 0x0000000000027941 */ /* 0x000fea0003800000 */
.L_x_2773:
[----:B------:R-:W-:-:S13]  /*7bb0*/  ISETP.NE.AND P3, PT, R10, RZ, PT ;  /* 0x000000ff0a00720c */ /* 0x000fda0003f65270 */
[----:B------:R-:W-:Y:S05]  /*7bc0*/  @!P3 BRA `(.L_x_2768) ;  /* 0x0000000400c4b947 */ /* 0x000fea0003800000 */
[----:B--2-4-:R-:W2:Y:S01]  /*7bd0*/  LDL R12, [R1] ;  /* 0x00000000010c7983 */ /* 0x014ea20000100800 */
[C---:B------:R-:W-:Y:S01]  /*7be0*/  LEA R40, P3, R7.reuse, R11, 0x1 ;  /* 0x0000000b07287211 */ /* 0x040fe200078608ff */
[----:B------:R-:W-:Y:S03]  /*7bf0*/  BSSY B2, `(.L_x_2777) ;  /* 0x0000069000027945 */ /* 0x000fe60003800000 */
[----:B------:R-:W-:Y:S02]  /*7c00*/  LEA.HI.X R41, R7, R117, R107, 0x1, P3 ;  /* 0x0000007507297211 */ /* 0x000fe400018f0c6b */
[----:B------:R-:W-:Y:S02]  /*7c10*/  ISETP.GE.AND P3, PT, R193, R119, PT ;  /* 0x00000077c100720c */ /* 0x000fe40003f66270 */
[----:B--2---:R-:W-:-:S04]  /*7c20*/  LOP3.LUT P5, RZ, R12, 0x1, RZ, 0xc0, !PT ;  /* 0x000000010cff7812 */ /* 0x004fc800078ac0ff */
        /* <DEDUP_REMOVED lines=38> */
[----:B------:R-:W-:Y:S01]  /*7e90*/  FMUL.FTZ R44, R13, R44 ;  /* 0x0000002c0d2c7220 */ /* 0x000fe20000410000 */
[-C--:B------:R-:W-:Y:S01]  /*7ea0*/  FFMA.FTZ R42, R37, R45.reuse, -R42 ;  /* 0x0000002d252a7223 */ /* 0x080fe2000001082a */
[----:B------:R-:W-:Y:S01]  /*7eb0*/  FFMA.FTZ R51, R48, R45, R51 ;  /* 0x0000002d30337223 */ /* 0x000fe20000010033 */
[-C--:B------:R-:W-:Y:S01]  /*7ec0*/  FFMA.FTZ R47, R13, R50.reuse, -R47 ;  /* 0x000000320d2f7223 */ /* 0x080fe2000001082f */
[----:B------:R-:W-:Y:S01]  /*7ed0*/  FFMA.FTZ R44, R49, R50, R44 ;  /* 0x00000032312c7223 */ /* 0x000fe2000001002c */
[----:B------:R-:W-:Y:S02]  /*7ee0*/  HADD2.F32 R37, -RZ, R161.H1_H1 ;  /* 0x300000a1ff257230 */ /* 0x000fe40000004100 */
[----:B------:R-:W-:Y:S01]  /*7ef0*/  HADD2.F32 R48, -RZ, R39.H0_H0 ;  /* 0x20000027ff307230 */ /* 0x000fe20000004100 */
[----:B------:R-:W-:Y:S01]  /*7f00*/  F2FP.F16.F32.PACK_AB R42, R47, R42 ;  /* 0x0000002a2f2a723e */ /* 0x000fe200000000ff */
[----:B------:R-:W-:Y:S01]  /*7f10*/  HADD2.F32 R50, -RZ, R15.H0_H0 ;  /* 0x2000000fff327230 */ /* 0x000fe20000004100 */
[----:B------:R-:W-:Y:S01]  /*7f20*/  F2FP.F16.F32.PACK_AB R44, R44, R51 ;  /* 0x000000332c2c723e */ /* 0x000fe200000000ff */
[----:B------:R-:W-:-:S02]  /*7f30*/  HADD2.F32 R39, -RZ, R39.H1_H1 ;  /* 0x30000027ff277230 */ /* 0x000fc40000004100 */
[----:B------:R-:W-:Y:S02]  /*7f40*/  HADD2.F32 R46, -RZ, R46.H0_H0 ;  /* 0x2000002eff2e7230 */ /* 0x000fe40000004100 */
[----:B------:R-:W-:Y:S02]  /*7f50*/  HADD2.F32 R15, -RZ, R15.H1_H1 ;  /* 0x3000000fff0f7230 */ /* 0x000fe40000004100 */
[----:B------:R-:W-:Y:S02]  /*7f60*/  HADD2.F32 R52, -RZ, R35.H0_H0 ;  /* 0x20000023ff347230 */ /* 0x000fe40000004100 */
[-C--:B------:R-:W-:Y:S01]  /*7f70*/  FMUL.FTZ R35, R48, R37.reuse ;  /* 0x0000002530237220 */ /* 0x080fe20000410000 */
[----:B------:R-:W-:Y:S02]  /*7f80*/  HADD2.F32 R13, -RZ, R159.H1_H1 ;  /* 0x3000009fff0d7230 */ /* 0x000fe40000004100 */
[----:B------:R-:W-:Y:S01]  /*7f90*/  FMUL.FTZ R37, R50, R37 ;  /* 0x0000002532257220 */ /* 0x000fe20000410000 */
[-C--:B------:R-:W-:Y:S01]  /*7fa0*/  FMUL.FTZ R54, R39, R46.reuse ;  /* 0x0000002e27367220 */ /* 0x080fe20000410000 */
[----:B------:R-:W-:Y:S01]  /*7fb0*/  FMUL.FTZ R46, R15, R46 ;  /* 0x0000002e0f2e7220 */ /* 0x000fe20000410000 */
[----:B------:R-:W-:-:S02]  /*7fc0*/  HADD2.F32 R162, -RZ, R162.H0_H0 ;  /* 0x200000a2ffa27230 */ /* 0x000fc40000004100 */
[-C--:B------:R-:W-:Y:S01]  /*7fd0*/  FFMA.FTZ R35, R50, R13.reuse, -R35 ;  /* 0x0000000d32237223 */ /* 0x080fe20000010823 */
[----:B------:R-:W-:Y:S01]  /*7fe0*/  FFMA.FTZ R37, R48, R13, R37 ;  /* 0x0000000d30257223 */ /* 0x000fe20000010025 */
[----:B------:R-:W-:Y:S02]  /*7ff0*/  HADD2.F32 R13, -RZ, R36.H0_H0 ;  /* 0x20000024ff0d7230 */ /* 0x000fe40000004100 */
[-C--:B------:R-:W-:Y:S01]  /*8000*/  FFMA.FTZ R46, R39, R52.reuse, R46 ;  /* 0x00000034272e7223 */ /* 0x080fe2000001002e */
[----:B------:R-:W-:Y:S02]  /*8010*/  HADD2.F32 R39, -RZ, R33.H0_H0 ;  /* 0x20000021ff277230 */ /* 0x000fe40000004100 */
[----:B------:R-:W-:Y:S01]  /*8020*/  FFMA.FTZ R54, R15, R52, -R54 ;  /* 0x000000340f367223 */ /* 0x000fe20000010836 */
[----:B------:R-:W-:Y:S02]  /*8030*/  HADD2.F32 R33, -RZ, R12.H0_H0 ;  /* 0x2000000cff217230 */ /* 0x000fe40000004100 */
[----:B------:R-:W-:-:S02]  /*8040*/  HADD2.F32 R160, -RZ, R160.H0_H0 ;  /* 0x200000a0ffa07230 */ /* 0x000fc40000004100 */
[----:B------:R-:W-:Y:S02]  /*8050*/  HADD2.F32 R15, -RZ, R32.H0_H0 ;  /* 0x20000020ff0f7230 */ /* 0x000fe40000004100 */
[-C--:B------:R-:W-:Y:S01]  /*8060*/  FMUL.FTZ R32, R13, R162.reuse ;  /* 0x000000a20d207220 */ /* 0x080fe20000410000 */
[----:B------:R-:W-:Y:S02]  /*8070*/  HADD2.F32 R36, -RZ, R36.H1_H1 ;  /* 0x30000024ff247230 */ /* 0x000fe40000004100 */
[C---:B------:R-:W-:Y:S01]  /*8080*/  FMUL.FTZ R162, R33.reuse, R162 ;  /* 0x000000a221a27220 */ /* 0x040fe20000410000 */
        /* <DEDUP_REMOVED lines=10> */
[----:B------:R-:W-:Y:S02]  /*8130*/  HADD2.F32 R38, -RZ, R38.H1_H1 ;  /* 0x30000026ff267230 */ /* 0x000fe40000004100 */
[----:B------:R-:W-:Y:S01]  /*8140*/  FMUL.FTZ R39, R32, R161 ;  /* 0x000000a120277220 */ /* 0x000fe20000410000 */
[----:B------:R-:W-:-:S02]  /*8150*/  HADD2.F32 R14, -RZ, R14.H1_H1 ;  /* 0x3000000eff0e7230 */ /* 0x000fc40000004100 */
[----:B------:R-:W-:Y:S01]  /*8160*/  FMUL.FTZ R161, R48, R161 ;  /* 0x000000a130a17220 */ /* 0x000fe20000410000 */
[----:B------:R-:W-:Y:S02]  /*8170*/  HADD2.F32 R159, -RZ, R159.H0_H0 ;  /* 0x2000009fff9f7230 */ /* 0x000fe40000004100 */
[-C--:B------:R-:W-:Y:S01]  /*8180*/  FMUL.FTZ R45, R38, R43.reuse ;  /* 0x0000002b262d7220 */ /* 0x080fe20000410000 */
[----:B------:R-:W-:Y:S02]  /*8190*/  HADD2.F32 R15, -RZ, R34.H0_H0 ;  /* 0x20000022ff0f7230 */ /* 0x000fe40000004100 */
[----:B------:R-:W-:Y:S01]  /*81a0*/  FMUL.FTZ R43, R14, R43 ;  /* 0x0000002b0e2b7220 */ /* 0x000fe20000410000 */
[----:B------:R-:W-:Y:S01]  /*81b0*/  FFMA.FTZ R13, R13, R160, R162 ;  /* 0x000000a00d0d7223 */ /* 0x000fe200000100a2 */
        /* <DEDUP_REMOVED lines=8> */
[----:B------:R-:W-:Y:S02]  /*8240*/  F2FP.F16.F32.PACK_AB R12, R12, R33 ;  /* 0x000000210c0c723e */ /* 0x000fe400000000ff */
[----:B------:R-:W-:Y:S02]  /*8250*/  F2FP.F16.F32.PACK_AB R14, R45, R48 ;  /* 0x000000302d0e723e */ /* 0x000fe400000000ff */
[----:B------:R-:W-:Y:S02]  /*8260*/  F2FP.F16.F32.PACK_AB R38, R43, R32 ;  /* 0x000000202b26723e */ /* 0x000fe400000000ff */
[----:B------:R-:W-:-:S07]  /*8270*/  MOV R13, R42 ;  /* 0x0000002a000d7202 */ /* 0x000fce0000000f00 */
.L_x_2778:
[----:B------:R-:W-:Y:S05]  /*8280*/  BSYNC B2 ;  /* 0x0000000000027941 */ /* 0x000fea0003800000 */
.L_x_2777:
[C---:B------:R-:W-:Y:S01]  /*8290*/  ISETP.GE.AND P3, PT, R11.reuse, R130, PT ;  /* 0x000000820b00720c */ /* 0x040fe20003f66270 */
[----:B------:R-:W-:Y:S02]  /*82a0*/  ULDC.64 UR4, c[0x0][0x208] ;  /* 0x0000820000047ab9 */ /* 0x000fe40000000a00 */
[----:B--2---:R2:W-:Y:S10]  /*82b0*/  ST.E.128 desc[UR4][R40.64], R12 ;  /* 0x0000000c28007985 */ /* 0x0045f4000c101d04 */
[----:B------:R-:W-:-:S05]  /*82c0*/  @!P3 IMAD.WIDE R116, R11, 0x2, R116 ;  /* 0x000000020b74b825 */ /* 0x000fca00078e0274 */
[----:B---3--:R2:W-:Y:S02]  /*82d0*/  @!P3 ST.E.128 desc[UR4][R116.64], R36 ;  /* 0x000000247400b985 */ /* 0x0085e4000c101d04 */
.L_x_2768:
[----:B------:R-:W-:Y:S05]  /*82e0*/  BSYNC B1 ;  /* 0x0000000000017941 */ /* 0x000fea0003800000 */
.L_x_2767:
[----:B------:R-:W-:-:S03]  /*82f0*/  UMOV UR4, 0xffffffff ;  /* 0xffffffff00047882 */ /* 0x000fc60000000000 */
[----:B------:R-:W-:Y:S05]  /*8300*/  BRA.DIV UR4, `(.L_x_2779) ;  /* 0x000001ba04747947 */ /* 0x000fea000b800000 */
[----:B0-----:R-:W0:Y:S04]  /*8310*/  SHFL.IDX PT, R115, R115, 0x1, 0x1c1f ;  /* 0x003c1f0073737f89 */ /* 0x001e2800000e0000 */
[----:B--2---:R2:W0:Y:S02]  /*8320*/  SHFL.IDX PT, R36, R118, 0x1, 0x1c1f ;  /* 0x003c1f0076247f89 */ /* 0x00442400000e0000 */
.L_x_3069:
[----:B------:R-:W-:Y:S05]  /*8330*/  @P4 BRA `(.L_x_2736) ;  /* 0x0000001c008c4947 */ /* 0x000fea0003800000 */
[----:B------:R-:W-:Y:S01]  /*8340*/  ISETP.NE.AND P3, PT, R8, RZ, PT ;  /* 0x000000ff0800720c */ /* 0x000fe20003f65270 */
[----:B------:R-:W-:Y:S01]  /*8350*/  BSSY B1, `(.L_x_2780) ;  /* 0x0000075000017945 */ /* 0x000fe20003800000 */
[----:B0-----:R-:W-:-:S11]  /*8360*/  IMAD.MOV.U32 R37, RZ, RZ, R115 ;  /* 0x000000ffff257224 */ /* 0x001fd600078e0073 */
[----:B------:R-:W-:Y:S05]  /*8370*/  @!P3 BRA `(.L_x_2781) ;  /* 0x0000000400c8b947 */ /* 0x000fea0003800000 */
[----:B---3--:R-:W-:Y:S01]  /*8380*/  SEL R11, R120, R134, !P0 ;  /* 0x00000086780b7207 */ /* 0x008fe20004000000 */
[----:B------:R-:W-:Y:S01]  /*8390*/  BSSY B2, `(.L_x_2782) ;  /* 0x000006d000027945 */ /* 0x000fe20003800000 */
[----:B----4-:R-:W-:Y:S02]  /*83a0*/  SHF.R.U32.HI R14, RZ, 0x3, R211 ;  /* 0x00000003ff0e7819 */ /* 0x010fe400000116d3 */
[----:B------:R-:W-:Y:S02]  /*83b0*/  SHF.R.S32.HI R12, RZ, 0x1f, R11 ;  /* 0x0000001fff0c7819 */ /* 0x000fe4000001140b */
[----:B------:R-:W-:Y:S02]  /*83c0*/  LEA R38, P3, R5, R36, 0x1 ;  /* 0x0000002405267211 */ /* 0x000fe400078608ff */
[----:B------:R-:W-:Y:S02]  /*83d0*/  LEA.HI R12, R12, R11, RZ, 0x4 ;  /* 0x0000000b0c0c7211 */ /* 0x000fe400078f20ff */
[----:B------:R-:W-:-:S02]  /*83e0*/  ISETP.GE.AND P4, PT, R16, R119, PT ;  /* 0x000000771000720c */ /* 0x000fc40003f86270 */
[----:B------:R-:W-:Y:S02]  /*83f0*/  LEA.HI.SX32 R12, R12, R113, 0x1c ;  /* 0x000000710c0c7211 */ /* 0x000fe400078fe2ff */
[----:B------:R-:W-:Y:S02]  /*8400*/  LEA.HI.X R39, R5, R115, R109, 0x1, P3 ;  /* 0x0000007305277211 */ /* 0x000fe400018f0c6d */
[----:B------:R-:W-:Y:S02]  /*8410*/  SHF.R.S32.HI R11, RZ, 0x1f, R12 ;  /* 0x0000001fff0b7819 */ /* 0x000fe4000001140c */
[----:B------:R-:W-:Y:S02]  /*8420*/  SHF.L.U32 R41, R12, 0x3, RZ ;  /* 0x000000030c297819 */ /* 0x000fe400000006ff */
[----:B------:R-:W-:Y:S02]  /*8430*/  LEA.HI R11, R11, R12, RZ, 0x3 ;  /* 0x0000000c0b0b7211 */ /* 0x000fe400078f18ff */
[----:B------:R-:W-:-:S02]  /*8440*/  ISETP.GE.AND P3, PT, R41, R130, PT ;  /* 0x000000822900720c */ /* 0x000fc40003f66270 */
[----:B------:R-:W-:Y:S02]  /*8450*/  SHF.R.S32.HI R13, RZ, 0x3, R11 ;  /* 0x00000003ff0d7819 */ /* 0x000fe4000001140b */
[----:B------:R-:W-:-:S03]  /*8460*/  LOP3.LUT R11, R211, 0x38, R41, 0xf8, !PT ;  /* 0x00000038d30b7812 */ /* 0x000fc600078ef829 */
[----:B------:R-:W-:Y:S01]  /*8470*/  IMAD R12, R13, 0x1800, R216 ;  /* 0x000018000d0c7824 */ /* 0x000fe200078e02d8 */
[----:B------:R-:W-:-:S05]  /*8480*/  LOP3.LUT R11, R11, R14, RZ, 0x3c, !PT ;  /* 0x0000000e0b0b7212 */ /* 0x000fca00078e3cff */
        /* <DEDUP_REMOVED lines=21> */
[----:B------:R-:W-:Y:S02]  /*85e0*/  HADD2.F32 R49, -RZ, R49.H0_H0 ;  /* 0x20000031ff317230 */ /* 0x000fe40000004100 */
[----:B------:R-:W-:Y:S01]  /*85f0*/  FMUL.FTZ R50, R15, R50 ;  /* 0x000000320f327220 */ /* 0x000fe20000410000 */
[----:B------:R-:W-:Y:S01]  /*8600*/  HADD2.F32 R46, -RZ, R13.H1_H1 ;  /* 0x3000000dff2e7230 */ /* 0x000fe20000004100 */
[--C-:B------:R-:W-:Y:S01]  /*8610*/  SHF.R.U64 R43, R66, 0x10, R67.reuse ;  /* 0x00000010422b7819 */ /* 0x100fe20000001243 */
[----:B------:R-:W-:Y:S02]  /*8620*/  HADD2.F32 R48, -RZ, R156.H1_H1 ;  /* 0x3000009cff307230 */ /* 0x000fe40000004100 */
[-C--:B------:R-:W-:Y:S01]  /*8630*/  FMUL.FTZ R51, R45, R49.reuse ;  /* 0x000000312d337220 */ /* 0x080fe20000410000 */
[----:B------:R-:W-:Y:S02]  /*8640*/  HADD2.F32 R64, -RZ, R64.H0_H0 ;  /* 0x20000040ff407230 */ /* 0x000fe40000004100 */
[C---:B------:R-:W-:Y:S01]  /*8650*/  FMUL.FTZ R54, R46.reuse, R49 ;  /* 0x000000312e367220 */ /* 0x040fe20000410000 */
[----:B------:R-:W-:Y:S01]  /*8660*/  SHF.R.U32.HI R66, RZ, 0x10, R67 ;  /* 0x00000010ff427819 */ /* 0x000fe20000011643 */
[-C--:B------:R-:W-:Y:S01]  /*8670*/  FFMA.FTZ R13, R15, R48.reuse, -R52 ;  /* 0x000000300f0d7223 */ /* 0x080fe20000010834 */
[----:B------:R-:W-:Y:S01]  /*8680*/  FFMA.FTZ R15, R47, R48, R50 ;  /* 0x000000302f0f7223 */ /* 0x000fe20000010032 */
[-C--:B------:R-:W-:Y:S01]  /*8690*/  FFMA.FTZ R46, R46, R64.reuse, -R51 ;  /* 0x000000402e2e7223 */ /* 0x080fe20000010833 */
[----:B------:R-:W-:Y:S01]  /*86a0*/  FFMA.FTZ R48, R45, R64, R54 ;  /* 0x000000402d307223 */ /* 0x000fe20000010036 */
[----:B------:R-:W-:Y:S01]  /*86b0*/  HADD2.F32 R64, -RZ, R157.H1_H1 ;  /* 0x3000009dff407230 */ /* 0x000fe20000004100 */
[----:B------:R-:W-:Y:S01]  /*86c0*/  SHF.R.U64 R42, R76, 0x10, R77 ;  /* 0x000000104c2a7819 */ /* 0x000fe2000000124d */
[--C-:B------:R-:W-:Y:S01]  /*86d0*/  HADD2.F32 R45, -RZ, R35.reuse.H0_H0 ;  /* 0x20000023ff2d7230 */ /* 0x100fe20000004100 */
[----:B------:R-:W-:Y:S01]  /*86e0*/  F2FP.F16.F32.PACK_AB R13, R46, R13 ;  /* 0x0000000d2e0d723e */ /* 0x000fe200000000ff */
[----:B------:R-:W-:-:S02]  /*86f0*/  HADD2.F32 R52, -RZ, R35.H1_H1 ;  /* 0x30000023ff347230 */ /* 0x000fc40000004100 */
[--C-:B------:R-:W-:Y:S02]  /*8700*/  HADD2.F32 R35, -RZ, R33.reuse.H0_H0 ;  /* 0x20000021ff237230 */ /* 0x100fe40000004100 */
[----:B------:R-:W-:Y:S02]  /*8710*/  HADD2.F32 R49, -RZ, R78.H0_H0 ;  /* 0x2000004eff317230 */ /* 0x000fe40000004100 */
[----:B------:R-:W-:Y:S02]  /*8720*/  HADD2.F32 R50, -RZ, R33.H1_H1 ;  /* 0x30000021ff327230 */ /* 0x000fe40000004100 */
[----:B------:R-:W-:Y:S02]  /*8730*/  HADD2.F32 R54, -RZ, R155.H1_H1 ;  /* 0x3000009bff367230 */ /* 0x000fe40000004100 */
[-C--:B------:R-:W-:Y:S01]  /*8740*/  FMUL.FTZ R51, R52, R49.reuse ;  /* 0x0000003134337220 */ /* 0x080fe20000410000 */
[----:B------:R-:W-:Y:S02]  /*8750*/  HADD2.F32 R47, -RZ, R66.H0_H0 ;  /* 0x20000042ff2f7230 */ /* 0x000fe40000004100 */
[-C--:B------:R-:W-:Y:S01]  /*8760*/  FMUL.FTZ R66, R45, R64.reuse ;  /* 0x000000402d427220 */ /* 0x080fe20000410000 */
[----:B------:R-:W-:Y:S01]  /*8770*/  FMUL.FTZ R64, R35, R64 ;  /* 0x0000004023407220 */ /* 0x000fe20000410000 */
[----:B------:R-:W-:Y:S01]  /*8780*/  FMUL.FTZ R49, R50, R49 ;  /* 0x0000003132317220 */ /* 0x000fe20000410000 */
[----:B------:R-:W-:-:S02]  /*8790*/  HADD2.F32 R158, -RZ, R158.H0_H0 ;  /* 0x2000009eff9e7230 */ /* 0x000fc40000004100 */
[-C--:B------:R-:W-:Y:S01]  /*87a0*/  FFMA.FTZ R33, R35, R54.reuse, -R66 ;  /* 0x0000003623217223 */ /* 0x080fe20000010842 */
[----:B------:R-:W-:Y:S01]  /*87b0*/  FFMA.FTZ R35, R45, R54, R64 ;  /* 0x000000362d237223 */ /* 0x000fe20000010040 */
[-C--:B------:R-:W-:Y:S01]  /*87c0*/  FFMA.FTZ R50, R50, R47.reuse, -R51 ;  /* 0x0000002f32327223 */ /* 0x080fe20000010833 */
[----:B------:R-:W-:Y:S01]  /*87d0*/  FFMA.FTZ R52, R52, R47, R49 ;  /* 0x0000002f34347223 */ /* 0x000fe20000010031 */
[----:B------:R-:W-:Y:S02]  /*87e0*/  HADD2.F32 R51, -RZ, R42.H0_H0 ;  /* 0x2000002aff337230 */ /* 0x000fe40000004100 */
[----:B------:R-:W-:Y:S01]  /*87f0*/  HADD2.F32 R45, -RZ, R32.H0_H0 ;  /* 0x20000020ff2d7230 */ /* 0x000fe20000004100 */
[----:B------:R-:W-:Y:S01]  /*8800*/  F2FP.F16.F32.PACK_AB R50, R50, R33 ;  /* 0x000000213232723e */ /* 0x000fe200000000ff */
[----:B------:R-:W-:Y:S01]  /*8810*/  HADD2.F32 R42, -RZ, R12.H0_H0 ;  /* 0x2000000cff2a7230 */ /* 0x000fe20000004100 */
[----:B------:R-:W-:Y:S01]  /*8820*/  F2FP.F16.F32.PACK_AB R33, R48, R15 ;  /* 0x0000000f3021723e */ /* 0x000fe200000000ff */
[----:B------:R-:W-:Y:S01]  /*8830*/  HADD2.F32 R47, -RZ, R32.H1_H1 ;  /* 0x30000020ff2f7230 */ /* 0x000fe20000004100 */
[----:B------:R-:W-:Y:S01]  /*8840*/  F2FP.F16.F32.PACK_AB R35, R52, R35 ;  /* 0x000000233423723e */ /* 0x000fe200000000ff */
[----:B------:R-:W-:-:S02]  /*8850*/  HADD2.F32 R156, -RZ, R156.H0_H0 ;  /* 0x2000009cff9c7230 */ /* 0x000fc40000004100 */
[----:B------:R-:W-:Y:S02]  /*8860*/  HADD2.F32 R49, -RZ, R11.H0_H0 ;  /* 0x2000000bff317230 */ /* 0x000fe40000004100 */
[-C--:B------:R-:W-:Y:S01]  /*8870*/  FMUL.FTZ R11, R45, R158.reuse ;  /* 0x0000009e2d0b7220 */ /* 0x080fe20000410000 */
[----:B------:R-:W-:Y:S02]  /*8880*/  HADD2.F32 R32, -RZ, R12.H1_H1 ;  /* 0x3000000cff207230 */ /* 0x000fe40000004100 */
[C---:B------:R-:W-:Y:S01]  /*8890*/  FMUL.FTZ R12, R42.reuse, R158 ;  /* 0x0000009e2a0c7220 */ /* 0x040fe20000410000 */
[-C--:B------:R-:W-:Y:S01]  /*88a0*/  FMUL.FTZ R53, R47, R51.reuse ;  /* 0x000000332f357220 */ /* 0x080fe20000410000 */
[-C--:B------:R-:W-:Y:S01]  /*88b0*/  FFMA.FTZ R11, R42, R156.reuse, -R11 ;  /* 0x0000009c2a0b7223 */ /* 0x080fe2000001080b */
[----:B------:R-:W-:Y:S02]  /*88c0*/  HADD2.F32 R42, -RZ, R34.H0_H0 ;  /* 0x20000022ff2a7230 */ /* 0x000fe40000004100 */
[C---:B------:R-:W-:Y:S01]  /*88d0*/  FMUL.FTZ R64, R32.reuse, R51 ;  /* 0x0000003320407220 */ /* 0x040fe20000410000 */
[----:B------:R-:W-:Y:S01]  /*88e0*/  FFMA.FTZ R12, R45, R156, R12 ;  /* 0x0000009c2d0c7223 */ /* 0x000fe2000001000c */
[----:B------:R-:W-:Y:S01]  /*88f0*/  FFMA.FTZ R54, R32, R49, -R53 ;  /* 0x0000003120367223 */ /* 0x000fe20000010835 */
[----:B------:R-:W-:-:S02]  /*8900*/  HADD2.F32 R157, -RZ, R157.H0_H0 ;  /* 0x2000009dff9d7230 */ /* 0x000fc40000004100 */
[----:B------:R-:W-:Y:S01]  /*8910*/  FFMA.FTZ R47, R47, R49, R64 ;  /* 0x000000312f2f7223 */ /* 0x000fe20000010040 */
[----:B------:R-:W-:Y:S02]  /*8920*/  HADD2.F32 R45, -RZ, R44.H0_H0 ;  /* 0x2000002cff2d7230 */ /* 0x000fe40000004100 */
[----:B------:R-:W-:Y:S02]  /*8930*/  HADD2.F32 R32, -RZ, R14.H0_H0 ;  /* 0x2000000eff207230 */ /* 0x000fe40000004100 */
[----:B------:R-:W-:Y:S01]  /*8940*/  FMUL.FTZ R49, R42, R157 ;  /* 0x0000009d2a317220 */ /* 0x000fe20000410000 */
[----:B------:R-:W-:Y:S01]  /*8950*/  HADD2.F32 R34, -RZ, R34.H1_H1 ;  /* 0x30000022ff227230 */ /* 0x000fe20000004100 */
[----:B------:R-:W-:Y:S01]  /*8960*/  F2FP.F16.F32.PACK_AB R54, R54, R11 ;  /* 0x0000000b3636723e */ /* 0x000fe200000000ff */
[----:B------:R-:W-:Y:S02]  /*8970*/  HADD2.F32 R14, -RZ, R14.H1_H1 ;  /* 0x3000000eff0e7230 */ /* 0x000fe40000004100 */
[----:B------:R-:W-:Y:S01]  /*8980*/  FMUL.FTZ R157, R32, R157 ;  /* 0x0000009d209d7220 */ /* 0x000fe20000410000 */
[----:B------:R-:W-:-:S02]  /*8990*/  HADD2.F32 R155, -RZ, R155.H0_H0 ;  /* 0x2000009bff9b7230 */ /* 0x000fc40000004100 */
[-C--:B------:R-:W-:Y:S01]  /*89a0*/  FMUL.FTZ R51, R34, R45.reuse ;  /* 0x0000002d22337220 */ /* 0x080fe20000410000 */
[----:B------:R-:W-:Y:S02]  /*89b0*/  HADD2.F32 R43, -RZ, R43.H0_H0 ;  /* 0x2000002bff2b7230 */ /* 0x000fe40000004100 */
[----:B------:R-:W-:Y:S01]  /*89c0*/  FMUL.FTZ R45, R14, R45 ;  /* 0x0000002d0e2d7220 */ /* 0x000fe20000410000 */
[----:B------:R-:W-:Y:S02]  /*89d0*/  IMAD.MOV.U32 R15, RZ, RZ, R50 ;  /* 0x000000ffff0f7224 */ /* 0x000fe400078e0032 */
[-C--:B------:R-:W-:Y:S01]  /*89e0*/  FFMA.FTZ R49, R32, R155.reuse, -R49 ;  /* 0x0000009b20317223 */ /* 0x080fe20000010831 */
[----:B------:R-:W-:Y:S01]  /*89f0*/  FFMA.FTZ R157, R42, R155, R157 ;  /* 0x0000009b2a9d7223 */ /* 0x000fe2000001009d */
[-C--:B------:R-:W-:Y:S01]  /*8a00*/  FFMA.FTZ R14, R14, R43.reuse, -R51 ;  /* 0x0000002b0e0e7223 */ /* 0x080fe20000010833 */
[----:B------:R-:W-:Y:S01]  /*8a10*/  FFMA.FTZ R34, R34, R43, R45 ;  /* 0x0000002b22227223 */ /* 0x000fe2000001002d */
[----:B------:R-:W-:-:S02]  /*8a20*/  F2FP.F16.F32.PACK_AB R32, R47, R12 ;  /* 0x0000000c2f20723e */ /* 0x000fc400000000ff */
[----:B------:R-:W-:Y:S02]  /*8a30*/  MOV R12, R54 ;  /* 0x00000036000c7202 */ /* 0x000fe40000000f00 */
[----:B------:R-:W-:Y:S02]  /*8a40*/  F2FP.F16.F32.PACK_AB R14, R14, R49 ;  /* 0x000000310e0e723e */ /* 0x000fe400000000ff */
[----:B------:R-:W-:-:S07]  /*8a50*/  F2FP.F16.F32.PACK_AB R34, R34, R157 ;  /* 0x0000009d2222723e */ /* 0x000fce00000000ff */
.L_x_2783:
[----:B------:R-:W-:Y:S05]  /*8a60*/  BSYNC B2 ;  /* 0x0000000000027941 */ /* 0x000fea0003800000 */
.L_x_2782:
[----:B------:R-:W-:Y:S02]  /*8a70*/  ULDC.64 UR4, c[0x0][0x208] ;  /* 0x0000820000047ab9 */ /* 0x000fe40000000a00 */
[----:B---3--:R3:W-:Y:S04]  /*8a80*/  ST.E.128 desc[UR4][R38.64], R12 ;  /* 0x0000000c26007985 */ /* 0x0087e8000c101d04 */
[----:B----4-:R3:W-:Y:S02]  /*8a90*/  @!P3 ST.E.128 desc[UR4][R40.64], R32 ;  /* 0x000000202800b985 */ /* 0x0107e4000c101d04 */
.L_x_2781:
[----:B------:R-:W-:Y:S05]  /*8aa0*/  BSYNC B1 ;  /* 0x0000000000017941 */ /* 0x000fea0003800000 */
.L_x_2780:
[----:B------:R-:W-:Y:S01]  /*8ab0*/  ISETP.NE.AND P3, PT, R9, RZ, PT ;  /* 0x000000ff0900720c */ /* 0x000fe20003f65270 */
[----:B------:R-:W-:-:S12]  /*8ac0*/  BSSY B1, `(.L_x_2784) ;  /* 0x0000077000017945 */ /* 0x000fd80003800000 */
[----:B------:R-:W-:Y:S05]  /*8ad0*/  @!P3 BRA `(.L_x_2785) ;  /* 0x0000000400d4b947 */ /* 0x000fea0003800000 */
[----:B0--3--:R-:W-:Y:S01]  /*8ae0*/  SEL R11, R120, R134, !P1 ;  /* 0x00000086780b7207 */ /* 0x009fe20004800000 */
        /* <DEDUP_REMOVED lines=14> */
[----:B------:R-:W-:Y:S01]  /*8bd0*/  ISETP.GE.AND P3, PT, R41, R130, PT ;  /* 0x000000822900720c */ /* 0x000fe20003f66270 */
[----:B------:R-:W-:-:S05]  /*8be0*/  IMAD R12, R13, 0x1800, R216 ;  /* 0x000018000d0c7824 */ /* 0x000fca00078e02d8 */
[----:B------:R-:W-:Y:S01]  /*8bf0*/  IADD3 R12, R12, R11, RZ ;  /* 0x0000000b0c0c7210 */ /* 0x000fe20007ffe0ff */
[----:B------:R-:W-:-:S04]  /*8c00*/  IMAD R11, R19, 0x4800, R128 ;  /* 0x00004800130b7824 */ /* 0x000fc800078e0280 */
[----:B------:R-:W-:Y:S02]  /*8c10*/  IMAD R13, R19, 0x4800, R12 ;  /* 0x00004800130d7824 */ /* 0x000fe400078e020c */
[--C-:B------:R-:W-:Y:S02]  /*8c20*/  IMAD R11, R11, 0x2, R18.reuse ;  /* 0x000000020b0b7824 */ /* 0x100fe400078e0212 */
[----:B------:R-:W-:Y:S02]  /*8c30*/  IMAD R32, R13, 0x2, R18 ;  /* 0x000000020d207824 */ /* 0x000fe400078e0212 */
[----:B------:R-:W-:Y:S01]  /*8c40*/  @!P3 IMAD.WIDE R40, R41, 0x2, R36 ;  /* 0x000000022928b825 */ /* 0x000fe200078e0224 */
[----:B------:R0:W3:Y:S04]  /*8c50*/  LDS.128 R12, [R11+0x1e400] ;  /* 0x01e400000b0c7984 */ /* 0x0000e80000000c00 */
[----:B------:R-:W4:Y:S01]  /*8c60*/  LDS.128 R32, [R32+0x1e400] ;  /* 0x01e4000020207984 */ /* 0x000f220000000c00 */
[----:B------:R-:W-:Y:S05]  /*8c70*/  @P4 BRA `(.L_x_2787) ;  /* 0x00000004005c4947 */ /* 0x000fea0003800000 */
[----:B---3--:R-:W-:Y:S01]  /*8c80*/  MOV R45, R12 ;  /* 0x0000000c002d7202 */ /* 0x008fe20000000f00 */
[----:B----4-:R-:W-:Y:S01]  /*8c90*/  IMAD.MOV.U32 R12, RZ, RZ, R33 ;  /* 0x000000ffff0c7224 */ /* 0x010fe200078e0021 */
[----:B------:R-:W-:Y:S01]  /*8ca0*/  SHF.R.U32.HI R50, RZ, 0x10, R73 ;  /* 0x00000010ff327819 */ /* 0x000fe20000011649 */
[----:B------:R-:W-:Y:S01]  /*8cb0*/  IMAD.MOV.U32 R46, RZ, RZ, R32 ;  /* 0x000000ffff2e7224 */ /* 0x000fe200078e0020 */
[----:B------:R-:W-:Y:S01]  /*8cc0*/  SHF.R.U32.HI R48, RZ, 0x10, R61 ;  /* 0x00000010ff307819 */ /* 0x000fe2000001163d */
[----:B------:R-:W-:Y:S01]  /*8cd0*/  IMAD.MOV.U32 R47, RZ, RZ, R35 ;  /* 0x000000ffff2f7224 */ /* 0x000fe200078e0023 */
[----:B------:R-:W-:Y:S01]  /*8ce0*/  MOV R33, R15 ;  /* 0x0000000f00217202 */ /* 0x000fe20000000f00 */
[----:B------:R-:W-:Y:S01]  /*8cf0*/  HADD2.F32 R51, -RZ, R146.H1_H1 ;  /* 0x30000092ff337230 */ /* 0x000fe20000004100 */
[----:B------:R-:W-:Y:S01]  /*8d00*/  SHF.R.U32.HI R54, RZ, 0x10, R75 ;  /* 0x00000010ff367819 */ /* 0x000fe2000001164b */
[--C-:B------:R-:W-:Y:S01]  /*8d10*/  HADD2.F32 R32, -RZ, R12.reuse.H0_H0 ;  /* 0x2000000cff207230 */ /* 0x100fe20000004100 */
[--C-:B0-----:R-:W-:Y:S01]  /*8d20*/  SHF.R.U64 R11, R62, 0x10, R63.reuse ;  /* 0x000000103e0b7819 */ /* 0x101fe2000000123f */
[----:B------:R-:W-:Y:S01]  /*8d30*/  HADD2.F32 R35, -RZ, R12.H1_H1 ;  /* 0x3000000cff237230 */ /* 0x000fe20000004100 */
        /* <DEDUP_REMOVED lines=21> */
[----:B------:R-:W-:Y:S02]  /*8e90*/  HADD2.F32 R54, -RZ, R54.H0_H0 ;  /* 0x20000036ff367230 */ /* 0x000fe40000004100 */
[-C--:B------:R-:W-:Y:S01]  /*8ea0*/  FMUL.FTZ R60, R48, R51.reuse ;  /* 0x00000033303c7220 */ /* 0x080fe20000410000 */
[----:B------:R-:W-:Y:S02]  /*8eb0*/  HADD2.F32 R35, -RZ, R33.H0_H0 ;  /* 0x20000021ff237230 */ /* 0x000fe40000004100 */
[----:B------:R-:W-:Y:S02]  /*8ec0*/  HADD2.F32 R50, -RZ, R143.H1_H1 ;  /* 0x3000008fff327230 */ /* 0x000fe40000004100 */
[----:B------:R-:W-:Y:S02]  /*8ed0*/  HADD2.F32 R47, -RZ, R33.H1_H1 ;  /* 0x30000021ff2f7230 */ /* 0x000fe40000004100 */
[----:B------:R-:W-:Y:S01]  /*8ee0*/  FMUL.FTZ R51, R35, R51 ;  /* 0x0000003323337220 */ /* 0x000fe20000410000 */
[----:B------:R-:W-:-:S02]  /*8ef0*/  HADD2.F32 R52, -RZ, R62.H0_H0 ;  /* 0x2000003eff347230 */ /* 0x000fc40000004100 */
[----:B------:R-:W-:Y:S01]  /*8f00*/  FMUL.FTZ R62, R49, R54 ;  /* 0x00000036313e7220 */ /* 0x000fe20000410000 */
[----:B------:R-:W-:Y:S01]  /*8f10*/  FFMA.FTZ R33, R35, R50, -R60 ;  /* 0x0000003223217223 */ /* 0x000fe2000001083c */
[C---:B------:R-:W-:Y:S01]  /*8f20*/  FMUL.FTZ R54, R47.reuse, R54 ;  /* 0x000000362f367220 */ /* 0x040fe20000410000 */
[----:B------:R-:W-:Y:S01]  /*8f30*/  FFMA.FTZ R35, R48, R50, R51 ;  /* 0x0000003230237223 */ /* 0x000fe20000010033 */
[-C--:B------:R-:W-:Y:S01]  /*8f40*/  FFMA.FTZ R62, R47, R52.reuse, -R62 ;  /* 0x000000342f3e7223 */ /* 0x080fe2000001083e */
[----:B------:R-:W-:Y:S02]  /*8f50*/  HADD2.F32 R47, -RZ, R46.H0_H0 ;  /* 0x2000002eff2f7230 */ /* 0x000fe40000004100 */
[----:B------:R-:W-:Y:S01]  /*8f60*/  FFMA.FTZ R54, R49, R52, R54 ;  /* 0x0000003431367223 */ /* 0x000fe20000010036 */
[----:B------:R-:W-:Y:S02]  /*8f70*/  HADD2.F32 R48, -RZ, R44.H0_H0 ;  /* 0x2000002cff307230 */ /* 0x000fe40000004100 */
[----:B------:R-:W-:Y:S01]  /*8f80*/  HADD2.F32 R46, -RZ, R46.H1_H1 ;  /* 0x3000002eff2e7230 */ /* 0x000fe20000004100 */
[----:B------:R-:W-:Y:S01]  /*8f90*/  F2FP.F16.F32.PACK_AB R62, R62, R33 ;  /* 0x000000213e3e723e */ /* 0x000fe200000000ff */
[--C-:B------:R-:W-:Y:S01]  /*8fa0*/  HADD2.F32 R44, -RZ, R45.reuse.H0_H0 ;  /* 0x2000002dff2c7230 */ /* 0x100fe20000004100 */
[----:B------:R-:W-:Y:S01]  /*8fb0*/  F2FP.F16.F32.PACK_AB R33, R32, R13 ;  /* 0x0000000d2021723e */ /* 0x000fe200000000ff */
[----:B------:R-:W-:-:S02]  /*8fc0*/  HADD2.F32 R45, -RZ, R45.H1_H1 ;  /* 0x3000002dff2d7230 */ /* 0x000fc40000004100 */
[-C--:B------:R-:W-:Y:S01]  /*8fd0*/  FMUL.FTZ R50, R46, R48.reuse ;  /* 0x000000302e327220 */ /* 0x080fe20000410000 */
[----:B------:R-:W-:Y:S01]  /*8fe0*/  HADD2.F32 R42, -RZ, R42.H0_H0 ;  /* 0x2000002aff2a7230 */ /* 0x000fe20000004100 */
[----:B------:R-:W-:Y:S01]  /*8ff0*/  F2FP.F16.F32.PACK_AB R35, R54, R35 ;  /* 0x000000233623723e */ /* 0x000fe200000000ff */
[----:B------:R-:W-:Y:S02]  /*9000*/  HADD2.F32 R146, -RZ, R146.H0_H0 ;  /* 0x20000092ff927230 */ /* 0x000fe40000004100 */
[C---:B------:R-:W-:Y:S01]  /*9010*/  FMUL.FTZ R51, R45.reuse, R48 ;  /* 0x000000302d337220 */ /* 0x040fe20000410000 */
[----:B------:R-:W-:Y:S02]  /*9020*/  HADD2.F32 R144, -RZ, R144.H0_H0 ;  /* 0x20000090ff907230 */ /* 0x000fe40000004100 */
[-C--:B------:R-:W-:Y:S01]  /*9030*/  FFMA.FTZ R50, R45, R42.reuse, -R50 ;  /* 0x0000002a2d327223 */ /* 0x080fe20000010832 */
[----:B------:R-:W-:Y:S02]  /*9040*/  HADD2.F32 R45, -RZ, R43.H0_H0 ;  /* 0x2000002bff2d7230 */ /* 0x000fe40000004100 */
[----:B------:R-:W-:Y:S01]  /*9050*/  FFMA.FTZ R51, R46, R42, R51 ;  /* 0x0000002a2e337223 */ /* 0x000fe20000010033 */
[----:B------:R-:W-:-:S02]  /*9060*/  HADD2.F32 R43, -RZ, R34.H0_H0 ;  /* 0x20000022ff2b7230 */ /* 0x000fc40000004100 */
[CC--:B------:R-:W-:Y:S01]  /*9070*/  FMUL.FTZ R49, R47.reuse, R146.reuse ;  /* 0x000000922f317220 */ /* 0x0c0fe20000410000 */
[----:B------:R-:W-:Y:S02]  /*9080*/  HADD2.F32 R42, -RZ, R14.H0_H0 ;  /* 0x2000000eff2a7230 */ /* 0x000fe40000004100 */
[C---:B------:R-:W-:Y:S01]  /*9090*/  FMUL.FTZ R146, R44.reuse, R146 ;  /* 0x000000922c927220 */ /* 0x040fe20000410000 */
[----:B------:R-:W-:Y:S02]  /*90a0*/  HADD2.F32 R34, -RZ, R34.H1_H1 ;  /* 0x30000022ff227230 */ /* 0x000fe40000004100 */
[-C--:B------:R-:W-:Y:S01]  /*90b0*/  FFMA.FTZ R49, R44, R144.reuse, -R49 ;  /* 0x000000902c317223 */ /* 0x080fe20000010831 */
[----:B------:R-:W-:Y:S02]  /*90c0*/  HADD2.F32 R145, -RZ, R145.H0_H0 ;  /* 0x20000091ff917230 */ /* 0x000fe40000004100 */
[----:B------:R-:W-:Y:S01]  /*90d0*/  FFMA.FTZ R146, R47, R144, R146 ;  /* 0x000000902f927223 */ /* 0x000fe20000010092 */
[----:B------:R-:W-:-:S02]  /*90e0*/  HADD2.F32 R14, -RZ, R14.H1_H1 ;  /* 0x3000000eff0e7230 */ /* 0x000fc40000004100 */
[----:B------:R-:W-:Y:S01]  /*90f0*/  FMUL.FTZ R53, R34, R45 ;  /* 0x0000002d22357220 */ /* 0x000fe20000410000 */
[----:B------:R-:W-:Y:S02]  /*9100*/  HADD2.F32 R143, -RZ, R143.H0_H0 ;  /* 0x2000008fff8f7230 */ /* 0x000fe40000004100 */
[CC--:B------:R-:W-:Y:S01]  /*9110*/  FMUL.FTZ R47, R43.reuse, R145.reuse ;  /* 0x000000912b2f7220 */ /* 0x0c0fe20000410000 */
[----:B------:R-:W-:Y:S02]  /*9120*/  HADD2.F32 R11, -RZ, R11.H0_H0 ;  /* 0x2000000bff0b7230 */ /* 0x000fe40000004100 */
[----:B------:R-:W-:Y:S01]  /*9130*/  FMUL.FTZ R44, R42, R145 ;  /* 0x000000912a2c7220 */ /* 0x000fe20000410000 */
[----:B------:R-:W-:Y:S01]  /*9140*/  FMUL.FTZ R45, R14, R45 ;  /* 0x0000002d0e2d7220 */ /* 0x000fe20000410000 */
[-C--:B------:R-:W-:Y:S01]  /*9150*/  FFMA.FTZ R47, R42, R143.reuse, -R47 ;  /* 0x0000008f2a2f7223 */ /* 0x080fe2000001082f */
[----:B------:R-:W-:Y:S02]  /*9160*/  IMAD.MOV.U32 R13, RZ, RZ, R15 ;  /* 0x000000ffff0d7224 */ /* 0x000fe400078e000f */
[----:B------:R-:W-:Y:S01]  /*9170*/  FFMA.FTZ R44, R43, R143, R44 ;  /* 0x0000008f2b2c7223 */ /* 0x000fe2000001002c */
[-C--:B------:R-:W-:Y:S01]  /*9180*/  FFMA.FTZ R14, R14, R11.reuse, -R53 ;  /* 0x0000000b0e0e7223 */ /* 0x080fe20000010835 */
[----:B------:R-:W-:Y:S01]  /*9190*/  FFMA.FTZ R45, R34, R11, R45 ;  /* 0x0000000b222d7223 */ /* 0x000fe2000001002d */
[----:B------:R-:W-:-:S02]  /*91a0*/  F2FP.F16.F32.PACK_AB R12, R50, R49 ;  /* 0x00000031320c723e */ /* 0x000fc400000000ff */
[----:B------:R-:W-:Y:S02]  /*91b0*/  F2FP.F16.F32.PACK_AB R32, R51, R146 ;  /* 0x000000923320723e */ /* 0x000fe400000000ff */
[----:B------:R-:W-:Y:S02]  /*91c0*/  F2FP.F16.F32.PACK_AB R14, R14, R47 ;  /* 0x0000002f0e0e723e */ /* 0x000fe400000000ff */
[----:B------:R-:W-:Y:S02]  /*91d0*/  F2FP.F16.F32.PACK_AB R34, R45, R44 ;  /* 0x0000002c2d22723e */ /* 0x000fe400000000ff */
[----:B------:R-:W-:-:S07]  /*91e0*/  MOV R15, R62 ;  /* 0x0000003e000f7202 */ /* 0x000fce0000000f00 */
.L_x_2787:
[----:B------:R-:W-:Y:S05]  /*91f0*/  BSYNC B2 ;  /* 0x0000000000027941 */ /* 0x000fea0003800000 */
.L_x_2786:
[----:B------:R-:W-:Y:S02]  /*9200*/  ULDC.64 UR4, c[0x0][0x208] ;  /* 0x0000820000047ab9 */ /* 0x000fe40000000a00 */
[----:B---3--:R3:W-:Y:S04]  /*9210*/  ST.E.128 desc[UR4][R38.64], R12 ;  /* 0x0000000c26007985 */ /* 0x0087e8000c101d04 */
[----:B----4-:R3:W-:Y:S02]  /*9220*/  @!P3 ST.E.128 desc[UR4][R40.64], R32 ;  /* 0x000000202800b985 */ /* 0x0107e4000c101d04 */
.L_x_2785:
[----:B------:R-:W-:Y:S05]  /*9230*/  BSYNC B1 ;  /* 0x0000000000017941 */ /* 0x000fea0003800000 */
.L_x_2784:
[----:B------:R-:W-:-:S13]  /*9240*/  ISETP.NE.AND P3, PT, R10, RZ, PT ;  /* 0x000000ff0a00720c */ /* 0x000fda0003f65270 */
[----:B------:R-:W-:Y:S05]  /*9250*/  @!P3 BRA `(.L_x_2736) ;  /* 0x0000000c00c4b947 */ /* 0x000fea0003800000 */
[----:B0--3--:R-:W3:Y:S01]  /*9260*/  LDL R11, [R1] ;  /* 0x00000000010b7983 */ /* 0x009ee20000100800 */
[----:B----4-:R-:W-:Y:S01]  /*9270*/  SHF.R.U32.HI R14, RZ, 0x3, R211 ;  /* 0x00000003ff0e7819 */ /* 0x010fe200000116d3 */
[----:B------:R-:W-:Y:S01]  /*9280*/  BSSY B1, `(.L_x_2788) ;  /* 0x000006e000017945 */ /* 0x000fe20003800000 */
[----:B------:R-:W-:-:S04]  /*9290*/  LEA R38, P3, R7, R36, 0x1 ;  /* 0x0000002407267211 */ /* 0x000fc800078608ff */
        /* <DEDUP_REMOVED lines=24> */
[----:B0-----:R-:W-:Y:S01]  /*9420*/  MOV R32, R15 ;  /* 0x0000000f00207202 */ /* 0x001fe20000000f00 */
[----:B------:R-:W-:Y:S01]  /*9430*/  IMAD.MOV.U32 R44, RZ, RZ, R34 ;  /* 0x000000ffff2c7224 */ /* 0x000fe200078e0022 */
[----:B------:R-:W-:Y:S01]  /*9440*/  SHF.R.U32.HI R46, RZ, 0x10, R57 ;  /* 0x00000010ff2e7819 */ /* 0x000fe20000011639 */
[--C-:B------:R-:W-:Y:S01]  /*9450*/  HADD2.F32 R34, -RZ, R33.reuse.H0_H0 ;  /* 0x20000021ff227230 */ /* 0x100fe20000004100 */
[--C-:B------:R-:W-:Y:S01]  /*9460*/  SHF.R.U64 R41, R70, 0x10, R71.reuse ;  /* 0x0000001046297819 */ /* 0x100fe20000001247 */
[----:B------:R-:W-:Y:S01]  /*9470*/  HADD2.F32 R33, -RZ, R33.H1_H1 ;  /* 0x30000021ff217230 */ /* 0x000fe20000004100 */
[----:B------:R-:W-:Y:S01]  /*9480*/  SHF.R.U32.HI R70, RZ, 0x10, R71 ;  /* 0x00000010ff467819 */ /* 0x000fe20000011647 */
[--C-:B------:R-:W-:Y:S01]  /*9490*/  HADD2.F32 R15, -RZ, R13.reuse.H0_H0 ;  /* 0x2000000dff0f7230 */ /* 0x100fe20000004100 */
[--C-:B------:R-:W-:Y:S01]  /*94a0*/  SHF.R.U64 R40, R58, 0x10, R59.reuse ;  /* 0x000000103a287819 */ /* 0x100fe2000000123b */
[----:B------:R-:W-:Y:S01]  /*94b0*/  HADD2.F32 R48, -RZ, R48.H0_H0 ;  /* 0x20000030ff307230 */ /* 0x000fe20000004100 */
[----:B------:R-:W-:Y:S01]  /*94c0*/  SHF.R.U32.HI R58, RZ, 0x10, R59 ;  /* 0x00000010ff3a7819 */ /* 0x000fe2000001163b */
[----:B------:R-:W-:Y:S01]  /*94d0*/  HADD2.F32 R47, -RZ, R142.H1_H1 ;  /* 0x3000008eff2f7230 */ /* 0x000fe20000004100 */
[----:B------:R-:W-:Y:S01]  /*94e0*/  SHF.R.U64 R55, R68, 0x10, R69 ;  /* 0x0000001044377819 */ /* 0x000fe20000001245 */
[----:B------:R-:W-:-:S02]  /*94f0*/  HADD2.F32 R13, -RZ, R13.H1_H1 ;  /* 0x3000000dff0d7230 */ /* 0x000fc40000004100 */
[-C--:B------:R-:W-:Y:S01]  /*9500*/  FMUL.FTZ R52, R33, R48.reuse ;  /* 0x0000003021347220 */ /* 0x080fe20000410000 */
[----:B------:R-:W-:Y:S02]  /*9510*/  HADD2.F32 R45, -RZ, R140.H1_H1 ;  /* 0x3000008cff2d7230 */ /* 0x000fe40000004100 */
[-C--:B------:R-:W-:Y:S01]  /*9520*/  FMUL.FTZ R50, R34, R47.reuse ;  /* 0x0000002f22327220 */ /* 0x080fe20000410000 */
[----:B------:R-:W-:Y:S02]  /*9530*/  HADD2.F32 R46, -RZ, R46.H0_H0 ;  /* 0x2000002eff2e7230 */ /* 0x000fe40000004100 */
[----:B------:R-:W-:Y:S01]  /*9540*/  FMUL.FTZ R48, R13, R48 ;  /* 0x000000300d307220 */ /* 0x000fe20000410000 */
[C---:B------:R-:W-:Y:S01]  /*9550*/  FMUL.FTZ R47, R15.reuse, R47 ;  /* 0x0000002f0f2f7220 */ /* 0x040fe20000410000 */
[----:B------:R-:W-:Y:S01]  /*9560*/  FFMA.FTZ R50, R15, R45, -R50 ;  /* 0x0000002d0f327223 */ /* 0x000fe20000010832 */
[----:B------:R-:W-:Y:S02]  /*9570*/  HADD2.F32 R15, -RZ, R35.H0_H0 ;  /* 0x20000023ff0f7230 */ /* 0x000fe40000004100 */
[-C--:B------:R-:W-:Y:S01]  /*9580*/  FFMA.FTZ R49, R13, R46.reuse, -R52 ;  /* 0x0000002e0d317223 */ /* 0x080fe20000010834 */
[----:B------:R-:W-:Y:S01]  /*9590*/  FFMA.FTZ R48, R33, R46, R48 ;  /* 0x0000002e21307223 */ /* 0x000fe20000010030 */
[----:B------:R-:W-:-:S02]  /*95a0*/  HADD2.F32 R46, -RZ, R141.H1_H1 ;  /* 0x3000008dff2e7230 */ /* 0x000fc40000004100 */
[----:B------:R-:W-:Y:S01]  /*95b0*/  FFMA.FTZ R47, R34, R45, R47 ;  /* 0x0000002d222f7223 */ /* 0x000fe2000001002f */
[----:B------:R-:W-:Y:S01]  /*95c0*/  HADD2.F32 R13, -RZ, R32.H0_H0 ;  /* 0x20000020ff0d7230 */ /* 0x000fe20000004100 */
[----:B------:R-:W-:Y:S01]  /*95d0*/  SHF.R.U64 R42, R56, 0x10, R57 ;  /* 0x00000010382a7819 */ /* 0x000fe20000001239 */
[----:B------:R-:W-:Y:S02]  /*95e0*/  HADD2.F32 R35, -RZ, R35.H1_H1 ;  /* 0x30000023ff237230 */ /* 0x000fe40000004100 */
[-C--:B------:R-:W-:Y:S01]  /*95f0*/  FMUL.FTZ R52, R15, R46.reuse ;  /* 0x0000002e0f347220 */ /* 0x080fe20000410000 */
[----:B------:R-:W-:Y:S02]  /*9600*/  HADD2.F32 R45, -RZ, R70.H0_H0 ;  /* 0x20000046ff2d7230 */ /* 0x000fe40000004100 */
[----:B------:R-:W-:Y:S01]  /*9610*/  FMUL.FTZ R46, R13, R46 ;  /* 0x0000002e0d2e7220 */ /* 0x000fe20000410000 */
[----:B------:R-:W-:Y:S01]  /*9620*/  HADD2.F32 R34, -RZ, R139.H1_H1 ;  /* 0x3000008bff227230 */ /* 0x000fe20000004100 */
[----:B------:R-:W-:Y:S01]  /*9630*/  F2FP.F16.F32.PACK_AB R47, R48, R47 ;  /* 0x0000002f302f723e */ /* 0x000fe200000000ff */
[----:B------:R-:W-:-:S02]  /*9640*/  HADD2.F32 R32, -RZ, R32.H1_H1 ;  /* 0x30000020ff207230 */ /* 0x000fc40000004100 */
[-C--:B------:R-:W-:Y:S01]  /*9650*/  FMUL.FTZ R51, R35, R45.reuse ;  /* 0x0000002d23337220 */ /* 0x080fe20000410000 */
[----:B------:R-:W-:Y:S02]  /*9660*/  HADD2.F32 R33, -RZ, R58.H0_H0 ;  /* 0x2000003aff217230 */ /* 0x000fe40000004100 */
[----:B------:R-:W-:Y:S01]  /*9670*/  FFMA.FTZ R46, R15, R34, R46 ;  /* 0x000000220f2e7223 */ /* 0x000fe2000001002e */
[----:B------:R-:W-:Y:S02]  /*9680*/  HADD2.F32 R142, -RZ, R142.H0_H0 ;  /* 0x2000008eff8e7230 */ /* 0x000fe40000004100 */
[C---:B------:R-:W-:Y:S01]  /*9690*/  FMUL.FTZ R54, R32.reuse, R45 ;  /* 0x0000002d20367220 */ /* 0x040fe20000410000 */
[----:B------:R-:W-:Y:S02]  /*96a0*/  HADD2.F32 R15, -RZ, R43.H0_H0 ;  /* 0x2000002bff0f7230 */ /* 0x000fe40000004100 */
[----:B------:R-:W-:Y:S01]  /*96b0*/  FFMA.FTZ R51, R32, R33, -R51 ;  /* 0x0000002120337223 */ /* 0x000fe20000010833 */
[----:B------:R-:W-:-:S02]  /*96c0*/  HADD2.F32 R32, -RZ, R55.H0_H0 ;  /* 0x20000037ff207230 */ /* 0x000fc40000004100 */
[----:B------:R-:W-:Y:S01]  /*96d0*/  FFMA.FTZ R52, R13, R34, -R52 ;  /* 0x000000220d347223 */ /* 0x000fe20000010834 */
[----:B------:R-:W-:Y:S02]  /*96e0*/  HADD2.F32 R43, -RZ, R43.H1_H1 ;  /* 0x3000002bff2b7230 */ /* 0x000fe40000004100 */
[----:B------:R-:W-:Y:S01]  /*96f0*/  FFMA.FTZ R53, R35, R33, R54 ;  /* 0x0000002123357223 */ /* 0x000fe20000010036 */
[----:B------:R-:W-:Y:S02]  /*9700*/  HADD2.F32 R140, -RZ, R140.H0_H0 ;  /* 0x2000008cff8c7230 */ /* 0x000fe40000004100 */
[----:B------:R-:W-:Y:S01]  /*9710*/  FMUL.FTZ R34, R15, R142 ;  /* 0x0000008e0f227220 */ /* 0x000fe20000410000 */
[--C-:B------:R-:W-:Y:S02]  /*9720*/  HADD2.F32 R13, -RZ, R12.reuse.H0_H0 ;  /* 0x2000000cff0d7230 */ /* 0x100fe40000004100 */
[----:B------:R-:W-:Y:S01]  /*9730*/  FMUL.FTZ R33, R43, R32 ;  /* 0x000000202b217220 */ /* 0x000fe20000410000 */
[----:B------:R-:W-:Y:S01]  /*9740*/  HADD2.F32 R12, -RZ, R12.H1_H1 ;  /* 0x3000000cff0c7230 */ /* 0x000fe20000004100 */
[----:B------:R-:W-:Y:S01]  /*9750*/  F2FP.F16.F32.PACK_AB R53, R53, R46 ;  /* 0x0000002e3535723e */ /* 0x000fe200000000ff */
[----:B------:R-:W-:-:S02]  /*9760*/  HADD2.F32 R42, -RZ, R42.H0_H0 ;  /* 0x2000002aff2a7230 */ /* 0x000fc40000004100 */
[C---:B------:R-:W-:Y:S01]  /*9770*/  FMUL.FTZ R142, R13.reuse, R142 ;  /* 0x0000008e0d8e7220 */ /* 0x040fe20000410000 */
[----:B------:R-:W-:Y:S01]  /*9780*/  FFMA.FTZ R34, R13, R140, -R34 ;  /* 0x0000008c0d227223 */ /* 0x000fe20000010822 */
[C---:B------:R-:W-:Y:S01]  /*9790*/  FMUL.FTZ R32, R12.reuse, R32 ;  /* 0x000000200c207220 */ /* 0x040fe20000410000 */
[----:B------:R-:W-:Y:S02]  /*97a0*/  HADD2.F32 R13, -RZ, R44.H0_H0 ;  /* 0x2000002cff0d7230 */ /* 0x000fe40000004100 */
[----:B------:R-:W-:Y:S01]  /*97b0*/  FFMA.FTZ R33, R12, R42, -R33 ;  /* 0x0000002a0c217223 */ /* 0x000fe20000010821 */
[----:B------:R-:W-:Y:S02]  /*97c0*/  HADD2.F32 R41, -RZ, R41.H0_H0 ;  /* 0x20000029ff297230 */ /* 0x000fe40000004100 */
[----:B------:R-:W-:Y:S01]  /*97d0*/  FFMA.FTZ R142, R15, R140, R142 ;  /* 0x0000008c0f8e7223 */ /* 0x000fe2000001008e */
[----:B------:R-:W-:Y:S02]  /*97e0*/  HADD2.F32 R12, -RZ, R14.H0_H0 ;  /* 0x2000000eff0c7230 */ /* 0x000fe40000004100 */
[----:B------:R-:W-:Y:S01]  /*97f0*/  FFMA.FTZ R43, R43, R42, R32 ;  /* 0x0000002a2b2b7223 */ /* 0x000fe20000010020 */
[----:B------:R-:W-:-:S02]  /*9800*/  HADD2.F32 R44, -RZ, R44.H1_H1 ;  /* 0x3000002cff2c7230 */ /* 0x000fc40000004100 */
[----:B------:R-:W-:Y:S02]  /*9810*/  HADD2.F32 R141, -RZ, R141.H0_H0 ;  /* 0x2000008dff8d7230 */ /* 0x000fe40000004100 */
[----:B------:R-:W-:Y:S02]  /*9820*/  HADD2.F32 R14, -RZ, R14.H1_H1 ;  /* 0x3000000eff0e7230 */ /* 0x000fe40000004100 */
[----:B------:R-:W-:Y:S01]  /*9830*/  FMUL.FTZ R45, R44, R41 ;  /* 0x000000292c2d7220 */ /* 0x000fe20000410000 */
[----:B------:R-:W-:Y:S02]  /*9840*/  HADD2.F32 R139, -RZ, R139.H0_H0 ;  /* 0x2000008bff8b7230 */ /* 0x000fe40000004100 */
[-C--:B------:R-:W-:Y:S01]  /*9850*/  FMUL.FTZ R35, R13, R141.reuse ;  /* 0x0000008d0d237220 */ /* 0x080fe20000410000 */
[----:B------:R-:W-:Y:S02]  /*9860*/  HADD2.F32 R15, -RZ, R40.H0_H0 ;  /* 0x20000028ff0f7230 */ /* 0x000fe40000004100 */
[----:B------:R-:W-:Y:S01]  /*9870*/  FMUL.FTZ R32, R12, R141 ;  /* 0x0000008d0c207220 */ /* 0x000fe20000410000 */
[----:B------:R-:W-:Y:S01]  /*9880*/  FMUL.FTZ R41, R14, R41 ;  /* 0x000000290e297220 */ /* 0x000fe20000410000 */
[-C--:B------:R-:W-:Y:S01]  /*9890*/  FFMA.FTZ R35, R12, R139.reuse, -R35 ;  /* 0x0000008b0c237223 */ /* 0x080fe20000010823 */
[----:B------:R-:W-:Y:S01]  /*98a0*/  F2FP.F16.F32.PACK_AB R46, R43, R142 ;  /* 0x0000008e2b2e723e */ /* 0x000fe200000000ff */
[----:B------:R-:W-:Y:S01]  /*98b0*/  FFMA.FTZ R32, R13, R139, R32 ;  /* 0x0000008b0d207223 */ /* 0x000fe20000010020 */
[-C--:B------:R-:W-:Y:S01]  /*98c0*/  FFMA.FTZ R14, R14, R15.reuse, -R45 ;  /* 0x0000000f0e0e7223 */ /* 0x080fe2000001082d */
[----:B------:R-:W-:Y:S01]  /*98d0*/  FFMA.FTZ R41, R44, R15, R41 ;  /* 0x0000000f2c297223 */ /* 0x000fe20000010029 */
[----:B------:R-:W-:-:S02]  /*98e0*/  F2FP.F16.F32.PACK_AB R12, R33, R34 ;  /* 0x00000022210c723e */ /* 0x000fc400000000ff */
[----:B------:R-:W-:Y:S02]  /*98f0*/  F2FP.F16.F32.PACK_AB R13, R49, R50 ;  /* 0x00000032310d723e */ /* 0x000fe400000000ff */
[----:B------:R-:W-:Y:S01]  /*9900*/  F2FP.F16.F32.PACK_AB R14, R14, R35 ;  /* 0x000000230e0e723e */ /* 0x000fe200000000ff */
[----:B------:R-:W-:Y:S01]  /*9910*/  IMAD.MOV.U32 R35, RZ, RZ, R53 ;  /* 0x000000ffff237224 */ /* 0x000fe200078e0035 */
[----:B------:R-:W-:Y:S01]  /*9920*/  F2FP.F16.F32.PACK_AB R34, R41, R32 ;  /* 0x000000202922723e */ /* 0x000fe200000000ff */
[----:B------:R-:W-:Y:S01]  /*9930*/  IMAD.MOV.U32 R32, RZ, RZ, R46 ;  /* 0x000000ffff207224 */ /* 0x000fe200078e002e */
[----:B------:R-:W-:Y:S02]  /*9940*/  F2FP.F16.F32.PACK_AB R15, R51, R52 ;  /* 0x00000034330f723e */ /* 0x000fe400000000ff */
[----:B------:R-:W-:-:S07]  /*9950*/  MOV R33, R47 ;  /* 0x0000002f00217202 */ /* 0x000fce0000000f00 */
.L_x_2789:
[----:B------:R-:W-:Y:S05]  /*9960*/  BSYNC B1 ;  /* 0x0000000000017941 */ /* 0x000fea0003800000 */
.L_x_2788:
[----:B------:R-:W-:Y:S01]  /*9970*/  ISETP.GE.AND P3, PT, R11, R130, PT ;  /* 0x000000820b00720c */ /* 0x000fe20003f66270 */
[----:B------:R-:W-:Y:S02]  /*9980*/  ULDC.64 UR4, c[0x0][0x208] ;  /* 0x0000820000047ab9 */ /* 0x000fe40000000a00 */
[----:B0-----:R0:W-:Y:S10]  /*9990*/  ST.E.128 desc[UR4][R38.64], R12 ;  /* 0x0000000c26007985 */ /* 0x0011f4000c101d04 */
[----:B------:R-:W-:Y:S05]  /*99a0*/  @P3 BRA `(.L_x_2736) ;  /* 0x0000000400f03947 */ /* 0x000fea0003800000 */
[----:B------:R-:W-:Y:S01]  /*99b0*/  IMAD.WIDE R36, R11, 0x2, R36 ;  /* 0x000000020b247825 */ /* 0x000fe200078e0224 */
[----:B------:R-:W-:-:S04]  /*99c0*/  ULDC.64 UR4, c[0x0][0x208] ;  /* 0x0000820000047ab9 */ /* 0x000fc80000000a00 */
[----:B---3--:R3:W-:Y:S01]  /*99d0*/  ST.E.128 desc[UR4][R36.64], R32 ;  /* 0x0000002024007985 */ /* 0x0087e2000c101d04 */
[----:B------:R-:W-:Y:S05]  /*99e0*/  BRA `(.L_x_2736) ;  /* 0x0000000400e07947 */ /* 0x000fea0003800000 */
.L_x_2701:
[----:B------:R-:W-:-:S04]  /*99f0*/  ULOP3.LUT UR4, UR60, 0x1, URZ, 0xfc, !UPT ;  /* 0x000000013c047892 */ /* 0x000fc8000f8efc3f */
[----:B------:R-:W-:-:S06]  /*9a00*/  UISETP.NE.AND UP0, UPT, UR4, 0x3, UPT ;  /* 0x000000030400788c */ /* 0x000fcc000bf05270 */
[----:B------:R-:W-:-:S13]  /*9a10*/  PLOP3.LUT P2, PT, PT, PT, UP0, 0x80, 0x0 ;  /* 0x000000000000781c */ /* 0x000fda0003f4f008 */
[----:B------:R-:W-:Y:S05]  /*9a20*/  @!P2 BRA `(.L_x_2790) ;  /* 0x000000000004a947 */ /* 0x000fea0003800000 */
[----:B------:R-:W-:Y:S01]  /*9a30*/  BPT.TRAP 0x1 ;  /* 0x000000040000795c */ /* 0x000fe20000300000 */
.L_x_2790:
[----:B------:R-:W-:Y:S01]  /*9a40*/  IMAD R87, R19, 0x8, R18 ;  /* 0x0000000813577824 */ /* 0x000fe200078e0212 */
[----:B------:R-:W-:Y:S01]  /*9a50*/  SHF.L.U32 R88, R205, 0x1f, RZ ;  /* 0x0000001fcd587819 */ /* 0x000fe200000006ff */
[----:B------:R-:W-:Y:S01]  /*9a60*/  BSSY B1, `(.L_x_2791) ;  /* 0x0000004000017945 */ /* 0x000fe20003800000 */
[----:B------:R-:W-:Y:S02]  /*9a70*/  SHF.R.S32.HI R84, RZ, 0x1f, R28 ;  /* 0x0000001fff547819 */ /* 0x000fe4000001141c */
[----:B------:R-:W0:Y:S02]  /*9a80*/  SYNCS.PHASECHK.TRANS64.TRYWAIT P3, [R87+URZ+0x30890], R88 ;  /* 0x03089058570075a7 */ /* 0x000e24000806017f */
[----:B0-----:R-:W-:Y:S05]  /*9a90*/  @!P3 BRA `(.L_x_2792) ;  /* 0x000001a000dcb947 */ /* 0x001fea0003800000 */
.L_x_3070:
[----:B------:R-:W-:Y:S05]  /*9aa0*/  BSYNC B1 ;  /* 0x0000000000017941 */ /* 0x000fea0003800000 */
.L_x_2791:
        /* <DEDUP_REMOVED lines=27> */
.L_x_3074:
[----:B------:R-:W-:Y:S04]  /*9c60*/  BSSY B1, `(.L_x_2794) ;  /* 0x0000026000017945 */ /* 0x000fe80003800000 */
[----:B------:R-:W-:Y:S05]  /*9c70*/  @!P3 BRA `(.L_x_2795) ;  /* 0x000000000090b947 */ /* 0x000fea0003800000 */
[----:B------:R-:W-:Y:S01]  /*9c80*/  ULDC UR4, c[0x0][0x2f4] ;  /* 0x0000bd0000047ab9 */ /* 0x000fe20000000800 */
[----:B------:R-:W-:Y:S01]  /*9c90*/  ULDC.64 UR6, c[0x0][0x208] ;  /* 0x0000820000067ab9 */ /* 0x000fe20000000a00 */
        /* <DEDUP_REMOVED lines=34> */
.L_x_2795:
[----:B------:R-:W-:Y:S05]  /*9ec0*/  BSYNC B1 ;  /* 0x0000000000017941 */ /* 0x000fea0003800000 */
.L_x_2794:
[----:B------:R-:W-:-:S03]  /*9ed0*/  UMOV UR4, 0xffffffff ;  /* 0xffffffff00047882 */ /* 0x000fc60000000000 */
[----:B------:R-:W-:Y:S05]  /*9ee0*/  BRA.DIV UR4, `(.L_x_2796) ;  /* 0x000001a204287947 */ /* 0x000fea000b800000 */
[----:B--2---:R2:W0:Y:S04]  /*9ef0*/  SHFL.IDX PT, R39, R41, 0x1, 0x1c1f ;  /* 0x003c1f0029277f89 */ /* 0x00442800000e0000 */
[----:B---3--:R2:W3:Y:S02]  /*9f00*/  SHFL.IDX PT, R38, R40, 0x1, 0x1c1f ;  /* 0x003c1f0028267f89 */ /* 0x0084e400000e0000 */
.L_x_3078:
[----:B------:R-:W-:-:S13]  /*9f10*/  ISETP.GE.AND P3, PT, R42, 0x41, PT ;  /* 0x000000412a00780c */ /* 0x000fda0003f66270 */
[----:B------:R-:W-:Y:S05]  /*9f20*/  @!P3 BRA `(.L_x_2736) ;  /* 0x000000000090b947 */ /* 0x000fea0003800000 */
[----:B------:R-:W-:Y:S01]  /*9f30*/  ULDC UR4, c[0x0][0x2f4] ;  /* 0x0000bd0000047ab9 */ /* 0x000fe20000000800 */
[----:B------:R-:W-:Y:S01]  /*9f40*/  ULDC.64 UR6, c[0x0][0x208] ;  /* 0x0000820000067ab9 */ /* 0x000fe20000000a00 */
        /* <DEDUP_REMOVED lines=34> */
.L_x_2736:
[----:B------:R-:W-:Y:S05]  /*a170*/  BSYNC B0 ;  /* 0x0000000000007941 */ /* 0x000fea0003800000 */
.L_x_2700:
        /* <DEDUP_REMOVED lines=17> */
.L_x_2798:
[----:B------:R-:W-:Y:S05]  /*a290*/  BSYNC B0 ;  /* 0x0000000000007941 */ /* 0x000fea0003800000 */
.L_x_2797:
[----:B------:R-:W3:Y:S01]  /*a2a0*/  SYNCS.PHASECHK.TRANS64.TRYWAIT P2, [R87+URZ+0x308b0], R88 ;  /* 0x0308b058570075a7 */ /* 0x000ee2000804017f */
[----:B------:R-:W-:Y:S01]  /*a2b0*/  ULDC UR61, c[0x0][0x2f4] ;  /* 0x0000bd00003d7ab9 */ /* 0x000fe20000000800 */
[----:B------:R-:W-:Y:S04]  /*a2c0*/  BSSY B0, `(.L_x_2799) ;  /* 0x0000002000007945 */ /* 0x000fe80003800000 */
[----:B---3--:R-:W-:Y:S05]  /*a2d0*/  @!P2 BRA `(.L_x_2800) ;  /* 0x0000019c0078a947 */ /* 0x008fea0003800000 */
.L_x_3079:
[----:B------:R-:W-:Y:S05]  /*a2e0*/  BSYNC B0 ;  /* 0x0000000000007941 */ /* 0x000fea0003800000 */
.L_x_2799:
[----:B------:R-:W-:Y:S01]  /*a2f0*/  ULDC.64 UR4, c[0x0][0x328] ;  /* 0x0000ca0000047ab9 */ /* 0x000fe20000000a00 */
[----:B------:R-:W-:Y:S01]  /*a300*/  IMAD.IADD R86, R86, 0x1, -R204 ;  /* 0x0000000156567824 */ /* 0x000fe200078e0acc */
[----:B------:R-:W-:Y:S01]  /*a310*/  BSSY B0, `(.L_x_2801) ;  /* 0x0000037000007945 */ /* 0x000fe20003800000 */
[----:B0-----:R-:W-:Y:S02]  /*a320*/  IMAD R11, R84, UR4, RZ ;  /* 0x00000004540b7c24 */ /* 0x001fe4000f8e02ff */
[----:B----4-:R-:W-:-:S04]  /*a330*/  IMAD.WIDE.U32 R12, R28, UR4, RZ ;  /* 0x000000041c0c7c25 */ /* 0x010fc8000f8e00ff */
[----:B------:R-:W-:Y:S01]  /*a340*/  IMAD R11, R28, UR5, R11 ;  /* 0x000000051c0b7c24 */ /* 0x000fe2000f8e020b */
[----:B------:R-:W-:Y:S02]  /*a350*/  ULDC.64 UR4, c[0x0][0x338] ;  /* 0x0000ce0000047ab9 */ /* 0x000fe40000000a00 */
[----:B------:R-:W-:Y:S02]  /*a360*/  IMAD R14, R85, UR4, RZ ;  /* 0x00000004550e7c24 */ /* 0x000fe4000f8e02ff */
[----:B------:R-:W-:Y:S02]  /*a370*/  IMAD.IADD R13, R13, 0x1, R11 ;  /* 0x000000010d0d7824 */ /* 0x000fe400078e020b */
[C---:B------:R-:W-:Y:S02]  /*a380*/  IMAD R11, R27.reuse, UR5, R14 ;  /* 0x000000051b0b7c24 */ /* 0x040fe4000f8e020e */
        /* <DEDUP_REMOVED lines=14> */
[----:B------:R-:W-:Y:S01]  /*a470*/  ISETP.GE.AND P5, PT, R16, UR61, PT ;  /* 0x0000003d10007c0c */ /* 0x000fe2000bfa6270 */
[----:B------:R-:W-:Y:S01]  /*a480*/  ULDC.64 UR4, c[0x0][0x208] ;  /* 0x0000820000047ab9 */ /* 0x000fe20000000a00 */
        /* <DEDUP_REMOVED lines=12> */
[----:B-12---:R-:W-:-:S05]  /*a550*/  @!P5 SHF.L.U32 R41, R198, 0x3, RZ ;  /* 0x00000003c629d819 */ /* 0x006fca00000006ff */
[----:B0-----:R-:W-:-:S05]  /*a560*/  @!P5 IMAD.WIDE R38, R41, 0x2, R36 ;  /* 0x000000022926d825 */ /* 0x001fca00078e0224 */
[----:B----4-:R0:W-:Y:S01]  /*a570*/  @!P5 ST.E.128 desc[UR4][R38.64], R12 ;  /* 0x0000000c2600d985 */ /* 0x0101e2000c101d04 */
[----:B------:R-:W-:-:S13]  /*a580*/  ISETP.GE.AND P5, PT, R193, UR61, PT ;  /* 0x0000003dc1007c0c */ /* 0x000fda000bfa6270 */
[----:B------:R-:W1:Y:S01]  /*a590*/  @!P5 LDS.128 R12, [R29+0x3000] ;  /* 0x003000001d0cd984 */ /* 0x000e620000000c00 */
[----:B------:R-:W-:Y:S01]  /*a5a0*/  @!P5 IMAD.SHL.U32 R41, R199, 0x8, RZ ;  /* 0x00000008c729d824 */ /* 0x000fe200078e00ff */
[----:B0-----:R-:W-:Y:S01]  /*a5b0*/  @!P5 MOV R39, R37 ;  /* 0x000000250027d202 */ /* 0x001fe20000000f00 */
[----:B------:R-:W-:-:S04]  /*a5c0*/  @!P5 IMAD.MOV.U32 R38, RZ, RZ, R36 ;  /* 0x000000ffff26d224 */ /* 0x000fc800078e0024 */
[----:B------:R-:W-:-:S05]  /*a5d0*/  @!P5 IMAD.WIDE R38, R41, 0x2, R38 ;  /* 0x000000022926d825 */ /* 0x000fca00078e0226 */
[----:B-1----:R-:W-:Y:S01]  /*a5e0*/  @!P5 ST.E.128 desc[UR4][R38.64], R12 ;  /* 0x0000000c2600d985 */ /* 0x002fe2000c101d04 */
        /* <DEDUP_REMOVED lines=9> */
.L_x_2802:
[----:B------:R-:W-:Y:S05]  /*a680*/  BSYNC B0 ;  /* 0x0000000000007941 */ /* 0x000fea0003800000 */
.L_x_2801:
[----:B------:R-:W-:Y:S01]  /*a690*/  ISETP.GE.AND P2, PT, R86, 0x41, PT ;  /* 0x000000415600780c */ /* 0x000fe20003f46270 */
[----:B0-----:R0:W0:Y:S01]  /*a6a0*/  SHFL.IDX PT, R37, R11, 0x1, 0x1c1f ;  /* 0x003c1f000b257f89 */ /* 0x00102200000e0000 */
[----:B------:R-:W-:Y:S03]  /*a6b0*/  BSSY B0, `(.L_x_2803) ;  /* 0x0000024000007945 */ /* 0x000fe60003800000 */
[----:B----4-:R4:W0:Y:S08]  /*a6c0*/  SHFL.IDX PT, R36, R27, 0x1, 0x1c1f ;  /* 0x003c1f001b247f89 */ /* 0x01083000000e0000 */
[----:B----4-:R-:W-:Y:S05]  /*a6d0*/  @!P2 BRA `(.L_x_2804) ;  /* 0x000000000084a947 */ /* 0x010fea0003800000 */
[----:B------:R-:W-:Y:S01]  /*a6e0*/  ISETP.GE.AND P5, PT, R16, UR61, PT ;  /* 0x0000003d10007c0c */ /* 0x000fe2000bfa6270 */
[----:B------:R-:W-:Y:S01]  /*a6f0*/  ULDC.64 UR4, c[0x0][0x208] ;  /* 0x0000820000047ab9 */ /* 0x000fe20000000a00 */
        /* <DEDUP_REMOVED lines=31> */
.L_x_2804:
[----:B------:R-:W-:Y:S05]  /*a8f0*/  BSYNC B0 ;  /* 0x0000000000007941 */ /* 0x000fea0003800000 */
.L_x_2803:
        /* <DEDUP_REMOVED lines=19> */
.L_x_2695:
[----:B------:R-:W0:Y:S01]  /*aa30*/  LDC R0, c[0x0][0x448] ;  /* 0x00011200ff007b82 */ /* 0x000e220000000800 */
[----:B------:R-:W-:Y:S01]  /*aa40*/  VIADD R3, R218, 0x7f ;  /* 0x0000007fda037836 */ /* 0x000fe20000000000 */
[----:B------:R-:W-:Y:S01]  /*aa50*/  BSSY B0, `(.L_x_2806) ;  /* 0x0000044000007945 */ /* 0x000fe20003800000 */
[----:B--2---:R-:W-:Y:S02]  /*aa60*/  CS2R R118, SRZ ;  /* 0x0000000000767805 */ /* 0x004fe4000001ff00 */
        /* <DEDUP_REMOVED lines=9> */
[----:B------:R-:W-:Y:S02]  /*ab00*/  MOV R103, RZ ;  /* 0x000000ff00677202 */ /* 0x000fe40000000f00 */
[----:B------:R-:W-:Y:S02]  /*ab10*/  CS2R R98, SRZ ;  /* 0x0000000000627805 */ /* 0x000fe4000001ff00 */
[----:B------:R-:W-:Y:S02]  /*ab20*/  CS2R R100, SRZ ;  /* 0x0000000000647805 */ /* 0x000fe4000001ff00 */
        /* <DEDUP_REMOVED lines=8> */
[----:B0-----:R-:W-:Y:S02]  /*abb0*/  ISETP.NE.AND P0, PT, R0, 0x1, PT ;  /* 0x000000010000780c */ /* 0x001fe40003f05270 */
[----:B------:R-:W-:Y:S02]  /*abc0*/  CS2R R84, SRZ ;  /* 0x0000000000547805 */ /* 0x000fe4000001ff00 */
        /* <DEDUP_REMOVED lines=10> */
[----:B------:R-:W-:Y:S01]  /*ac70*/  CS2R R60, SRZ ;  /* 0x00000000003c7805 */ /* 0x000fe2000001ff00 */
[----:B------:R-:W0:Y:S01]  /*ac80*/  @P0 LDC R0, c[0x0][0x44c] ;  /* 0x00011300ff000b82 */ /* 0x000e220000000800 */
[----:B------:R-:W-:-:S02]  /*ac90*/  CS2R R56, SRZ ;  /* 0x0000000000387805 */ /* 0x000fc4000001ff00 */
[----:B------:R-:W-:Y:S02]  /*aca0*/  CS2R R130, SRZ ;  /* 0x0000000000827805 */ /* 0x000fe4000001ff00 */
[----:B------:R-:W-:Y:S02]  /*acb0*/  CS2R R50, SRZ ;  /* 0x0000000000327805 */ /* 0x000fe4000001ff00 */
[----:B------:R-:W-:Y:S02]  /*acc0*/  CS2R R52, SRZ ;  /* 0x0000000000347805 */ /* 0x000fe4000001ff00 */
[----:B------:R-:W-:Y:S02]  /*acd0*/  CS2R R48, SRZ ;  /* 0x0000000000307805 */ /* 0x000fe4000001ff00 */
[----:B------:R-:W-:Y:S02]  /*ace0*/  CS2R R132, SRZ ;  /* 0x0000000000847805 */ /* 0x000fe4000001ff00 */
[----:B------:R-:W-:Y:S01]  /*acf0*/  CS2R R42, SRZ ;  /* 0x00000000002a7805 */ /* 0x000fe2000001ff00 */
[----:B------:R-:W1:Y:S01]  /*ad00*/  @P0 LDC R5, c[0x0][0x450] ;  /* 0x00011400ff050b82 */ /* 0x000e620000000800 */
[----:B------:R-:W-:-:S02]  /*ad10*/  CS2R R44, SRZ ;  /* 0x00000000002c7805 */ /* 0x000fc4000001ff00 */
[----:B------:R-:W-:Y:S02]  /*ad20*/  CS2R R40, SRZ ;  /* 0x0000000000287805 */ /* 0x000fe4000001ff00 */
[----:B------:R-:W-:Y:S02]  /*ad30*/  MOV R134, RZ ;  /* 0x000000ff00867202 */ /* 0x000fe40000000f00 */
[----:B------:R-:W-:Y:S02]  /*ad40*/  CS2R R34, SRZ ;  /* 0x0000000000227805 */ /* 0x000fe4000001ff00 */
[----:B------:R-:W-:Y:S02]  /*ad50*/  CS2R R36, SRZ ;  /* 0x0000000000247805 */ /* 0x000fe4000001ff00 */
[----:B------:R-:W-:Y:S01]  /*ad60*/  CS2R R32, SRZ ;  /* 0x0000000000207805 */ /* 0x000fe2000001ff00 */
[----:B------:R-:W-:Y:S01]  /*ad70*/  IMAD.MOV.U32 R8, RZ, RZ, RZ ;  /* 0x000000ffff087224 */ /* 0x000fe200078e00ff */
[----:B------:R-:W-:Y:S01]  /*ad80*/  CS2R R26, SRZ ;  /* 0x00000000001a7805 */ /* 0x000fe2000001ff00 */
[----:B0-----:R-:W-:-:S05]  /*ad90*/  @P0 IMAD.HI.U32 R0, R3, R0, RZ ;  /* 0x0000000003000227 */ /* 0x001fca00078e00ff */
[----:B-1----:R-:W-:Y:S02]  /*ada0*/  @P0 SHF.R.U32.HI R3, RZ, R5, R0 ;  /* 0x00000005ff030219 */ /* 0x002fe40000011600 */
[----:B------:R-:W-:Y:S02]  /*adb0*/  CS2R R4, SRZ ;  /* 0x0000000000047805 */ /* 0x000fe4000001ff00 */
[----:B------:R-:W-:Y:S01]  /*adc0*/  PLOP3.LUT P0, PT, PT, PT, PT, 0x80, 0x0 ;  /* 0x000000000000781c */ /* 0x000fe20003f0f070 */
[----:B------:R-:W-:-:S04]  /*add0*/  IMAD.IADD R3, R136, 0x1, R3 ;  /* 0x0000000188037824 */ /* 0x000fc800078e0203 */
[----:B------:R-:W-:-:S05]  /*ade0*/  IMAD.HI R3, R3, 0x2aaaaaab, RZ ;  /* 0x2aaaaaab03037827 */ /* 0x000fca00078e02ff */
[----:B------:R-:W-:-:S04]  /*adf0*/  SHF.R.U32.HI R0, RZ, 0x1f, R3 ;  /* 0x0000001fff007819 */ /* 0x000fc80000011603 */
[----:B------:R-:W-:Y:S02]  /*ae00*/  LEA.HI.SX32 R0, R3, R0, 0x1c ;  /* 0x0000000003007211 */ /* 0x000fe400078fe2ff */
[----:B------:R-:W-:Y:S02]  /*ae10*/  CS2R R2, SRZ ;  /* 0x0000000000027805 */ /* 0x000fe4000001ff00 */
[----:B------:R-:W-:Y:S02]  /*ae20*/  VIMNMX R72, R137, R0, PT ;  /* 0x0000000089487248 */ /* 0x000fe40003fe0100 */
[----:B------:R-:W-:Y:S02]  /*ae30*/  CS2R R136, SRZ ;  /* 0x0000000000887805 */ /* 0x000fe4000001ff00 */
[----:B------:R-:W-:Y:S02]  /*ae40*/  MOV R0, RZ ;  /* 0x000000ff00007202 */ /* 0x000fe40000000f00 */
[----:B------:R-:W-:Y:S01]  /*ae50*/  ISETP.GE.AND P1, PT, R72, 0x1, PT ;  /* 0x000000014800780c */ /* 0x000fe20003f26270 */
[----:B------:R-:W-:-:S12]  /*ae60*/  @P2 BRA `(.L_x_2807) ;  /* 0x0000000000082947 */ /* 0x000fd80003800000 */
[----:B------:R-:W0:Y:S02]  /*ae70*/  FENCE.VIEW.ASYNC.G ;  /* 0x00000000000073c6 */ /* 0x000e240000000100 */
[----:B0-----:R-:W-:Y:S06]  /*ae80*/  BAR.ARV 0xc, 0x180 ;  /* 0x0306000000007b1d */ /* 0x001fec0000002000 */
.L_x_2807:
[----:B------:R-:W-:Y:S05]  /*ae90*/  BSYNC B0 ;  /* 0x0000000000007941 */ /* 0x000fea0003800000 */
.L_x_2806:
[----:B------:R-:W-:Y:S01]  /*aea0*/  CS2R R24, SRZ ;  /* 0x0000000000187805 */ /* 0x000fe2000001ff00 */
[----:B------:R-:W-:Y:S06]  /*aeb0*/  @!P1 BRA `(.L_x_2808) ;  /* 0x000000ec00f09947 */ /* 0x000fec0003800000 */
        /* <DEDUP_REMOVED lines=29> */
.L_x_2809:
[----:B------:R-:W-:Y:S02]  /*b090*/  ULDC UR4, c[0x0][0x3f4] ;  /* 0x0000fd0000047ab9 */ /* 0x000fe40000000800 */
[----:B------:R-:W-:-:S13]  /*b0a0*/  ISETP.LT.AND P0, PT, RZ, UR4, PT ;  /* 0x00000004ff007c0c */ /* 0x000fda000bf01270 */
[----:B------:R-:W-:Y:S05]  /*b0b0*/  @P0 BRA `(.L_x_2810) ;  /* 0x0000000000400947 */ /* 0x000fea0003800000 */
[----:B------:R-:W2:Y:S02]  /*b0c0*/  LDL R20, [R1+0x38] ;  /* 0x0000380001147983 */ /* 0x000ea40000100800 */
[----:B--2---:R-:W-:-:S04]  /*b0d0*/  LEA.HI R0, R20, R20, RZ, 0x1 ;  /* 0x0000001414007211 */ /* 0x004fc800078f08ff */
[----:B------:R-:W-:-:S04]  /*b0e0*/  LOP3.LUT R0, R0, 0xfffffffe, RZ, 0xc0, !PT ;  /* 0xfffffffe00007812 */ /* 0x000fc800078ec0ff */
[----:B------:R-:W-:-:S04]  /*b0f0*/  IADD3 R0, R20, -R0, RZ ;  /* 0x8000000014007210 */ /* 0x000fc80007ffe0ff */
[----:B------:R-:W-:-:S04]  /*b100*/  SHF.L.U32 R3, R0, 0x1f, RZ ;  /* 0x0000001f00037819 */ /* 0x000fc800000006ff */
[----:B------:R0:W1:Y:S03]  /*b110*/  SYNCS.PHASECHK.TRANS64.TRYWAIT P0, [R18+URZ+0x30800], R3 ;  /* 0x03080003120075a7 */ /* 0x000066000800017f */
[----:B-1----:R-:W-:Y:S05]  /*b120*/  @!P0 NANOSLEEP.SYNCS 0x989680 ;  /* 0x009896800000895d */ /* 0x002fea0003900000 */
[----:B------:R-:W1:Y:S01]  /*b130*/  @!P0 SYNCS.PHASECHK.TRANS64 P0, [R18+URZ+0x30800], R3 ;  /* 0x03080003120085a7 */ /* 0x000e62000800007f */
[----:B------:R-:W-:Y:S04]  /*b140*/  BSSY B0, `(.L_x_2811) ;  /* 0x0000006000007945 */ /* 0x000fe80003800000 */
[----:B-1----:R-:W-:Y:S05]  /*b150*/  @P0 BRA `(.L_x_2812) ;  /* 0x0000000000100947 */ /* 0x002fea0003800000 */
.L_x_2813:
[----:B-1----:R1:W2:Y:S02]  /*b160*/  SYNCS.PHASECHK.TRANS64.TRYWAIT P0, [R18+URZ+0x30800], R3 ;  /* 0x03080003120075a7 */ /* 0x0022a4000800017f */
[----:B--2---:R-:W-:Y:S05]  /*b170*/  @!P0 NANOSLEEP.SYNCS 0x989680 ;  /* 0x009896800000895d */ /* 0x004fea0003900000 */
[----:B------:R-:W2:Y:S02]  /*b180*/  @!P0 SYNCS.PHASECHK.TRANS64 P0, [R18+URZ+0x30800], R3 ;  /* 0x03080003120085a7 */ /* 0x000ea4000800007f */
[----:B--2---:R-:W-:Y:S05]  /*b190*/  @!P0 BRA `(.L_x_2813) ;  /* 0xfffffffc00f08947 */ /* 0x004fea000383ffff */
.L_x_2812:
[----:B------:R-:W-:Y:S05]  /*b1a0*/  BSYNC B0 ;  /* 0x0000000000007941 */ /* 0x000fea0003800000 */
.L_x_2811:
[----:B------:R-:W-:Y:S05]  /*b1b0*/  BRA `(.L_x_2814) ;  /* 0x0000006c00787947 */ /* 0x000fea0003800000 */
.L_x_2810:
        /* <DEDUP_REMOVED lines=12> */
[----:B------:R-:W-:Y:S02]  /*b280*/  IMAD R31, R135, UR7, R0 ;  /* 0x00000007871f7c24 */ /* 0x000fe4000f8e0200 */
[----:B------:R-:W-:Y:S02]  /*b290*/  IMAD.IADD R29, R29, 0x1, R25 ;  /* 0x000000011d1d7824 */ /* 0x000fe400078e0219 */
[----:B------:R-:W-:Y:S01]  /*b2a0*/  IMAD.IADD R31, R31, 0x1, R27 ;  /* 0x000000011f1f7824 */ /* 0x000fe200078e021b */
        /* <DEDUP_REMOVED lines=17> */
.L_x_2815:
[----:B------:R-:W-:Y:S01]  /*b3c0*/  ULDC.U8 UR4, c[0x0][0x410] ;  /* 0x0001040000047ab9 */ /* 0x000fe20000000000 */
[----:B------:R-:W-:Y:S01]  /*b3d0*/  BSSY B0, `(.L_x_2816) ;  /* 0x00006b4000007945 */ /* 0x000fe20003800000 */
[----:B------:R-:W-:Y:S02]  /*b3e0*/  ISETP.NE.AND P0, PT, RZ, UR4, PT ;  /* 0x00000004ff007c0c */ /* 0x000fe4000bf05270 */
[----:B------:R-:W-:-:S11]  /*b3f0*/  IADD3 R9, R204, R218, RZ ;  /* 0x000000dacc097210 */ /* 0x000fd60007ffe0ff */
[----:B------:R-:W-:Y:S05]  /*b400*/  @!P0 BRA `(.L_x_2817) ;  /* 0x00000034008c8947 */ /* 0x000fea0003800000 */
[----:B------:R-:W2:Y:S01]  /*b410*/  LDL R21, [R1+0x3c] ;  /* 0x00003c0001157983 */ /* 0x000ea20000100800 */
[----:B------:R-:W0:Y:S01]  /*b420*/  LDC R20, c[0x0][0x448] ;  /* 0x00011200ff147b82 */ /* 0x000e220000000800 */
[----:B------:R-:W-:Y:S01]  /*b430*/  ULDC.64 UR4, c[0x0][0x3f8] ;  /* 0x0000fe0000047ab9 */ /* 0x000fe20000000a00 */
[----:B------:R-:W-:Y:S01]  /*b440*/  MOV R11, R29 ;  /* 0x0000001d000b7202 */ /* 0x000fe20000000f00 */
[----:B------:R-:W-:Y:S01]  /*b450*/  ULDC.64 UR6, c[0x0][0x408] ;  /* 0x0001020000067ab9 */ /* 0x000fe20000000a00 */
[----:B------:R-:W-:Y:S01]  /*b460*/  IMAD.MOV.U32 R10, RZ, RZ, R24 ;  /* 0x000000ffff0a7224 */ /* 0x000fe200078e0018 */
[----:B------:R-:W-:Y:S01]  /*b470*/  SHF.R.S32.HI R66, RZ, 0x1f, R209 ;  /* 0x0000001fff427819 */ /* 0x000fe200000114d1 */
[----:B------:R-:W-:Y:S01]  /*b480*/  IMAD.MOV.U32 R12, RZ, RZ, R26 ;  /* 0x000000ffff0c7224 */ /* 0x000fe200078e001a */
[----:B------:R-:W-:Y:S01]  /*b490*/  SHF.R.S32.HI R64, RZ, 0x1f, R207 ;  /* 0x0000001fff407819 */ /* 0x000fe200000114cf */
[----:B------:R-:W-:Y:S01]  /*b4a0*/  IMAD.MOV.U32 R13, RZ, RZ, R31 ;  /* 0x000000ffff0d7224 */ /* 0x000fe200078e001f */
[----:B------:R-:W-:-:S02]  /*b4b0*/  SHF.R.S32.HI R67, RZ, 0x1f, R208 ;  /* 0x0000001fff437819 */ /* 0x000fc400000114d0 */
[----:B------:R-:W-:Y:S02]  /*b4c0*/  SHF.R.S32.HI R65, RZ, 0x1f, R206 ;  /* 0x0000001fff417819 */ /* 0x000fe400000114ce */
[----:B------:R-:W-:Y:S02]  /*b4d0*/  SHF.R.S32.HI R75, RZ, 0x1f, R210 ;  /* 0x0000001fff4b7819 */ /* 0x000fe400000114d2 */
[----:B0-----:R-:W-:-:S13]  /*b4e0*/  ISETP.NE.AND P0, PT, R20, 0x1, PT ;  /* 0x000000011400780c */ /* 0x001fda0003f05270 */
[----:B------:R-:W0:Y:S08]  /*b4f0*/  @P0 LDC R0, c[0x0][0x44c] ;  /* 0x00011300ff000b82 */ /* 0x000e300000000800 */
[----:B------:R-:W1:Y:S01]  /*b500*/  @P0 LDC R5, c[0x0][0x450] ;  /* 0x00011400ff050b82 */ /* 0x000e620000000800 */
[----:B--2---:R-:W-:-:S04]  /*b510*/  IMAD R3, R21, 0x40, R9 ;  /* 0x0000004015037824 */ /* 0x004fc800078e0209 */
        /* <DEDUP_REMOVED lines=8> */
[----:B------:R-:W-:Y:S01]  /*b5a0*/  IMAD.WIDE.U32 R12, R3, UR6, R12 ;  /* 0x00000006030c7c25 */ /* 0x000fe2000f8e000c */
[----:B------:R-:W-:Y:S01]  /*b5b0*/  LEA R6, P0, R10, UR4, 0x1 ;  /* 0x000000040a067c11 */ /* 0x000fe2000f8008ff */
[----:B------:R-:W-:Y:S01]  /*b5c0*/  UMOV UR4, 0xffffffff ;  /* 0xffffffff00047882 */ /* 0x000fe20000000000 */
[----:B------:R-:W-:Y:S01]  /*b5d0*/  IADD3 R7, R11, R7, RZ ;  /* 0x000000070b077210 */ /* 0x000fe20007ffe0ff */
[----:B------:R-:W-:Y:S01]  /*b5e0*/  IMAD R3, R3, UR7, R0 ;  /* 0x0000000703037c24 */ /* 0x000fe2000f8e0200 */
[----:B------:R-:W-:-:S02]  /*b5f0*/  ULDC.64 UR6, c[0x0][0x400] ;  /* 0x0001000000067ab9 */ /* 0x000fc40000000a00 */
[----:B------:R-:W-:Y:S01]  /*b600*/  LEA R4, P1, R12, UR6, 0x1 ;  /* 0x000000060c047c11 */ /* 0x000fe2000f8208ff */
[----:B------:R-:W-:Y:S01]  /*b610*/  IMAD.IADD R3, R13, 0x1, R3 ;  /* 0x000000010d037824 */ /* 0x000fe200078e0203 */
[----:B------:R-:W-:-:S04]  /*b620*/  LEA.HI.X R7, R10, UR5, R7, 0x1, P0 ;  /* 0x000000050a077c11 */ /* 0x000fc800080f0c07 */
[----:B------:R-:W-:Y:S01]  /*b630*/  LEA.HI.X R8, R12, UR7, R3, 0x1, P1 ;  /* 0x000000070c087c11 */ /* 0x000fe200088f0c03 */
[----:B------:R-:W-:Y:S06]  /*b640*/  BRA.DIV UR4, `(.L_x_2818) ;  /* 0x0000018a04b07947 */ /* 0x000fec000b800000 */
[----:B------:R0:W1:Y:S04]  /*b650*/  SHFL.IDX PT, R3, R7, RZ, 0x1c1f ;  /* 0x001c1fff07037589 */ /* 0x00006800000e0000 */
[----:B------:R0:W2:Y:S04]  /*b660*/  SHFL.IDX PT, R0, R6, RZ, 0x1c1f ;  /* 0x001c1fff06007589 */ /* 0x0000a800000e0000 */
[----:B------:R0:W3:Y:S04]  /*b670*/  SHFL.IDX PT, R5, R8, RZ, 0x1c1f ;  /* 0x001c1fff08057589 */ /* 0x0000e800000e0000 */
[----:B------:R0:W4:Y:S02]  /*b680*/  SHFL.IDX PT, R14, R4, RZ, 0x1c1f ;  /* 0x001c1fff040e7589 */ /* 0x00012400000e0000 */
.L_x_3085:
        /* <DEDUP_REMOVED lines=20> */
[----:B------:R-:W-:Y:S01]  /*b7d0*/  ISETP.GE.AND P2, PT, R207, UR4, PT ;  /* 0x00000004cf007c0c */ /* 0x000fe2000bf46270 */
[----:B------:R-:W-:Y:S01]  /*b7e0*/  ULDC.64 UR6, c[0x0][0x208] ;  /* 0x0000820000067ab9 */ /* 0x000fe20000000a00 */
[----:B------:R-:W-:Y:S02]  /*b7f0*/  ISETP.GE.AND P1, PT, R208, UR4, PT ;  /* 0x00000004d0007c0c */ /* 0x000fe4000bf26270 */
[----:B------:R-:W-:-:S02]  /*b800*/  ISETP.GE.AND P0, PT, R206, UR4, PT ;  /* 0x00000004ce007c0c */ /* 0x000fc4000bf06270 */
[----:B------:R-:W-:-:S03]  /*b810*/  ISETP.GE.AND P4, PT, R194, UR4, PT ;  /* 0x00000004c2007c0c */ /* 0x000fc6000bf86270 */
[C---:B------:R-:W-:Y:S01]  /*b820*/  @!P3 IMAD.SHL.U32 R29, R209.reuse, 0x2, RZ ;  /* 0x00000002d11db824 */ /* 0x040fe200078e00ff */
[----:B------:R-:W-:-:S03]  /*b830*/  @!P3 SHF.L.U64.HI R10, R209, 0x1, R66 ;  /* 0x00000001d10ab819 */ /* 0x000fc60000010242 */
[C---:B------:R-:W-:Y:S02]  /*b840*/  @!P2 SHF.L.U32 R31, R207.reuse, 0x1, RZ ;  /* 0x00000001cf1fa819 */ /* 0x040fe400000006ff */
[----:B------:R-:W-:Y:S01]  /*b850*/  @!P1 IMAD.SHL.U32 R37, R208, 0x2, RZ ;  /* 0x00000002d0259824 */ /* 0x000fe200078e00ff */
[-C--:B--2---:R-:W-:Y:S01]  /*b860*/  @!P3 IADD3 R26, P6, R0, R29.reuse, RZ ;  /* 0x0000001d001ab210 */ /* 0x084fe20007fde0ff */
[----:B------:R-:W-:Y:S01]  /*b870*/  @!P0 IMAD.SHL.U32 R45, R206, 0x2, RZ ;  /* 0x00000002ce2d8824 */ /* 0x000fe200078e00ff */
[----:B----4-:R-:W-:Y:S01]  /*b880*/  @!P3 IADD3 R28, P5, R14, R29, RZ ;  /* 0x0000001d0e1cb210 */ /* 0x010fe20007fbe0ff */
[----:B---3--:R-:W-:Y:S01]  /*b890*/  @!P4 IMAD.MOV.U32 R15, RZ, RZ, R5 ;  /* 0x000000ffff0fc224 */ /* 0x008fe200078e0005 */
[----:B------:R-:W-:Y:S01]  /*b8a0*/  @!P2 SHF.L.U64.HI R20, R207, 0x1, R64 ;  /* 0x00000001cf14a819 */ /* 0x000fe20000010240 */
[----:B-1----:R-:W-:Y:S01]  /*b8b0*/  @!P3 IMAD.X R27, R3, 0x1, R10, P6 ;  /* 0x00000001031bb824 */ /* 0x002fe200030e060a */
[----:B------:R-:W-:Y:S02]  /*b8c0*/  @!P2 IADD3 R12, P6, R0, R31, RZ ;  /* 0x0000001f000ca210 */ /* 0x000fe40007fde0ff */
[----:B------:R-:W-:-:S02]  /*b8d0*/  @!P3 IADD3.X R29, R5, R10, RZ, P5, !PT ;  /* 0x0000000a051db210 */ /* 0x000fc40002ffe4ff */
[----:B------:R-:W-:Y:S01]  /*b8e0*/  @!P2 IADD3 R30, P5, R14, R31, RZ ;  /* 0x0000001f0e1ea210 */ /* 0x000fe20007fbe0ff */
[--C-:B------:R-:W-:Y:S01]  /*b8f0*/  @!P2 IMAD.X R13, R3, 0x1, R20.reuse, P6 ;  /* 0x00000001030da824 */ /* 0x100fe200030e0614 */
[----:B------:R-:W-:Y:S02]  /*b900*/  @!P1 SHF.L.U64.HI R24, R208, 0x1, R67 ;  /* 0x00000001d0189819 */ /* 0x000fe40000010243 */
[-C--:B------:R-:W-:Y:S01]  /*b910*/  @!P1 IADD3 R10, P6, R0, R37.reuse, RZ ;  /* 0x00000025000a9210 */ /* 0x080fe20007fde0ff */
[----:B------:R-:W-:Y:S01]  /*b920*/  @!P2 IMAD.X R31, R5, 0x1, R20, P5 ;  /* 0x00000001051fa824 */ /* 0x000fe200028e0614 */
[----:B------:R-:W-:Y:S01]  /*b930*/  ISETP.GE.AND P5, PT, R210, UR4, PT ;  /* 0x00000004d2007c0c */ /* 0x000fe2000bfa6270 */
[----:B------:R-:W-:Y:S01]  /*b940*/  @!P4 IMAD.MOV.U32 R20, RZ, RZ, R0 ;  /* 0x000000ffff14c224 */ /* 0x000fe200078e0000 */
[----:B------:R-:W-:Y:S02]  /*b950*/  @!P1 IADD3.X R11, R3, R24, RZ, P6, !PT ;  /* 0x00000018030b9210 */ /* 0x000fe400037fe4ff */
[----:B------:R-:W-:-:S02]  /*b960*/  @!P1 IADD3 R36, P6, R14, R37, RZ ;  /* 0x000000250e249210 */ /* 0x000fc40007fde0ff */
[----:B------:R-:W-:Y:S02]  /*b970*/  @!P0 SHF.L.U64.HI R34, R206, 0x1, R65 ;  /* 0x00000001ce228819 */ /* 0x000fe40000010241 */
[----:B------:R-:W-:Y:S01]  /*b980*/  @!P4 MOV R21, R3 ;  /* 0x000000030015c202 */ /* 0x000fe20000000f00 */
[----:B------:R-:W-:Y:S01]  /*b990*/  @!P1 IMAD.X R37, R5, 0x1, R24, P6 ;  /* 0x0000000105259824 */ /* 0x000fe200030e0618 */
[----:B------:R-:W-:Y:S01]  /*b9a0*/  @!P0 IADD3 R38, P6, R0, R45, RZ ;  /* 0x0000002d00268210 */ /* 0x000fe20007fde0ff */
[----:B------:R-:W-:-:S03]  /*b9b0*/  @!P4 IMAD.WIDE R24, R194, 0x2, R14 ;  /* 0x00000002c218c825 */ /* 0x000fc600078e020e */
[----:B------:R-:W-:Y:S01]  /*b9c0*/  @!P0 IADD3.X R39, R3, R34, RZ, P6, !PT ;  /* 0x0000002203278210 */ /* 0x000fe200037fe4ff */
[----:B------:R-:W-:Y:S01]  /*b9d0*/  @!P4 IMAD.WIDE R20, R194, 0x2, R20 ;  /* 0x00000002c214c825 */ /* 0x000fe200078e0214 */
[----:B------:R-:W-:Y:S01]  /*b9e0*/  @!P0 IADD3 R44, P6, R14, R45, RZ ;  /* 0x0000002d0e2c8210 */ /* 0x000fe20007fde0ff */
[----:B------:R1:W5:Y:S02]  /*b9f0*/  @!P4 LD.E.64 R60, desc[UR6][R24.64] ;  /* 0x00000006183cc980 */ /* 0x000364000c101b00 */
[C---:B------:R-:W-:Y:S01]  /*ba00*/  @!P5 IMAD.SHL.U32 R15, R210.reuse, 0x2, RZ ;  /* 0x00000002d20fd824 */ /* 0x040fe200078e00ff */
[----:B------:R-:W-:Y:S01]  /*ba10*/  @!P5 SHF.L.U64.HI R32, R210, 0x1, R75 ;  /* 0x00000001d220d819 */ /* 0x000fe2000001024b */
[----:B------:R-:W-:Y:S01]  /*ba20*/  @!P0 IMAD.X R45, R5, 0x1, R34, P6 ;  /* 0x00000001052d8824 */ /* 0x000fe200030e0622 */
[----:B------:R1:W5:Y:S02]  /*ba30*/  @!P4 LD.E.64 R58, desc[UR6][R20.64] ;  /* 0x00000006143ac980 */ /* 0x000364000c101b00 */
[----:B------:R-:W-:-:S02]  /*ba40*/  @!P5 IADD3 R14, P6, R14, R15, RZ ;  /* 0x0000000f0e0ed210 */ /* 0x000fc40007fde0ff */
[----:B------:R-:W-:Y:S02]  /*ba50*/  @!P5 IADD3 R68, P4, R0, R15, RZ ;  /* 0x0000000f0044d210 */ /* 0x000fe40007f9e0ff */
[----:B------:R-:W-:Y:S02]  /*ba60*/  CS2R R56, SRZ ;  /* 0x0000000000387805 */ /* 0x000fe4000001ff00 */
[----:B------:R-:W-:Y:S01]  /*ba70*/  CS2R R54, SRZ ;  /* 0x0000000000367805 */ /* 0x000fe2000001ff00 */
[----:B------:R-:W-:Y:S01]  /*ba80*/  @!P5 IMAD.X R15, R5, 0x1, R32, P6 ;  /* 0x00000001050fd824 */ /* 0x000fe200030e0620 */
[----:B------:R-:W-:Y:S02]  /*ba90*/  @!P5 IADD3.X R69, R3, R32, RZ, P4, !PT ;  /* 0x000000200345d210 */ /* 0x000fe400027fe4ff */
        /* <DEDUP_REMOVED lines=18> */
.L_x_2820:
[----:B------:R-:W-:Y:S05]  /*bbc0*/  BSYNC B1 ;  /* 0x0000000000017941 */ /* 0x000fea0003800000 */
.L_x_2819:
[----:B---3-5:R-:W-:Y:S01]  /*bbd0*/  IMAD.MOV.U32 R5, RZ, RZ, R60 ;  /* 0x000000ffff057224 */ /* 0x028fe200078e003c */
[----:B-1----:R-:W-:Y:S01]  /*bbe0*/  MOV R3, R55 ;  /* 0x0000003700037202 */ /* 0x002fe20000000f00 */
[----:B--2---:R-:W-:Y:S01]  /*bbf0*/  IMAD.MOV.U32 R0, RZ, RZ, R54 ;  /* 0x000000ffff007224 */ /* 0x004fe200078e0036 */
[----:B------:R-:W-:Y:S01]  /*bc00*/  UMOV UR4, 0xffffffff ;  /* 0xffffffff00047882 */ /* 0x000fe20000000000 */
[----:B------:R-:W-:Y:S01]  /*bc10*/  IMAD.MOV.U32 R10, RZ, RZ, R61 ;  /* 0x000000ffff0a7224 */ /* 0x000fe200078e003d */
[----:B------:R-:W-:Y:S01]  /*bc20*/  PRMT R88, R5, 0x7610, R88 ;  /* 0x0000761005587816 */ /* 0x000fe20000000058 */
[----:B------:R-:W-:Y:S01]  /*bc30*/  IMAD.MOV.U32 R5, RZ, RZ, R48 ;  /* 0x000000ffff057224 */ /* 0x000fe200078e0030 */
[----:B------:R-:W-:Y:S01]  /*bc40*/  PRMT R85, R0, 0x5410, R3 ;  /* 0x0000541000557816 */ /* 0x000fe20000000003 */
[----:B------:R-:W-:Y:S01]  /*bc50*/  IMAD.MOV.U32 R3, RZ, RZ, R51 ;  /* 0x000000ffff037224 */ /* 0x000fe200078e0033 */
[----:B------:R-:W-:Y:S02]  /*bc60*/  PRMT R87, R87, 0x5410, R10 ;  /* 0x0000541057577816 */ /* 0x000fe4000000000a */
[----:B------:R-:W-:-:S02]  /*bc70*/  CS2R R30, SRZ ;  /* 0x00000000001e7805 */ /* 0x000fc4000001ff00 */
        /* <DEDUP_REMOVED lines=34> */
.L_x_3091:
[----:B-1----:R-:W-:Y:S01]  /*bea0*/  VIADD R6, R9, 0x40 ;  /* 0x0000004009067836 */ /* 0x002fe20000000000 */
[----:B------:R-:W-:Y:S01]  /*beb0*/  LOP3.LUT R7, R213, 0x18, R16, 0xf8, !PT ;  /* 0x00000018d5077812 */ /* 0x000fe200078ef810 */
[----:B------:R-:W-:Y:S01]  /*bec0*/  BSSY B1, `(.L_x_2822) ;  /* 0x0000054000017945 */ /* 0x000fe20003800000 */
[----:B------:R-:W-:Y:S02]  /*bed0*/  LOP3.LUT P0, RZ, R221, 0x4, RZ, 0xc0, !PT ;  /* 0x00000004ddff7812 */ /* 0x000fe4000780c0ff */
[----:B------:R-:W-:Y:S02]  /*bee0*/  CS2R R36, SRZ ;  /* 0x0000000000247805 */ /* 0x000fe4000001ff00 */
[----:B------:R-:W-:Y:S02]  /*bef0*/  ISETP.GE.AND P1, PT, R6, R63, PT ;  /* 0x0000003f0600720c */ /* 0x000fe40003f26270 */
[----:B------:R-:W-:Y:S02]  /*bf00*/  CS2R R26, SRZ ;  /* 0x00000000001a7805 */ /* 0x000fe4000001ff00 */
[----:B------:R-:W-:-:S02]  /*bf10*/  LOP3.LUT R6, R7, R214, RZ, 0x3c, !PT ;  /* 0x000000d607067212 */ /* 0x000fc400078e3cff */
[----:B------:R-:W-:Y:S02]  /*bf20*/  CS2R R20, SRZ ;  /* 0x0000000000147805 */ /* 0x000fe4000001ff00 */
[----:B------:R-:W-:Y:S02]  /*bf30*/  CS2R R12, SRZ ;  /* 0x00000000000c7805 */ /* 0x000fe4000001ff00 */
[----:B------:R-:W-:Y:S02]  /*bf40*/  CS2R R8, SRZ ;  /* 0x0000000000087805 */ /* 0x000fe4000001ff00 */
[----:B------:R-:W-:Y:S02]  /*bf50*/  IADD3 R7, R215, R6, RZ ;  /* 0x00000006d7077210 */ /* 0x000fe40007ffe0ff */
[----:B------:R-:W-:Y:S02]  /*bf60*/  CS2R R44, SRZ ;  /* 0x00000000002c7805 */ /* 0x000fe4000001ff00 */
[----:B------:R-:W-:-:S02]  /*bf70*/  CS2R R38, SRZ ;  /* 0x0000000000267805 */ /* 0x000fc4000001ff00 */
[----:B------:R-:W-:Y:S02]  /*bf80*/  CS2R R28, SRZ ;  /* 0x00000000001c7805 */ /* 0x000fe4000001ff00 */
[----:B------:R-:W-:Y:S02]  /*bf90*/  CS2R R24, SRZ ;  /* 0x0000000000187805 */ /* 0x000fe4000001ff00 */
[----:B----4-:R-:W-:Y:S01]  /*bfa0*/  CS2R R14, SRZ ;  /* 0x00000000000e7805 */ /* 0x010fe2000001ff00 */
[----:B------:R-:W-:Y:S01]  /*bfb0*/  IMAD R62, R7, 0x2, R18 ;  /* 0x00000002073e7824 */ /* 0x000fe200078e0212 */
        /* <DEDUP_REMOVED lines=9> */
[----:B------:R-:W-:-:S05]  /*c050*/  ISETP.GE.AND P1, PT, R206, UR4, PT ;  /* 0x00000004ce007c0c */ /* 0x000fca000bf26270 */
[C---:B------:R-:W-:Y:S01]  /*c060*/  @!P4 IMAD.SHL.U32 R9, R209.reuse, 0x2, RZ ;  /* 0x00000002d109c824 */ /* 0x040fe200078e00ff */
[----:B------:R-:W-:-:S03]  /*c070*/  @!P4 SHF.L.U64.HI R66, R209, 0x1, R66 ;  /* 0x00000001d142c819 */ /* 0x000fc60000010242 */
[C---:B------:R-:W-:Y:S02]  /*c080*/  @!P3 SHF.L.U32 R71, R207.reuse, 0x1, RZ ;  /* 0x00000001cf47b819 */ /* 0x040fe400000006ff */
[----:B---3--:R-:W-:Y:S02]  /*c090*/  @!P4 IADD3 R10, P5, R0, R9, RZ ;  /* 0x00000009000ac210 */ /* 0x008fe40007fbe0ff */
[----:B------:R-:W-:Y:S01]  /*c0a0*/  @!P1 IMAD.SHL.U32 R7, R206, 0x2, RZ ;  /* 0x00000002ce079824 */ /* 0x000fe200078e00ff */
[----:B------:R-:W-:Y:S02]  /*c0b0*/  @!P3 SHF.L.U64.HI R64, R207, 0x1, R64 ;  /* 0x00000001cf40b819 */ /* 0x000fe40000010240 */
[----:B------:R-:W-:Y:S01]  /*c0c0*/  @!P2 SHF.L.U64.HI R6, R208, 0x1, R67 ;  /* 0x00000001d006a819 */ /* 0x000fe20000010243 */
[----:B--2---:R-:W-:Y:S01]  /*c0d0*/  @!P4 IMAD.X R11, R3, 0x1, R66, P5 ;  /* 0x00000001030bc824 */ /* 0x004fe200028e0642 */
[----:B------:R-:W-:Y:S01]  /*c0e0*/  @!P3 IADD3 R76, P5, R0, R71, RZ ;  /* 0x00000047004cb210 */ /* 0x000fe20007fbe0ff */
[----:B------:R-:W-:Y:S01]  /*c0f0*/  @!P2 IMAD.SHL.U32 R67, R208, 0x2, RZ ;  /* 0x00000002d043a824 */ /* 0x000fe200078e00ff */
[----:B0-----:R-:W-:-:S02]  /*c100*/  @!P4 IADD3 R8, P6, R4, R9, RZ ;  /* 0x000000090408c210 */ /* 0x001fc40007fde0ff */
[----:B------:R-:W-:Y:S01]  /*c110*/  @!P1 SHF.L.U64.HI R12, R206, 0x1, R65 ;  /* 0x00000001ce0c9819 */ /* 0x000fe20000010241 */
[----:B------:R-:W-:Y:S01]  /*c120*/  @!P3 IMAD.X R77, R3, 0x1, R64, P5 ;  /* 0x00000001034db824 */ /* 0x000fe200028e0640 */
[C---:B------:R-:W-:Y:S02]  /*c130*/  @!P4 IADD3.X R9, R5.reuse, R66, RZ, P6, !PT ;  /* 0x000000420509c210 */ /* 0x040fe400037fe4ff */
[----:B------:R-:W-:Y:S02]  /*c140*/  @!P3 IADD3 R70, P6, R4, R71, RZ ;  /* 0x000000470446b210 */ /* 0x000fe40007fde0ff */
[-C--:B------:R-:W-:Y:S02]  /*c150*/  @!P2 IADD3 R68, P5, R0, R67.reuse, RZ ;  /* 0x000000430044a210 */ /* 0x080fe40007fbe0ff */
[----:B------:R-:W-:Y:S02]  /*c160*/  @!P3 IADD3.X R71, R5, R64, RZ, P6, !PT ;  /* 0x000000400547b210 */ /* 0x000fe400037fe4ff */
[----:B------:R-:W-:Y:S01]  /*c170*/  @!P2 IADD3 R66, P6, R4, R67, RZ ;  /* 0x000000430442a210 */ /* 0x000fe20007fde0ff */
[----:B------:R-:W-:Y:S01]  /*c180*/  @!P2 IMAD.X R69, R3, 0x1, R6, P5 ;  /* 0x000000010345a824 */ /* 0x000fe200028e0606 */
[----:B------:R-:W-:-:S03]  /*c190*/  @!P1 IADD3 R64, P5, R0, R7, RZ ;  /* 0x0000000700409210 */ /* 0x000fc60007fbe0ff */
[----:B------:R-:W-:Y:S01]  /*c1a0*/  @!P2 IMAD.X R67, R5, 0x1, R6, P6 ;  /* 0x000000010543a824 */ /* 0x000fe200030e0606 */
[----:B------:R-:W-:Y:S02]  /*c1b0*/  @!P1 IADD3.X R65, R3, R12, RZ, P5, !PT ;  /* 0x0000000c03419210 */ /* 0x000fe40002ffe4ff */
[----:B------:R-:W-:Y:S02]  /*c1c0*/  ISETP.GE.AND P6, PT, R194, UR4, PT ;  /* 0x00000004c2007c0c */ /* 0x000fe4000bfc6270 */
[----:B------:R-:W-:-:S05]  /*c1d0*/  @!P1 IADD3 R6, P5, R4, R7, RZ ;  /* 0x0000000704069210 */ /* 0x000fca0007fbe0ff */
[----:B------:R-:W-:Y:S01]  /*c1e0*/  @!P1 IMAD.X R7, R5, 0x1, R12, P5 ;  /* 0x0000000105079824 */ /* 0x000fe200028e060c */
[----:B------:R-:W-:-:S05]  /*c1f0*/  ISETP.GE.AND P5, PT, R210, UR4, PT ;  /* 0x00000004d2007c0c */ /* 0x000fca000bfa6270 */
[----:B------:R-:W-:Y:S01]  /*c200*/  @!P6 MOV R13, R3 ;  /* 0x00000003000de202 */ /* 0x000fe20000000f00 */
[----:B------:R-:W-:Y:S02]  /*c210*/  @!P6 IMAD.MOV.U32 R12, RZ, RZ, R0 ;  /* 0x000000ffff0ce224 */ /* 0x000fe400078e0000 */
[----:B------:R-:W-:-:S04]  /*c220*/  @!P6 IMAD.WIDE R14, R194, 0x2, R4 ;  /* 0x00000002c20ee825 */ /* 0x000fc800078e0204 */
[----:B------:R-:W-:Y:S01]  /*c230*/  @!P6 IMAD.WIDE R12, R194, 0x2, R12 ;  /* 0x00000002c20ce825 */ /* 0x000fe200078e020c */
[----:B------:R0:W5:Y:S03]  /*c240*/  @!P6 LD.E.64 R30, desc[UR6][R14.64] ;  /* 0x000000060e1ee980 */ /* 0x000166000c101b00 */
[C---:B------:R-:W-:Y:S01]  /*c250*/  @!P5 IMAD.SHL.U32 R21, R210.reuse, 0x2, RZ ;  /* 0x00000002d215d824 */ /* 0x040fe200078e00ff */
[----:B------:R1:W5:Y:S01]  /*c260*/  @!P6 LD.E.64 R44, desc[UR6][R12.64] ;  /* 0x000000060c2ce980 */ /* 0x000362000c101b00 */
[----:B------:R-:W-:-:S03]  /*c270*/  @!P5 SHF.L.U64.HI R20, R210, 0x1, R75 ;  /* 0x00000001d214d819 */ /* 0x000fc6000001024b */
[-C--:B------:R-:W-:Y:S02]  /*c280*/  @!P5 IADD3 R74, P6, R0, R21.reuse, RZ ;  /* 0x00000015004ad210 */ /* 0x080fe40007fde0ff */
[----:B------:R-:W-:Y:S02]  /*c290*/  CS2R R38, SRZ ;  /* 0x0000000000267805 */ /* 0x000fe4000001ff00 */
[----:B------:R-:W-:Y:S01]  /*c2a0*/  CS2R R36, SRZ ;  /* 0x0000000000247805 */ /* 0x000fe2000001ff00 */
[----:B------:R-:W-:Y:S01]  /*c2b0*/  @!P5 IMAD.X R75, R3, 0x1, R20, P6 ;  /* 0x00000001034bd824 */ /* 0x000fe200030e0614 */
[----:B------:R-:W-:Y:S02]  /*c2c0*/  @!P5 IADD3 R4, P6, R4, R21, RZ ;  /* 0x000000150404d210 */ /* 0x000fe40007fde0ff */
[----:B------:R2:W5:Y:S01]  /*c2d0*/  @!P4 LD.E.64 R38, desc[UR6][R10.64] ;  /* 0x000000060a26c980 */ /* 0x000562000c101b00 */
[----:B------:R-:W-:Y:S02]  /*c2e0*/  CS2R R28, SRZ ;  /* 0x00000000001c7805 */ /* 0x000fe4000001ff00 */
[----:B------:R-:W-:-:S02]  /*c2f0*/  CS2R R26, SRZ ;  /* 0x00000000001a7805 */ /* 0x000fc4000001ff00 */
[----:B------:R-:W-:Y:S01]  /*c300*/  @!P5 IADD3.X R5, R5, R20, RZ, P6, !PT ;  /* 0x000000140505d210 */ /* 0x000fe200037fe4ff */
[----:B------:R3:W5:Y:S01]  /*c310*/  @!P4 LD.E.64 R36, desc[UR6][R8.64] ;  /* 0x000000060824c980 */ /* 0x000762000c101b00 */
[----:B------:R-:W-:Y:S02]  /*c320*/  CS2R R24, SRZ ;  /* 0x0000000000187805 */ /* 0x000fe4000001ff00 */
[----:B------:R-:W-:Y:S02]  /*c330*/  CS2R R20, SRZ ;  /* 0x0000000000147805 */ /* 0x000fe4000001ff00 */
[----:B0-----:R-:W-:Y:S02]  /*c340*/  CS2R R14, SRZ ;  /* 0x00000000000e7805 */ /* 0x001fe4000001ff00 */
        /* <DEDUP_REMOVED lines=11> */
.L_x_2823:
[----:B------:R-:W-:Y:S05]  /*c400*/  BSYNC B1 ;  /* 0x0000000000017941 */ /* 0x000fea0003800000 */
.L_x_2822:
[----:B-1----:R-:W2:Y:S01]  /*c410*/  LDL R7, [R1+0x38] ;  /* 0x0000380001077983 */ /* 0x002ea20000100800 */
[C---:B------:R-:W-:Y:S01]  /*c420*/  VIADD R5, R62.reuse, 0x12400 ;  /* 0x000124003e057836 */ /* 0x040fe20000000000 */
[----:B0----5:R-:W-:Y:S01]  /*c430*/  MOV R4, R30 ;  /* 0x0000001e00047202 */ /* 0x021fe20000000f00 */
[----:B---3--:R-:W-:Y:S01]  /*c440*/  VIADD R0, R62, 0x12440 ;  /* 0x000124403e007836 */ /* 0x008fe20000000000 */
[----:B------:R-:W-:Y:S01]  /*c450*/  VIADDMNMX R67, R63, -R218, 0x80, PT ;  /* 0x000000803f437446 */ /* 0x000fe200038009da */
[----:B------:R-:W-:Y:S01]  /*c460*/  @P0 VIADD R0, R5, 0xffffffc0 ;  /* 0xffffffc005000836 */ /* 0x000fe20000000000 */
[----:B------:R-:W-:Y:S01]  /*c470*/  MOV R5, R36 ;  /* 0x0000002400057202 */ /* 0x000fe20000000f00 */
[----:B------:R-:W-:Y:S01]  /*c480*/  IMAD.MOV.U32 R6, RZ, RZ, R37 ;  /* 0x000000ffff067224 */ /* 0x000fe200078e0025 */
[----:B------:R-:W-:Y:S01]  /*c490*/  PRMT R75, R4, 0x7610, R75 ;  /* 0x00007610044b7816 */ /* 0x000fe2000000004b */
[----:B------:R-:W-:Y:S01]  /*c4a0*/  IMAD.MOV.U32 R4, RZ, RZ, R31 ;  /* 0x000000ffff047224 */ /* 0x000fe200078e001f */
[----:B------:R-:W-:Y:S01]  /*c4b0*/  BSSY B1, `(.L_x_2824) ;  /* 0x000002a000017945 */ /* 0x000fe20003800000 */
[----:B------:R-:W-:Y:S01]  /*c4c0*/  IMAD.MOV.U32 R65, RZ, RZ, R38 ;  /* 0x000000ffff417224 */ /* 0x000fe200078e0026 */
[----:B------:R-:W-:Y:S01]  /*c4d0*/  PRMT R71, R5, 0x5410, R6 ;  /* 0x0000541005477816 */ /* 0x000fe20000000006 */
[----:B------:R-:W-:Y:S01]  /*c4e0*/  IMAD.MOV.U32 R6, RZ, RZ, R27 ;  /* 0x000000ffff067224 */ /* 0x000fe200078e001b */
[----:B------:R-:W-:Y:S01]  /*c4f0*/  PRMT R75, R75, 0x5410, R4 ;  /* 0x000054104b4b7816 */ /* 0x000fe20000000004 */
[----:B------:R-:W-:Y:S01]  /*c500*/  IMAD.MOV.U32 R63, RZ, RZ, R15 ;  /* 0x000000ffff3f7224 */ /* 0x000fe200078e000f */
[----:B------:R-:W-:-:S02]  /*c510*/  MOV R4, R26 ;  /* 0x0000001a00047202 */ /* 0x000fc40000000f00 */
[----:B------:R-:W-:Y:S02]  /*c520*/  PRMT R74, R65, 0x7610, R74 ;  /* 0x00007610414a7816 */ /* 0x000fe4000000004a */
[----:B------:R-:W-:Y:S01]  /*c530*/  PRMT R69, R4, 0x5410, R6 ;  /* 0x0000541004457816 */ /* 0x000fe20000000006 */
[----:B------:R-:W-:Y:S01]  /*c540*/  IMAD.MOV.U32 R4, RZ, RZ, R12 ;  /* 0x000000ffff047224 */ /* 0x000fe200078e000c */
[----:B------:R-:W-:Y:S01]  /*c550*/  ISETP.GE.AND P1, PT, R204, R67, PT ;  /* 0x00000043cc00720c */ /* 0x000fe20003f26270 */
[----:B------:R-:W-:-:S05]  /*c560*/  IMAD.MOV.U32 R6, RZ, RZ, R13 ;  /* 0x000000ffff067224 */ /* 0x000fca00078e000d */
[----:B------:R-:W-:Y:S01]  /*c570*/  PRMT R64, R6, 0x5410, R4 ;  /* 0x0000541006407816 */ /* 0x000fe20000000004 */
[----:B------:R-:W-:Y:S02]  /*c580*/  IMAD.MOV.U32 R4, RZ, RZ, R9 ;  /* 0x000000ffff047224 */ /* 0x000fe400078e0009 */
[----:B------:R-:W-:Y:S01]  /*c590*/  IMAD.MOV.U32 R6, RZ, RZ, R44 ;  /* 0x000000ffff067224 */ /* 0x000fe200078e002c */
[----:B--2---:R-:W-:-:S04]  /*c5a0*/  LEA.HI R3, R7, R7, RZ, 0x1 ;  /* 0x0000000707037211 */ /* 0x004fc800078f08ff */
[----:B------:R-:W-:-:S05]  /*c5b0*/  LOP3.LUT R3, R3, 0xfffffffe, RZ, 0xc0, !PT ;  /* 0xfffffffe03037812 */ /* 0x000fca00078ec0ff */
[----:B------:R-:W-:Y:S02]  /*c5c0*/  IMAD.IADD R3, R7, 0x1, -R3 ;  /* 0x0000000107037824 */ /* 0x000fe400078e0a03 */
[----:B------:R-:W-:-:S03]  /*c5d0*/  IMAD.MOV.U32 R7, RZ, RZ, R20 ;  /* 0x000000ffff077224 */ /* 0x000fc600078e0014 */
[----:B------:R-:W-:Y:S02]  /*c5e0*/  SHF.L.U32 R5, R3, 0x1f, RZ ;  /* 0x0000001f03057819 */ /* 0x000fe400000006ff */
[----:B------:R-:W-:Y:S02]  /*c5f0*/  PRMT R66, R7, 0x7610, R66 ;  /* 0x0000761007427816 */ /* 0x000fe40000000042 */
[----:B------:R-:W0:Y:S01]  /*c600*/  SYNCS.PHASECHK.TRANS64.TRYWAIT P0, [R18+URZ+0x30800], R5 ;  /* 0x03080005120075a7 */ /* 0x000e22000800017f */
[----:B------:R-:W-:Y:S02]  /*c610*/  MOV R3, R21 ;  /* 0x0000001500037202 */ /* 0x000fe40000000f00 */
[----:B------:R-:W-:Y:S02]  /*c620*/  MOV R7, R8 ;  /* 0x0000000800077202 */ /* 0x000fe40000000f00 */
[--C-:B------:R-:W-:Y:S02]  /*c630*/  PRMT R66, R66, 0x5410, R3.reuse ;  /* 0x0000541042427816 */ /* 0x100fe40000000003 */
[----:B------:R-:W-:-:S02]  /*c640*/  PRMT R3, R7, 0x7610, R3 ;  /* 0x0000761007037816 */ /* 0x000fc40000000003 */
[----:B------:R-:W-:Y:S02]  /*c650*/  MOV R7, R45 ;  /* 0x0000002d00077202 */ /* 0x000fe40000000f00 */
        /* <DEDUP_REMOVED lines=9> */
[----:B------:R-:W-:-:S04]  /*c6f0*/  MOV R6, R25 ;  /* 0x0000001900067202 */ /* 0x000fc80000000f00 */
[----:B------:R-:W-:Y:S01]  /*c700*/  PRMT R68, R4, 0x5410, R6 ;  /* 0x0000541004447816 */ /* 0x000fe20000000006 */
[----:B------:R-:W-:Y:S01]  /*c710*/  IMAD.MOV.U32 R6, RZ, RZ, R11 ;  /* 0x000000ffff067224 */ /* 0x000fe200078e000b */
[----:B------:R-:W-:Y:S02]  /*c720*/  PRMT R65, R7, 0x5410, R63 ;  /* 0x0000541007417816 */ /* 0x000fe4000000003f */
[----:B------:R-:W-:Y:S01]  /*c730*/  MOV R4, R10 ;  /* 0x0000000a00047202 */ /* 0x000fe20000000f00 */
[----:B0-----:R-:W-:Y:S06]  /*c740*/  @!P0 BRA `(.L_x_2825) ;  /* 0x0000017c00548947 */ /* 0x001fec0003800000 */
.L_x_3092:
[----:B------:R-:W-:Y:S05]  /*c750*/  BSYNC B1 ;  /* 0x0000000000017941 */ /* 0x000fea0003800000 */
.L_x_2824:
        /* <DEDUP_REMOVED lines=13> */
[----:B------:R-:W-:Y:S01]  /*c830*/  SHF.R.U64 R94, R58, 0x10, R59 ;  /* 0x000000103a5e7819 */ /* 0x000fe2000000123b */
[--C-:B------:R-:W-:Y:S01]  /*c840*/  HADD2.F32 R77, -RZ, R88.reuse.H1_H1 ;  /* 0x30000058ff4d7230 */ /* 0x100fe20000004100 */
[----:B------:R-:W-:Y:S01]  /*c850*/  SHF.R.U32.HI R90, RZ, 0x10, R61 ;  /* 0x00000010ff5a7819 */ /* 0x000fe2000001163d */
[----:B------:R-:W-:Y:S01]  /*c860*/  HADD2.F32 R89, -RZ, R88.H0_H0 ;  /* 0x20000058ff597230 */ /* 0x000fe20000004100 */
[----:B------:R-:W-:Y:S02]  /*c870*/  SHF.R.U32.HI R58, RZ, 0x10, R59 ;  /* 0x00000010ff3a7819 */ /* 0x000fe4000001163b */
[----:B------:R-:W-:Y:S01]  /*c880*/  SHF.R.U64 R93, R60, 0x10, R61 ;  /* 0x000000103c5d7819 */ /* 0x000fe2000000123d */
[----:B------:R-:W-:Y:S02]  /*c890*/  HADD2.F32 R90, -RZ, R90.H0_H0 ;  /* 0x2000005aff5a7230 */ /* 0x000fe40000004100 */
[----:B------:R-:W-:-:S02]  /*c8a0*/  HADD2.F32 R88, -RZ, R58.H0_H0 ;  /* 0x2000003aff587230 */ /* 0x000fc40000004100 */
[--C-:B0-----:R-:W-:Y:S02]  /*c8b0*/  HADD2.F32 R61, -RZ, R7.reuse.H1_H1 ;  /* 0x30000007ff3d7230 */ /* 0x101fe40000004100 */
[----:B------:R-:W-:Y:S02]  /*c8c0*/  HADD2.F32 R60, -RZ, R7.H0_H0 ;  /* 0x20000007ff3c7230 */ /* 0x000fe40000004100 */
[--C-:B------:R-:W-:Y:S02]  /*c8d0*/  HADD2.F32 R7, -RZ, R4.reuse.H0_H0 ;  /* 0x20000004ff077230 */ /* 0x100fe40000004100 */
[C---:B------:R-:W-:Y:S01]  /*c8e0*/  FMUL.FTZ R91, R61.reuse, R90 ;  /* 0x0000005a3d5b7220 */ /* 0x040fe20000410000 */
[----:B------:R-:W-:Y:S01]  /*c8f0*/  FMUL.FTZ R61, R61, R88 ;  /* 0x000000583d3d7220 */ /* 0x000fe20000410000 */
[----:B------:R-:W-:Y:S02]  /*c900*/  HADD2.F32 R4, -RZ, R4.H1_H1 ;  /* 0x30000004ff047230 */ /* 0x000fe40000004100 */
[----:B------:R-:W-:-:S02]  /*c910*/  HADD2.F32 R58, -RZ, R6.H0_H0 ;  /* 0x20000006ff3a7230 */ /* 0x000fc40000004100 */
[C---:B------:R-:W-:Y:S01]  /*c920*/  FFMA.FTZ R90, R60.reuse, R90, R61 ;  /* 0x0000005a3c5a7223 */ /* 0x040fe2000001003d */
[----:B------:R-:W-:Y:S02]  /*c930*/  HADD2.F32 R59, -RZ, R6.H1_H1 ;  /* 0x30000006ff3b7230 */ /* 0x000fe40000004100 */
[----:B------:R-:W-:Y:S01]  /*c940*/  FFMA.FTZ R91, R60, R88, -R91 ;  /* 0x000000583c5b7223 */ /* 0x000fe2000001085b */
[----:B------:R-:W-:Y:S02]  /*c950*/  HADD2.F32 R61, -RZ, R87.H1_H1 ;  /* 0x30000057ff3d7230 */ /* 0x000fe40000004100 */
[C---:B------:R-:W-:Y:S01]  /*c960*/  FMUL.FTZ R92, R4.reuse, R89 ;  /* 0x00000059045c7220 */ /* 0x040fe20000410000 */
[----:B------:R-:W-:Y:S02]  /*c970*/  HADD2.F32 R6, -RZ, R5.H0_H0 ;  /* 0x20000005ff067230 */ /* 0x000fe40000004100 */
[----:B------:R-:W-:Y:S01]  /*c980*/  FMUL.FTZ R88, R4, R77 ;  /* 0x0000004d04587220 */ /* 0x000fe20000410000 */
[----:B------:R-:W-:-:S02]  /*c990*/  HADD2.F32 R87, -RZ, R87.H0_H0 ;  /* 0x20000057ff577230 */ /* 0x000fc40000004100 */
[C---:B------:R-:W-:Y:S01]  /*c9a0*/  FFMA.FTZ R92, R7.reuse, R77, -R92 ;  /* 0x0000004d075c7223 */ /* 0x040fe2000001085c */
[----:B------:R-:W-:Y:S02]  /*c9b0*/  HADD2.F32 R5, -RZ, R5.H1_H1 ;  /* 0x30000005ff057230 */ /* 0x000fe40000004100 */
        /* <DEDUP_REMOVED lines=16> */
.L_x_2829:
[----:B------:R-:W-:Y:S05]  /*cac0*/  BSYNC B2 ;  /* 0x0000000000027941 */ /* 0x000fea0003800000 */
.L_x_2828:
[----:B------:R-:W-:Y:S04]  /*cad0*/  BSSY B2, `(.L_x_2830) ;  /* 0x000002c000027945 */ /* 0x000fe80003800000 */
[----:B------:R-:W-:Y:S05]  /*cae0*/  @P1 BRA `(.L_x_2831) ;  /* 0x0000000000a81947 */ /* 0x000fea0003800000 */
[----:B0-----:R-:W0:Y:S01]  /*caf0*/  LDS.128 R4, [R0] ;  /* 0x0000000000047984 */ /* 0x001e220000000c00 */
        /* <DEDUP_REMOVED lines=40> */
[----:B------:R1:W-:Y:S02]  /*cd80*/  STS.128 [R0], R4 ;  /* 0x0000000400007388 */ /* 0x0003e40000000c00 */
.L_x_2831:
[----:B------:R-:W-:Y:S05]  /*cd90*/  BSYNC B2 ;  /* 0x0000000000027941 */ /* 0x000fea0003800000 */
.L_x_2830:
        /* <DEDUP_REMOVED lines=44> */
.L_x_2833:
[----:B------:R-:W-:Y:S05]  /*d060*/  BSYNC B2 ;  /* 0x0000000000027941 */ /* 0x000fea0003800000 */
.L_x_2832:
[----:B------:R-:W-:Y:S04]  /*d070*/  BSSY B2, `(.L_x_2834) ;  /* 0x000002c000027945 */ /* 0x000fe80003800000 */
[----:B------:R-:W-:Y:S05]  /*d080*/  @P3 BRA `(.L_x_2835) ;  /* 0x0000000000a83947 */ /* 0x000fea0003800000 */
[----:B012---:R-:W0:Y:S01]  /*d090*/  LDS.128 R4, [R0+0x4000] ;  /* 0x0040000000047984 */ /* 0x007e220000000c00 */
        /* <DEDUP_REMOVED lines=41> */
.L_x_2835:
[----:B------:R-:W-:Y:S05]  /*d330*/  BSYNC B2 ;  /* 0x0000000000027941 */ /* 0x000fea0003800000 */
.L_x_2834:
[----:B------:R-:W-:Y:S04]  /*d340*/  BSSY B2, `(.L_x_2836) ;  /* 0x000002c000027945 */ /* 0x000fe80003800000 */
[----:B------:R-:W-:Y:S05]  /*d350*/  @P4 BRA `(.L_x_2837) ;  /* 0x0000000000a84947 */ /* 0x000fea0003800000 */
[----:B0123--:R-:W0:Y:S01]  /*d360*/  LDS.128 R4, [R62+0x1a400] ;  /* 0x01a400003e047984 */ /* 0x00fe220000000c00 */
        /* <DEDUP_REMOVED lines=41> */
.L_x_2837:
[----:B------:R-:W-:Y:S05]  /*d600*/  BSYNC B2 ;  /* 0x0000000000027941 */ /* 0x000fea0003800000 */
.L_x_2836:
[----:B------:R-:W-:Y:S05]  /*d610*/  @P5 BRA `(.L_x_2827) ;  /* 0x0000000000a85947 */ /* 0x000fea0003800000 */
[----:B01234-:R-:W0:Y:S01]  /*d620*/  LDS.128 R4, [R0+0x8000] ;  /* 0x0080000000047984 */ /* 0x01fe220000000c00 */
[----:B------:R-:W-:Y:S01]  /*d630*/  SHF.R.U32.HI R41, RZ, 0x10, R33 ;  /* 0x00000010ff297819 */ /* 0x000fe20000011621 */
[----:B------:R-:W-:Y:S01]  /*d640*/  HADD2.F32 R40, -RZ, R73.H1_H1 ;  /* 0x30000049ff287230 */ /* 0x000fe20000004100 */
[--C-:B------:R-:W-:Y:S01]  /*d650*/  SHF.R.U32.HI R43, RZ, 0x10, R35.reuse ;  /* 0x00000010ff2b7819 */ /* 0x100fe20000011623 */
[--C-:B------:R-:W-:Y:S01]  /*d660*/  HADD2.F32 R42, -RZ, R78.reuse.H1_H1 ;  /* 0x3000004eff2a7230 */ /* 0x100fe20000004100 */
[----:B------:R-:W-:Y:S01]  /*d670*/  SHF.R.U64 R49, R34, 0x10, R35 ;  /* 0x0000001022317819 */ /* 0x000fe20000001223 */
[----:B------:R-:W-:Y:S01]  /*d680*/  HADD2.F32 R41, -RZ, R41.H0_H0 ;  /* 0x20000029ff297230 */ /* 0x000fe20000004100 */
[----:B------:R-:W-:Y:S01]  /*d690*/  SHF.R.U64 R51, R32, 0x10, R33 ;  /* 0x0000001020337819 */ /* 0x000fe20000001221 */
[----:B------:R-:W-:Y:S02]  /*d6a0*/  HADD2.F32 R43, -RZ, R43.H0_H0 ;  /* 0x2000002bff2b7230 */ /* 0x000fe40000004100 */
[----:B------:R-:W-:-:S02]  /*d6b0*/  HADD2.F32 R78, -RZ, R78.H0_H0 ;  /* 0x2000004eff4e7230 */ /* 0x000fc40000004100 */
[----:B------:R-:W-:Y:S02]  /*d6c0*/  HADD2.F32 R73, -RZ, R73.H0_H0 ;  /* 0x20000049ff497230 */ /* 0x000fe40000004100 */
        /* <DEDUP_REMOVED lines=31> */
.L_x_2827:
[----:B------:R-:W-:Y:S05]  /*d8c0*/  BSYNC B1 ;  /* 0x0000000000017941 */ /* 0x000fea0003800000 */
.L_x_2826:
        /* <DEDUP_REMOVED lines=54> */
.L_x_2840:
[----:B------:R-:W-:Y:S05]  /*dc30*/  BSYNC B1 ;  /* 0x0000000000017941 */ /* 0x000fea0003800000 */
.L_x_2839:
[----:B------:R-:W-:Y:S04]  /*dc40*/  BSSY B1, `(.L_x_2841) ;  /* 0x000002c000017945 */ /* 0x000fe80003800000 */
[----:B------:R-:W-:Y:S05]  /*dc50*/  @P1 BRA `(.L_x_2842) ;  /* 0x0000000000a81947 */ /* 0x000fea0003800000 */
[----:B0-----:R-:W0:Y:S01]  /*dc60*/  LDS.128 R4, [R0+0x2000] ;  /* 0x0020000000047984 */ /* 0x001e220000000c00 */
[----:B------:R-:W-:Y:S01]  /*dc70*/  SHF.R.U32.HI R35, RZ, 0x10, R39 ;  /* 0x00000010ff237819 */ /* 0x000fe20000011627 */
[----:B------:R-:W-:Y:S01]  /*dc80*/  HADD2.F32 R34, -RZ, R74.H0_H0 ;  /* 0x2000004aff227230 */ /* 0x000fe20000004100 */
[--C-:B------:R-:W-:Y:S01]  /*dc90*/  SHF.R.U64 R41, R36, 0x10, R37.reuse ;  /* 0x0000001024297819 */ /* 0x100fe20000001225 */
[----:B------:R-:W-:Y:S01]  /*dca0*/  HADD2.F32 R36, -RZ, R71.H0_H0 ;  /* 0x20000047ff247230 */ /* 0x000fe20000004100 */
        /* <DEDUP_REMOVED lines=37> */
.L_x_2842:
[----:B------:R-:W-:Y:S05]  /*df00*/  BSYNC B1 ;  /* 0x0000000000017941 */ /* 0x000fea0003800000 */
.L_x_2841:
        /* <DEDUP_REMOVED lines=44> */
.L_x_2844:
[----:B------:R-:W-:Y:S05]  /*e1d0*/  BSYNC B1 ;  /* 0x0000000000017941 */ /* 0x000fea0003800000 */
.L_x_2843:
        /* <DEDUP_REMOVED lines=44> */
.L_x_2846:
[----:B------:R-:W-:Y:S05]  /*e4a0*/  BSYNC B1 ;  /* 0x0000000000017941 */ /* 0x000fea0003800000 */
.L_x_2845:
[----:B------:R-:W-:Y:S04]  /*e4b0*/  BSSY B1, `(.L_x_2847) ;  /* 0x000002c000017945 */ /* 0x000fe80003800000 */
[----:B------:R-:W-:Y:S05]  /*e4c0*/  @P4 BRA `(.L_x_2848) ;  /* 0x0000000000a84947 */ /* 0x000fea0003800000 */
[----:B0123--:R-:W0:Y:S01]  /*e4d0*/  LDS.128 R4, [R62+0x1c400] ;  /* 0x01c400003e047984 */ /* 0x00fe220000000c00 */
[----:B------:R-:W-:Y:S01]  /*e4e0*/  SHF.R.U32.HI R21, RZ, 0x10, R15 ;  /* 0x00000010ff157819 */ /* 0x000fe2000001160f */
[----:B------:R-:W-:Y:S01]  /*e4f0*/  HADD2.F32 R20, -RZ, R65.H0_H0 ;  /* 0x20000041ff147230 */ /* 0x000fe20000004100 */
[----:B------:R-:W-:Y:S01]  /*e500*/  SHF.R.U32.HI R25, RZ, 0x10, R13 ;  /* 0x00000010ff197819 */ /* 0x000fe2000001160d */
[--C-:B------:R-:W-:Y:S01]  /*e510*/  HADD2.F32 R24, -RZ, R64.reuse.H1_H1 ;  /* 0x30000040ff187230 */ /* 0x100fe20000004100 */
[----:B------:R-:W-:Y:S01]  /*e520*/  SHF.R.U64 R31, R14, 0x10, R15 ;  /* 0x000000100e1f7819 */ /* 0x000fe2000000120f */
[----:B------:R-:W-:Y:S01]  /*e530*/  HADD2.F32 R21, -RZ, R21.H0_H0 ;  /* 0x20000015ff157230 */ /* 0x000fe20000004100 */
[----:B------:R-:W-:Y:S01]  /*e540*/  SHF.R.U64 R29, R12, 0x10, R13 ;  /* 0x000000100c1d7819 */ /* 0x000fe2000000120d */
[----:B------:R-:W-:Y:S02]  /*e550*/  HADD2.F32 R25, -RZ, R25.H0_H0 ;  /* 0x20000019ff197230 */ /* 0x000fe40000004100 */
        /* <DEDUP_REMOVED lines=33> */
.L_x_2848:
[----:B------:R-:W-:Y:S05]  /*e770*/  BSYNC B1 ;  /* 0x0000000000017941 */ /* 0x000fea0003800000 */
.L_x_2847:
[----:B------:R-:W-:Y:S05]  /*e780*/  @P5 BRA `(.L_x_2838) ;  /* 0x0000003400e05947 */ /* 0x000fea0003800000 */
[----:B01234-:R-:W0:Y:S01]  /*e790*/  LDS.128 R4, [R0+0xa000] ;  /* 0x00a0000000047984 */ /* 0x01fe220000000c00 */
        /* <DEDUP_REMOVED lines=42> */
.L_x_2817:
        /* <DEDUP_REMOVED lines=10> */
[----:B--2---:R-:W-:-:S05]  /*eae0*/  LEA R3, R3, R9, 0x6 ;  /* 0x0000000903037211 */ /* 0x004fca00078e30ff */
        /* <DEDUP_REMOVED lines=24> */
.L_x_3098:
        /* <DEDUP_REMOVED lines=17> */
[----:B-1----:R-:W-:Y:S01]  /*ed80*/  MOV R13, R3 ;  /* 0x00000003000d7202 */ /* 0x002fe20000000f00 */
[----:B--2---:R-:W-:Y:S01]  /*ed90*/  IMAD.MOV.U32 R12, RZ, RZ, R0 ;  /* 0x000000ffff0c7224 */ /* 0x004fe200078e0000 */
[----:B------:R-:W-:Y:S01]  /*eda0*/  ISETP.GE.AND P2, PT, R16, UR4, PT ;  /* 0x0000000410007c0c */ /* 0x000fe2000bf46270 */
[----:B---3--:R-:W-:Y:S01]  /*edb0*/  IMAD.MOV.U32 R25, RZ, RZ, R5 ;  /* 0x000000ffff197224 */ /* 0x008fe200078e0005 */
[----:B------:R-:W-:Y:S02]  /*edc0*/  ISETP.GE.AND P3, PT, R196, UR4, PT ;  /* 0x00000004c4007c0c */ /* 0x000fe4000bf66270 */
[----:B------:R-:W-:Y:S02]  /*edd0*/  CS2R R28, SRZ ;  /* 0x00000000001c7805 */ /* 0x000fe4000001ff00 */
[----:B------:R-:W-:Y:S02]  /*ede0*/  ISETP.GE.AND P4, PT, R193, UR4, PT ;  /* 0x00000004c1007c0c */ /* 0x000fe4000bf86270 */
[----:B------:R-:W-:-:S02]  /*edf0*/  CS2R R30, SRZ ;  /* 0x00000000001e7805 */ /* 0x000fc4000001ff00 */
[----:B----4-:R-:W-:Y:S02]  /*ee00*/  MOV R24, R14 ;  /* 0x0000000e00187202 */ /* 0x010fe40000000f00 */
[----:B------:R-:W-:Y:S02]  /*ee10*/  CS2R R40, SRZ ;  /* 0x0000000000287805 */ /* 0x000fe4000001ff00 */
[----:B------:R-:W-:Y:S01]  /*ee20*/  CS2R R42, SRZ ;  /* 0x00000000002a7805 */ /* 0x000fe2000001ff00 */
[----:B------:R-:W-:Y:S01]  /*ee30*/  ULDC.64 UR6, c[0x0][0x208] ;  /* 0x0000820000067ab9 */ /* 0x000fe20000000a00 */
[----:B------:R-:W-:Y:S02]  /*ee40*/  @!P2 IMAD.SHL.U32 R11, R16, 0x2, RZ ;  /* 0x00000002100ba824 */ /* 0x000fe400078e00ff */
[----:B------:R-:W-:Y:S02]  /*ee50*/  @!P3 IMAD.SHL.U32 R27, R198, 0x8, RZ ;  /* 0x00000008c61bb824 */ /* 0x000fe400078e00ff */
[----:B------:R-:W-:Y:S01]  /*ee60*/  @!P4 IMAD.SHL.U32 R49, R199, 0x8, RZ ;  /* 0x00000008c731c824 */ /* 0x000fe200078e00ff */
[----:B------:R-:W-:-:S02]  /*ee70*/  @!P2 IADD3 R50, P0, R0, R11, RZ ;  /* 0x0000000b0032a210 */ /* 0x000fc40007f1e0ff */
[----:B------:R-:W-:Y:S02]  /*ee80*/  @!P2 SHF.L.U64.HI R0, R16, 0x1, R17 ;  /* 0x000000011000a819 */ /* 0x000fe40000010211 */
[----:B------:R-:W-:Y:S01]  /*ee90*/  @!P2 IADD3 R4, P1, R14, R11, RZ ;  /* 0x0000000b0e04a210 */ /* 0x000fe20007f3e0ff */
[--C-:B------:R-:W-:Y:S01]  /*eea0*/  @!P3 IMAD.WIDE R10, R27, 0x2, R12.reuse ;  /* 0x000000021b0ab825 */ /* 0x100fe200078e020c */
[----:B------:R-:W-:Y:S02]  /*eeb0*/  CS2R R36, SRZ ;  /* 0x0000000000247805 */ /* 0x000fe4000001ff00 */
[----:B------:R-:W-:Y:S02]  /*eec0*/  CS2R R38, SRZ ;  /* 0x0000000000267805 */ /* 0x000fe4000001ff00 */
[----:B------:R-:W-:Y:S01]  /*eed0*/  CS2R R32, SRZ ;  /* 0x0000000000207805 */ /* 0x000fe2000001ff00 */
[----:B------:R-:W-:Y:S01]  /*eee0*/  @!P4 IMAD.WIDE R14, R49, 0x2, R12 ;  /* 0x00000002310ec825 */ /* 0x000fe200078e020c */
[----:B------:R-:W-:-:S02]  /*eef0*/  CS2R R34, SRZ ;  /* 0x0000000000227805 */ /* 0x000fc4000001ff00 */
[----:B------:R-:W-:Y:S02]  /*ef00*/  CS2R R44, SRZ ;  /* 0x00000000002c7805 */ /* 0x000fe4000001ff00 */
[----:B------:R-:W-:Y:S01]  /*ef10*/  CS2R R46, SRZ ;  /* 0x00000000002e7805 */ /* 0x000fe2000001ff00 */
[--C-:B------:R-:W-:Y:S01]  /*ef20*/  @!P3 IMAD.WIDE R12, R27, 0x2, R24.reuse ;  /* 0x000000021b0cb825 */ /* 0x100fe200078e0218 */
[----:B------:R-:W-:Y:S02]  /*ef30*/  CS2R R26, SRZ ;  /* 0x00000000001a7805 */ /* 0x000fe4000001ff00 */
[----:B------:R-:W-:Y:S01]  /*ef40*/  @!P2 IADD3.X R5, R5, R0, RZ, P1, !PT ;  /* 0x000000000505a210 */ /* 0x000fe20000ffe4ff */
[----:B------:R1:W5:Y:S01]  /*ef50*/  @!P3 LD.E.128 R28, desc[UR6][R10.64] ;  /* 0x000000060a1cb980 */ /* 0x000362000c101d00 */
[----:B------:R-:W-:Y:S01]  /*ef60*/  @!P4 IMAD.WIDE R48, R49, 0x2, R24 ;  /* 0x000000023130c825 */ /* 0x000fe200078e0218 */
[----:B------:R-:W-:Y:S02]  /*ef70*/  CS2R R24, SRZ ;  /* 0x0000000000187805 */ /* 0x000fe4000001ff00 */
[----:B------:R1:W5:Y:S01]  /*ef80*/  @!P3 LD.E.128 R40, desc[UR6][R12.64] ;  /* 0x000000060c28b980 */ /* 0x000362000c101d00 */
[----:B------:R-:W-:-:S03]  /*ef90*/  @!P2 IMAD.X R51, R3, 0x1, R0, P0 ;  /* 0x000000010333a824 */ /* 0x000fc600000e0600 */
[----:B------:R1:W5:Y:S04]  /*efa0*/  @!P4 LD.E.128 R24, desc[UR6][R14.64] ;  /* 0x000000060e18c980 */ /* 0x000368000c101d00 */
[----:B------:R1:W5:Y:S04]  /*efb0*/  @!P4 LD.E.128 R36, desc[UR6][R48.64] ;  /* 0x000000063024c980 */ /* 0x000368000c101d00 */
[----:B------:R1:W5:Y:S04]  /*efc0*/  @!P2 LD.E.128 R32, desc[UR6][R50.64] ;  /* 0x000000063220a980 */ /* 0x000368000c101d00 */
[----:B------:R1:W5:Y:S02]  /*efd0*/  @!P2 LD.E.128 R44, desc[UR6][R4.64] ;  /* 0x00000006042ca980 */ /* 0x000364000c101d00 */
.L_x_2851:
[----:B------:R-:W-:Y:S05]  /*efe0*/  BSYNC B1 ;  /* 0x0000000000017941 */ /* 0x000fea0003800000 */
.L_x_2850:
[----:B-1-3-5:R-:W-:Y:S01]  /*eff0*/  IMAD.MOV.U32 R5, RZ, RZ, R47 ;  /* 0x000000ffff057224 */ /* 0x02afe200078e002f */
[----:B------:R-:W-:Y:S01]  /*f000*/  MOV R4, R46 ;  /* 0x0000002e00047202 */ /* 0x000fe20000000f00 */
[----:B--2---:R-:W-:Y:S01]  /*f010*/  IMAD.MOV.U32 R0, RZ, RZ, R44 ;  /* 0x000000ffff007224 */ /* 0x004fe200078e002c */
        /* <DEDUP_REMOVED lines=36> */
[----:B------:R-:W-:-:S02]  /*f260*/  PRMT R77, R4, 0x5410, R5 ;  /* 0x00005410044d7816 */ /* 0x000fc40000000005 */
[----:B------:R-:W-:Y:S02]  /*f270*/  CS2R R4, SRZ ;  /* 0x0000000000047805 */ /* 0x000fe4000001ff00 */
[----:B------:R-:W-:Y:S01]  /*f280*/  PRMT R76, R0, 0x5410, R3 ;  /* 0x00005410004c7816 */ /* 0x000fe20000000003 */
[----:B------:R-:W-:Y:S06]  /*f290*/  BRA.DIV UR4, `(.L_x_2852) ;  /* 0x0000015604047947 */ /* 0x000fec000b800000 */
[----:B------:R1:W2:Y:S04]  /*f2a0*/  SHFL.IDX PT, R3, R7, 0x1, 0x1c1f ;  /* 0x003c1f0007037f89 */ /* 0x0002a800000e0000 */
[----:B------:R1:W3:Y:S04]  /*f2b0*/  SHFL.IDX PT, R0, R6, 0x1, 0x1c1f ;  /* 0x003c1f0006007f89 */ /* 0x0002e800000e0000 */
[----:B0-----:R-:W0:Y:S04]  /*f2c0*/  SHFL.IDX PT, R21, R21, 0x1, 0x1c1f ;  /* 0x003c1f0015157f89 */ /* 0x001e2800000e0000 */
[----:B-1----:R-:W0:Y:S02]  /*f2d0*/  SHFL.IDX PT, R20, R20, 0x1, 0x1c1f ;  /* 0x003c1f0014147f89 */ /* 0x002e2400000e0000 */
.L_x_3104:
[----:B------:R-:W-:Y:S01]  /*f2e0*/  VIADD R10, R9, 0x40 ;  /* 0x00000040090a7836 */ /* 0x000fe20000000000 */
[----:B------:R-:W-:Y:S01]  /*f2f0*/  BSSY B1, `(.L_x_2853) ;  /* 0x0000033000017945 */ /* 0x000fe20003800000 */
[----:B------:R-:W-:Y:S02]  /*f300*/  CS2R R6, SRZ ;  /* 0x0000000000067805 */ /* 0x000fe4000001ff00 */
[----:B------:R-:W-:Y:S02]  /*f310*/  CS2R R8, SRZ ;  /* 0x0000000000087805 */ /* 0x000fe4000001ff00 */
[----:B------:R-:W-:Y:S02]  /*f320*/  CS2R R12, SRZ ;  /* 0x00000000000c7805 */ /* 0x000fe4000001ff00 */
[----:B------:R-:W-:Y:S02]  /*f330*/  ISETP.GE.AND P0, PT, R10, R73, PT ;  /* 0x000000490a00720c */ /* 0x000fe40003f06270 */
        /* <DEDUP_REMOVED lines=10> */
[----:B---3--:R-:W-:Y:S01]  /*f3e0*/  MOV R4, R0 ;  /* 0x0000000000047202 */ /* 0x008fe20000000f00 */
        /* <DEDUP_REMOVED lines=10> */
[----:B------:R-:W-:Y:S01]  /*f490*/  ULDC.64 UR6, c[0x0][0x208] ;  /* 0x0000820000067ab9 */ /* 0x000fe20000000a00 */
[----:B------:R-:W-:Y:S01]  /*f4a0*/  @!P2 IMAD.SHL.U32 R63, R16, 0x2, RZ ;  /* 0x00000002103fa824 */ /* 0x000fe200078e00ff */
[----:B------:R-:W-:Y:S02]  /*f4b0*/  @!P4 SHF.L.U32 R65, R199, 0x3, RZ ;  /* 0x00000003c741c819 */ /* 0x000fe400000006ff */
[----:B------:R-:W-:-:S02]  /*f4c0*/  @!P3 IMAD.SHL.U32 R71, R198, 0x8, RZ ;  /* 0x00000008c647b824 */ /* 0x000fc400078e00ff */
[-C--:B------:R-:W-:Y:S02]  /*f4d0*/  @!P2 IADD3 R60, P0, R0, R63.reuse, RZ ;  /* 0x0000003f003ca210 */ /* 0x080fe40007f1e0ff */
[----:B0-----:R-:W-:Y:S01]  /*f4e0*/  @!P2 IADD3 R62, P1, R20, R63, RZ ;  /* 0x0000003f143ea210 */ /* 0x001fe20007f3e0ff */
[----:B------:R-:W-:Y:S01]  /*f4f0*/  @!P3 IMAD.WIDE R66, R71, 0x2, R4 ;  /* 0x000000024742b825 */ /* 0x000fe200078e0204 */
[----:B------:R-:W-:Y:S02]  /*f500*/  @!P2 SHF.L.U64.HI R0, R16, 0x1, R17 ;  /* 0x000000011000a819 */ /* 0x000fe40000010211 */
[----:B------:R-:W-:Y:S02]  /*f510*/  CS2R R12, SRZ ;  /* 0x00000000000c7805 */ /* 0x000fe4000001ff00 */
[----:B------:R-:W-:Y:S01]  /*f520*/  CS2R R14, SRZ ;  /* 0x00000000000e7805 */ /* 0x000fe2000001ff00 */
[----:B------:R-:W-:Y:S01]  /*f530*/  @!P4 IMAD.WIDE R68, R65, 0x2, R4 ;  /* 0x000000024144c825 */ /* 0x000fe200078e0204 */
[----:B------:R-:W-:-:S02]  /*f540*/  CS2R R48, SRZ ;  /* 0x0000000000307805 */ /* 0x000fc4000001ff00 */
[----:B------:R-:W-:Y:S02]  /*f550*/  CS2R R50, SRZ ;  /* 0x0000000000327805 */ /* 0x000fe4000001ff00 */
[----:B------:R-:W-:Y:S02]  /*f560*/  CS2R R4, SRZ ;  /* 0x0000000000047805 */ /* 0x000fe4000001ff00 */
[----:B------:R-:W-:Y:S01]  /*f570*/  CS2R R6, SRZ ;  /* 0x0000000000067805 */ /* 0x000fe2000001ff00 */
[--C-:B------:R-:W-:Y:S01]  /*f580*/  @!P3 IMAD.WIDE R70, R71, 0x2, R20.reuse ;  /* 0x000000024746b825 */ /* 0x100fe200078e0214 */
[----:B------:R1:W5:Y:S03]  /*f590*/  @!P3 LD.E.128 R52, desc[UR6][R66.64] ;  /* 0x000000064234b980 */ /* 0x000366000c101d00 */
[----:B------:R-:W-:Y:S01]  /*f5a0*/  @!P4 IMAD.WIDE R64, R65, 0x2, R20 ;  /* 0x000000024140c825 */ /* 0x000fe200078e0214 */
[----:B------:R1:W5:Y:S03]  /*f5b0*/  @!P3 LD.E.128 R8, desc[UR6][R70.64] ;  /* 0x000000064608b980 */ /* 0x000366000c101d00 */
[--C-:B------:R-:W-:Y:S01]  /*f5c0*/  @!P2 IMAD.X R61, R3, 0x1, R0.reuse, P0 ;  /* 0x00000001033da824 */ /* 0x100fe200000e0600 */
[----:B------:R1:W5:Y:S01]  /*f5d0*/  @!P4 LD.E.128 R56, desc[UR6][R68.64] ;  /* 0x000000064438c980 */ /* 0x000362000c101d00 */
[----:B------:R-:W-:-:S03]  /*f5e0*/  @!P2 IMAD.X R63, R21, 0x1, R0, P1 ;  /* 0x00000001153fa824 */ /* 0x000fc600008e0600 */
[----:B------:R1:W5:Y:S04]  /*f5f0*/  @!P4 LD.E.128 R12, desc[UR6][R64.64] ;  /* 0x00000006400cc980 */ /* 0x000368000c101d00 */
[----:B------:R1:W5:Y:S04]  /*f600*/  @!P2 LD.E.128 R48, desc[UR6][R60.64] ;  /* 0x000000063c30a980 */ /* 0x000368000c101d00 */
[----:B------:R1:W5:Y:S02]  /*f610*/  @!P2 LD.E.128 R4, desc[UR6][R62.64] ;  /* 0x000000063e04a980 */ /* 0x000364000c101d00 */
.L_x_2854:
[----:B------:R-:W-:Y:S05]  /*f620*/  BSYNC B1 ;  /* 0x0000000000017941 */ /* 0x000fea0003800000 */
.L_x_2853:
[----:B-1----:R-:W3:Y:S01]  /*f630*/  LDL R60, [R1+0x38] ;  /* 0x00003800013c7983 */ /* 0x002ee20000100800 */
[----:B0----5:R-:W-:Y:S01]  /*f640*/  IMAD.MOV.U32 R20, RZ, RZ, R5 ;  /* 0x000000ffff147224 */ /* 0x021fe200078e0005 */
[----:B--2---:R-:W-:Y:S01]  /*f650*/  MOV R3, R4 ;  /* 0x0000000400037202 */ /* 0x004fe20000000f00 */
[----:B------:R-:W-:Y:S01]  /*f660*/  IMAD.MOV.U32 R61, RZ, RZ, R49 ;  /* 0x000000ffff3d7224 */ /* 0x000fe200078e0031 */
[----:B------:R-:W-:Y:S01]  /*f670*/  MOV R21, R7 ;  /* 0x0000000700157202 */ /* 0x000fe20000000f00 */
[----:B------:R-:W-:Y:S01]  /*f680*/  BSSY B1, `(.L_x_2855) ;  /* 0x000002b000017945 */ /* 0x000fe20003800000 */
[----:B------:R-:W-:Y:S01]  /*f690*/  PRMT R78, R3, 0x5410, R20 ;  /* 0x00005410034e7816 */ /* 0x000fe20000000014 */
[----:B------:R-:W-:Y:S01]  /*f6a0*/  IMAD.MOV.U32 R3, RZ, RZ, R6 ;  /* 0x000000ffff037224 */ /* 0x000fe200078e0006 */
[----:B------:R-:W-:Y:S02]  /*f6b0*/  MOV R20, R9 ;  /* 0x0000000900147202 */ /* 0x000fe40000000f00 */
[----:B------:R-:W-:-:S02]  /*f6c0*/  MOV R62, R50 ;  /* 0x00000032003e7202 */ /* 0x000fc40000000f00 */
[----:B------:R-:W-:Y:S01]  /*f6d0*/  PRMT R80, R3, 0x5410, R21 ;  /* 0x0000541003507816 */ /* 0x000fe20000000015 */
[----:B------:R-:W-:Y:S01]  /*f6e0*/  IMAD.MOV.U32 R3, RZ, RZ, R8 ;  /* 0x000000ffff037224 */ /* 0x000fe200078e0008 */
[----:B------:R-:W-:Y:S01]  /*f6f0*/  PRMT R82, R62, 0x7610, R82 ;  /* 0x000076103e527816 */ /* 0x000fe20000000052 */
[----:B------:R-:W-:Y:S01]  /*f700*/  IMAD.MOV.U32 R62, RZ, RZ, R57 ;  /* 0x000000ffff3e7224 */ /* 0x000fe200078e0039 */
[----:B------:R-:W-:Y:S02]  /*f710*/  VIADDMNMX R69, R73, -R218, 0x80, PT ;  /* 0x0000008049457446 */ /* 0x000fe400038009da */
[----:B------:R-:W-:Y:S01]  /*f720*/  PRMT R68, R3, 0x5410, R20 ;  /* 0x0000541003447816 */ /* 0x000fe20000000014 */
[----:B------:R-:W-:Y:S01]  /*f730*/  IMAD.MOV.U32 R20, RZ, RZ, R13 ;  /* 0x000000ffff147224 */ /* 0x000fe200078e000d */
[----:B------:R-:W-:Y:S02]  /*f740*/  MOV R3, R12 ;  /* 0x0000000c00037202 */ /* 0x000fe40000000f00 */
[----:B------:R-:W-:-:S02]  /*f750*/  ISETP.GE.AND P1, PT, R204, R69, PT ;  /* 0x00000045cc00720c */ /* 0x000fc40003f26270 */
[----:B---3--:R-:W-:-:S04]  /*f760*/  LEA.HI R0, R60, R60, RZ, 0x1 ;  /* 0x0000003c3c007211 */ /* 0x008fc800078f08ff */
        /* <DEDUP_REMOVED lines=8> */
[----:B------:R-:W-:Y:S02]  /*f7f0*/  PRMT R70, R70, 0x5410, R0 ;  /* 0x0000541046467816 */ /* 0x000fe40000000000 */
[----:B------:R-:W-:Y:S02]  /*f800*/  PRMT R0, R3, 0x5410, R20 ;  /* 0x0000541003007816 */ /* 0x000fe40000000014 */
[----:B------:R-:W-:Y:S01]  /*f810*/  PRMT R3, R60, 0x7610, R3 ;  /* 0x000076103c037816 */ /* 0x000fe20000000003 */
[----:B------:R-:W-:Y:S01]  /*f820*/  IMAD.MOV.U32 R60, RZ, RZ, R48 ;  /* 0x000000ffff3c7224 */ /* 0x000fe200078e0030 */
[----:B------:R-:W-:-:S04]  /*f830*/  MOV R20, R15 ;  /* 0x0000000f00147202 */ /* 0x000fc80000000f00 */
        /* <DEDUP_REMOVED lines=15> */
.L_x_3105:
[----:B------:R-:W-:Y:S05]  /*f930*/  BSYNC B1 ;  /* 0x0000000000017941 */ /* 0x000fea0003800000 */
.L_x_2855:
        /* <DEDUP_REMOVED lines=14> */
[----:B------:R-:W-:Y:S01]  /*fa20*/  LOP3.LUT R60, R61, R214, RZ, 0x3c, !PT ;  /* 0x000000d63d3c7212 */ /* 0x000fe200078e3cff */
[----:B------:R-:W-:Y:S01]  /*fa30*/  HADD2.F32 R102, -RZ, R89.H0_H0 ;  /* 0x20000059ff667230 */ /* 0x000fe20000004100 */
[----:B------:R-:W-:Y:S02]  /*fa40*/  SHF.R.U32.HI R99, RZ, 0x10, R45 ;  /* 0x00000010ff637819 */ /* 0x000fe4000001162d */
[--C-:B------:R-:W-:Y:S01]  /*fa50*/  SHF.R.U64 R32, R32, 0x10, R33.reuse ;  /* 0x0000001020207819 */ /* 0x100fe20000001221 */
[----:B------:R-:W-:Y:S01]  /*fa60*/  IMAD.IADD R87, R215, 0x1, R60 ;  /* 0x00000001d7577824 */ /* 0x000fe200078e023c */
[----:B------:R-:W-:Y:S01]  /*fa70*/  SHF.R.U32.HI R100, RZ, 0x10, R33 ;  /* 0x00000010ff647819 */ /* 0x000fe20000011621 */
[----:B------:R-:W-:Y:S01]  /*fa80*/  HADD2.F32 R99, -RZ, R99.H0_H0 ;  /* 0x20000063ff637230 */ /* 0x000fe20000004100 */
[----:B------:R-:W-:Y:S01]  /*fa90*/  SHF.R.U64 R33, R34, 0x10, R35 ;  /* 0x0000001022217819 */ /* 0x000fe20000001223 */
[----:B------:R-:W-:Y:S01]  /*faa0*/  IMAD R87, R87, 0x2, R18 ;  /* 0x0000000257577824 */ /* 0x000fe200078e0212 */
[----:B------:R-:W-:-:S02]  /*fab0*/  SHF.R.U64 R34, R46, 0x10, R47 ;  /* 0x000000102e227819 */ /* 0x000fc4000000122f */
[----:B------:R-:W-:Y:S01]  /*fac0*/  SHF.R.U32.HI R105, RZ, 0x10, R47 ;  /* 0x00000010ff697819 */ /* 0x000fe2000001162f */
[----:B------:R-:W-:Y:S01]  /*fad0*/  HADD2.F32 R33, -RZ, R33.H0_H0 ;  /* 0x20000021ff217230 */ /* 0x000fe20000004100 */
[----:B------:R-:W-:-:S05]  /*fae0*/  SHF.R.U32.HI R92, RZ, 0x10, R35 ;  /* 0x00000010ff5c7819 */ /* 0x000fca0000011623 */
[----:B------:R-:W-:Y:S01]  /*faf0*/  HADD2.F32 R92, -RZ, R92.H0_H0 ;  /* 0x2000005cff5c7230 */ /* 0x000fe20000004100 */
[----:B--2---:R-:W-:-:S04]  /*fb00*/  LEA.HI R62, R79, R62, RZ, 0x1d ;  /* 0x0000003e4f3e7211 */ /* 0x004fc800078fe8ff */
[----:B------:R-:W-:Y:S01]  /*fb10*/  SHF.R.S32.HI R63, RZ, 0x1f, R62 ;  /* 0x0000001fff3f7819 */ /* 0x000fe2000001143e */
[----:B------:R-:W-:-:S03]  /*fb20*/  IMAD.SHL.U32 R64, R62, 0x8, RZ ;  /* 0x000000083e407824 */ /* 0x000fc600078e00ff */
[----:B------:R-:W-:Y:S02]  /*fb30*/  LEA.HI R63, R63, R62, RZ, 0x3 ;  /* 0x0000003e3f3f7211 */ /* 0x000fe400078f18ff */
[----:B------:R-:W-:Y:S02]  /*fb40*/  LOP3.LUT R61, R213, 0x38, R64, 0xf8, !PT ;  /* 0x00000038d53d7812 */ /* 0x000fe400078ef840 */
[----:B------:R-:W-:Y:S02]  /*fb50*/  SHF.L.U32 R63, R63, 0xa, RZ ;  /* 0x0000000a3f3f7819 */ /* 0x000fe400000006ff */
[----:B------:R-:W-:Y:S02]  /*fb60*/  LOP3.LUT R65, R61, R214, RZ, 0x3c, !PT ;  /* 0x000000d63d417212 */ /* 0x000fe400078e3cff */
        /* <DEDUP_REMOVED lines=15> */
[-C--:B------:R-:W-:Y:S01]  /*fc60*/  FMUL.FTZ R103, R45, R97.reuse ;  /* 0x000000612d677220 */ /* 0x080fe20000410000 */
[----:B------:R-:W-:Y:S02]  /*fc70*/  HADD2.F32 R95, -RZ, R66.H0_H0 ;  /* 0x20000042ff5f7230 */ /* 0x000fe40000004100 */
[----:B------:R-:W-:Y:S01]  /*fc80*/  FFMA.FTZ R45, R46, R97, -R101 ;  /* 0x000000612e2d7223 */ /* 0x000fe20000010865 */
[----:B------:R-:W-:-:S02]  /*fc90*/  HADD2.F32 R97, -RZ, R100.H0_H0 ;  /* 0x20000064ff617230 */ /* 0x000fc40000004100 */
[----:B------:R-:W-:Y:S01]  /*fca0*/  FFMA.FTZ R46, R46, R98, R103 ;  /* 0x000000622e2e7223 */ /* 0x000fe20000010067 */
[--C-:B------:R-:W-:Y:S02]  /*fcb0*/  HADD2.F32 R100, -RZ, R91.reuse.H1_H1 ;  /* 0x3000005bff647230 */ /* 0x100fe40000004100 */
[C---:B------:R-:W-:Y:S01]  /*fcc0*/  FMUL.FTZ R101, R93.reuse, R99 ;  /* 0x000000635d657220 */ /* 0x040fe20000410000 */
[----:B------:R-:W-:Y:S02]  /*fcd0*/  HADD2.F32 R98, -RZ, R91.H0_H0 ;  /* 0x2000005bff627230 */ /* 0x000fe40000004100 */
[-C--:B------:R-:W-:Y:S01]  /*fce0*/  FMUL.FTZ R93, R93, R97.reuse ;  /* 0x000000615d5d7220 */ /* 0x080fe20000410000 */
[----:B------:R-:W-:Y:S02]  /*fcf0*/  HADD2.F32 R96, -RZ, R67.H0_H0 ;  /* 0x20000043ff607230 */ /* 0x000fe40000004100 */
[C---:B------:R-:W-:Y:S01]  /*fd00*/  FMUL.FTZ R104, R65.reuse, R100 ;  /* 0x0000006441687220 */ /* 0x040fe20000410000 */
[C---:B------:R-:W-:Y:S01]  /*fd10*/  FFMA.FTZ R106, R94.reuse, R97, -R101 ;  /* 0x000000615e6a7223 */ /* 0x040fe20000010865 */
[-C--:B------:R-:W-:Y:S01]  /*fd20*/  FMUL.FTZ R65, R65, R98.reuse ;  /* 0x0000006241417220 */ /* 0x080fe20000410000 */
[----:B------:R-:W-:Y:S01]  /*fd30*/  FFMA.FTZ R93, R94, R99, R93 ;  /* 0x000000635e5d7223 */ /* 0x000fe2000001005d */
[----:B------:R-:W-:Y:S01]  /*fd40*/  FFMA.FTZ R104, R61, R98, -R104 ;  /* 0x000000623d687223 */ /* 0x000fe20000010868 */
[----:B------:R-:W-:-:S02]  /*fd50*/  HADD2.F32 R94, -RZ, R89.H1_H1 ;  /* 0x30000059ff5e7230 */ /* 0x000fc40000004100 */
[----:B------:R-:W-:Y:S01]  /*fd60*/  FFMA.FTZ R65, R61, R100, R65 ;  /* 0x000000643d417223 */ /* 0x000fe20000010041 */
[--C-:B------:R-:W-:Y:S02]  /*fd70*/  HADD2.F32 R61, -RZ, R88.reuse.H1_H1 ;  /* 0x30000058ff3d7230 */ /* 0x100fe40000004100 */
[C---:B------:R-:W-:Y:S01]  /*fd80*/  FMUL.FTZ R98, R95.reuse, R102 ;  /* 0x000000665f627220 */ /* 0x040fe20000410000 */
[----:B------:R-:W-:Y:S02]  /*fd90*/  HADD2.F32 R88, -RZ, R88.H0_H0 ;  /* 0x20000058ff587230 */ /* 0x000fe40000004100 */
[-C--:B------:R-:W-:Y:S01]  /*fda0*/  FMUL.FTZ R100, R95, R94.reuse ;  /* 0x0000005e5f647220 */ /* 0x080fe20000410000 */
[----:B------:R-:W-:Y:S02]  /*fdb0*/  HADD2.F32 R67, -RZ, R67.H1_H1 ;  /* 0x30000043ff437230 */ /* 0x000fe40000004100 */
[----:B------:R-:W-:Y:S01]  /*fdc0*/  FFMA.FTZ R98, R47, R94, -R98 ;  /* 0x0000005e2f627223 */ /* 0x000fe20000010862 */
[----:B------:R-:W-:-:S02]  /*fdd0*/  HADD2.F32 R94, -RZ, R105.H0_H0 ;  /* 0x20000069ff5e7230 */ /* 0x000fc40000004100 */
[C---:B------:R-:W-:Y:S01]  /*fde0*/  FMUL.FTZ R108, R96.reuse, R88 ;  /* 0x00000058606c7220 */ /* 0x040fe20000410000 */
[-C--:B------:R-:W-:Y:S01]  /*fdf0*/  FMUL.FTZ R89, R96, R61.reuse ;  /* 0x0000003d60597220 */ /* 0x080fe20000410000 */
[----:B------:R-:W-:Y:S01]  /*fe00*/  FFMA.FTZ R100, R47, R102, R100 ;  /* 0x000000662f647223 */ /* 0x000fe20000010064 */
[----:B------:R-:W-:Y:S02]  /*fe10*/  HADD2.F32 R64, -RZ, R64.H1_H1 ;  /* 0x30000040ff407230 */ /* 0x000fe40000004100 */
[C---:B------:R-:W-:Y:S01]  /*fe20*/  FFMA.FTZ R108, R35.reuse, R61, -R108 ;  /* 0x0000003d236c7223 */ /* 0x040fe2000001086c */
[----:B------:R-:W-:Y:S01]  /*fe30*/  FFMA.FTZ R89, R35, R88, R89 ;  /* 0x0000005823597223 */ /* 0x000fe20000010059 */
[----:B------:R-:W-:Y:S02]  /*fe40*/  HADD2.F32 R66, -RZ, R66.H1_H1 ;  /* 0x30000042ff427230 */ /* 0x000fe40000004100 */
[C---:B------:R-:W-:Y:S01]  /*fe50*/  FMUL.FTZ R96, R67.reuse, R94 ;  /* 0x0000005e43607220 */ /* 0x040fe20000410000 */
[----:B------:R-:W-:Y:S01]  /*fe60*/  FMUL.FTZ R88, R67, R92 ;  /* 0x0000005c43587220 */ /* 0x000fe20000410000 */
[----:B------:R-:W-:-:S02]  /*fe70*/  HADD2.F32 R47, -RZ, R44.H0_H0 ;  /* 0x2000002cff2f7230 */ /* 0x000fc40000004100 */
[----:B------:R-:W-:Y:S02]  /*fe80*/  HADD2.F32 R61, -RZ, R34.H0_H0 ;  /* 0x20000022ff3d7230 */ /* 0x000fe40000004100 */
[C---:B------:R-:W-:Y:S01]  /*fe90*/  FFMA.FTZ R91, R63.reuse, R92, -R96 ;  /* 0x0000005c3f5b7223 */ /* 0x040fe20000010860 */
[----:B------:R-:W-:Y:S02]  /*fea0*/  HADD2.F32 R35, -RZ, R32.H0_H0 ;  /* 0x20000020ff237230 */ /* 0x000fe40000004100 */
[----:B------:R-:W-:Y:S01]  /*feb0*/  FFMA.FTZ R88, R63, R94, R88 ;  /* 0x0000005e3f587223 */ /* 0x000fe20000010058 */
[----:B------:R-:W-:Y:S02]  /*fec0*/  HADD2.F32 R60, -RZ, R60.H1_H1 ;  /* 0x3000003cff3c7230 */ /* 0x000fe40000004100 */
[----:B------:R-:W-:Y:S01]  /*fed0*/  FMUL.FTZ R63, R64, R47 ;  /* 0x0000002f403f7220 */ /* 0x000fe20000410000 */
[----:B------:R-:W-:Y:S02]  /*fee0*/  HADD2.F32 R62, -RZ, R62.H1_H1 ;  /* 0x3000003eff3e7230 */ /* 0x000fe40000004100 */
        /* <DEDUP_REMOVED lines=17> */
.L_x_2860:
[----:B------:R-:W-:Y:S05]  /*10000*/  BSYNC B2 ;  /* 0x0000000000027941 */ /* 0x000fea0003800000 */
.L_x_2859:
[----:B------:R-:W-:Y:S04]  /*10010*/  BSSY B2, `(.L_x_2861) ;  /* 0x0000061000027945 */ /* 0x000fe80003800000 */
[----:B------:R-:W-:Y:S05]  /*10020*/  @P1 BRA `(.L_x_2862) ;  /* 0x00000004007c1947 */ /* 0x000fea0003800000 */
[----:B------:R-:W2:Y:S01]  /*10030*/  LDL R95, [R1+0x5c] ;  /* 0x00005c00015f7983 */ /* 0x000ea20000100800 */
[----:B0-----:R-:W-:Y:S01]  /*10040*/  LEA.HI R32, R79, R198, RZ, 0x1d ;  /* 0x000000c64f207211 */ /* 0x001fe200078fe8ff */
[----:B------:R-:W-:Y:S01]  /*10050*/  HADD2.F32 R63, -RZ, R85.H1_H1 ;  /* 0x30000055ff3f7230 */ /* 0x000fe20000004100 */
[----:B------:R-:W-:Y:S01]  /*10060*/  SHF.R.U32.HI R64, RZ, 0x10, R41 ;  /* 0x00000010ff407819 */ /* 0x000fe20000011629 */
[----:B------:R-:W-:Y:S01]  /*10070*/  HADD2.F32 R65, -RZ, R83.H1_H1 ;  /* 0x30000053ff417230 */ /* 0x000fe20000004100 */
[----:B------:R-:W-:Y:S02]  /*10080*/  SHF.R.S32.HI R33, RZ, 0x1f, R32 ;  /* 0x0000001fff217819 */ /* 0x000fe40000011420 */
[----:B------:R-:W-:Y:S01]  /*10090*/  SHF.L.U32 R34, R32, 0x3, RZ ;  /* 0x0000000320227819 */ /* 0x000fe200000006ff */
[----:B------:R-:W-:Y:S01]  /*100a0*/  HADD2.F32 R64, -RZ, R64.H0_H0 ;  /* 0x20000040ff407230 */ /* 0x000fe20000004100 */
[----:B------:R-:W-:Y:S02]  /*100b0*/  LEA.HI R32, R33, R32, RZ, 0x3 ;  /* 0x0000002021207211 */ /* 0x000fe400078f18ff */
[----:B------:R-:W-:-:S02]  /*100c0*/  LOP3.LUT R33, R213, 0x38, R34, 0xf8, !PT ;  /* 0x00000038d5217812 */ /* 0x000fc400078ef822 */
[----:B------:R-:W-:Y:S01]  /*100d0*/  SHF.R.U64 R91, R42, 0x10, R43 ;  /* 0x000000102a5b7819 */ /* 0x000fe2000000122b */
[----:B------:R-:W-:Y:S01]  /*100e0*/  IMAD.SHL.U32 R32, R32, 0x400, RZ ;  /* 0x0000040020207824 */ /* 0x000fe200078e00ff */
[----:B------:R-:W-:Y:S02]  /*100f0*/  LOP3.LUT R45, R33, R214, RZ, 0x3c, !PT ;  /* 0x000000d6212d7212 */ /* 0x000fe400078e3cff */
[----:B------:R-:W-:Y:S02]  /*10100*/  SHF.R.U32.HI R62, RZ, 0x10, R29 ;  /* 0x00000010ff3e7819 */ /* 0x000fe4000001161d */
[----:B------:R-:W-:Y:S02]  /*10110*/  LOP3.LUT R44, R32, 0x7fffe000, RZ, 0xc0, !PT ;  /* 0x7fffe000202c7812 */ /* 0x000fe400078ec0ff */
[----:B------:R-:W-:Y:S02]  /*10120*/  SHF.R.U64 R94, R30, 0x10, R31 ;  /* 0x000000101e5e7819 */ /* 0x000fe4000000121f */
[----:B------:R-:W-:-:S02]  /*10130*/  IADD3 R45, R45, R44, R215 ;  /* 0x0000002c2d2d7210 */ /* 0x000fc40007ffe0d7 */
[----:B------:R-:W-:Y:S02]  /*10140*/  SHF.R.U64 R92, R40, 0x10, R41 ;  /* 0x00000010285c7819 */ /* 0x000fe40000001229 */
[----:B------:R-:W-:Y:S01]  /*10150*/  SHF.R.U64 R28, R28, 0x10, R29 ;  /* 0x000000101c1c7819 */ /* 0x000fe2000000121d */
[----:B------:R-:W-:Y:S01]  /*10160*/  IMAD R60, R45, 0x2, R18 ;  /* 0x000000022d3c7824 */ /* 0x000fe200078e0212 */
[----:B------:R-:W-:Y:S02]  /*10170*/  SHF.R.U32.HI R89, RZ, 0x10, R43 ;  /* 0x00000010ff597819 */ /* 0x000fe4000001162b */
        /* <DEDUP_REMOVED lines=8> */
[----:B------:R-:W-:Y:S01]  /*10200*/  FMUL.FTZ R66, R45, R64 ;  /* 0x000000402d427220 */ /* 0x000fe20000410000 */
[----:B------:R-:W-:Y:S02]  /*10210*/  HADD2.F32 R62, -RZ, R83.H0_H0 ;  /* 0x20000053ff3e7230 */ /* 0x000fe40000004100 */
[----:B------:R-:W-:-:S02]  /*10220*/  HADD2.F32 R43, -RZ, R46.H0_H0 ;  /* 0x2000002eff2b7230 */ /* 0x000fc40000004100 */
[----:B------:R-:W-:Y:S01]  /*10230*/  FMUL.FTZ R90, R45, R42 ;  /* 0x0000002a2d5a7220 */ /* 0x000fe20000410000 */
[--C-:B------:R-:W-:Y:S02]  /*10240*/  HADD2.F32 R61, -RZ, R47.reuse.H0_H0 ;  /* 0x2000002fff3d7230 */ /* 0x100fe40000004100 */
[----:B------:R-:W-:Y:S02]  /*10250*/  HADD2.F32 R47, -RZ, R47.H1_H1 ;  /* 0x3000002fff2f7230 */ /* 0x000fe40000004100 */
[----:B------:R-:W-:Y:S02]  /*10260*/  HADD2.F32 R44, -RZ, R44.H1_H1 ;  /* 0x3000002cff2c7230 */ /* 0x000fe40000004100 */
[----:B------:R-:W-:Y:S01]  /*10270*/  HADD2.F32 R46, -RZ, R46.H1_H1 ;  /* 0x3000002eff2e7230 */ /* 0x000fe20000004100 */
[----:B--2---:R-:W0:Y:S02]  /*10280*/  LDS.128 R32, [R95] ;  /* 0x000000005f207984 */ /* 0x004e240000000c00 */
[----:B0-----:R-:W-:-:S02]  /*10290*/  HADD2.F32 R30, -RZ, R33.H0_H0 ;  /* 0x20000021ff1e7230 */ /* 0x001fc40000004100 */
[----:B------:R-:W-:Y:S02]  /*102a0*/  HADD2.F32 R33, -RZ, R33.H1_H1 ;  /* 0x30000021ff217230 */ /* 0x000fe40000004100 */
[----:B------:R-:W-:Y:S02]  /*102b0*/  HADD2.F32 R29, -RZ, R32.H0_H0 ;  /* 0x20000020ff1d7230 */ /* 0x000fe40000004100 */
[C---:B------:R-:W-:Y:S01]  /*102c0*/  FFMA.FTZ R67, R30.reuse, R63, -R67 ;  /* 0x0000003f1e437223 */ /* 0x040fe20000010843 */
[----:B------:R-:W-:Y:S01]  /*102d0*/  FFMA.FTZ R87, R30, R65, R87 ;  /* 0x000000411e577223 */ /* 0x000fe20000010057 */
[----:B------:R-:W-:Y:S02]  /*102e0*/  HADD2.F32 R30, -RZ, R85.H0_H0 ;  /* 0x20000055ff1e7230 */ /* 0x000fe40000004100 */
[----:B------:R-:W-:Y:S01]  /*102f0*/  FFMA.FTZ R88, R33, R42, -R66 ;  /* 0x0000002a21587223 */ /* 0x000fe20000010842 */
[----:B------:R-:W-:Y:S01]  /*10300*/  FMUL.FTZ R66, R41, R62 ;  /* 0x0000003e29427220 */ /* 0x000fe20000410000 */
[----:B------:R-:W-:-:S02]  /*10310*/  HADD2.F32 R42, -RZ, R84.H0_H0 ;  /* 0x20000054ff2a7230 */ /* 0x000fc40000004100 */
[----:B------:R-:W-:Y:S01]  /*10320*/  FFMA.FTZ R90, R33, R64, R90 ;  /* 0x00000040215a7223 */ /* 0x000fe2000001005a */
[-C--:B------:R-:W-:Y:S01]  /*10330*/  FMUL.FTZ R41, R41, R30.reuse ;  /* 0x0000001e29297220 */ /* 0x080fe20000410000 */
[C---:B------:R-:W-:Y:S01]  /*10340*/  FFMA.FTZ R66, R29.reuse, R30, -R66 ;  /* 0x0000001e1d427223 */ /* 0x040fe20000010842 */
[----:B------:R-:W-:Y:S02]  /*10350*/  HADD2.F32 R31, -RZ, R34.H0_H0 ;  /* 0x20000022ff1f7230 */ /* 0x000fe40000004100 */
[----:B------:R-:W-:Y:S02]  /*10360*/  HADD2.F32 R30, -RZ, R86.H0_H0 ;  /* 0x20000056ff1e7230 */ /* 0x000fe40000004100 */
[----:B------:R-:W-:Y:S01]  /*10370*/  FFMA.FTZ R45, R29, R62, R41 ;  /* 0x0000003e1d2d7223 */ /* 0x000fe20000010029 */
[----:B------:R-:W-:Y:S02]  /*10380*/  HADD2.F32 R84, -RZ, R84.H1_H1 ;  /* 0x30000054ff547230 */ /* 0x000fe40000004100 */
[----:B------:R-:W-:Y:S01]  /*10390*/  FMUL.FTZ R62, R43, R42 ;  /* 0x0000002a2b3e7220 */ /* 0x000fe20000410000 */
[----:B------:R-:W-:-:S02]  /*103a0*/  HADD2.F32 R86, -RZ, R86.H1_H1 ;  /* 0x30000056ff567230 */ /* 0x000fc40000004100 */
[-C--:B------:R-:W-:Y:S01]  /*103b0*/  FMUL.FTZ R64, R43, R30.reuse ;  /* 0x0000001e2b407220 */ /* 0x080fe20000410000 */
[----:B------:R-:W-:Y:S02]  /*103c0*/  HADD2.F32 R40, -RZ, R35.H0_H0 ;  /* 0x20000023ff287230 */ /* 0x000fe40000004100 */
[----:B------:R-:W-:Y:S01]  /*103d0*/  FFMA.FTZ R63, R31, R30, -R62 ;  /* 0x0000001e1f3f7223 */ /* 0x000fe2000001083e */
[C---:B------:R-:W-:Y:S01]  /*103e0*/  FMUL.FTZ R29, R61.reuse, R84 ;  /* 0x000000543d1d7220 */ /* 0x040fe20000410000 */
[----:B------:R-:W-:Y:S02]  /*103f0*/  HADD2.F32 R62, -RZ, R89.H0_H0 ;  /* 0x20000059ff3e7230 */ /* 0x000fe40000004100 */
[----:B------:R-:W-:Y:S01]  /*10400*/  FMUL.FTZ R61, R61, R86 ;  /* 0x000000563d3d7220 */ /* 0x000fe20000410000 */
[----:B------:R-:W-:Y:S02]  /*10410*/  HADD2.F32 R30, -RZ, R93.H0_H0 ;  /* 0x2000005dff1e7230 */ /* 0x000fe40000004100 */
[----:B------:R-:W-:Y:S01]  /*10420*/  FFMA.FTZ R64, R31, R42, R64 ;  /* 0x0000002a1f407223 */ /* 0x000fe20000010040 */
[----:B------:R-:W-:-:S02]  /*10430*/  HADD2.F32 R35, -RZ, R35.H1_H1 ;  /* 0x30000023ff237230 */ /* 0x000fc40000004100 */
[C---:B------:R-:W-:Y:S01]  /*10440*/  FFMA.FTZ R86, R40.reuse, R86, -R29 ;  /* 0x0000005628567223 */ /* 0x040fe2000001081d */
[----:B------:R-:W-:Y:S01]  /*10450*/  FFMA.FTZ R61, R40, R84, R61 ;  /* 0x00000054283d7223 */ /* 0x000fe2000001003d */
[C---:B------:R-:W-:Y:S01]  /*10460*/  FMUL.FTZ R42, R47.reuse, R62 ;  /* 0x0000003e2f2a7220 */ /* 0x040fe20000410000 */
[-C--:B------:R-:W-:Y:S01]  /*10470*/  FMUL.FTZ R40, R47, R30.reuse ;  /* 0x0000001e2f287220 */ /* 0x080fe20000410000 */
[----:B------:R-:W-:Y:S02]  /*10480*/  HADD2.F32 R33, -RZ, R92.H0_H0 ;  /* 0x2000005cff217230 */ /* 0x000fe40000004100 */
[----:B------:R-:W-:Y:S02]  /*10490*/  HADD2.F32 R41, -RZ, R91.H0_H0 ;  /* 0x2000005bff297230 */ /* 0x000fe40000004100 */
[C---:B------:R-:W-:Y:S01]  /*104a0*/  FFMA.FTZ R65, R35.reuse, R30, -R42 ;  /* 0x0000001e23417223 */ /* 0x040fe2000001082a */
[----:B------:R-:W-:Y:S02]  /*104b0*/  HADD2.F32 R29, -RZ, R28.H0_H0 ;  /* 0x2000001cff1d7230 */ /* 0x000fe40000004100 */
[----:B------:R-:W-:Y:S01]  /*104c0*/  FFMA.FTZ R40, R35, R62, R40 ;  /* 0x0000003e23287223 */ /* 0x000fe20000010028 */
[----:B------:R-:W-:-:S02]  /*104d0*/  HADD2.F32 R31, -RZ, R94.H0_H0 ;  /* 0x2000005eff1f7230 */ /* 0x000fc40000004100 */
[----:B------:R-:W-:Y:S01]  /*104e0*/  FMUL.FTZ R35, R44, R33 ;  /* 0x000000212c237220 */ /* 0x000fe20000410000 */
[----:B------:R-:W-:Y:S02]  /*104f0*/  HADD2.F32 R32, -RZ, R32.H1_H1 ;  /* 0x30000020ff207230 */ /* 0x000fe40000004100 */
        /* <DEDUP_REMOVED lines=18> */
.L_x_2862:
[----:B------:R-:W-:Y:S05]  /*10620*/  BSYNC B2 ;  /* 0x0000000000027941 */ /* 0x000fea0003800000 */
.L_x_2861:
[----:B------:R-:W-:Y:S05]  /*10630*/  @P2 BRA `(.L_x_2858) ;  /* 0x00000004007c2947 */ /* 0x000fea0003800000 */
[----:B------:R-:W2:Y:S01]  /*10640*/  LDL R66, [R1+0x54] ;  /* 0x0000540001427983 */ /* 0x000ea20000100800 */
[----:B------:R-:W-:Y:S01]  /*10650*/  LEA.HI R79, R79, R199, RZ, 0x1d ;  /* 0x000000c74f4f7211 */ /* 0x000fe200078fe8ff */
[----:B------:R-:W-:Y:S01]  /*10660*/  HADD2.F32 R41, -RZ, R76.H1_H1 ;  /* 0x3000004cff297230 */ /* 0x000fe20000004100 */
[----:B------:R-:W-:Y:S01]  /*10670*/  SHF.R.U64 R63, R36, 0x10, R37 ;  /* 0x00000010243f7819 */ /* 0x000fe20000001225 */
[--C-:B------:R-:W-:Y:S01]  /*10680*/  HADD2.F32 R42, -RZ, R74.reuse.H1_H1 ;  /* 0x3000004aff2a7230 */ /* 0x100fe20000004100 */
[----:B-1----:R-:W-:Y:S01]  /*10690*/  SHF.R.S32.HI R30, RZ, 0x1f, R79 ;  /* 0x0000001fff1e7819 */ /* 0x002fe2000001144f */
[----:B------:R-:W-:Y:S01]  /*106a0*/  HADD2.F32 R74, -RZ, R74.H0_H0 ;  /* 0x2000004aff4a7230 */ /* 0x000fe20000004100 */
[----:B------:R-:W-:Y:S01]  /*106b0*/  SHF.L.U32 R28, R79, 0x3, RZ ;  /* 0x000000034f1c7819 */ /* 0x000fe200000006ff */
[----:B------:R-:W-:Y:S01]  /*106c0*/  HADD2.F32 R76, -RZ, R76.H0_H0 ;  /* 0x2000004cff4c7230 */ /* 0x000fe20000004100 */
[----:B------:R-:W-:Y:S02]  /*106d0*/  LEA.HI R30, R30, R79, RZ, 0x3 ;  /* 0x0000004f1e1e7211 */ /* 0x000fe400078f18ff */
[----:B------:R-:W-:-:S02]  /*106e0*/  LOP3.LUT R29, R213, 0x38, R28, 0xf8, !PT ;  /* 0x00000038d51d7812 */ /* 0x000fc400078ef81c */
[----:B------:R-:W-:Y:S01]  /*106f0*/  SHF.R.U32.HI R43, RZ, 0x10, R25 ;  /* 0x00000010ff2b7819 */ /* 0x000fe20000011619 */
[----:B------:R-:W-:Y:S01]  /*10700*/  IMAD.SHL.U32 R30, R30, 0x400, RZ ;  /* 0x000004001e1e7824 */ /* 0x000fe200078e00ff */
[----:B0-----:R-:W-:Y:S02]  /*10710*/  LOP3.LUT R33, R29, R214, RZ, 0x3c, !PT ;  /* 0x000000d61d217212 */ /* 0x001fe400078e3cff */
[----:B------:R-:W-:Y:S02]  /*10720*/  SHF.R.U32.HI R44, RZ, 0x10, R37 ;  /* 0x00000010ff2c7819 */ /* 0x000fe40000011625 */
[----:B------:R-:W-:Y:S02]  /*10730*/  LOP3.LUT R32, R30, 0x7fffe000, RZ, 0xc0, !PT ;  /* 0x7fffe0001e207812 */ /* 0x000fe400078ec0ff */
[----:B------:R-:W-:Y:S01]  /*10740*/  SHF.R.U64 R65, R24, 0x10, R25 ;  /* 0x0000001018417819 */ /* 0x000fe20000001219 */
[----:B------:R-:W-:Y:S01]  /*10750*/  HADD2.F32 R44, -RZ, R44.H0_H0 ;  /* 0x2000002cff2c7230 */ /* 0x000fe20000004100 */
        /* <DEDUP_REMOVED lines=16> */
[----:B------:R-:W-:Y:S02]  /*10860*/  HADD2.F32 R35, -RZ, R35.H1_H1 ;  /* 0x30000023ff237230 */ /* 0x000fe40000004100 */
[----:B------:R-:W-:Y:S02]  /*10870*/  HADD2.F32 R32, -RZ, R32.H1_H1 ;  /* 0x30000020ff207230 */ /* 0x000fe40000004100 */
[----:B------:R-:W-:Y:S01]  /*10880*/  HADD2.F32 R34, -RZ, R34.H1_H1 ;  /* 0x30000022ff227230 */ /* 0x000fe20000004100 */
[----:B--2---:R-:W0:Y:S02]  /*10890*/  LDS.128 R28, [R66] ;  /* 0x00000000421c7984 */ /* 0x004e240000000c00 */
[--C-:B0-----:R-:W-:Y:S02]  /*108a0*/  HADD2.F32 R25, -RZ, R29.reuse.H0_H0 ;  /* 0x2000001dff197230 */ /* 0x101fe40000004100 */
[----:B------:R-:W-:Y:S02]  /*108b0*/  HADD2.F32 R24, -RZ, R28.H0_H0 ;  /* 0x2000001cff187230 */ /* 0x000fe40000004100 */
[----:B------:R-:W-:-:S02]  /*108c0*/  HADD2.F32 R29, -RZ, R29.H1_H1 ;  /* 0x3000001dff1d7230 */ /* 0x000fc40000004100 */
[C---:B------:R-:W-:Y:S01]  /*108d0*/  FFMA.FTZ R46, R25.reuse, R41, -R46 ;  /* 0x00000029192e7223 */ /* 0x040fe2000001082e */
[----:B------:R-:W-:Y:S01]  /*108e0*/  FFMA.FTZ R60, R25, R42, R60 ;  /* 0x0000002a193c7223 */ /* 0x000fe2000001003c */
[----:B------:R-:W-:Y:S01]  /*108f0*/  FMUL.FTZ R25, R33, R74 ;  /* 0x0000004a21197220 */ /* 0x000fe20000410000 */
[----:B------:R-:W-:Y:S01]  /*10900*/  FMUL.FTZ R42, R37, R36 ;  /* 0x00000024252a7220 */ /* 0x000fe20000410000 */
[----:B------:R-:W-:Y:S02]  /*10910*/  HADD2.F32 R37, -RZ, R75.H0_H0 ;  /* 0x2000004bff257230 */ /* 0x000fe40000004100 */
[-C--:B------:R-:W-:Y:S01]  /*10920*/  FMUL.FTZ R33, R33, R76.reuse ;  /* 0x0000004c21217220 */ /* 0x080fe20000410000 */
[----:B------:R-:W-:Y:S01]  /*10930*/  FFMA.FTZ R76, R24, R76, -R25 ;  /* 0x0000004c184c7223 */ /* 0x000fe20000010819 */
[C---:B------:R-:W-:Y:S01]  /*10940*/  FFMA.FTZ R43, R29.reuse, R44, R42 ;  /* 0x0000002c1d2b7223 */ /* 0x040fe2000001002a */
[----:B------:R-:W-:Y:S02]  /*10950*/  HADD2.F32 R25, -RZ, R77.H0_H0 ;  /* 0x2000004dff197230 */ /* 0x000fe40000004100 */
[----:B------:R-:W-:Y:S01]  /*10960*/  FFMA.FTZ R41, R29, R36, -R62 ;  /* 0x000000241d297223 */ /* 0x000fe2000001083e */
[----:B------:R-:W-:-:S02]  /*10970*/  HADD2.F32 R26, -RZ, R30.H0_H0 ;  /* 0x2000001eff1a7230 */ /* 0x000fc40000004100 */
[----:B------:R-:W-:Y:S01]  /*10980*/  FFMA.FTZ R74, R24, R74, R33 ;  /* 0x0000004a184a7223 */ /* 0x000fe20000010021 */
[----:B------:R-:W-:Y:S02]  /*10990*/  HADD2.F32 R42, -RZ, R75.H1_H1 ;  /* 0x3000004bff2a7230 */ /* 0x000fe40000004100 */
[C---:B------:R-:W-:Y:S01]  /*109a0*/  FMUL.FTZ R29, R38.reuse, R37 ;  /* 0x00000025261d7220 */ /* 0x040fe20000410000 */
[----:B------:R-:W-:Y:S02]  /*109b0*/  HADD2.F32 R24, -RZ, R77.H1_H1 ;  /* 0x3000004dff187230 */ /* 0x000fe40000004100 */
[-C--:B------:R-:W-:Y:S01]  /*109c0*/  FMUL.FTZ R33, R38, R25.reuse ;  /* 0x0000001926217220 */ /* 0x080fe20000410000 */
[----:B------:R-:W-:Y:S02]  /*109d0*/  HADD2.F32 R27, -RZ, R31.H0_H0 ;  /* 0x2000001fff1b7230 */ /* 0x000fe40000004100 */
[----:B------:R-:W-:Y:S01]  /*109e0*/  FFMA.FTZ R44, R26, R25, -R29 ;  /* 0x000000191a2c7223 */ /* 0x000fe2000001081d */
[----:B------:R-:W-:-:S02]  /*109f0*/  HADD2.F32 R38, -RZ, R45.H0_H0 ;  /* 0x2000002dff267230 */ /* 0x000fc40000004100 */
[C---:B------:R-:W-:Y:S01]  /*10a00*/  FMUL.FTZ R62, R39.reuse, R42 ;  /* 0x0000002a273e7220 */ /* 0x040fe20000410000 */
[----:B------:R-:W-:Y:S02]  /*10a10*/  HADD2.F32 R36, -RZ, R47.H0_H0 ;  /* 0x2000002fff247230 */ /* 0x000fe40000004100 */
[-C--:B------:R-:W-:Y:S01]  /*10a20*/  FMUL.FTZ R25, R39, R24.reuse ;  /* 0x0000001827197220 */ /* 0x080fe20000410000 */
[----:B------:R-:W-:Y:S02]  /*10a30*/  HADD2.F32 R31, -RZ, R31.H1_H1 ;  /* 0x3000001fff1f7230 */ /* 0x000fe40000004100 */
[----:B------:R-:W-:Y:S01]  /*10a40*/  FFMA.FTZ R39, R26, R37, R33 ;  /* 0x000000251a277223 */ /* 0x000fe20000010021 */
[----:B------:R-:W-:Y:S01]  /*10a50*/  FFMA.FTZ R62, R27, R24, -R62 ;  /* 0x000000181b3e7223 */ /* 0x000fe2000001083e */
[----:B------:R-:W-:Y:S01]  /*10a60*/  FMUL.FTZ R26, R35, R38 ;  /* 0x00000026231a7220 */ /* 0x000fe20000410000 */
        /* <DEDUP_REMOVED lines=28> */
.L_x_2858:
[----:B------:R-:W-:Y:S05]  /*10c30*/  BSYNC B1 ;  /* 0x0000000000017941 */ /* 0x000fea0003800000 */
.L_x_2857:
[----:B--2---:R-:W-:-:S04]  /*10c40*/  IADD3 R24, R204, 0x40, RZ ;  /* 0x00000040cc187810 */ /* 0x004fc80007ffe0ff */
[----:B------:R-:W-:-:S13]  /*10c50*/  ISETP.GE.AND P0, PT, R24, R69, PT ;  /* 0x000000451800720c */ /* 0x000fda0003f06270 */
[----:B------:R-:W-:Y:S05]  /*10c60*/  @P0 BRA `(.L_x_2838) ;  /* 0x0000001000a80947 */ /* 0x000fea0003800000 */
[----:B01----:R-:W0:Y:S01]  /*10c70*/  LDC R33, c[0x0][0x3f4] ;  /* 0x0000fd00ff217b82 */ /* 0x003e220000000800 */
[----:B------:R-:W-:Y:S01]  /*10c80*/  BSSY B1, `(.L_x_2863) ;  /* 0x0000066000017945 */ /* 0x000fe20003800000 */
[----:B------:R-:W-:Y:S02]  /*10c90*/  SHF.R.U32.HI R61, RZ, 0x3, R211 ;  /* 0x00000003ff3d7819 */ /* 0x000fe400000116d3 */
[-C--:B0-----:R-:W-:Y:S02]  /*10ca0*/  ISETP.GE.AND P0, PT, R16, R33.reuse, PT ;  /* 0x000000211000720c */ /* 0x081fe40003f06270 */
[-C--:B------:R-:W-:Y:S02]  /*10cb0*/  ISETP.GE.AND P1, PT, R196, R33.reuse, PT ;  /* 0x00000021c400720c */ /* 0x080fe40003f26270 */
[----:B------:R-:W-:-:S09]  /*10cc0*/  ISETP.GE.AND P2, PT, R193, R33, PT ;  /* 0x00000021c100720c */ /* 0x000fd20003f46270 */
[----:B------:R-:W-:Y:S05]  /*10cd0*/  @P0 BRA `(.L_x_2864) ;  /* 0x0000000400800947 */ /* 0x000fea0003800000 */
[----:B------:R-:W2:Y:S04]  /*10ce0*/  LDL R24, [R1+0x3c] ;  /* 0x00003c0001187983 */ /* 0x000ea80000100800 */
[----:B------:R-:W3:Y:S01]  /*10cf0*/  LDL R62, [R1+0x58] ;  /* 0x00005800013e7983 */ /* 0x000ee20000100800 */
[--C-:B------:R-:W-:Y:S01]  /*10d00*/  HADD2.F32 R38, -RZ, R81.reuse.H1_H1 ;  /* 0x30000051ff267230 */ /* 0x100fe20000004100 */
[--C-:B------:R-:W-:Y:S01]  /*10d10*/  SHF.R.U64 R60, R48, 0x10, R49.reuse ;  /* 0x00000010303c7819 */ /* 0x100fe20000001231 */
[--C-:B------:R-:W-:Y:S01]  /*10d20*/  HADD2.F32 R39, -RZ, R78.reuse.H1_H1 ;  /* 0x3000004eff277230 */ /* 0x100fe20000004100 */
[----:B------:R-:W-:Y:S01]  /*10d30*/  SHF.R.U32.HI R49, RZ, 0x10, R49 ;  /* 0x00000010ff317819 */ /* 0x000fe20000011631 */
[----:B------:R-:W-:Y:S01]  /*10d40*/  HADD2.F32 R78, -RZ, R78.H0_H0 ;  /* 0x2000004eff4e7230 */ /* 0x000fe20000004100 */
[--C-:B------:R-:W-:Y:S01]  /*10d50*/  SHF.R.U64 R47, R4, 0x10, R5.reuse ;  /* 0x00000010042f7819 */ /* 0x100fe20000001205 */
[----:B------:R-:W-:Y:S01]  /*10d60*/  HADD2.F32 R81, -RZ, R81.H0_H0 ;  /* 0x20000051ff517230 */ /* 0x000fe20000004100 */
[----:B------:R-:W-:-:S02]  /*10d70*/  SHF.R.U32.HI R40, RZ, 0x10, R5 ;  /* 0x00000010ff287819 */ /* 0x000fc40000011605 */
[--C-:B------:R-:W-:Y:S02]  /*10d80*/  SHF.R.U64 R48, R50, 0x10, R51.reuse ;  /* 0x0000001032307819 */ /* 0x100fe40000001233 */
[----:B------:R-:W-:Y:S01]  /*10d90*/  SHF.R.U32.HI R50, RZ, 0x10, R51 ;  /* 0x00000010ff327819 */ /* 0x000fe20000011633 */
[----:B------:R-:W-:Y:S01]  /*10da0*/  HADD2.F32 R40, -RZ, R40.H0_H0 ;  /* 0x20000028ff287230 */ /* 0x000fe20000004100 */
        /* <DEDUP_REMOVED lines=11> */
[----:B------:R-:W-:-:S04]  /*10e60*/  IADD3 R29, R29, R28, R216 ;  /* 0x0000001c1d1d7210 */ /* 0x000fc80007ffe0d8 */
[----:B------:R-:W-:-:S05]  /*10e70*/  LEA R32, R29, R18, 0x1 ;  /* 0x000000121d207211 */ /* 0x000fca00078e08ff */
[----:B------:R-:W1:Y:S01]  /*10e80*/  LDS.128 R28, [R32+0x12400] ;  /* 0x01240000201c7984 */ /* 0x000e620000000c00 */
[--C-:B0-----:R-:W-:Y:S02]  /*10e90*/  HADD2.F32 R5, -RZ, R25.reuse.H0_H0 ;  /* 0x20000019ff057230 */ /* 0x101fe40000004100 */
[----:B------:R-:W-:Y:S02]  /*10ea0*/  HADD2.F32 R4, -RZ, R24.H0_H0 ;  /* 0x20000018ff047230 */ /* 0x000fe40000004100 */
[----:B------:R-:W-:Y:S02]  /*10eb0*/  HADD2.F32 R25, -RZ, R25.H1_H1 ;  /* 0x30000019ff197230 */ /* 0x000fe40000004100 */
        /* <DEDUP_REMOVED lines=9> */
[C---:B------:R-:W-:Y:S01]  /*10f50*/  FFMA.FTZ R42, R5.reuse, R38, -R42 ;  /* 0x00000026052a7223 */ /* 0x040fe2000001082a */
[----:B------:R-:W-:Y:S01]  /*10f60*/  FFMA.FTZ R44, R5, R39, R44 ;  /* 0x00000027052c7223 */ /* 0x000fe2000001002c */
[----:B------:R-:W-:Y:S01]  /*10f70*/  FMUL.FTZ R5, R29, R78 ;  /* 0x0000004e1d057220 */ /* 0x000fe20000410000 */
[C---:B------:R-:W-:Y:S01]  /*10f80*/  FMUL.FTZ R38, R35.reuse, R40 ;  /* 0x0000002823267220 */ /* 0x040fe20000410000 */
[----:B------:R-:W-:Y:S01]  /*10f90*/  FMUL.FTZ R46, R35, R34 ;  /* 0x00000022232e7220 */ /* 0x000fe20000410000 */
[----:B------:R-:W-:Y:S01]  /*10fa0*/  FMUL.FTZ R29, R29, R81 ;  /* 0x000000511d1d7220 */ /* 0x000fe20000410000 */
[----:B------:R-:W-:-:S02]  /*10fb0*/  HADD2.F32 R35, -RZ, R80.H0_H0 ;  /* 0x20000050ff237230 */ /* 0x000fc40000004100 */
[C---:B------:R-:W-:Y:S01]  /*10fc0*/  FFMA.FTZ R81, R4.reuse, R81, -R5 ;  /* 0x0000005104517223 */ /* 0x040fe20000010805 */
[----:B------:R-:W-:Y:S02]  /*10fd0*/  HADD2.F32 R36, -RZ, R30.H0_H0 ;  /* 0x2000001eff247230 */ /* 0x000fe40000004100 */
[C---:B------:R-:W-:Y:S01]  /*10fe0*/  FFMA.FTZ R39, R25.reuse, R34, -R38 ;  /* 0x0000002219277223 */ /* 0x040fe20000010826 */
[----:B------:R-:W-:Y:S02]  /*10ff0*/  HADD2.F32 R37, -RZ, R31.H0_H0 ;  /* 0x2000001fff257230 */ /* 0x000fe40000004100 */
[----:B------:R-:W-:Y:S01]  /*11000*/  FFMA.FTZ R41, R25, R40, R46 ;  /* 0x0000002819297223 */ /* 0x000fe2000001002e */
[----:B------:R-:W-:Y:S02]  /*11010*/  HADD2.F32 R5, -RZ, R82.H0_H0 ;  /* 0x20000052ff057230 */ /* 0x000fe40000004100 */
[----:B------:R-:W-:Y:S01]  /*11020*/  FFMA.FTZ R78, R4, R78, R29 ;  /* 0x0000004e044e7223 */ /* 0x000fe2000001001d */
[----:B------:R-:W-:-:S02]  /*11030*/  HADD2.F32 R80, -RZ, R80.H1_H1 ;  /* 0x30000050ff507230 */ /* 0x000fc40000004100 */
[C---:B------:R-:W-:Y:S01]  /*11040*/  FMUL.FTZ R25, R36.reuse, R35 ;  /* 0x0000002324197220 */ /* 0x040fe20000410000 */
[----:B------:R-:W-:Y:S02]  /*11050*/  HADD2.F32 R82, -RZ, R82.H1_H1 ;  /* 0x30000052ff527230 */ /* 0x000fe40000004100 */
[----:B------:R-:W-:Y:S01]  /*11060*/  FMUL.FTZ R29, R36, R5 ;  /* 0x00000005241d7220 */ /* 0x000fe20000410000 */
[----:B------:R-:W-:Y:S02]  /*11070*/  HADD2.F32 R31, -RZ, R31.H1_H1 ;  /* 0x3000001fff1f7230 */ /* 0x000fe40000004100 */
[C---:B------:R-:W-:Y:S01]  /*11080*/  FMUL.FTZ R38, R37.reuse, R80 ;  /* 0x0000005025267220 */ /* 0x040fe20000410000 */
[----:B------:R-:W-:Y:S02]  /*11090*/  HADD2.F32 R34, -RZ, R43.H0_H0 ;  /* 0x2000002bff227230 */ /* 0x000fe40000004100 */
[----:B------:R-:W-:Y:S01]  /*110a0*/  FMUL.FTZ R37, R37, R82 ;  /* 0x0000005225257220 */ /* 0x000fe20000410000 */
[----:B------:R-:W-:-:S02]  /*110b0*/  HADD2.F32 R4, -RZ, R50.H0_H0 ;  /* 0x20000032ff047230 */ /* 0x000fc40000004100 */
[C---:B------:R-:W-:Y:S01]  /*110c0*/  FFMA.FTZ R36, R6.reuse, R5, -R25 ;  /* 0x0000000506247223 */ /* 0x040fe20000010819 */
[----:B------:R-:W-:Y:S01]  /*110d0*/  FFMA.FTZ R35, R6, R35, R29 ;  /* 0x0000002306237223 */ /* 0x000fe2000001001d */
[----:B------:R-:W-:Y:S02]  /*110e0*/  HADD2.F32 R28, -RZ, R28.H1_H1 ;  /* 0x3000001cff1c7230 */ /* 0x000fe40000004100 */
[----:B------:R-:W-:Y:S01]  /*110f0*/  FMUL.FTZ R6, R31, R34 ;  /* 0x000000221f067220 */ /* 0x000fe20000410000 */
[----:B------:R-:W-:Y:S02]  /*11100*/  HADD2.F32 R30, -RZ, R30.H1_H1 ;  /* 0x3000001eff1e7230 */ /* 0x000fe40000004100 */
        /* <DEDUP_REMOVED lines=29> */
.L_x_2864:
[----:B------:R-:W-:Y:S05]  /*112e0*/  BSYNC B1 ;  /* 0x0000000000017941 */ /* 0x000fea0003800000 */
.L_x_2863:
        /* <DEDUP_REMOVED lines=8> */
[----:B------:R-:W-:Y:S01]  /*11370*/  IMAD.SHL.U32 R6, R4, 0x8, RZ ;  /* 0x0000000804067824 */ /* 0x000fe200078e00ff */
[----:B------:R-:W-:Y:S01]  /*11380*/  SHF.R.U64 R46, R52, 0x10, R53 ;  /* 0x00000010342e7819 */ /* 0x000fe20000001235 */
[----:B------:R-:W-:Y:S01]  /*11390*/  HADD2.F32 R36, -RZ, R36.H0_H0 ;  /* 0x20000024ff247230 */ /* 0x000fe20000004100 */
[----:B------:R-:W-:Y:S01]  /*113a0*/  LEA.HI R5, R5, R4, RZ, 0x3 ;  /* 0x0000000405057211 */ /* 0x000fe200078f18ff */
[----:B------:R-:W-:Y:S01]  /*113b0*/  HADD2.F32 R68, -RZ, R68.H0_H0 ;  /* 0x20000044ff447230 */ /* 0x000fe20000004100 */
[----:B------:R-:W-:-:S02]  /*113c0*/  LOP3.LUT R4, R211, 0x38, R6, 0xf8, !PT ;  /* 0x00000038d3047812 */ /* 0x000fc400078ef806 */
[----:B------:R-:W-:Y:S01]  /*113d0*/  SHF.R.U32.HI R52, RZ, 0x10, R53 ;  /* 0x00000010ff347819 */ /* 0x000fe20000011635 */
[----:B------:R-:W-:Y:S01]  /*113e0*/  IMAD.SHL.U32 R5, R5, 0x400, RZ ;  /* 0x0000040005057824 */ /* 0x000fe200078e00ff */
[----:B------:R-:W-:Y:S02]  /*113f0*/  LOP3.LUT R25, R4, R61, RZ, 0x3c, !PT ;  /* 0x0000003d04197212 */ /* 0x000fe400078e3cff */
[----:B------:R-:W-:Y:S02]  /*11400*/  SHF.R.U64 R44, R8, 0x10, R9 ;  /* 0x00000010082c7819 */ /* 0x000fe40000001209 */
[----:B------:R-:W-:Y:S02]  /*11410*/  LOP3.LUT R24, R5, 0x7fffe000, RZ, 0xc0, !PT ;  /* 0x7fffe00005187812 */ /* 0x000fe400078ec0ff */
[----:B------:R-:W-:Y:S02]  /*11420*/  SHF.R.U64 R43, R10, 0x10, R11 ;  /* 0x000000100a2b7819 */ /* 0x000fe4000000120b */
[----:B------:R-:W-:-:S02]  /*11430*/  IADD3 R25, R25, R24, R216 ;  /* 0x0000001819197210 */ /* 0x000fc40007ffe0d8 */
[--C-:B------:R-:W-:Y:S02]  /*11440*/  SHF.R.U64 R45, R54, 0x10, R55.reuse ;  /* 0x00000010362d7819 */ /* 0x100fe40000001237 */
[----:B------:R-:W-:Y:S02]  /*11450*/  LEA R28, R25, R18, 0x1 ;  /* 0x00000012191c7211 */ /* 0x000fe400078e08ff */
[----:B------:R-:W-:Y:S02]  /*11460*/  SHF.R.U32.HI R54, RZ, 0x10, R55 ;  /* 0x00000010ff367819 */ /* 0x000fe40000011637 */
[----:B------:R-:W-:Y:S01]  /*11470*/  SHF.R.U32.HI R41, RZ, 0x10, R11 ;  /* 0x00000010ff297819 */ /* 0x000fe2000001160b */
[----:B------:R-:W0:Y:S02]  /*11480*/  LDS.128 R24, [R28+0x12400] ;  /* 0x012400001c187984 */ /* 0x000e240000000c00 */
[--C-:B0-----:R-:W-:Y:S02]  /*11490*/  HADD2.F32 R29, -RZ, R25.reuse.H0_H0 ;  /* 0x20000019ff1d7230 */ /* 0x101fe40000004100 */
[----:B------:R-:W-:-:S02]  /*114a0*/  HADD2.F32 R30, -RZ, R25.H1_H1 ;  /* 0x30000019ff1e7230 */ /* 0x000fc40000004100 */
[----:B------:R-:W-:Y:S02]  /*114b0*/  HADD2.F32 R25, -RZ, R24.H0_H0 ;  /* 0x20000018ff197230 */ /* 0x000fe40000004100 */
[C---:B------:R-:W-:Y:S01]  /*114c0*/  FMUL.FTZ R37, R29.reuse, R35 ;  /* 0x000000231d257220 */ /* 0x040fe20000410000 */
[----:B------:R-:W-:Y:S01]  /*114d0*/  FMUL.FTZ R39, R29, R34 ;  /* 0x000000221d277220 */ /* 0x000fe20000410000 */
[----:B------:R-:W-:Y:S02]  /*114e0*/  HADD2.F32 R29, -RZ, R52.H0_H0 ;  /* 0x20000034ff1d7230 */ /* 0x000fe40000004100 */
[----:B------:R-:W-:Y:S02]  /*114f0*/  HADD2.F32 R31, -RZ, R26.H0_H0 ;  /* 0x2000001aff1f7230 */ /* 0x000fe40000004100 */
[--C-:B------:R-:W-:Y:S02]  /*11500*/  HADD2.F32 R32, -RZ, R27.reuse.H0_H0 ;  /* 0x2000001bff207230 */ /* 0x100fe40000004100 */
[----:B------:R-:W-:Y:S01]  /*11510*/  FMUL.FTZ R40, R30, R29 ;  /* 0x0000001d1e287220 */ /* 0x000fe20000410000 */
[----:B------:R-:W-:-:S02]  /*11520*/  HADD2.F32 R27, -RZ, R27.H1_H1 ;  /* 0x3000001bff1b7230 */ /* 0x000fc40000004100 */
[----:B------:R-:W-:Y:S02]  /*11530*/  HADD2.F32 R24, -RZ, R24.H1_H1 ;  /* 0x30000018ff187230 */ /* 0x000fe40000004100 */
[----:B------:R-:W-:Y:S01]  /*11540*/  HADD2.F32 R26, -RZ, R26.H1_H1 ;  /* 0x3000001aff1a7230 */ /* 0x000fe20000004100 */
[----:B--2---:R-:W0:Y:S02]  /*11550*/  LDS.128 R4, [R47] ;  /* 0x000000002f047984 */ /* 0x004e240000000c00 */
[--C-:B0-----:R-:W-:Y:S02]  /*11560*/  HADD2.F32 R8, -RZ, R5.reuse.H0_H0 ;  /* 0x20000005ff087230 */ /* 0x101fe40000004100 */
[----:B------:R-:W-:Y:S02]  /*11570*/  HADD2.F32 R9, -RZ, R5.H1_H1 ;  /* 0x30000005ff097230 */ /* 0x000fe40000004100 */
[----:B------:R-:W-:Y:S02]  /*11580*/  HADD2.F32 R5, -RZ, R4.H0_H0 ;  /* 0x20000004ff057230 */ /* 0x000fe40000004100 */
[C---:B------:R-:W-:Y:S01]  /*11590*/  FFMA.FTZ R37, R8.reuse, R34, -R37 ;  /* 0x0000002208257223 */ /* 0x040fe20000010825 */
[----:B------:R-:W-:Y:S01]  /*115a0*/  FFMA.FTZ R39, R8, R35, R39 ;  /* 0x0000002308277223 */ /* 0x000fe20000010027 */
[----:B------:R-:W-:Y:S01]  /*115b0*/  FMUL.FTZ R34, R30, R36 ;  /* 0x000000241e227220 */ /* 0x000fe20000410000 */
[----:B------:R-:W-:-:S02]  /*115c0*/  HADD2.F32 R8, -RZ, R71.H0_H0 ;  /* 0x20000047ff087230 */ /* 0x000fc40000004100 */
[----:B------:R-:W-:Y:S01]  /*115d0*/  FMUL.FTZ R30, R25, R68 ;  /* 0x00000044191e7220 */ /* 0x000fe20000410000 */
[----:B------:R-:W-:Y:S02]  /*115e0*/  HADD2.F32 R10, -RZ, R6.H0_H0 ;  /* 0x20000006ff0a7230 */ /* 0x000fe40000004100 */
[----:B------:R-:W-:Y:S01]  /*115f0*/  FFMA.FTZ R38, R9, R29, -R34 ;  /* 0x0000001d09267223 */ /* 0x000fe20000010822 */
[----:B------:R-:W-:Y:S02]  /*11600*/  HADD2.F32 R29, -RZ, R70.H0_H0 ;  /* 0x20000046ff1d7230 */ /* 0x000fe40000004100 */
[-C--:B------:R-:W-:Y:S01]  /*11610*/  FMUL.FTZ R25, R25, R8.reuse ;  /* 0x0000000819197220 */ /* 0x080fe20000410000 */
[----:B------:R-:W-:Y:S01]  /*11620*/  FFMA.FTZ R34, R5, R8, -R30 ;  /* 0x0000000805227223 */ /* 0x000fe2000001081e */
[--C-:B------:R-:W-:Y:S02]  /*11630*/  HADD2.F32 R8, -RZ, R73.reuse.H0_H0 ;  /* 0x20000049ff087230 */ /* 0x100fe40000004100 */
[----:B------:R-:W-:Y:S01]  /*11640*/  FFMA.FTZ R40, R9, R36, R40 ;  /* 0x0000002409287223 */ /* 0x000fe20000010028 */
[----:B------:R-:W-:Y:S01]  /*11650*/  FFMA.FTZ R68, R5, R68, R25 ;  /* 0x0000004405447223 */ /* 0x000fe20000010019 */
[----:B------:R-:W-:Y:S01]  /*11660*/  FMUL.FTZ R5, R31, R29 ;  /* 0x0000001d1f057220 */ /* 0x000fe20000410000 */
[----:B------:R-:W-:-:S02]  /*11670*/  HADD2.F32 R73, -RZ, R73.H1_H1 ;  /* 0x30000049ff497230 */ /* 0x000fc40000004100 */
[-C--:B------:R-:W-:Y:S01]  /*11680*/  FMUL.FTZ R9, R31, R8.reuse ;  /* 0x000000081f097220 */ /* 0x080fe20000410000 */
[----:B------:R-:W-:Y:S02]  /*11690*/  HADD2.F32 R70, -RZ, R70.H1_H1 ;  /* 0x30000046ff467230 */ /* 0x000fe40000004100 */
[----:B------:R-:W-:Y:S01]  /*116a0*/  FFMA.FTZ R31, R10, R8, -R5 ;  /* 0x000000080a1f7223 */ /* 0x000fe20000010805 */
[----:B------:R-:W-:Y:S02]  /*116b0*/  HADD2.F32 R11, -RZ, R7.H0_H0 ;  /* 0x20000007ff0b7230 */ /* 0x000fe40000004100 */
[C---:B------:R-:W-:Y:S01]  /*116c0*/  FMUL.FTZ R5, R32.reuse, R73 ;  /* 0x0000004920057220 */ /* 0x040fe20000410000 */
[----:B------:R-:W-:Y:S02]  /*116d0*/  HADD2.F32 R30, -RZ, R41.H0_H0 ;  /* 0x20000029ff1e7230 */ /* 0x000fe40000004100 */
[----:B------:R-:W-:Y:S01]  /*116e0*/  FMUL.FTZ R36, R32, R70 ;  /* 0x0000004620247220 */ /* 0x000fe20000410000 */
[----:B------:R-:W-:-:S02]  /*116f0*/  HADD2.F32 R8, -RZ, R54.H0_H0 ;  /* 0x20000036ff087230 */ /* 0x000fc40000004100 */
[C---:B------:R-:W-:Y:S01]  /*11700*/  FFMA.FTZ R70, R11.reuse, R70, R5 ;  /* 0x000000460b467223 */ /* 0x040fe20000010005 */
[----:B------:R-:W-:Y:S02]  /*11710*/  HADD2.F32 R7, -RZ, R7.H1_H1 ;  /* 0x30000007ff077230 */ /* 0x000fe40000004100 */
[----:B------:R-:W-:Y:S01]  /*11720*/  FFMA.FTZ R36, R11, R73, -R36 ;  /* 0x000000490b247223 */ /* 0x000fe20000010824 */
[C---:B------:R-:W-:Y:S01]  /*11730*/  FMUL.FTZ R32, R27.reuse, R30 ;  /* 0x0000001e1b207220 */ /* 0x040fe20000410000 */
[-C--:B------:R-:W-:Y:S01]  /*11740*/  FMUL.FTZ R42, R27, R8.reuse ;  /* 0x000000081b2a7220 */ /* 0x080fe20000410000 */
[----:B------:R-:W-:Y:S02]  /*11750*/  HADD2.F32 R11, -RZ, R44.H0_H0 ;  /* 0x2000002cff0b7230 */ /* 0x000fe40000004100 */
[----:B------:R-:W-:Y:S01]  /*11760*/  FFMA.FTZ R10, R10, R29, R9 ;  /* 0x0000001d0a0a7223 */ /* 0x000fe20000010009 */
[----:B------:R-:W-:Y:S02]  /*11770*/  HADD2.F32 R5, -RZ, R46.H0_H0 ;  /* 0x2000002eff057230 */ /* 0x000fe40000004100 */
[----:B------:R-:W-:Y:S01]  /*11780*/  FFMA.FTZ R41, R7, R8, -R32 ;  /* 0x0000000807297223 */ /* 0x000fe20000010820 */
[----:B------:R-:W-:-:S02]  /*11790*/  HADD2.F32 R25, -RZ, R43.H0_H0 ;  /* 0x2000002bff197230 */ /* 0x000fc40000004100 */
[----:B------:R-:W-:Y:S01]  /*117a0*/  FFMA.FTZ R43, R7, R30, R42 ;  /* 0x0000001e072b7223 */ /* 0x000fe2000001002a */
[----:B------:R-:W-:Y:S02]  /*117b0*/  HADD2.F32 R9, -RZ, R45.H0_H0 ;  /* 0x2000002dff097230 */ /* 0x000fe40000004100 */
[C---:B------:R-:W-:Y:S01]  /*117c0*/  FMUL.FTZ R7, R24.reuse, R11 ;  /* 0x0000000b18077220 */ /* 0x040fe20000410000 */
[----:B------:R-:W-:Y:S02]  /*117d0*/  HADD2.F32 R4, -RZ, R4.H1_H1 ;  /* 0x30000004ff047230 */ /* 0x000fe40000004100 */
        /* <DEDUP_REMOVED lines=18> */
.L_x_2866:
[----:B------:R-:W-:Y:S05]  /*11900*/  BSYNC B1 ;  /* 0x0000000000017941 */ /* 0x000fea0003800000 */
.L_x_2865:
        /* <DEDUP_REMOVED lines=20> */
[----:B------:R-:W-:Y:S02]  /*11a50*/  IADD3 R9, R9, R8, R216 ;  /* 0x0000000809097210 */ /* 0x000fe40007ffe0d8 */
[----:B------:R-:W-:Y:S02]  /*11a60*/  SHF.R.U64 R39, R58, 0x10, R59 ;  /* 0x000000103a277819 */ /* 0x000fe4000000123b */
[----:B------:R-:W-:-:S02]  /*11a70*/  LEA R24, R9, R18, 0x1 ;  /* 0x0000001209187211 */ /* 0x000fc400078e08ff */
[----:B------:R-:W-:Y:S02]  /*11a80*/  SHF.R.U32.HI R58, RZ, 0x10, R59 ;  /* 0x00000010ff3a7819 */ /* 0x000fe4000001163b */
[----:B------:R-:W-:Y:S01]  /*11a90*/  SHF.R.U32.HI R36, RZ, 0x10, R15 ;  /* 0x00000010ff247819 */ /* 0x000fe2000001160f */
        /* <DEDUP_REMOVED lines=71> */
.L_x_2838:
[----:B------:R-:W-:Y:S05]  /*11f10*/  BSYNC B0 ;  /* 0x0000000000007941 */ /* 0x000fea0003800000 */
.L_x_2816:
        /* <DEDUP_REMOVED lines=8> */
.L_x_2814:
[----:B------:R-:W-:-:S06]  /*11fa0*/  ULOP3.LUT UR4, UR60, 0x1, URZ, 0xfc, !UPT ;  /* 0x000000013c047892 */ /* 0x000fcc000f8efc3f */
[----:B01-3--:R-:W-:-:S05]  /*11fb0*/  IMAD.U32 R0, RZ, RZ, UR4 ;  /* 0x00000004ff007e24 */ /* 0x00bfca000f8e00ff */
[----:B------:R-:W-:-:S13]  /*11fc0*/  ISETP.NE.AND P0, PT, R0, 0x3, PT ;  /* 0x000000030000780c */ /* 0x000fda0003f05270 */
[----:B------:R-:W-:Y:S05]  /*11fd0*/  @!P0 BRA `(.L_x_2867) ;  /* 0x0000000000048947 */ /* 0x000fea0003800000 */
[----:B------:R-:W-:Y:S01]  /*11fe0*/  BPT.TRAP 0x1 ;  /* 0x000000040000795c */ /* 0x000fe20000300000 */
.L_x_2867:
[----:B------:R-:W-:Y:S01]  /*11ff0*/  IMAD R0, R197, 0x8, R18 ;  /* 0x00000008c5007824 */ /* 0x000fe200078e0212 */
[----:B------:R-:W-:-:S04]  /*12000*/  SHF.L.U32 R3, R200, 0x1f, RZ ;  /* 0x0000001fc8037819 */ /* 0x000fc800000006ff */
[----:B------:R0:W1:Y:S01]  /*12010*/  SYNCS.PHASECHK.TRANS64.TRYWAIT P1, [R0+URZ+0x30830], R3 ;  /* 0x03083003000075a7 */ /* 0x000062000802017f */
[----:B------:R-:W-:Y:S05]  /*12020*/  @!P0 BRA `(.L_x_2868) ;  /* 0x0000000000048947 */ /* 0x000fea0003800000 */
[----:B------:R-:W-:Y:S01]  /*12030*/  BPT.TRAP 0x1 ;  /* 0x000000040000795c */ /* 0x000fe20000300000 */
.L_x_2868:
[----:B-1----:R-:W-:Y:S05]  /*12040*/  @P1 BRA `(.L_x_2869) ;  /* 0x0000000000081947 */ /* 0x002fea0003800000 */
[----:B------:R-:W1:Y:S02]  /*12050*/  SYNCS.PHASECHK.TRANS64.TRYWAIT P1, [R0+URZ+0x30830], R3 ;  /* 0x03083003000075a7 */ /* 0x000e64000802017f */
[----:B-1----:R-:W-:Y:S05]  /*12060*/  @!P1 BRA `(.L_x_2870) ;  /* 0x0000012800189947 */ /* 0x002fea0003800000 */
.L_x_2869:
[----:B------:R-:W-:Y:S05]  /*12070*/  WARPSYNC.ALL ;  /* 0x0000000000007948 */ /* 0x000fea0003800000 */
[----:B01----:R-:W-:Y:S01]  /*12080*/  IADD3 R3, R18, 0x1e400, RZ ;  /* 0x0001e40012037810 */ /* 0x003fe20007ffe0ff */
[----:B--2-4-:R-:W-:Y:S01]  /*12090*/  WARPGROUP.ARRIVE ;  /* 0x00000000000079c5 */ /* 0x014fe20000000000 */
[----:B------:R-:W-:Y:S01]  /*120a0*/  R2UR UR4, R2 ;  /* 0x00000000020472ca */ /* 0x000fe200000e0000 */
[----:B------:R-:W-:Y:S01]  /*120b0*/  UMOV UR9, 0x40000040 ;  /* 0x4000004000097882 */ /* 0x000fe20000000000 */
[----:B------:R-:W-:Y:S01]  /*120c0*/  SHF.R.U32.HI R3, RZ, 0x4, R3 ;  /* 0x00000004ff037819 */ /* 0x000fe20000011603 */
[----:B------:R-:W-:Y:S01]  /*120d0*/  IMAD.MOV.U32 R5, RZ, RZ, 0x40000040 ;  /* 0x40000040ff057424 */ /* 0x000fe200078e00ff */
[----:B------:R-:W-:Y:S01]  /*120e0*/  MOV R7, UR9 ;  /* 0x0000000900077c02 */ /* 0x000fe20008000f00 */
[----:B------:R-:W-:Y:S01]  /*120f0*/  UMOV UR57, 0x40000040 ;  /* 0x4000004000397882 */ /* 0x000fe20000000000 */
[----:B------:R-:W-:Y:S01]  /*12100*/  LOP3.LUT R3, R3, 0x3fff, RZ, 0xc0, !PT ;  /* 0x00003fff03037812 */ /* 0x000fe200078ec0ff */
[----:B------:R-:W-:Y:S01]  /*12110*/  UMOV UR53, 0x40000040 ;  /* 0x4000004000357882 */ /* 0x000fe20000000000 */
[----:B------:R-:W-:Y:S01]  /*12120*/  UMOV UR49, 0x40000040 ;  /* 0x4000004000317882 */ /* 0x000fe20000000000 */
[----:B------:R-:W-:Y:S01]  /*12130*/  UMOV UR45, 0x40000040 ;  /* 0x40000040002d7882 */ /* 0x000fe20000000000 */
[----:B------:R-:W-:Y:S01]  /*12140*/  LOP3.LUT R8, R3, 0x10000, RZ, 0xfc, !PT ;  /* 0x0001000003087812 */ /* 0x000fe200078efcff */
[----:B------:R-:W-:Y:S01]  /*12150*/  IMAD.MOV.U32 R3, RZ, RZ, 0x40000040 ;  /* 0x40000040ff037424 */ /* 0x000fe200078e00ff */
[----:B------:R-:W-:Y:S01]  /*12160*/  UMOV UR41, 0x40000040 ;  /* 0x4000004000297882 */ /* 0x000fe20000000000 */
[----:B------:R-:W-:-:S02]  /*12170*/  ULOP3.LUT UR4, UR4, 0x10000, URZ, 0xfc, !UPT ;  /* 0x0001000004047892 */ /* 0x000fc4000f8efc3f */
[----:B------:R-:W-:Y:S01]  /*12180*/  IMAD R2, R197, 0x900, R8 ;  /* 0x00000900c5027824 */ /* 0x000fe200078e0208 */
[----:B------:R-:W-:Y:S01]  /*12190*/  R2UR UR11, R3 ;  /* 0x00000000030b72ca */ /* 0x000fe200000e0000 */
[----:B------:R-:W-:Y:S01]  /*121a0*/  UIADD3 UR5, UR4, 0x2, URZ ;  /* 0x0000000204057890 */ /* 0x000fe2000fffe03f */
[----:B------:R-:W-:Y:S01]  /*121b0*/  IMAD.MOV.U32 R3, RZ, RZ, 0x40000040 ;  /* 0x40000040ff037424 */ /* 0x000fe200078e00ff */
[----:B------:R-:W-:Y:S01]  /*121c0*/  UIADD3 UR56, UR4, 0x404, URZ ;  /* 0x0000040404387890 */ /* 0x000fe2000fffe03f */
[C---:B------:R-:W-:Y:S01]  /*121d0*/  R2UR UR10, R2.reuse ;  /* 0x00000000020a72ca */ /* 0x040fe200000e0000 */
[----:B------:R-:W-:Y:S01]  /*121e0*/  UMOV UR8, UR4 ;  /* 0x0000000400087c82 */ /* 0x000fe20008000000 */
[----:B------:R-:W-:Y:S01]  /*121f0*/  VIADD R4, R2, 0x2 ;  /* 0x0000000202047836 */ /* 0x000fe20000000000 */
[----:B------:R-:W-:Y:S01]  /*12200*/  UIADD3 UR52, UR4, 0x406, URZ ;  /* 0x0000040604347890 */ /* 0x000fe2000fffe03f */
[----:B------:R-:W-:Y:S01]  /*12210*/  IMAD.U32 R6, RZ, RZ, UR8 ;  /* 0x00000008ff067e24 */ /* 0x000fe2000f8e00ff */
[----:B------:R-:W-:Y:S01]  /*12220*/  UIADD3 UR48, UR4, 0x800, URZ ;  /* 0x0000080004307890 */ /* 0x000fe2000fffe03f */
[----:B------:R-:W-:Y:S01]  /*12230*/  R2UR UR39, R3 ;  /* 0x00000000032772ca */ /* 0x000fe200000e0000 */
[----:B------:R-:W-:-:S02]  /*12240*/  UIADD3 UR44, UR4, 0x802, URZ ;  /* 0x00000802042c7890 */ /* 0x000fc4000fffe03f */
[----:B------:R0:W-:Y:S01]  /*12250*/  STL.64 [R1+0x30], R6 ;  /* 0x0000300601007387 */ /* 0x0001e20000100a00 */
[----:B------:R-:W-:Y:S02]  /*12260*/  UIADD3 UR40, UR4, 0x804, URZ ;  /* 0x0000080404287890 */ /* 0x000fe4000fffe03f */
[----:B------:R-:W-:Y:S01]  /*12270*/  UIADD3 UR36, UR4, 0x806, URZ ;  /* 0x0000080604247890 */ /* 0x000fe2000fffe03f */
[----:B------:R-:W-:Y:S01]  /*12280*/  HGMMA.64x96x16.F32 R24, gdesc[UR8], RZ, !UPT, gsb0 ;  /* 0x01600000081879f0 */ /* 0x000fe2000c0008ff */
        /* <DEDUP_REMOVED lines=8> */
[----:B------:R-:W-:Y:S01]  /*12310*/  IMAD.U32 R7, RZ, RZ, UR9 ;  /* 0x00000009ff077e24 */ /* 0x000fe2000f8e00ff */
[----:B------:R-:W-:-:S04]  /*12320*/  UMOV UR37, 0x40000040 ;  /* 0x4000004000257882 */ /* 0x000fc80000000000 */
        /* <DEDUP_REMOVED lines=49> */
[----:B0-----:R-:W-:Y:S02]  /*12640*/  IMAD.U32 R6, RZ, RZ, UR8 ;  /* 0x00000008ff067e24 */ /* 0x001fe4000f8e00ff */
[----:B------:R-:W-:Y:S01]  /*12650*/  IMAD.U32 R7, RZ, RZ, UR9 ;  /* 0x00000009ff077e24 */ /* 0x000fe2000f8e00ff */
[----:B------:R-:W-:Y:S01]  /*12660*/  R2UR UR58, R4 ;  /* 0x00000000043a72ca */ /* 0x000fe200000e0000 */
[----:B------:R-:W-:Y:S01]  /*12670*/  VIADD R4, R2, 0x306 ;  /* 0x0000030602047836 */ /* 0x000fe20000000000 */
[----:B------:R-:W-:-:S02]  /*12680*/  R2UR UR59, R5 ;  /* 0x00000000053b72ca */ /* 0x000fc400000e0000 */
[----:B------:R-:W-:Y:S01]  /*12690*/  MOV R5, 0x40000040 ;  /* 0x4000004000057802 */ /* 0x000fe20000000f00 */
[----:B------:R0:W-:Y:S01]  /*126a0*/  STL.64 [R1+0x8], R6 ;  /* 0x0000080601007387 */ /* 0x0001e20000100a00 */
[----:B------:R-:W-:Y:S01]  /*126b0*/  R2UR UR54, R4 ;  /* 0x00000000043672ca */ /* 0x000fe200000e0000 */
[----:B------:R-:W-:Y:S01]  /*126c0*/  VIADD R4, R2, 0x600 ;  /* 0x0000060002047836 */ /* 0x000fe20000000000 */
[----:B------:R-:W-:Y:S01]  /*126d0*/  R2UR UR55, R5 ;  /* 0x00000000053772ca */ /* 0x000fe200000e0000 */
[----:B------:R-:W-:-:S03]  /*126e0*/  IMAD.MOV.U32 R5, RZ, RZ, 0x40000040 ;  /* 0x40000040ff057424 */ /* 0x000fc600078e00ff */
[----:B------:R-:W-:Y:S02]  /*126f0*/  R2UR UR50, R4 ;  /* 0x00000000043272ca */ /* 0x000fe400000e0000 */
        /* <DEDUP_REMOVED lines=35> */
.L_x_2871:
[----:B------:R-:W0:Y:S01]  /*12930*/  LDC R2, c[0x0][0x448] ;  /* 0x00011200ff027b82 */ /* 0x000e220000000800 */
[----:B------:R-:W-:Y:S01]  /*12940*/  IMAD.MOV.U32 R5, RZ, RZ, -0x60 ;  /* 0xffffffa0ff057424 */ /* 0x000fe200078e00ff */
[----:B------:R-:W-:Y:S01]  /*12950*/  ULDC UR4, c[0x0][0x988] ;  /* 0x0002620000047ab9 */ /* 0x000fe20000000800 */
[----:B------:R-:W-:Y:S01]  /*12960*/  BSSY B0, `(.L_x_2872) ;  /* 0x000041c000007945 */ /* 0x000fe20003800000 */
[----:B------:R-:W-:Y:S01]  /*12970*/  CS2R R118, SRZ ;  /* 0x0000000000767805 */ /* 0x000fe2000001ff00 */
[----:B------:R-:W-:Y:S01]  /*12980*/  IMAD R5, R72, R5, 0x61 ;  /* 0x0000006148057424 */ /* 0x000fe200078e0205 */
[----:B------:R-:W-:Y:S02]  /*12990*/  CS2R R116, SRZ ;  /* 0x0000000000747805 */ /* 0x000fe4000001ff00 */
[----:B------:R-:W-:Y:S02]  /*129a0*/  CS2R R114, SRZ ;  /* 0x0000000000727805 */ /* 0x000fe4000001ff00 */
[----:B------:R-:W-:Y:S01]  /*129b0*/  CS2R R112, SRZ ;  /* 0x0000000000707805 */ /* 0x000fe2000001ff00 */
[----:B------:R-:W-:Y:S01]  /*129c0*/  IMAD R5, R222, -0x2, R5 ;  /* 0xfffffffede057824 */ /* 0x000fe200078e0205 */
[----:B------:R-:W-:-:S02]  /*129d0*/  CS2R R110, SRZ ;  /* 0x00000000006e7805 */ /* 0x000fc4000001ff00 */
[----:B------:R-:W-:Y:S02]  /*129e0*/  CS2R R108, SRZ ;  /* 0x00000000006c7805 */ /* 0x000fe4000001ff00 */
[----:B------:R-:W-:Y:S02]  /*129f0*/  CS2R R106, SRZ ;  /* 0x00000000006a7805 */ /* 0x000fe4000001ff00 */
[----:B------:R-:W-:Y:S02]  /*12a00*/  CS2R R104, SRZ ;  /* 0x0000000000687805 */ /* 0x000fe4000001ff00 */
[----:B------:R-:W-:Y:S02]  /*12a10*/  IADD3 R6, -R219, R5, R220 ;  /* 0x00000005db067210 */ /* 0x000fe40007ffe1dc */
[----:B------:R-:W-:Y:S02]  /*12a20*/  CS2R R102, SRZ ;  /* 0x0000000000667805 */ /* 0x000fe4000001ff00 */
[----:B------:R-:W-:-:S02]  /*12a30*/  CS2R R100, SRZ ;  /* 0x0000000000647805 */ /* 0x000fc4000001ff00 */
[----:B------:R-:W-:Y:S02]  /*12a40*/  CS2R R98, SRZ ;  /* 0x0000000000627805 */ /* 0x000fe4000001ff00 */
[----:B------:R-:W-:Y:S02]  /*12a50*/  CS2R R96, SRZ ;  /* 0x0000000000607805 */ /* 0x000fe4000001ff00 */
[----:B------:R-:W-:Y:S02]  /*12a60*/  CS2R R94, SRZ ;  /* 0x00000000005e7805 */ /* 0x000fe4000001ff00 */
[----:B------:R-:W-:Y:S02]  /*12a70*/  CS2R R92, SRZ ;  /* 0x00000000005c7805 */ /* 0x000fe4000001ff00 */
[----:B------:R-:W-:Y:S02]  /*12a80*/  CS2R R90, SRZ ;  /* 0x00000000005a7805 */ /* 0x000fe4000001ff00 */
[----:B0-----:R-:W-:-:S02]  /*12a90*/  ISETP.NE.AND P1, PT, R2, 0x1, PT ;  /* 0x000000010200780c */ /* 0x001fc40003f25270 */
[----:B------:R-:W-:-:S11]  /*12aa0*/  IADD3 R2, R223, R218, RZ ;  /* 0x000000dadf027210 */ /* 0x000fd60007ffe0ff */
[----:B------:R-:W0:Y:S08]  /*12ab0*/  @P1 LDC R3, c[0x0][0x44c] ;  /* 0x00011300ff031b82 */ /* 0x000e300000000800 */
[----:B------:R-:W1:Y:S01]  /*12ac0*/  @P1 LDC R4, c[0x0][0x450] ;  /* 0x00011400ff041b82 */ /* 0x000e620000000800 */
[----:B0-----:R-:W-:-:S05]  /*12ad0*/  @P1 IMAD.HI.U32 R3, R2, R3, RZ ;  /* 0x0000000302031227 */ /* 0x001fca00078e00ff */
[----:B-1----:R-:W-:Y:S01]  /*12ae0*/  @P1 SHF.R.U32.HI R2, RZ, R4, R3 ;  /* 0x00000004ff021219 */ /* 0x002fe20000011603 */
[----:B------:R-:W-:-:S04]  /*12af0*/  IMAD R3, R72, -0x60, R220 ;  /* 0xffffffa048037824 */ /* 0x000fc800078e02dc */
[----:B------:R-:W0:Y:S01]  /*12b00*/  SHFL.IDX PT, R4, R2, 0x1, 0x1c1f ;  /* 0x003c1f0002047f89 */ /* 0x000e2200000e0000 */
[----:B------:R-:W-:-:S03]  /*12b10*/  VIADD R3, R3, 0x60 ;  /* 0x0000006003037836 */ /* 0x000fc60000000000 */
[----:B------:R-:W-:Y:S01]  /*12b20*/  SHFL.IDX PT, R2, R2, RZ, 0x1c1f ;  /* 0x001c1fff02027589 */ /* 0x000fe200000e0000 */
[----:B------:R-:W-:-:S05]  /*12b30*/  IMAD R3, R222, -0x2, R3 ;  /* 0xfffffffede037824 */ /* 0x000fca00078e0203 */
[----:B0-----:R-:W-:-:S04]  /*12b40*/  VIADDMNMX R5, R4, R6, R3, PT ;  /* 0x0000000604057246 */ /* 0x001fc80003800103 */
        /* <DEDUP_REMOVED lines=69> */
[----:B------:R-:W-:-:S04]  /*12fa0*/  FMNMX.FTZ R38, R70, R7, !PT ;  /* 0x0000000746267209 */ /* 0x000fc80007810000 */
[----:B------:R-:W-:-:S05]  /*12fb0*/  FMNMX.FTZ R5, R71, R38, !PT ;  /* 0x0000002647057209 */ /* 0x000fca0007810000 */
[----:B------:R-:W0:Y:S02]  /*12fc0*/  SHFL.BFLY PT, R38, R5, 0x2, 0x1f ;  /* 0x0c401f0005267f89 */ /* 0x000e2400000e0000 */
[----:B0-----:R-:W-:Y:S02]  /*12fd0*/  FMNMX.FTZ R7, R5, R38, !PT ;  /* 0x0000002605077209 */ /* 0x001fe40007810000 */
[----:B------:R-:W-:Y:S02]  /*12fe0*/  VIADDMNMX R38, R2, R6, R3, PT ;  /* 0x0000000602267246 */ /* 0x000fe40003800103 */
[----:B------:R-:W-:Y:S01]  /*12ff0*/  MOV R2, UR4 ;  /* 0x0000000400027c02 */ /* 0x000fe20008000f00 */
[----:B------:R-:W0:Y:S01]  /*13000*/  SHFL.BFLY PT, R88, R7, 0x1, 0x1f ;  /* 0x0c201f0007587f89 */ /* 0x000e2200000e0000 */
[C---:B------:R-:W-:Y:S02]  /*13010*/  ISETP.GT.AND P2, PT, R38.reuse, RZ, PT ;  /* 0x000000ff2600720c */ /* 0x040fe40003f44270 */
[----:B------:R-:W-:-:S02]  /*13020*/  ISETP.GT.AND P3, PT, R38, 0x1, PT ;  /* 0x000000012600780c */ /* 0x000fc40003f64270 */
[----:B------:R-:W-:Y:S02]  /*13030*/  ISETP.GT.AND P4, PT, R38, 0x8, PT ;  /* 0x000000082600780c */ /* 0x000fe40003f84270 */
[----:B------:R-:W-:Y:S02]  /*13040*/  FSEL R15, R24, -INF , P2 ;  /* 0xff800000180f7808 */ /* 0x000fe40001000000 */
[----:B------:R-:W-:Y:S02]  /*13050*/  FSEL R25, R25, -INF , P3 ;  /* 0xff80000019197808 */ /* 0x000fe40001800000 */
[----:B------:R-:W-:Y:S02]  /*13060*/  ISETP.GT.AND P2, PT, R38, 0x9, PT ;  /* 0x000000092600780c */ /* 0x000fe40003f44270 */
[----:B------:R-:W-:Y:S02]  /*13070*/  FSEL R11, R28, -INF , P4 ;  /* 0xff8000001c0b7808 */ /* 0x000fe40002000000 */
[----:B------:R-:W-:-:S02]  /*13080*/  FMNMX.FTZ R6, R15, R25, !PT ;  /* 0x000000190f067209 */ /* 0x000fc40007810000 */
[C---:B------:R-:W-:Y:S02]  /*13090*/  ISETP.GT.AND P3, PT, R38.reuse, 0x10, PT ;  /* 0x000000102600780c */ /* 0x040fe40003f64270 */
[----:B------:R-:W-:Y:S02]  /*130a0*/  FSEL R29, R29, -INF , P2 ;  /* 0xff8000001d1d7808 */ /* 0x000fe40001000000 */
[----:B------:R-:W-:Y:S02]  /*130b0*/  FMNMX.FTZ R6, R11, R6, !PT ;  /* 0x000000060b067209 */ /* 0x000fe40007810000 */
[----:B------:R-:W-:Y:S02]  /*130c0*/  ISETP.GT.AND P2, PT, R38, 0x11, PT ;  /* 0x000000112600780c */ /* 0x000fe40003f44270 */
[----:B0-----:R-:W-:Y:S02]  /*130d0*/  FMNMX.FTZ R3, R7, R88, !PT ;  /* 0x0000005807037209 */ /* 0x001fe40007810000 */
[----:B------:R-:W-:-:S02]  /*130e0*/  CS2R R88, SRZ ;  /* 0x0000000000587805 */ /* 0x000fc4000001ff00 */
[----:B------:R-:W-:Y:S02]  /*130f0*/  FSEL R7, R32, -INF , P3 ;  /* 0xff80000020077808 */ /* 0x000fe40001800000 */
[----:B------:R-:W-:Y:S01]  /*13100*/  FMNMX.FTZ R6, R29, R6, !PT ;  /* 0x000000061d067209 */ /* 0x000fe20007810000 */
[----:B------:R-:W-:Y:S01]  /*13110*/  FMUL.FTZ R5, R3, R2 ;  /* 0x0000000203057220 */ /* 0x000fe20000410000 */
[----:B------:R-:W-:Y:S02]  /*13120*/  ISETP.GT.AND P4, PT, R38, 0x18, PT ;  /* 0x000000182600780c */ /* 0x000fe40003f84270 */
[----:B------:R-:W-:Y:S02]  /*13130*/  FSEL R33, R33, -INF , P2 ;  /* 0xff80000021217808 */ /* 0x000fe40001000000 */
[----:B------:R-:W-:Y:S02]  /*13140*/  FMNMX.FTZ R6, R7, R6, !PT ;  /* 0x0000000607067209 */ /* 0x000fe40007810000 */
[----:B------:R-:W-:-:S02]  /*13150*/  FSETP.NEU.FTZ.AND P3, PT, R3, -INF , PT ;  /* 0xff8000000300780b */ /* 0x000fc40003f7d000 */
[----:B------:R-:W-:Y:S02]  /*13160*/  ISETP.GT.AND P2, PT, R38, 0x19, PT ;  /* 0x000000192600780c */ /* 0x000fe40003f44270 */
[----:B------:R-:W-:Y:S02]  /*13170*/  FSEL R9, R36, -INF , P4 ;  /* 0xff80000024097808 */ /* 0x000fe40002000000 */
[----:B------:R-:W-:Y:S02]  /*13180*/  FMNMX.FTZ R6, R33, R6, !PT ;  /* 0x0000000621067209 */ /* 0x000fe40007810000 */
[----:B------:R-:W-:Y:S02]  /*13190*/  FSEL R5, R5, RZ, P3 ;  /* 0x000000ff05057208 */ /* 0x000fe40001800000 */
[----:B------:R-:W-:Y:S02]  /*131a0*/  ISETP.GT.AND P3, PT, R38, 0x20, PT ;  /* 0x000000202600780c */ /* 0x000fe40003f64270 */
[----:B------:R-:W-:Y:S01]  /*131b0*/  FSEL R37, R37, -INF , P2 ;  /* 0xff80000025257808 */ /* 0x000fe20001000000 */
[--C-:B------:R-:W-:Y:S01]  /*131c0*/  FFMA.FTZ R36, R4, R2, -R5.reuse ;  /* 0x0000000204247223 */ /* 0x100fe20000010805 */
[----:B------:R-:W-:Y:S01]  /*131d0*/  FMNMX.FTZ R6, R9, R6, !PT ;  /* 0x0000000609067209 */ /* 0x000fe20007810000 */
[-CC-:B------:R-:W-:Y:S01]  /*131e0*/  FFMA.FTZ R189, R74, R2.reuse, -R5.reuse ;  /* 0x000000024abd7223 */ /* 0x180fe20000010805 */
[----:B------:R-:W-:Y:S01]  /*131f0*/  ISETP.GT.AND P2, PT, R38, 0x21, PT ;  /* 0x000000212600780c */ /* 0x000fe20003f44270 */
[-CC-:B------:R-:W-:Y:S01]  /*13200*/  FFMA.FTZ R76, R76, R2.reuse, -R5.reuse ;  /* 0x000000024c4c7223 */ /* 0x180fe20000010805 */
[----:B------:R-:W-:Y:S01]  /*13210*/  FSEL R13, R40, -INF , P3 ;  /* 0xff800000280d7808 */ /* 0x000fe20001800000 */
[--C-:B------:R-:W-:Y:S01]  /*13220*/  FFMA.FTZ R40, R14, R2, -R5.reuse ;  /* 0x000000020e287223 */ /* 0x100fe20000010805 */
[----:B------:R-:W-:Y:S01]  /*13230*/  FMNMX.FTZ R6, R37, R6, !PT ;  /* 0x0000000625067209 */ /* 0x000fe20007810000 */
[-CC-:B------:R-:W-:Y:S01]  /*13240*/  FFMA.FTZ R191, R78, R2.reuse, -R5.reuse ;  /* 0x000000024ebf7223 */ /* 0x180fe20000010805 */
[----:B------:R-:W-:Y:S01]  /*13250*/  ISETP.GT.AND P3, PT, R38, 0x28, PT ;  /* 0x000000282600780c */ /* 0x000fe20003f64270 */
[----:B------:R-:W-:Y:S01]  /*13260*/  MUFU.EX2 R189, R189 ;  /* 0x000000bd00bd7308 */ /* 0x000fe20000000800 */
[----:B------:R-:W-:Y:S01]  /*13270*/  FSEL R41, R41, -INF , P2 ;  /* 0xff80000029297808 */ /* 0x000fe20001000000 */
[--C-:B------:R-:W-:Y:S01]  /*13280*/  FFMA.FTZ R80, R80, R2, -R5.reuse ;  /* 0x0000000250507223 */ /* 0x100fe20000010805 */
[----:B------:R-:W-:Y:S01]  /*13290*/  FMNMX.FTZ R24, R13, R6, !PT ;  /* 0x000000060d187209 */ /* 0x000fe20007810000 */
[-CC-:B------:R-:W-:Y:S01]  /*132a0*/  FFMA.FTZ R185, R82, R2.reuse, -R5.reuse ;  /* 0x0000000252b97223 */ /* 0x180fe20000010805 */
[----:B------:R-:W-:Y:S01]  /*132b0*/  ISETP.GT.AND P2, PT, R38, 0x29, PT ;  /* 0x000000292600780c */ /* 0x000fe20003f44270 */
[--C-:B------:R-:W-:Y:S01]  /*132c0*/  FFMA.FTZ R84, R84, R2, -R5.reuse ;  /* 0x0000000254547223 */ /* 0x100fe20000010805 */
[----:B------:R-:W-:Y:S01]  /*132d0*/  FSEL R21, R44, -INF , P3 ;  /* 0xff8000002c157808 */ /* 0x000fe20001800000 */
[----:B------:R-:W0:Y:S01]  /*132e0*/  MUFU.EX2 R6, R76 ;  /* 0x0000004c00067308 */ /* 0x000e220000000800 */
[----:B------:R-:W-:Y:S01]  /*132f0*/  FMNMX.FTZ R24, R41, R24, !PT ;  /* 0x0000001829187209 */ /* 0x000fe20007810000 */
[-CC-:B------:R-:W-:Y:S01]  /*13300*/  FFMA.FTZ R187, R86, R2.reuse, -R5.reuse ;  /* 0x0000000256bb7223 */ /* 0x180fe20000010805 */
[----:B------:R-:W-:Y:S01]  /*13310*/  ISETP.GT.AND P3, PT, R38, 0x30, PT ;  /* 0x000000302600780c */ /* 0x000fe20003f64270 */
[-CC-:B------:R-:W-:Y:S01]  /*13320*/  FFMA.FTZ R181, R42, R2.reuse, -R5.reuse ;  /* 0x000000022ab57223 */ /* 0x180fe20000010805 */
[----:B------:R-:W-:Y:S01]  /*13330*/  FSEL R45, R45, -INF , P2 ;  /* 0xff8000002d2d7808 */ /* 0x000fe20001000000 */
[--C-:B------:R-:W-:Y:S01]  /*13340*/  FFMA.FTZ R183, R46, R2, -R5.reuse ;  /* 0x000000022eb77223 */ /* 0x100fe20000010805 */
[----:B------:R-:W-:Y:S01]  /*13350*/  FMNMX.FTZ R24, R21, R24, !PT ;  /* 0x0000001815187209 */ /* 0x000fe20007810000 */
[----:B------:R-:W1:Y:S01]  /*13360*/  MUFU.EX2 R191, R191 ;  /* 0x000000bf00bf7308 */ /* 0x000e620000000800 */
        /* <DEDUP_REMOVED lines=15> */
[----:B------:R2:W3:Y:S01]  /*13460*/  MUFU.EX2 R24, R80 ;  /* 0x0000005000187308 */ /* 0x0004e20000000800 */
[----:B------:R-:W-:Y:S01]  /*13470*/  FMNMX.FTZ R28, R49, R28, !PT ;  /* 0x0000001c311c7209 */ /* 0x000fe20007810000 */
[-CC-:B------:R-:W-:Y:S01]  /*13480*/  FFMA.FTZ R20, R30, R2.reuse, -R5.reuse ;  /* 0x000000021e147223 */ /* 0x180fe20000010805 */
[----:B------:R-:W-:Y:S01]  /*13490*/  ISETP.GT.AND P3, PT, R38, 0x40, PT ;  /* 0x000000402600780c */ /* 0x000fe20003f64270 */
[----:B------:R-:W-:Y:S01]  /*134a0*/  FFMA.FTZ R171, R70, R2, -R5 ;  /* 0x0000000246ab7223 */ /* 0x000fe20000010805 */
[----:B------:R-:W-:-:S02]  /*134b0*/  FSEL R53, R53, -INF , P2 ;  /* 0xff80000035357808 */ /* 0x000fc40001000000 */
[----:B------:R-:W-:Y:S02]  /*134c0*/  CS2R R86, SRZ ;  /* 0x0000000000567805 */ /* 0x000fe4000001ff00 */
[----:B------:R-:W-:Y:S01]  /*134d0*/  FMNMX.FTZ R28, R47, R28, !PT ;  /* 0x0000001c2f1c7209 */ /* 0x000fe20007810000 */
[----:B------:R-:W-:Y:S01]  /*134e0*/  MUFU.EX2 R187, R187 ;  /* 0x000000bb00bb7308 */ /* 0x000fe20000000800 */
[----:B------:R-:W-:Y:S02]  /*134f0*/  ISETP.GT.AND P2, PT, R38, 0x41, PT ;  /* 0x000000412600780c */ /* 0x000fe40003f44270 */
[----:B------:R-:W-:Y:S02]  /*13500*/  CS2R R82, SRZ ;  /* 0x0000000000527805 */ /* 0x000fe4000001ff00 */
[----:B------:R-:W-:Y:S02]  /*13510*/  FSEL R27, R56, -INF , P3 ;  /* 0xff800000381b7808 */ /* 0x000fe40001800000 */
[----:B--2---:R-:W-:-:S02]  /*13520*/  CS2R R80, SRZ ;  /* 0x0000000000507805 */ /* 0x004fc4000001ff00 */
[----:B------:R-:W-:Y:S02]  /*13530*/  FMNMX.FTZ R28, R53, R28, !PT ;  /* 0x0000001c351c7209 */ /* 0x000fe40007810000 */
[----:B------:R-:W-:Y:S02]  /*13540*/  CS2R R78, SRZ ;  /* 0x00000000004e7805 */ /* 0x000fe4000001ff00 */
[----:B------:R-:W-:Y:S01]  /*13550*/  ISETP.GT.AND P3, PT, R38, 0x48, PT ;  /* 0x000000482600780c */ /* 0x000fe20003f64270 */
[----:B------:R-:W-:Y:S01]  /*13560*/  MUFU.EX2 R181, R181 ;  /* 0x000000b500b57308 */ /* 0x000fe20000000800 */
[----:B------:R-:W-:Y:S02]  /*13570*/  FSEL R57, R57, -INF , P2 ;  /* 0xff80000039397808 */ /* 0x000fe40001000000 */
[----:B------:R-:W-:Y:S02]  /*13580*/  CS2R R76, SRZ ;  /* 0x00000000004c7805 */ /* 0x000fe4000001ff00 */
[----:B------:R-:W-:-:S02]  /*13590*/  FMNMX.FTZ R32, R27, R28, !PT ;  /* 0x0000001c1b207209 */ /* 0x000fc40007810000 */
[----:B------:R-:W-:Y:S02]  /*135a0*/  CS2R R74, SRZ ;  /* 0x00000000004a7805 */ /* 0x000fe4000001ff00 */
[----:B------:R-:W-:Y:S02]  /*135b0*/  ISETP.GT.AND P2, PT, R38, 0x49, PT ;  /* 0x000000492600780c */ /* 0x000fe40003f44270 */
[----:B------:R-:W-:Y:S02]  /*135c0*/  CS2R R66, SRZ ;  /* 0x0000000000427805 */ /* 0x000fe4000001ff00 */
[----:B------:R-:W-:Y:S01]  /*135d0*/  FSEL R31, R60, -INF , P3 ;  /* 0xff8000003c1f7808 */ /* 0x000fe20001800000 */
[----:B------:R2:W-:Y:S01]  /*135e0*/  MUFU.EX2 R28, R84 ;  /* 0x00000054001c7308 */ /* 0x0005e20000000800 */
[----:B------:R-:W-:Y:S02]  /*135f0*/  FMNMX.FTZ R32, R57, R32, !PT ;  /* 0x0000002039207209 */ /* 0x000fe40007810000 */
[----:B------:R-:W-:-:S02]  /*13600*/  CS2R R62, SRZ ;  /* 0x00000000003e7805 */ /* 0x000fc4000001ff00 */
[C---:B------:R-:W-:Y:S02]  /*13610*/  ISETP.GT.AND P3, PT, R38.reuse, 0x50, PT ;  /* 0x000000502600780c */ /* 0x040fe40003f64270 */
[----:B------:R-:W-:Y:S02]  /*13620*/  CS2R R58, SRZ ;  /* 0x00000000003a7805 */ /* 0x000fe4000001ff00 */
[----:B------:R-:W-:Y:S02]  /*13630*/  FSEL R61, R61, -INF , P2 ;  /* 0xff8000003d3d7808 */ /* 0x000fe40001000000 */
[----:B------:R-:W-:Y:S02]  /*13640*/  CS2R R54, SRZ ;  /* 0x0000000000367805 */ /* 0x000fe4000001ff00 */
[----:B------:R-:W-:Y:S01]  /*13650*/  FMNMX.FTZ R32, R31, R32, !PT ;  /* 0x000000201f207209 */ /* 0x000fe20007810000 */
[----:B------:R-:W-:Y:S01]  /*13660*/  MUFU.EX2 R36, R36 ;  /* 0x0000002400247308 */ /* 0x000fe20000000800 */
[----:B------:R-:W-:-:S02]  /*13670*/  ISETP.GT.AND P2, PT, R38, 0x51, PT ;  /* 0x000000512600780c */ /* 0x000fc40003f44270 */
[----:B--2---:R-:W-:Y:S02]  /*13680*/  CS2R R84, SRZ ;  /* 0x0000000000547805 */ /* 0x004fe4000001ff00 */
[----:B------:R-:W-:Y:S02]  /*13690*/  FSEL R35, R64, -INF , P3 ;  /* 0xff80000040237808 */ /* 0x000fe40001800000 */
[----:B------:R-:W-:Y:S02]  /*136a0*/  FMNMX.FTZ R32, R61, R32, !PT ;  /* 0x000000203d207209 */ /* 0x000fe40007810000 */
[----:B------:R-:W-:Y:S01]  /*136b0*/  ISETP.GT.AND P3, PT, R38, 0x58, PT ;  /* 0x000000582600780c */ /* 0x000fe20003f64270 */
[----:B------:R-:W-:Y:S01]  /*136c0*/  MUFU.EX2 R183, R183 ;  /* 0x000000b700b77308 */ /* 0x000fe20000000800 */
[----:B------:R-:W-:Y:S02]  /*136d0*/  FSEL R65, R65, -INF , P2 ;  /* 0xff80000041417808 */ /* 0x000fe40001000000 */
[----:B------:R-:W-:-:S02]  /*136e0*/  FMNMX.FTZ R14, R35, R32, !PT ;  /* 0x00000020230e7209 */ /* 0x000fc40007810000 */
[----:B------:R-:W-:Y:S01]  /*136f0*/  ISETP.GT.AND P2, PT, R38, 0x59, PT ;  /* 0x000000592600780c */ /* 0x000fe20003f44270 */
[-CC-:B------:R-:W-:Y:S01]  /*13700*/  FFMA.FTZ R38, R10, R2.reuse, -R5.reuse ;  /* 0x000000020a267223 */ /* 0x180fe20000010805 */
[----:B------:R-:W-:Y:S01]  /*13710*/  FSEL R39, R68, -INF , P3 ;  /* 0xff80000044277808 */ /* 0x000fe20001800000 */
[----:B------:R-:W-:Y:S01]  /*13720*/  FFMA.FTZ R10, R26, R2, -R5 ;  /* 0x000000021a0a7223 */ /* 0x000fe20000010805 */
[----:B------:R-:W-:Y:S01]  /*13730*/  FMNMX.FTZ R14, R65, R14, !PT ;  /* 0x0000000e410e7209 */ /* 0x000fe20007810000 */
[----:B0-----:R-:W-:Y:S01]  /*13740*/  FADD.FTZ R26, R189, R6 ;  /* 0x00000006bd1a7221 */ /* 0x001fe20000010000 */
[----:B------:R-:W-:Y:S01]  /*13750*/  FSEL R69, R69, -INF , P2 ;  /* 0xff80000045457808 */ /* 0x000fe20001000000 */
[----:B------:R0:W-:Y:S01]  /*13760*/  MUFU.EX2 R32, R40 ;  /* 0x0000002800207308 */ /* 0x0001e20000000800 */
[----:B------:R-:W-:Y:S02]  /*13770*/  FMNMX.FTZ R14, R39, R14, !PT ;  /* 0x0000000e270e7209 */ /* 0x000fe40007810000 */
[----:B------:R-:W-:-:S02]  /*13780*/  F2FP.F16.F32.PACK_AB R189, R6, R189 ;  /* 0x000000bd06bd723e */ /* 0x000fc400000000ff */
[----:B------:R-:W-:-:S03]  /*13790*/  FMNMX.FTZ R14, R69, R14, !PT ;  /* 0x0000000e450e7209 */ /* 0x000fc60007810000 */
[----:B------:R-:W-:Y:S01]  /*137a0*/  MUFU.EX2 R38, R38 ;  /* 0x0000002600267308 */ /* 0x000fe20000000800 */
[-CC-:B0-----:R-:W-:Y:S01]  /*137b0*/  FFMA.FTZ R40, R12, R2.reuse, -R5.reuse ;  /* 0x000000020c287223 */ /* 0x181fe20000010805 */
[----:B------:R-:W0:Y:S01]  /*137c0*/  SHFL.BFLY PT, R51, R14, 0x2, 0x1f ;  /* 0x0c401f000e337f89 */ /* 0x000e2200000e0000 */
[-CC-:B------:R-:W-:Y:S01]  /*137d0*/  FFMA.FTZ R12, R34, R2.reuse, -R5.reuse ;  /* 0x00000002220c7223 */ /* 0x180fe20000010805 */
[----:B------:R-:W-:Y:S01]  /*137e0*/  FFMA.FTZ R5, R71, R2, -R5 ;  /* 0x0000000247057223 */ /* 0x000fe20000010805 */
[----:B------:R-:W-:-:S03]  /*137f0*/  CS2R R70, SRZ ;  /* 0x0000000000467805 */ /* 0x000fc6000001ff00 */
        /* <DEDUP_REMOVED lines=8> */
[----:B0-----:R-:W-:-:S07]  /*13880*/  FMNMX.FTZ R4, R51, R4, !PT ;  /* 0x0000000433047209 */ /* 0x001fce0007810000 */
[----:B------:R-:W-:Y:S01]  /*13890*/  MUFU.EX2 R175, R175 ;  /* 0x000000af00af7308 */ /* 0x000fe20000000800 */
[----:B------:R-:W0:Y:S01]  /*138a0*/  @P1 LDC R51, c[0x0][0x450] ;  /* 0x00011400ff331b82 */ /* 0x000e220000000800 */
[C---:B------:R-:W-:Y:S01]  /*138b0*/  FSETP.NEU.FTZ.AND P2, PT, R4.reuse, -INF , PT ;  /* 0xff8000000400780b */ /* 0x040fe20003f5d000 */
[----:B------:R-:W-:-:S05]  /*138c0*/  FMUL.FTZ R14, R4, R2 ;  /* 0x00000002040e7220 */ /* 0x000fca0000410000 */
[----:B------:R-:W-:Y:S01]  /*138d0*/  MUFU.EX2 R12, R12 ;  /* 0x0000000c000c7308 */ /* 0x000fe20000000800 */
[----:B------:R-:W-:-:S05]  /*138e0*/  FSEL R14, R14, RZ, P2 ;  /* 0x000000ff0e0e7208 */ /* 0x000fca0001000000 */
        /* <DEDUP_REMOVED lines=8> */
[-CC-:B------:R-:W-:Y:S01]  /*13970*/  FFMA.FTZ R37, R37, R2.reuse, -R14.reuse ;  /* 0x0000000225257223 */ /* 0x180fe2000001080e */
[-CC-:B------:R-:W-:Y:S01]  /*13980*/  FFMA.FTZ R13, R13, R2.reuse, -R14.reuse ;  /* 0x000000020d0d7223 */ /* 0x180fe2000001080e */
[-CC-:B------:R-:W-:Y:S01]  /*13990*/  FFMA.FTZ R41, R41, R2.reuse, -R14.reuse ;  /* 0x0000000229297223 */ /* 0x180fe2000001080e */
[-CC-:B------:R-:W-:Y:S01]  /*139a0*/  FFMA.FTZ R21, R21, R2.reuse, -R14.reuse ;  /* 0x0000000215157223 */ /* 0x180fe2000001080e */
[----:B------:R-:W4:Y:S01]  /*139b0*/  MUFU.EX2 R15, R15 ;  /* 0x0000000f000f7308 */ /* 0x000f220000000800 */
[----:B--2---:R-:W2:Y:S01]  /*139c0*/  @P1 LDC R25, c[0x0][0x44c] ;  /* 0x00011300ff191b82 */ /* 0x004ea20000000800 */
[-CC-:B------:R-:W-:Y:S01]  /*139d0*/  FFMA.FTZ R45, R45, R2.reuse, -R14.reuse ;  /* 0x000000022d2d7223 */ /* 0x180fe2000001080e */
[-CC-:B------:R-:W-:Y:S01]  /*139e0*/  FFMA.FTZ R43, R43, R2.reuse, -R14.reuse ;  /* 0x000000022b2b7223 */ /* 0x180fe2000001080e */
[-CC-:B------:R-:W-:Y:S01]  /*139f0*/  FFMA.FTZ R49, R49, R2.reuse, -R14.reuse ;  /* 0x0000000231317223 */ /* 0x180fe2000001080e */
[-CC-:B------:R-:W-:Y:S01]  /*13a00*/  FFMA.FTZ R47, R47, R2.reuse, -R14.reuse ;  /* 0x000000022f2f7223 */ /* 0x180fe2000001080e */
[-CC-:B------:R-:W-:Y:S01]  /*13a10*/  FFMA.FTZ R53, R53, R2.reuse, -R14.reuse ;  /* 0x0000000235357223 */ /* 0x180fe2000001080e */
[-CC-:B------:R-:W-:Y:S01]  /*13a20*/  FFMA.FTZ R27, R27, R2.reuse, -R14.reuse ;  /* 0x000000021b1b7223 */ /* 0x180fe2000001080e */
[----:B------:R-:W4:Y:S01]  /*13a30*/  MUFU.EX2 R11, R11 ;  /* 0x0000000b000b7308 */ /* 0x000f220000000800 */
[-CC-:B------:R-:W-:Y:S01]  /*13a40*/  FFMA.FTZ R57, R57, R2.reuse, -R14.reuse ;  /* 0x0000000239397223 */ /* 0x180fe2000001080e */
[-CC-:B------:R-:W-:Y:S01]  /*13a50*/  FFMA.FTZ R31, R31, R2.reuse, -R14.reuse ;  /* 0x000000021f1f7223 */ /* 0x180fe2000001080e */
[-CC-:B------:R-:W-:Y:S01]  /*13a60*/  FFMA.FTZ R61, R61, R2.reuse, -R14.reuse ;  /* 0x000000023d3d7223 */ /* 0x180fe2000001080e */
[-CC-:B------:R-:W-:Y:S01]  /*13a70*/  FFMA.FTZ R35, R35, R2.reuse, -R14.reuse ;  /* 0x0000000223237223 */ /* 0x180fe2000001080e */
[-CC-:B------:R-:W-:Y:S01]  /*13a80*/  FFMA.FTZ R65, R65, R2.reuse, -R14.reuse ;  /* 0x0000000241417223 */ /* 0x180fe2000001080e */
[-CC-:B------:R-:W-:Y:S01]  /*13a90*/  FFMA.FTZ R39, R39, R2.reuse, -R14.reuse ;  /* 0x0000000227277223 */ /* 0x180fe2000001080e */
[----:B------:R-:W-:Y:S01]  /*13aa0*/  FFMA.FTZ R69, R69, R2, -R14 ;  /* 0x0000000245457223 */ /* 0x000fe2000001080e */
[----:B------:R1:W4:Y:S08]  /*13ab0*/  MUFU.EX2 R190, R29 ;  /* 0x0000001d00be7308 */ /* 0x0003300000000800 */
[----:B------:R3:W4:Y:S01]  /*13ac0*/  MUFU.EX2 R184, R7 ;  /* 0x0000000700b87308 */ /* 0x0007220000000800 */
[----:B-1----:R-:W-:-:S07]  /*13ad0*/  IMAD.MOV.U32 R29, RZ, RZ, R218 ;  /* 0x000000ffff1d7224 */ /* 0x002fce00078e00da */
[----:B------:R-:W1:Y:S01]  /*13ae0*/  MUFU.EX2 R33, R33 ;  /* 0x0000002100217308 */ /* 0x000e620000000800 */
[----:B---3--:R-:W-:Y:S02]  /*13af0*/  VIADD R7, R0, 0x30840 ;  /* 0x0003084000077836 */ /* 0x008fe40000000000 */
[----:B--2---:R-:W-:-:S04]  /*13b00*/  @P1 IMAD.HI.U32 R0, R218, R25, RZ ;  /* 0x00000019da001227 */ /* 0x004fc800078e00ff */
[----:B------:R-:W-:Y:S01]  /*13b10*/  FADD.FTZ R25, R191, R26 ;  /* 0x0000001abf197221 */ /* 0x000fe20000010000 */
[----:B------:R-:W-:Y:S02]  /*13b20*/  F2FP.F16.F32.PACK_AB R191, R24, R191 ;  /* 0x000000bf18bf723e */ /* 0x000fe400000000ff */
[----:B------:R-:W-:Y:S01]  /*13b30*/  PRMT R7, R212, 0x654, R7 ;  /* 0x00000654d4077816 */ /* 0x000fe20000000007 */
[----:B------:R-:W2:Y:S01]  /*13b40*/  MUFU.EX2 R9, R9 ;  /* 0x0000000900097308 */ /* 0x000ea20000000800 */
[----:B0-----:R-:W-:Y:S01]  /*13b50*/  @P1 SHF.R.U32.HI R29, RZ, R51, R0 ;  /* 0x00000033ff1d1219 */ /* 0x001fe20000011600 */
[----:B----4-:R-:W-:Y:S01]  /*13b60*/  FADD.FTZ R0, R15, R188 ;  /* 0x000000bc0f007221 */ /* 0x010fe20000010000 */
[----:B------:R0:W-:Y:S01]  /*13b70*/  SYNCS.ARRIVE.TRANS64.RED.A1T0 RZ, [R7+URZ], RZ ;  /* 0x000000ff07ff79a7 */ /* 0x0001e2000810043f */
[----:B------:R-:W-:Y:S02]  /*13b80*/  F2FP.F16.F32.PACK_AB R188, R188, R15 ;  /* 0x0000000fbcbc723e */ /* 0x000fe400000000ff */
[----:B------:R-:W-:-:S02]  /*13b90*/  CS2R R50, SRZ ;  /* 0x0000000000327805 */ /* 0x000fc4000001ff00 */
[----:B------:R-:W-:Y:S01]  /*13ba0*/  IADD3 R26, R29, R220, -R219 ;  /* 0x000000dc1d1a7210 */ /* 0x000fe20007ffe8db */
[----:B------:R-:W3:Y:S01]  /*13bb0*/  MUFU.EX2 R186, R37 ;  /* 0x0000002500ba7308 */ /* 0x000ee20000000800 */
[----:B0-----:R-:W-:Y:S01]  /*13bc0*/  FADD.FTZ R7, R11, R0 ;  /* 0x000000000b077221 */ /* 0x001fe20000010000 */
[----:B------:R-:W-:Y:S02]  /*13bd0*/  FADD.FTZ R0, R24, R25 ;  /* 0x0000001918007221 */ /* 0x000fe40000010000 */
[----:B------:R-:W-:-:S04]  /*13be0*/  IMAD.HI R29, R26, 0x2aaaaaab, RZ ;  /* 0x2aaaaaab1a1d7827 */ /* 0x000fc800078e02ff */
[C---:B------:R-:W-:Y:S01]  /*13bf0*/  FADD.FTZ R7, R190.reuse, R7 ;  /* 0x00000007be077221 */ /* 0x040fe20000010000 */
[----:B------:R-:W0:Y:S01]  /*13c00*/  MUFU.EX2 R13, R13 ;  /* 0x0000000d000d7308 */ /* 0x000e220000000800 */
[----:B------:R-:W-:Y:S01]  /*13c10*/  FADD.FTZ R25, R185, R0 ;  /* 0x00000000b9197221 */ /* 0x000fe20000010000 */
[----:B------:R-:W-:Y:S01]  /*13c20*/  F2FP.F16.F32.PACK_AB R190, R190, R11 ;  /* 0x0000000bbebe723e */ /* 0x000fe200000000ff */
[----:B------:R-:W-:Y:S01]  /*13c30*/  FADD.FTZ R0, R184, R7 ;  /* 0x00000007b8007221 */ /* 0x000fe20000010000 */
[C---:B------:R-:W-:Y:S01]  /*13c40*/  F2FP.F16.F32.PACK_AB R185, R28.reuse, R185 ;  /* 0x000000b91cb9723e */ /* 0x040fe200000000ff */
[----:B------:R-:W-:Y:S01]  /*13c50*/  FADD.FTZ R26, R28, R25 ;  /* 0x000000191c1a7221 */ /* 0x000fe20000010000 */
[C---:B-1----:R-:W-:Y:S01]  /*13c60*/  F2FP.F16.F32.PACK_AB R184, R33.reuse, R184 ;  /* 0x000000b821b8723e */ /* 0x042fe200000000ff */
[----:B------:R-:W-:Y:S01]  /*13c70*/  FADD.FTZ R0, R33, R0 ;  /* 0x0000000021007221 */ /* 0x000fe20000010000 */
[----:B------:R-:W1:Y:S01]  /*13c80*/  MUFU.EX2 R180, R41 ;  /* 0x0000002900b47308 */ /* 0x000e620000000800 */
[----:B------:R-:W-:Y:S01]  /*13c90*/  FADD.FTZ R25, R187, R26 ;  /* 0x0000001abb197221 */ /* 0x000fe20000010000 */
[----:B------:R-:W-:Y:S01]  /*13ca0*/  F2FP.F16.F32.PACK_AB R187, R32, R187 ;  /* 0x000000bb20bb723e */ /* 0x000fe200000000ff */
[----:B--2---:R-:W-:-:S02]  /*13cb0*/  FADD.FTZ R7, R9, R0 ;  /* 0x0000000009077221 */ /* 0x004fc40000010000 */
[----:B------:R-:W-:Y:S01]  /*13cc0*/  FADD.FTZ R26, R32, R25 ;  /* 0x00000019201a7221 */ /* 0x000fe20000010000 */
[----:B------:R-:W-:Y:S01]  /*13cd0*/  CS2R R32, SRZ ;  /* 0x0000000000207805 */ /* 0x000fe2000001ff00 */
[C---:B---3--:R-:W-:Y:S01]  /*13ce0*/  FADD.FTZ R0, R186.reuse, R7 ;  /* 0x00000007ba007221 */ /* 0x048fe20000010000 */
[----:B------:R-:W2:Y:S01]  /*13cf0*/  MUFU.EX2 R21, R21 ;  /* 0x0000001500157308 */ /* 0x000ea20000000800 */
[----:B------:R-:W-:Y:S01]  /*13d00*/  FADD.FTZ R25, R181, R26 ;  /* 0x0000001ab5197221 */ /* 0x000fe20000010000 */
[----:B------:R-:W-:Y:S01]  /*13d10*/  SHF.R.U32.HI R26, RZ, 0x1f, R29 ;  /* 0x0000001fff1a7819 */ /* 0x000fe2000001161d */
[----:B0-----:R-:W-:Y:S01]  /*13d20*/  FADD.FTZ R7, R13, R0 ;  /* 0x000000000d077221 */ /* 0x001fe20000010000 */
[----:B------:R-:W-:Y:S01]  /*13d30*/  F2FP.F16.F32.PACK_AB R186, R186, R9 ;  /* 0x00000009baba723e */ /* 0x000fe200000000ff */
[C---:B------:R-:W-:Y:S01]  /*13d40*/  FADD.FTZ R14, R36.reuse, R25 ;  /* 0x00000019240e7221 */ /* 0x040fe20000010000 */
[----:B------:R-:W-:Y:S02]  /*13d50*/  F2FP.F16.F32.PACK_AB R181, R36, R181 ;  /* 0x000000b524b5723e */ /* 0x000fe400000000ff */
[----:B------:R-:W-:Y:S01]  /*13d60*/  CS2R R36, SRZ ;  /* 0x0000000000247805 */ /* 0x000fe2000001ff00 */
[----:B------:R0:W3:Y:S01]  /*13d70*/  MUFU.EX2 R182, R45 ;  /* 0x0000002d00b67308 */ /* 0x0000e20000000800 */
[----:B-1----:R-:W-:Y:S01]  /*13d80*/  FADD.FTZ R0, R180, R7 ;  /* 0x00000007b4007221 */ /* 0x002fe20000010000 */
[----:B------:R-:W-:Y:S01]  /*13d90*/  FADD.FTZ R25, R183, R14 ;  /* 0x0000000eb7197221 */ /* 0x000fe20000010000 */
[----:B------:R-:W-:-:S02]  /*13da0*/  LEA.HI.SX32 R14, R29, R26, 0x1c ;  /* 0x0000001a1d0e7211 */ /* 0x000fc400078fe2ff */
[----:B------:R-:W-:Y:S02]  /*13db0*/  CS2R R28, SRZ ;  /* 0x00000000001c7805 */ /* 0x000fe4000001ff00 */
[C---:B------:R-:W-:Y:S01]  /*13dc0*/  F2FP.F16.F32.PACK_AB R183, R38.reuse, R183 ;  /* 0x000000b726b7723e */ /* 0x040fe200000000ff */
[----:B------:R-:W-:Y:S01]  /*13dd0*/  FADD.FTZ R6, R38, R25 ;  /* 0x0000001926067221 */ /* 0x000fe20000010000 */
[----:B------:R-:W-:Y:S01]  /*13de0*/  VIMNMX R14, RZ, R14, !PT ;  /* 0x0000000eff0e7248 */ /* 0x000fe20007fe0100 */
[----:B------:R-:W1:Y:S01]  /*13df0*/  MUFU.EX2 R43, R43 ;  /* 0x0000002b002b7308 */ /* 0x000e620000000800 */
[----:B--2---:R-:W-:Y:S01]  /*13e00*/  FADD.FTZ R7, R21, R0 ;  /* 0x0000000015077221 */ /* 0x004fe20000010000 */
[----:B------:R-:W-:Y:S01]  /*13e10*/  FADD.FTZ R25, R177, R6 ;  /* 0x00000006b1197221 */ /* 0x000fe20000010000 */
[----:B------:R-:W-:Y:S02]  /*13e20*/  F2FP.F16.F32.PACK_AB R177, R40, R177 ;  /* 0x000000b128b1723e */ /* 0x000fe400000000ff */
[----:B0-----:R-:W-:-:S02]  /*13e30*/  CS2R R44, SRZ ;  /* 0x00000000002c7805 */ /* 0x001fc4000001ff00 */
[----:B------:R-:W-:Y:S01]  /*13e40*/  F2FP.F16.F32.PACK_AB R180, R180, R13 ;  /* 0x0000000db4b4723e */ /* 0x000fe200000000ff */
[----:B------:R-:W-:Y:S01]  /*13e50*/  FADD.FTZ R6, R40, R25 ;  /* 0x0000001928067221 */ /* 0x000fe20000010000 */
[----:B------:R-:W-:Y:S01]  /*13e60*/  CS2R R40, SRZ ;  /* 0x0000000000287805 */ /* 0x000fe2000001ff00 */
[----:B------:R0:W2:Y:S01]  /*13e70*/  MUFU.EX2 R176, R49 ;  /* 0x0000003100b07308 */ /* 0x0000a20000000800 */
[----:B---3--:R-:W-:Y:S01]  /*13e80*/  FADD.FTZ R0, R182, R7 ;  /* 0x00000007b6007221 */ /* 0x008fe20000010000 */
[----:B------:R-:W-:Y:S01]  /*13e90*/  FADD.FTZ R25, R179, R6 ;  /* 0x00000006b3197221 */ /* 0x000fe20000010000 */
[----:B------:R-:W-:Y:S02]  /*13ea0*/  F2FP.F16.F32.PACK_AB R179, R42, R179 ;  /* 0x000000b32ab3723e */ /* 0x000fe400000000ff */
[----:B------:R-:W-:Y:S01]  /*13eb0*/  F2FP.F16.F32.PACK_AB R182, R182, R21 ;  /* 0x00000015b6b6723e */ /* 0x000fe200000000ff */
[----:B------:R-:W-:Y:S02]  /*13ec0*/  FADD.FTZ R6, R42, R25 ;  /* 0x000000192a067221 */ /* 0x000fe40000010000 */
[----:B------:R-:W3:Y:S01]  /*13ed0*/  MUFU.EX2 R47, R47 ;  /* 0x0000002f002f7308 */ /* 0x000ee20000000800 */
[----:B-1----:R-:W-:Y:S01]  /*13ee0*/  FADD.FTZ R7, R43, R0 ;  /* 0x000000002b077221 */ /* 0x002fe20000010000 */
[----:B------:R-:W-:Y:S01]  /*13ef0*/  FADD.FTZ R11, R173, R6 ;  /* 0x00000006ad0b7221 */ /* 0x000fe20000010000 */
[----:B------:R-:W-:-:S02]  /*13f00*/  F2FP.F16.F32.PACK_AB R173, R10, R173 ;  /* 0x000000ad0aad723e */ /* 0x000fc400000000ff */
[----:B0-----:R-:W-:Y:S01]  /*13f10*/  CS2R R48, SRZ ;  /* 0x0000000000307805 */ /* 0x001fe2000001ff00 */
[----:B------:R-:W-:Y:S01]  /*13f20*/  FADD.FTZ R6, R10, R11 ;  /* 0x0000000b0a067221 */ /* 0x000fe20000010000 */
[----:B------:R-:W-:Y:S01]  /*13f30*/  IADD3 R11, R72, -0x2, RZ ;  /* 0xfffffffe480b7810 */ /* 0x000fe20007ffe0ff */
[----:B------:R0:W1:Y:S01]  /*13f40*/  MUFU.EX2 R178, R53 ;  /* 0x0000003500b27308 */ /* 0x0000620000000800 */
[C---:B--2---:R-:W-:Y:S01]  /*13f50*/  FADD.FTZ R0, R176.reuse, R7 ;  /* 0x00000007b0007221 */ /* 0x044fe20000010000 */
[----:B------:R-:W-:Y:S01]  /*13f60*/  FADD.FTZ R9, R175, R6 ;  /* 0x00000006af097221 */ /* 0x000fe20000010000 */
[----:B------:R-:W-:Y:S02]  /*13f70*/  ISETP.GE.AND P2, PT, R11, R14, PT ;  /* 0x0000000e0b00720c */ /* 0x000fe40003f46270 */
[----:B------:R-:W-:Y:S02]  /*13f80*/  CS2R R72, SRZ ;  /* 0x0000000000487805 */ /* 0x000fe4000001ff00 */
[----:B------:R-:W-:Y:S01]  /*13f90*/  F2FP.F16.F32.PACK_AB R176, R176, R43 ;  /* 0x0000002bb0b0723e */ /* 0x000fe200000000ff */
[C---:B------:R-:W-:Y:S01]  /*13fa0*/  FADD.FTZ R24, R12.reuse, R9 ;  /* 0x000000090c187221 */ /* 0x040fe20000010000 */
[----:B------:R-:W-:Y:S01]  /*13fb0*/  F2FP.F16.F32.PACK_AB R175, R12, R175 ;  /* 0x000000af0caf723e */ /* 0x000fe200000000ff */
[----:B------:R-:W2:Y:S01]  /*13fc0*/  MUFU.EX2 R27, R27 ;  /* 0x0000001b001b7308 */ /* 0x000ea20000000800 */
[----:B---3--:R-:W-:Y:S01]  /*13fd0*/  FADD.FTZ R7, R47, R0 ;  /* 0x000000002f077221 */ /* 0x008fe20000010000 */
[----:B0-----:R-:W-:-:S02]  /*13fe0*/  CS2R R52, SRZ ;  /* 0x0000000000347805 */ /* 0x001fc4000001ff00 */
[----:B------:R-:W-:-:S04]  /*13ff0*/  CS2R R42, SRZ ;  /* 0x00000000002a7805 */ /* 0x000fc8000001ff00 */
[----:B------:R0:W3:Y:S01]  /*14000*/  MUFU.EX2 R172, R57 ;  /* 0x0000003900ac7308 */ /* 0x0000e20000000800 */
[C---:B-1----:R-:W-:Y:S01]  /*14010*/  FADD.FTZ R0, R178.reuse, R7 ;  /* 0x00000007b2007221 */ /* 0x042fe20000010000 */
[----:B------:R-:W-:Y:S02]  /*14020*/  F2FP.F16.F32.PACK_AB R178, R178, R47 ;  /* 0x0000002fb2b2723e */ /* 0x000fe400000000ff */
[----:B------:R-:W-:-:S04]  /*14030*/  CS2R R46, SRZ ;  /* 0x00000000002e7805 */ /* 0x000fc8000001ff00 */
[----:B------:R-:W1:Y:S01]  /*14040*/  MUFU.EX2 R31, R31 ;  /* 0x0000001f001f7308 */ /* 0x000e620000000800 */
[----:B--2---:R-:W-:Y:S01]  /*14050*/  FADD.FTZ R7, R27, R0 ;  /* 0x000000001b077221 */ /* 0x004fe20000010000 */
[----:B0-----:R-:W-:-:S06]  /*14060*/  CS2R R56, SRZ ;  /* 0x0000000000387805 */ /* 0x001fcc000001ff00 */
[----:B------:R0:W2:Y:S01]  /*14070*/  MUFU.EX2 R174, R61 ;  /* 0x0000003d00ae7308 */ /* 0x0000a20000000800 */
[C---:B---3--:R-:W-:Y:S01]  /*14080*/  FADD.FTZ R0, R172.reuse, R7 ;  /* 0x00000007ac007221 */ /* 0x048fe20000010000 */
[----:B------:R-:W-:Y:S02]  /*14090*/  F2FP.F16.F32.PACK_AB R172, R172, R27 ;  /* 0x0000001bacac723e */ /* 0x000fe400000000ff */
[----:B------:R-:W-:-:S04]  /*140a0*/  CS2R R26, SRZ ;  /* 0x00000000001a7805 */ /* 0x000fc8000001ff00 */
[----:B------:R-:W3:Y:S01]  /*140b0*/  MUFU.EX2 R35, R35 ;  /* 0x0000002300237308 */ /* 0x000ee20000000800 */
[----:B-1----:R-:W-:Y:S01]  /*140c0*/  FADD.FTZ R7, R31, R0 ;  /* 0x000000001f077221 */ /* 0x002fe20000010000 */
[----:B0-----:R-:W-:-:S06]  /*140d0*/  CS2R R60, SRZ ;  /* 0x00000000003c7805 */ /* 0x001fcc000001ff00 */
[----:B------:R-:W0:Y:S01]  /*140e0*/  MUFU.EX2 R169, R169 ;  /* 0x000000a900a97308 */ /* 0x000e220000000800 */
[C---:B--2---:R-:W-:Y:S01]  /*140f0*/  FADD.FTZ R6, R174.reuse, R7 ;  /* 0x00000007ae067221 */ /* 0x044fe20000010000 */
[----:B------:R-:W-:Y:S02]  /*14100*/  F2FP.F16.F32.PACK_AB R174, R174, R31 ;  /* 0x0000001faeae723e */ /* 0x000fe400000000ff */
[----:B------:R-:W-:-:S04]  /*14110*/  CS2R R30, SRZ ;  /* 0x00000000001e7805 */ /* 0x000fc8000001ff00 */
[----:B------:R1:W2:Y:S01]  /*14120*/  MUFU.EX2 R168, R65 ;  /* 0x0000004100a87308 */ /* 0x0002a20000000800 */
[----:B---3--:R-:W-:-:S07]  /*14130*/  FADD.FTZ R7, R35, R6 ;  /* 0x0000000623077221 */ /* 0x008fce0000010000 */
[----:B------:R-:W3:Y:S01]  /*14140*/  MUFU.EX2 R20, R20 ;  /* 0x0000001400147308 */ /* 0x000ee20000000800 */
[----:B0-----:R-:W-:Y:S01]  /*14150*/  FADD.FTZ R9, R169, R24 ;  /* 0x00000018a9097221 */ /* 0x001fe20000010000 */
[----:B-1----:R-:W-:Y:S02]  /*14160*/  CS2R R64, SRZ ;  /* 0x0000000000407805 */ /* 0x002fe4000001ff00 */
[----:B------:R-:W-:-:S04]  /*14170*/  CS2R R24, SRZ ;  /* 0x0000000000187805 */ /* 0x000fc8000001ff00 */
[----:B------:R-:W0:Y:S01]  /*14180*/  MUFU.EX2 R39, R39 ;  /* 0x0000002700277308 */ /* 0x000e220000000800 */
[C---:B--2---:R-:W-:Y:S01]  /*14190*/  FADD.FTZ R6, R168.reuse, R7 ;  /* 0x00000007a8067221 */ /* 0x044fe20000010000 */
[----:B------:R-:W-:Y:S02]  /*141a0*/  F2FP.F16.F32.PACK_AB R168, R168, R35 ;  /* 0x00000023a8a8723e */ /* 0x000fe400000000ff */
[----:B------:R-:W-:-:S04]  /*141b0*/  CS2R R34, SRZ ;  /* 0x0000000000227805 */ /* 0x000fc8000001ff00 */
[----:B------:R-:W1:Y:S01]  /*141c0*/  MUFU.EX2 R171, R171 ;  /* 0x000000ab00ab7308 */ /* 0x000e620000000800 */
[C---:B---3--:R-:W-:Y:S01]  /*141d0*/  FADD.FTZ R10, R20.reuse, R9 ;  /* 0x00000009140a7221 */ /* 0x048fe20000010000 */
[----:B------:R-:W-:-:S06]  /*141e0*/  F2FP.F16.F32.PACK_AB R169, R20, R169 ;  /* 0x000000a914a9723e */ /* 0x000fcc00000000ff */
[----:B------:R2:W3:Y:S01]  /*141f0*/  MUFU.EX2 R170, R69 ;  /* 0x0000004500aa7308 */ /* 0x0004e20000000800 */
[----:B0-----:R-:W-:-:S07]  /*14200*/  FADD.FTZ R7, R39, R6 ;  /* 0x0000000627077221 */ /* 0x001fce0000010000 */
[----:B------:R1:W0:Y:S01]  /*14210*/  MUFU.EX2 R0, R5 ;  /* 0x0000000500007308 */ /* 0x0002220000000800 */
[----:B--2---:R-:W-:Y:S01]  /*14220*/  CS2R R68, SRZ ;  /* 0x0000000000447805 */ /* 0x004fe2000001ff00 */
[----:B-1----:R-:W-:Y:S01]  /*14230*/  FADD.FTZ R5, R171, R10 ;  /* 0x0000000aab057221 */ /* 0x002fe20000010000 */
[C---:B---3--:R-:W-:Y:S01]  /*14240*/  FADD.FTZ R7, R170.reuse, R7 ;  /* 0x00000007aa077221 */ /* 0x048fe20000010000 */
[----:B------:R-:W-:Y:S02]  /*14250*/  F2FP.F16.F32.PACK_AB R170, R170, R39 ;  /* 0x00000027aaaa723e */ /* 0x000fe400000000ff */
[----:B------:R-:W-:Y:S01]  /*14260*/  CS2R R38, SRZ ;  /* 0x0000000000267805 */ /* 0x000fe2000001ff00 */
[C---:B0-----:R-:W-:Y:S01]  /*14270*/  FADD.FTZ R6, R0.reuse, R5 ;  /* 0x0000000500067221 */ /* 0x041fe20000010000 */
[----:B------:R-:W-:Y:S01]  /*14280*/  F2FP.F16.F32.PACK_AB R171, R0, R171 ;  /* 0x000000ab00ab723e */ /* 0x000fe200000000ff */
[----:B------:R-:W-:Y:S02]  /*14290*/  IMAD.MOV.U32 R0, RZ, RZ, 0x3f800000 ;  /* 0x3f800000ff007424 */ /* 0x000fe400078e00ff */
[----:B------:R-:W-:Y:S01]  /*142a0*/  IMAD.MOV.U32 R5, RZ, RZ, 0x3f800000 ;  /* 0x3f800000ff057424 */ /* 0x000fe200078e00ff */
[----:B------:R-:W-:Y:S06]  /*142b0*/  @!P2 BRA `(.L_x_2873) ;  /* 0x000000280018a947 */ /* 0x000fec0003800000 */
[----:B------:R-:W-:Y:S01]  /*142c0*/  BSSY B1, `(.L_x_2873) ;  /* 0x0000285000017945 */ /* 0x000fe20003800000 */
[----:B------:R-:W-:Y:S01]  /*142d0*/  MOV R9, R3 ;  /* 0x0000000300097202 */ /* 0x000fe20000000f00 */
[----:B------:R-:W-:Y:S01]  /*142e0*/  IMAD.MOV.U32 R10, RZ, RZ, R4 ;  /* 0x000000ffff0a7224 */ /* 0x000fe200078e0004 */
[----:B------:R-:W-:Y:S01]  /*142f0*/  MOV R15, R197 ;  /* 0x000000c5000f7202 */ /* 0x000fe20000000f00 */
[----:B------:R-:W-:Y:S02]  /*14300*/  IMAD.MOV.U32 R13, RZ, RZ, R200 ;  /* 0x000000ffff0d7224 */ /* 0x000fe400078e00c8 */
[----:B------:R-:W-:Y:S02]  /*14310*/  IMAD.MOV.U32 R0, RZ, RZ, 0x3f800000 ;  /* 0x3f800000ff007424 */ /* 0x000fe400078e00ff */
[----:B------:R-:W-:-:S07]  /*14320*/  IMAD.MOV.U32 R119, RZ, RZ, RZ ;  /* 0x000000ffff777224 */ /* 0x000fce00078e00ff */
.L_x_2886:
[----:B------:R-:W-:-:S04]  /*14330*/  ISETP.NE.AND P2, PT, R15, 0x1, PT ;  /* 0x000000010f00780c */ /* 0x000fc80003f45270 */
[----:B------:R-:W-:-:S04]  /*14340*/  SEL R200, RZ, 0x1, P2 ;  /* 0x00000001ffc87807 */ /* 0x000fc80001000000 */
[----:B------:R-:W-:Y:S01]  /*14350*/  LOP3.LUT R200, R13, R200, RZ, 0x3c, !PT ;  /* 0x000000c80dc87212 */ /* 0x000fe200078e3cff */
[----:B------:R-:W-:Y:S06]  /*14360*/  @!P0 BRA `(.L_x_2874) ;  /* 0x0000000000048947 */ /* 0x000fec0003800000 */
[----:B------:R-:W-:Y:S01]  /*14370*/  BPT.TRAP 0x1 ;  /* 0x000000040000795c */ /* 0x000fe20000300000 */
.L_x_2874:
        /* <DEDUP_REMOVED lines=8> */
.L_x_2875:
[----:B------:R-:W-:Y:S01]  /*14400*/  IMAD R4, R197, 0x900, R8 ;  /* 0x00000900c5047824 */ /* 0x000fe200078e0208 */
[----:B------:R-:W-:Y:S03]  /*14410*/  BSSY B2, `(.L_x_2876) ;  /* 0x0000006000027945 */ /* 0x000fe60003800000 */
[C---:B------:R-:W-:Y:S01]  /*14420*/  VIADD R21, R4.reuse, 0x2 ;  /* 0x0000000204157836 */ /* 0x040fe20000000000 */
[----:B------:R-:W-:Y:S01]  /*14430*/  IADD3 R120, R4, 0x4, RZ ;  /* 0x0000000404787810 */ /* 0x000fe20007ffe0ff */
[----:B-1----:R-:W-:Y:S06]  /*14440*/  @P2 BRA `(.L_x_2877) ;  /* 0x0000000000082947 */ /* 0x002fec0003800000 */
[----:B------:R-:W1:Y:S02]  /*14450*/  SYNCS.PHASECHK.TRANS64.TRYWAIT P2, [R12+URZ+0x30830], R3 ;  /* 0x030830030c0075a7 */ /* 0x000e64000804017f */
[----:B-1----:R-:W-:Y:S05]  /*14460*/  @!P2 BRA `(.L_x_2878) ;  /* 0x00000104002ca947 */ /* 0x002fea0003800000 */
.L_x_2877:
[----:B------:R-:W-:Y:S05]  /*14470*/  BSYNC B2 ;  /* 0x0000000000027941 */ /* 0x000fea0003800000 */
.L_x_2876:
[----:B------:R-:W2:Y:S04]  /*14480*/  LDL.64 R122, [R1+0x30] ;  /* 0x00003000017a7983 */ /* 0x000ea80000100a00 */
[----:B------:R3:W-:Y:S04]  /*14490*/  STL.64 [R1+0x80], R8 ;  /* 0x0000800801007387 */ /* 0x0007e80000100a00 */
[----:B---3--:R-:W3:Y:S04]  /*144a0*/  LDL.64 R8, [R1+0x28] ;  /* 0x0000280001087983 */ /* 0x008ee80000100a00 */
[----:B------:R4:W-:Y:S04]  /*144b0*/  STL.64 [R1+0x78], R6 ;  /* 0x0000780601007387 */ /* 0x0009e80000100a00 */
[----:B----4-:R-:W4:Y:S01]  /*144c0*/  LDL.64 R6, [R1+0x20] ;  /* 0x0000200001067983 */ /* 0x010f220000100a00 */
[----:B------:R-:W-:Y:S01]  /*144d0*/  IMAD.MOV.U32 R2, RZ, RZ, R4 ;  /* 0x000000ffff027224 */ /* 0x000fe200078e0004 */
[----:B------:R-:W-:Y:S01]  /*144e0*/  IADD3 R20, R4, 0x6, RZ ;  /* 0x0000000604147810 */ /* 0x000fe20007ffe0ff */
[----:B01----:R-:W-:-:S02]  /*144f0*/  IMAD.MOV.U32 R3, RZ, RZ, 0x40000040 ;  /* 0x40000040ff037424 */ /* 0x003fc400078e00ff */
[----:B------:R-:W-:Y:S01]  /*14500*/  IMAD.MOV.U32 R121, RZ, RZ, 0x40000040 ;  /* 0x40000040ff797424 */ /* 0x000fe200078e00ff */
[----:B------:R-:W-:Y:S01]  /*14510*/  R2UR UR26, R2 ;  /* 0x00000000021a72ca */ /* 0x000fe200000e0000 */
[----:B------:R-:W-:Y:S01]  /*14520*/  IMAD.MOV.U32 R2, RZ, RZ, R21 ;  /* 0x000000ffff027224 */ /* 0x000fe200078e0015 */
[----:B------:R-:W-:Y:S01]  /*14530*/  R2UR UR14, R20 ;  /* 0x00000000140e72ca */ /* 0x000fe200000e0000 */
[----:B------:R-:W-:Y:S02]  /*14540*/  VIADD R20, R4, 0x302 ;  /* 0x0000030204147836 */ /* 0x000fe40000000000 */
[-C--:B------:R-:W-:Y:S01]  /*14550*/  FMUL.FTZ R24, R24, R5.reuse ;  /* 0x0000000518187220 */ /* 0x080fe20000410000 */
[-C--:B------:R-:W-:Y:S01]  /*14560*/  FMUL.FTZ R25, R25, R5.reuse ;  /* 0x0000000519197220 */ /* 0x080fe20000410000 */
[----:B------:R-:W-:Y:S01]  /*14570*/  R2UR UR22, R2 ;  /* 0x00000000021672ca */ /* 0x000fe200000e0000 */
[----:B------:R-:W-:Y:S01]  /*14580*/  IMAD.MOV.U32 R2, RZ, RZ, R120 ;  /* 0x000000ffff027224 */ /* 0x000fe200078e0078 */
[----:B------:R-:W-:Y:S01]  /*14590*/  R2UR UR6, R20 ;  /* 0x00000000140672ca */ /* 0x000fe200000e0000 */
[-C--:B------:R-:W-:Y:S01]  /*145a0*/  FMUL.FTZ R28, R28, R5.reuse ;  /* 0x000000051c1c7220 */ /* 0x080fe20000410000 */
[----:B------:R-:W-:Y:S01]  /*145b0*/  IADD3 R120, R4, 0x304, RZ ;  /* 0x0000030404787810 */ /* 0x000fe20007ffe0ff */
[-C--:B------:R-:W-:Y:S01]  /*145c0*/  FMUL.FTZ R29, R29, R5.reuse ;  /* 0x000000051d1d7220 */ /* 0x080fe20000410000 */
[----:B------:R-:W-:Y:S01]  /*145d0*/  R2UR UR18, R2 ;  /* 0x00000000021272ca */ /* 0x000fe200000e0000 */
[-C--:B------:R-:W-:Y:S01]  /*145e0*/  FMUL.FTZ R32, R32, R5.reuse ;  /* 0x0000000520207220 */ /* 0x080fe20000410000 */
[C---:B------:R-:W-:Y:S01]  /*145f0*/  IADD3 R2, R4.reuse, 0x300, RZ ;  /* 0x0000030004027810 */ /* 0x040fe20007ffe0ff */
[-C--:B------:R-:W-:Y:S01]  /*14600*/  FMUL.FTZ R33, R33, R5.reuse ;  /* 0x0000000521217220 */ /* 0x080fe20000410000 */
[----:B------:R-:W-:Y:S01]  /*14610*/  IADD3 R20, R4, 0x600, RZ ;  /* 0x0000060004147810 */ /* 0x000fe20007ffe0ff */
[-C--:B------:R-:W-:Y:S01]  /*14620*/  FMUL.FTZ R36, R36, R5.reuse ;  /* 0x0000000524247220 */ /* 0x080fe20000410000 */
[----:B------:R-:W-:Y:S01]  /*14630*/  R2UR UR10, R2 ;  /* 0x00000000020a72ca */ /* 0x000fe200000e0000 */
[----:B------:R-:W-:Y:S01]  /*14640*/  VIADD R2, R4, 0x306 ;  /* 0x0000030604027836 */ /* 0x000fe20000000000 */
[----:B------:R-:W-:Y:S01]  /*14650*/  R2UR UR58, R120 ;  /* 0x00000000783a72ca */ /* 0x000fe200000e0000 */
[----:B------:R-:W-:Y:S01]  /*14660*/  VIADD R120, R4, 0x602 ;  /* 0x0000060204787836 */ /* 0x000fe20000000000 */
[----:B------:R-:W-:Y:S01]  /*14670*/  R2UR UR50, R20 ;  /* 0x00000000143272ca */ /* 0x000fe200000e0000 */
[-C--:B------:R-:W-:Y:S01]  /*14680*/  FMUL.FTZ R37, R37, R5.reuse ;  /* 0x0000000525257220 */ /* 0x080fe20000410000 */
[----:B------:R-:W-:Y:S01]  /*14690*/  R2UR UR54, R2 ;  /* 0x00000000023672ca */ /* 0x000fe200000e0000 */
[C---:B------:R-:W-:Y:S01]  /*146a0*/  VIADD R2, R4.reuse, 0x604 ;  /* 0x0000060404027836 */ /* 0x040fe20000000000 */
[----:B------:R-:W-:Y:S01]  /*146b0*/  IADD3 R20, R4, 0x606, RZ ;  /* 0x0000060604147810 */ /* 0x000fe20007ffe0ff */
        /* <DEDUP_REMOVED lines=40> */
[----:B------:R-:W-:Y:S01]  /*14940*/  R2UR UR27, R3 ;  /* 0x00000000031b72ca */ /* 0x000fe200000e0000 */
[----:B------:R-:W4:Y:S01]  /*14950*/  LDL.64 R4, [R1+0x18] ;  /* 0x0000180001047983 */ /* 0x000f220000100a00 */
[----:B------:R-:W-:Y:S01]  /*14960*/  R2UR UR59, R121 ;  /* 0x00000000793b72ca */ /* 0x000fe200000e0000 */
[----:B------:R-:W-:Y:S01]  /*14970*/  IMAD.MOV.U32 R21, RZ, RZ, 0x40000040 ;  /* 0x40000040ff157424 */ /* 0x000fe200078e00ff */
[----:B------:R-:W-:-:S02]  /*14980*/  R2UR UR46, R120 ;  /* 0x00000000782e72ca */ /* 0x000fc400000e0000 */
[----:B------:R-:W-:Y:S02]  /*14990*/  R2UR UR47, R121 ;  /* 0x00000000792f72ca */ /* 0x000fe400000e0000 */
[C---:B------:R-:W-:Y:S02]  /*149a0*/  R2UR UR15, R21.reuse ;  /* 0x00000000150f72ca */ /* 0x040fe400000e0000 */
[C---:B------:R-:W-:Y:S02]  /*149b0*/  R2UR UR7, R21.reuse ;  /* 0x00000000150772ca */ /* 0x040fe400000e0000 */
[C---:B------:R-:W-:Y:S02]  /*149c0*/  R2UR UR51, R21.reuse ;  /* 0x00000000153372ca */ /* 0x040fe400000e0000 */
[----:B------:R-:W-:Y:S02]  /*149d0*/  R2UR UR38, R20 ;  /* 0x00000000142672ca */ /* 0x000fe400000e0000 */
[----:B------:R-:W-:-:S02]  /*149e0*/  R2UR UR39, R21 ;  /* 0x00000000152772ca */ /* 0x000fc400000e0000 */
[----:B------:R-:W4:Y:S01]  /*149f0*/  LDL.64 R20, [R1+0x10] ;  /* 0x0000100001147983 */ /* 0x000f220000100a00 */
[C---:B------:R-:W-:Y:S02]  /*14a00*/  R2UR UR23, R3.reuse ;  /* 0x00000000031772ca */ /* 0x040fe400000e0000 */
[C---:B------:R-:W-:Y:S02]  /*14a10*/  R2UR UR19, R3.reuse ;  /* 0x00000000031372ca */ /* 0x040fe400000e0000 */
[C---:B------:R-:W-:Y:S02]  /*14a20*/  R2UR UR11, R3.reuse ;  /* 0x00000000030b72ca */ /* 0x040fe400000e0000 */
[C---:B------:R-:W-:Y:S02]  /*14a30*/  R2UR UR55, R3.reuse ;  /* 0x00000000033772ca */ /* 0x040fe400000e0000 */
[----:B------:R-:W-:Y:S02]  /*14a40*/  R2UR UR42, R2 ;  /* 0x00000000022a72ca */ /* 0x000fe400000e0000 */
[----:B------:R-:W-:-:S02]  /*14a50*/  R2UR UR43, R3 ;  /* 0x00000000032b72ca */ /* 0x000fc400000e0000 */
[----:B------:R-:W4:Y:S01]  /*14a60*/  LDL.64 R2, [R1+0x8] ;  /* 0x0000080001027983 */ /* 0x000f220000100a00 */
        /* <DEDUP_REMOVED lines=10> */
[----:B----4-:R-:W-:Y:S02]  /*14b10*/  R2UR UR16, R6 ;  /* 0x00000000061072ca */ /* 0x010fe400000e0000 */
[----:B------:R-:W-:Y:S02]  /*14b20*/  R2UR UR17, R7 ;  /* 0x00000000071172ca */ /* 0x000fe400000e0000 */
[----:B------:R-:W-:Y:S01]  /*14b30*/  R2UR UR12, R4 ;  /* 0x00000000040c72ca */ /* 0x000fe200000e0000 */
[----:B------:R0:W5:Y:S01]  /*14b40*/  LDL.LU.64 R6, [R1+0x78] ;  /* 0x0000780001067983 */ /* 0x0001620000300a00 */
[----:B------:R-:W-:Y:S01]  /*14b50*/  R2UR UR13, R5 ;  /* 0x00000000050d72ca */ /* 0x000fe200000e0000 */
[----:B------:R-:W-:Y:S02]  /*14b60*/  WARPGROUP.DEPBAR.LE gsb0, 0x0 ;  /* 0x00008000000079c5 */ /* 0x000fe40000010000 */
[----:B------:R-:W-:-:S06]  /*14b70*/  WARPGROUP.ARRIVE ;  /* 0x00000000000079c5 */ /* 0x000fcc0000000000 */
[----:B------:R-:W-:Y:S01]  /*14b80*/  HGMMA.64x96x16.F32 R120, gdesc[UR16], R120, gsb0 ;  /* 0x01600000107879f0 */ /* 0x000fe20008000878 */
[----:B------:R-:W-:Y:S02]  /*14b90*/  R2UR UR8, R20 ;  /* 0x00000000140872ca */ /* 0x000fe400000e0000 */
        /* <DEDUP_REMOVED lines=79> */
[----:B0-----:R-:W-:Y:S05]  /*15090*/  @!P0 BRA `(.L_x_2879) ;  /* 0x0000000000048947 */ /* 0x001fea0003800000 */
[----:B------:R-:W-:Y:S01]  /*150a0*/  BPT.TRAP 0x1 ;  /* 0x000000040000795c */ /* 0x000fe20000300000 */
.L_x_2879:
[----:B------:R-:W-:Y:S01]  /*150b0*/  SHF.L.U32 R0, R13, 0x1f, RZ ;  /* 0x0000001f0d007819 */ /* 0x000fe200000006ff */
[----:B------:R-:W-:-:S04]  /*150c0*/  IMAD R13, R15, 0x8, R18 ;  /* 0x000000080f0d7824 */ /* 0x000fc800078e0212 */
[----:B------:R0:W1:Y:S01]  /*150d0*/  SYNCS.PHASECHK.TRANS64.TRYWAIT P2, [R13+URZ+0x30850], R0 ;  /* 0x030850000d0075a7 */ /* 0x000062000804017f */
[----:B------:R-:W-:Y:S05]  /*150e0*/  @!P0 BRA `(.L_x_2880) ;  /* 0x0000000000048947 */ /* 0x000fea0003800000 */
[----:B------:R-:W-:Y:S01]  /*150f0*/  BPT.TRAP 0x1 ;  /* 0x000000040000795c */ /* 0x000fe20000300000 */
.L_x_2880:
[----:B------:R-:W-:Y:S04]  /*15100*/  BSSY B2, `(.L_x_2881) ;  /* 0x0000004000027945 */ /* 0x000fe80003800000 */
[----:B-1----:R-:W-:Y:S05]  /*15110*/  @P2 BRA `(.L_x_2882) ;  /* 0x0000000000082947 */ /* 0x002fea0003800000 */
[----:B------:R-:W1:Y:S02]  /*15120*/  SYNCS.PHASECHK.TRANS64.TRYWAIT P2, [R13+URZ+0x30850], R0 ;  /* 0x030850000d0075a7 */ /* 0x000e64000804017f */
[----:B-1----:R-:W-:Y:S05]  /*15130*/  @!P2 BRA `(.L_x_2883) ;  /* 0x000000f8000ca947 */ /* 0x002fea0003800000 */
.L_x_2882:
[----:B------:R-:W-:Y:S05]  /*15140*/  BSYNC B2 ;  /* 0x0000000000027941 */ /* 0x000fea0003800000 */
.L_x_2881:
[----:B01----:R-:W-:Y:S01]  /*15150*/  VIADD R0, R18, 0x400 ;  /* 0x0000040012007836 */ /* 0x003fe20000000000 */
[----:B------:R-:W-:Y:S01]  /*15160*/  MOV R3, 0x40000040 ;  /* 0x4000004000037802 */ /* 0x000fe20000000f00 */
[----:B------:R-:W-:Y:S01]  /*15170*/  WARPGROUP.ARRIVE ;  /* 0x00000000000079c5 */ /* 0x000fe20000000000 */
[----:B------:R-:W-:Y:S02]  /*15180*/  IMAD.MOV.U32 R5, RZ, RZ, 0x40000040 ;  /* 0x40000040ff057424 */ /* 0x000fe400078e00ff */
        /* <DEDUP_REMOVED lines=24> */
[C---:B------:R-:W-:Y:S01]  /*15310*/  VIADD R4, R2.reuse, 0x200 ;  /* 0x0000020002047836 */ /* 0x040fe20000000000 */
[----:B------:R-:W-:Y:S01]  /*15320*/  R2UR UR7, R5 ;  /* 0x00000000050772ca */ /* 0x000fe200000e0000 */
[----:B------:R-:W-:Y:S01]  /*15330*/  IMAD.MOV.U32 R5, RZ, RZ, 0x40000040 ;  /* 0x40000040ff057424 */ /* 0x000fe200078e00ff */
[----:B------:R-:W-:Y:S01]  /*15340*/  IADD3 R2, R2, 0x280, RZ ;  /* 0x0000028002027810 */ /* 0x000fe20007ffe0ff */
        /* <DEDUP_REMOVED lines=16> */
.L_x_2884:
[----:B------:R-:W0:Y:S01]  /*15450*/  @P1 LDC R3, c[0x0][0x44c] ;  /* 0x00011300ff031b82 */ /* 0x000e220000000800 */
[----:B------:R-:W-:Y:S01]  /*15460*/  IMAD.IADD R2, R223, 0x1, R218 ;  /* 0x00000001df027824 */ /* 0x000fe200078e02da */
[----:B------:R-:W-:Y:S01]  /*15470*/  ULDC UR4, c[0x0][0x988] ;  /* 0x0002620000047ab9 */ /* 0x000fe20000000800 */
[----:B------:R-:W-:-:S05]  /*15480*/  VIADD R12, R12, 0x30840 ;  /* 0x000308400c0c7836 */ /* 0x000fca0000000000 */
[----:B------:R-:W1:Y:S01]  /*15490*/  @P1 LDC R0, c[0x0][0x450] ;  /* 0x00011400ff001b82 */ /* 0x000e620000000800 */
[----:B------:R-:W-:-:S04]  /*154a0*/  PRMT R12, R212, 0x654, R12 ;  /* 0x00000654d40c7816 */ /* 0x000fc8000000000c */
[----:B------:R2:W-:Y:S01]  /*154b0*/  SYNCS.ARRIVE.TRANS64.RED.A1T0 RZ, [R12+URZ], RZ ;  /* 0x000000ff0cff79a7 */ /* 0x0005e2000810043f */
[----:B0-----:R-:W-:-:S05]  /*154c0*/  @P1 IMAD.HI.U32 R3, R2, R3, RZ ;  /* 0x0000000302031227 */ /* 0x001fca00078e00ff */
[----:B-1----:R-:W-:Y:S02]  /*154d0*/  @P1 SHF.R.U32.HI R2, RZ, R0, R3 ;  /* 0x00000000ff021219 */ /* 0x002fe40000011603 */
[----:B------:R-:W-:-:S03]  /*154e0*/  MOV R0, 0xffffffa0 ;  /* 0xffffffa000007802 */ /* 0x000fc60000000f00 */
[----:B------:R-:W0:Y:S02]  /*154f0*/  SHFL.IDX PT, R3, R2, RZ, 0x1c1f ;  /* 0x001c1fff02037589 */ /* 0x000e2400000e0000 */
[----:B------:R-:W-:-:S04]  /*15500*/  IMAD R0, R11, R0, 0x1 ;  /* 0x000000010b007424 */ /* 0x000fc800078e0200 */
[----:B------:R-:W-:-:S05]  /*15510*/  IMAD R0, R222, -0x2, R0 ;  /* 0xfffffffede007824 */ /* 0x000fca00078e0200 */
[----:B------:R-:W-:-:S05]  /*15520*/  IADD3 R0, -R219, R0, R220 ;  /* 0x00000000db007210 */ /* 0x000fca0007ffe1dc */
[----:B0-----:R-:W-:-:S05]  /*15530*/  IMAD.IADD R3, R0, 0x1, R3 ;  /* 0x0000000100037824 */ /* 0x001fca00078e0203 */
[C---:B------:R-:W-:Y:S02]  /*15540*/  ISETP.GT.AND P2, PT, R3.reuse, RZ, PT ;  /* 0x000000ff0300720c */ /* 0x040fe40003f44270 */
[C---:B------:R-:W-:Y:S02]  /*15550*/  ISETP.GT.AND P3, PT, R3.reuse, 0x1, PT ;  /* 0x000000010300780c */ /* 0x040fe40003f64270 */
        /* <DEDUP_REMOVED lines=68> */
[----:B------:R-:W-:-:S04]  /*159a0*/  FMNMX.FTZ R4, R164, R4, !PT ;  /* 0x00000004a4047209 */ /* 0x000fc80007810000 */
[----:B------:R-:W-:-:S05]  /*159b0*/  FMNMX.FTZ R4, R165, R4, !PT ;  /* 0x00000004a5047209 */ /* 0x000fca0007810000 */
[----:B------:R-:W0:Y:S02]  /*159c0*/  SHFL.BFLY PT, R3, R4, 0x2, 0x1f ;  /* 0x0c401f0004037f89 */ /* 0x000e2400000e0000 */
[----:B0-----:R-:W-:Y:S02]  /*159d0*/  FMNMX.FTZ R4, R4, R3, !PT ;  /* 0x0000000304047209 */ /* 0x001fe40007810000 */
[----:B------:R-:W0:Y:S04]  /*159e0*/  SHFL.IDX PT, R3, R2, 0x1, 0x1c1f ;  /* 0x003c1f0002037f89 */ /* 0x000e2800000e0000 */
[----:B------:R-:W1:Y:S01]  /*159f0*/  SHFL.BFLY PT, R2, R4, 0x1, 0x1f ;  /* 0x0c201f0004027f89 */ /* 0x000e6200000e0000 */
[----:B0-----:R-:W-:Y:S01]  /*15a00*/  IMAD.IADD R0, R0, 0x1, R3 ;  /* 0x0000000100007824 */ /* 0x001fe200078e0203 */
[----:B-1----:R-:W-:-:S04]  /*15a10*/  FMNMX.FTZ R4, R4, R2, !PT ;  /* 0x0000000204047209 */ /* 0x002fc80007810000 */
[C---:B------:R-:W-:Y:S02]  /*15a20*/  ISETP.GT.AND P5, PT, R0.reuse, RZ, PT ;  /* 0x000000ff0000720c */ /* 0x040fe40003fa4270 */
[C---:B------:R-:W-:Y:S02]  /*15a30*/  ISETP.GT.AND P4, PT, R0.reuse, 0x8, PT ;  /* 0x000000080000780c */ /* 0x040fe40003f84270 */
[C---:B------:R-:W-:Y:S02]  /*15a40*/  ISETP.GT.AND P2, PT, R0.reuse, 0x9, PT ;  /* 0x000000090000780c */ /* 0x040fe40003f44270 */
[----:B------:R-:W-:Y:S02]  /*15a50*/  ISETP.GT.AND P6, PT, R0, 0x10, PT ;  /* 0x000000100000780c */ /* 0x000fe40003fc4270 */
[----:B------:R-:W-:Y:S02]  /*15a60*/  FSEL R122, R122, -INF , P5 ;  /* 0xff8000007a7a7808 */ /* 0x000fe40002800000 */
[----:B------:R-:W-:-:S02]  /*15a70*/  FSEL R126, R126, -INF , P4 ;  /* 0xff8000007e7e7808 */ /* 0x000fc40002000000 */
[----:B------:R-:W-:Y:S02]  /*15a80*/  FSEL R127, R127, -INF , P2 ;  /* 0xff8000007f7f7808 */ /* 0x000fe40001000000 */
[----:B------:R-:W-:Y:S02]  /*15a90*/  FSEL R130, R130, -INF , P6 ;  /* 0xff80000082827808 */ /* 0x000fe40003000000 */
[C---:B------:R-:W-:Y:S02]  /*15aa0*/  ISETP.GT.AND P3, PT, R0.reuse, 0x1, PT ;  /* 0x000000010000780c */ /* 0x040fe40003f64270 */
[C---:B------:R-:W-:Y:S02]  /*15ab0*/  ISETP.GT.AND P5, PT, R0.reuse, 0x11, PT ;  /* 0x000000110000780c */ /* 0x040fe40003fa4270 */
[C---:B------:R-:W-:Y:S02]  /*15ac0*/  ISETP.GT.AND P4, PT, R0.reuse, 0x19, PT ;  /* 0x000000190000780c */ /* 0x040fe40003f84270 */
[----:B------:R-:W-:-:S02]  /*15ad0*/  ISETP.GT.AND P2, PT, R0, 0x20, PT ;  /* 0x000000200000780c */ /* 0x000fc40003f44270 */
[----:B------:R-:W-:Y:S02]  /*15ae0*/  ISETP.GT.AND P6, PT, R0, 0x21, PT ;  /* 0x000000210000780c */ /* 0x000fe40003fc4270 */
[----:B------:R-:W-:Y:S02]  /*15af0*/  FSEL R123, R123, -INF , P3 ;  /* 0xff8000007b7b7808 */ /* 0x000fe40001800000 */
[----:B------:R-:W-:Y:S02]  /*15b00*/  FSEL R131, R131, -INF , P5 ;  /* 0xff80000083837808 */ /* 0x000fe40002800000 */
[----:B------:R-:W-:Y:S02]  /*15b10*/  FSEL R135, R135, -INF , P4 ;  /* 0xff80000087877808 */ /* 0x000fe40002000000 */
[----:B------:R-:W-:Y:S02]  /*15b20*/  FSEL R138, R138, -INF , P2 ;  /* 0xff8000008a8a7808 */ /* 0x000fe40001000000 */
[----:B------:R-:W-:-:S02]  /*15b30*/  FSEL R139, R139, -INF , P6 ;  /* 0xff8000008b8b7808 */ /* 0x000fc40003000000 */
[C---:B------:R-:W-:Y:S02]  /*15b40*/  ISETP.GT.AND P3, PT, R0.reuse, 0x18, PT ;  /* 0x000000180000780c */ /* 0x040fe40003f64270 */
[C---:B------:R-:W-:Y:S02]  /*15b50*/  ISETP.GT.AND P5, PT, R0.reuse, 0x28, PT ;  /* 0x000000280000780c */ /* 0x040fe40003fa4270 */
[C---:B------:R-:W-:Y:S02]  /*15b60*/  ISETP.GT.AND P4, PT, R0.reuse, 0x30, PT ;  /* 0x000000300000780c */ /* 0x040fe40003f84270 */
[C---:B------:R-:W-:Y:S02]  /*15b70*/  ISETP.GT.AND P2, PT, R0.reuse, 0x31, PT ;  /* 0x000000310000780c */ /* 0x040fe40003f44270 */
[----:B------:R-:W-:Y:S02]  /*15b80*/  ISETP.GT.AND P6, PT, R0, 0x38, PT ;  /* 0x000000380000780c */ /* 0x000fe40003fc4270 */
[----:B------:R-:W-:-:S02]  /*15b90*/  FSEL R134, R134, -INF , P3 ;  /* 0xff80000086867808 */ /* 0x000fc40001800000 */
[----:B------:R-:W-:Y:S02]  /*15ba0*/  FSEL R142, R142, -INF , P5 ;  /* 0xff8000008e8e7808 */ /* 0x000fe40002800000 */
[----:B------:R-:W-:Y:S02]  /*15bb0*/  FSEL R146, R146, -INF , P4 ;  /* 0xff80000092927808 */ /* 0x000fe40002000000 */
[----:B------:R-:W-:Y:S02]  /*15bc0*/  FSEL R147, R147, -INF , P2 ;  /* 0xff80000093937808 */ /* 0x000fe40001000000 */
[----:B------:R-:W-:Y:S02]  /*15bd0*/  FSEL R150, R150, -INF , P6 ;  /* 0xff80000096967808 */ /* 0x000fe40003000000 */
[C---:B------:R-:W-:Y:S02]  /*15be0*/  ISETP.GT.AND P3, PT, R0.reuse, 0x29, PT ;  /* 0x000000290000780c */ /* 0x040fe40003f64270 */
[----:B------:R-:W-:-:S02]  /*15bf0*/  ISETP.GT.AND P5, PT, R0, 0x39, PT ;  /* 0x000000390000780c */ /* 0x000fc40003fa4270 */
[C---:B------:R-:W-:Y:S02]  /*15c00*/  ISETP.GT.AND P4, PT, R0.reuse, 0x41, PT ;  /* 0x000000410000780c */ /* 0x040fe40003f84270 */
[C---:B------:R-:W-:Y:S02]  /*15c10*/  ISETP.GT.AND P2, PT, R0.reuse, 0x48, PT ;  /* 0x000000480000780c */ /* 0x040fe40003f44270 */
[----:B------:R-:W-:Y:S02]  /*15c20*/  ISETP.GT.AND P6, PT, R0, 0x49, PT ;  /* 0x000000490000780c */ /* 0x000fe40003fc4270 */
[----:B------:R-:W-:Y:S02]  /*15c30*/  FSEL R143, R143, -INF , P3 ;  /* 0xff8000008f8f7808 */ /* 0x000fe40001800000 */
        /* <DEDUP_REMOVED lines=9> */
[----:B-----5:R-:W-:Y:S02]  /*15cd0*/  FMNMX.FTZ R0, R122, R9, !PT ;  /* 0x000000097a007209 */ /* 0x020fe40007810000 */
[----:B------:R-:W-:Y:S02]  /*15ce0*/  FSEL R154, R154, -INF , P3 ;  /* 0xff8000009a9a7808 */ /* 0x000fe40001800000 */
[----:B------:R-:W-:Y:S02]  /*15cf0*/  FMNMX.FTZ R0, R123, R0, !PT ;  /* 0x000000007b007209 */ /* 0x000fe40007810000 */
[----:B------:R-:W-:Y:S02]  /*15d00*/  FSEL R162, R162, -INF , P5 ;  /* 0xff800000a2a27808 */ /* 0x000fe40002800000 */
[----:B------:R-:W-:-:S02]  /*15d10*/  FMNMX.FTZ R0, R126, R0, !PT ;  /* 0x000000007e007209 */ /* 0x000fc40007810000 */
[----:B------:R-:W-:Y:S02]  /*15d20*/  FSEL R163, R163, -INF , P4 ;  /* 0xff800000a3a37808 */ /* 0x000fe40002000000 */
[----:B------:R-:W-:Y:S02]  /*15d30*/  FMNMX.FTZ R0, R127, R0, !PT ;  /* 0x000000007f007209 */ /* 0x000fe40007810000 */
[----:B------:R-:W-:Y:S02]  /*15d40*/  FSEL R166, R166, -INF , P2 ;  /* 0xff800000a6a67808 */ /* 0x000fe40001000000 */
[----:B------:R-:W-:Y:S02]  /*15d50*/  FMNMX.FTZ R0, R130, R0, !PT ;  /* 0x0000000082007209 */ /* 0x000fe40007810000 */
[----:B------:R-:W-:Y:S02]  /*15d60*/  FSEL R167, R167, -INF , P6 ;  /* 0xff800000a7a77808 */ /* 0x000fe40003000000 */
[----:B------:R-:W-:-:S02]  /*15d70*/  FMNMX.FTZ R0, R131, R0, !PT ;  /* 0x0000000083007209 */ /* 0x000fc40007810000 */
[----:B------:R-:W-:Y:S02]  /*15d80*/  MOV R2, UR4 ;  /* 0x0000000400027c02 */ /* 0x000fe40008000f00 */
[----:B------:R-:W-:Y:S02]  /*15d90*/  FMNMX.FTZ R0, R134, R0, !PT ;  /* 0x0000000086007209 */ /* 0x000fe40007810000 */
[C---:B------:R-:W-:Y:S01]  /*15da0*/  FSETP.NEU.FTZ.AND P3, PT, R4.reuse, -INF , PT ;  /* 0xff8000000400780b */ /* 0x040fe20003f7d000 */
[----:B------:R-:W-:Y:S01]  /*15db0*/  FMUL.FTZ R5, R4, R2 ;  /* 0x0000000204057220 */ /* 0x000fe20000410000 */
[----:B------:R-:W-:-:S04]  /*15dc0*/  FMNMX.FTZ R0, R135, R0, !PT ;  /* 0x0000000087007209 */ /* 0x000fc80007810000 */
        /* <DEDUP_REMOVED lines=56> */
[----:B------:R-:W-:Y:S02]  /*16150*/  FSEL R0, R4, RZ, P3 ;  /* 0x000000ff04007208 */ /* 0x000fe40001800000 */
[C---:B------:R-:W-:Y:S01]  /*16160*/  FSETP.NEU.FTZ.AND P2, PT, R3.reuse, -INF , PT ;  /* 0xff8000000300780b */ /* 0x040fe20003f5d000 */
[CC--:B------:R-:W-:Y:S02]  /*16170*/  FMUL.FTZ R137, R3.reuse, R2.reuse ;  /* 0x0000000203897220 */ /* 0x0c0fe40000410000 */
[----:B------:R-:W-:Y:S01]  /*16180*/  FADD.FTZ R0, -R0, R10 ;  /* 0x0000000a00007221 */ /* 0x000fe20000010100 */
[----:B------:R-:W-:Y:S01]  /*16190*/  FSEL R5, R3, RZ, P2 ;  /* 0x000000ff03057208 */ /* 0x000fe20001000000 */
[----:B------:R-:W-:Y:S01]  /*161a0*/  MUFU.EX2 R133, R133 ;  /* 0x0000008500857308 */ /* 0x000fe20000000800 */
[----:B------:R-:W-:Y:S01]  /*161b0*/  FSEL R137, R137, RZ, P2 ;  /* 0x000000ff89897208 */ /* 0x000fe20001000000 */
[----:B------:R-:W-:-:S02]  /*161c0*/  FMUL.FTZ R0, R0, R2 ;  /* 0x0000000200007220 */ /* 0x000fc40000410000 */
[----:B------:R-:W-:Y:S02]  /*161d0*/  FADD.FTZ R9, -R5, R9 ;  /* 0x0000000905097221 */ /* 0x000fe40000010100 */
[-CC-:B------:R-:W-:Y:S01]  /*161e0*/  FFMA.FTZ R189, R122, R2.reuse, -R137.reuse ;  /* 0x000000027abd7223 */ /* 0x180fe20000010889 */
[-CC-:B------:R-:W-:Y:S01]  /*161f0*/  FFMA.FTZ R140, R123, R2.reuse, -R137.reuse ;  /* 0x000000027b8c7223 */ /* 0x180fe20000010889 */
[-C--:B------:R-:W-:Y:S01]  /*16200*/  FMUL.FTZ R9, R9, R2.reuse ;  /* 0x0000000209097220 */ /* 0x080fe20000410000 */
[----:B------:R-:W0:Y:S01]  /*16210*/  MUFU.EX2 R5, R0 ;  /* 0x0000000000057308 */ /* 0x000e220000000800 */
        /* <DEDUP_REMOVED lines=15> */
[----:B------:R1:W3:Y:S01]  /*16310*/  MUFU.EX2 R0, R9 ;  /* 0x0000000900007308 */ /* 0x0002e20000000800 */
[----:B0-----:R-:W-:Y:S01]  /*16320*/  FFMA.FTZ R7, R5, R7, R188 ;  /* 0x0000000705077223 */ /* 0x001fe200000100bc */
[-CC-:B------:R-:W-:Y:S01]  /*16330*/  FFMA.FTZ R173, R154, R2.reuse, -R137.reuse ;  /* 0x000000029aad7223 */ /* 0x180fe20000010889 */
[-CC-:B------:R-:W-:Y:S01]  /*16340*/  FFMA.FTZ R134, R155, R2.reuse, -R137.reuse ;  /* 0x000000029b867223 */ /* 0x180fe20000010889 */
[-CC-:B------:R-:W-:Y:S01]  /*16350*/  FFMA.FTZ R175, R158, R2.reuse, -R137.reuse ;  /* 0x000000029eaf7223 */ /* 0x180fe20000010889 */
[-CC-:B------:R-:W-:Y:S01]  /*16360*/  FFMA.FTZ R130, R159, R2.reuse, -R137.reuse ;  /* 0x000000029f827223 */ /* 0x180fe20000010889 */
[-CC-:B------:R-:W-:Y:S01]  /*16370*/  FFMA.FTZ R169, R162, R2.reuse, -R137.reuse ;  /* 0x00000002a2a97223 */ /* 0x180fe20000010889 */
[-CC-:B--2---:R-:W-:Y:S01]  /*16380*/  FFMA.FTZ R12, R163, R2.reuse, -R137.reuse ;  /* 0x00000002a30c7223 */ /* 0x184fe20000010889 */
[----:B------:R-:W0:Y:S01]  /*16390*/  MUFU.EX2 R140, R140 ;  /* 0x0000008c008c7308 */ /* 0x000e220000000800 */
[-CC-:B------:R-:W-:Y:S01]  /*163a0*/  FFMA.FTZ R171, R166, R2.reuse, -R137.reuse ;  /* 0x00000002a6ab7223 */ /* 0x180fe20000010889 */
[----:B-1----:R-:W-:Y:S01]  /*163b0*/  FFMA.FTZ R9, R167, R2, -R137 ;  /* 0x00000002a7097223 */ /* 0x002fe20000010889 */
[----:B------:R-:W-:-:S05]  /*163c0*/  FADD.FTZ R7, R120, R7 ;  /* 0x0000000778077221 */ /* 0x000fca0000010000 */
[----:B------:R-:W1:Y:S01]  /*163d0*/  MUFU.EX2 R191, R191 ;  /* 0x000000bf00bf7308 */ /* 0x000e620000000800 */
[----:B---3--:R-:W-:-:S07]  /*163e0*/  FFMA.FTZ R6, R0, R6, R189 ;  /* 0x0000000600067223 */ /* 0x008fce00000100bd */
        /* <DEDUP_REMOVED lines=80> */
.L_x_2885:
[----:B------:R-:W-:Y:S01]  /*168f0*/  ISETP.GT.AND P2, PT, R11, R14, PT ;  /* 0x0000000e0b00720c */ /* 0x000fe20003f44270 */
[----:B------:R-:W-:Y:S01]  /*16900*/  VIADD R13, R13, 0x30860 ;  /* 0x000308600d0d7836 */ /* 0x000fe20000000000 */
[----:B------:R-:W-:Y:S01]  /*16910*/  F2FP.F16.F32.PACK_AB R186, R15, R186 ;  /* 0x000000ba0fba723e */ /* 0x000fe200000000ff */
[----:B------:R-:W-:Y:S01]  /*16920*/  IMAD.MOV.U32 R15, RZ, RZ, R197 ;  /* 0x000000ffff0f7224 */ /* 0x000fe200078e00c5 */
[----:B------:R-:W-:Y:S01]  /*16930*/  F2FP.F16.F32.PACK_AB R183, R10, R183 ;  /* 0x000000b70ab7723e */ /* 0x000fe200000000ff */
[----:B------:R-:W-:Y:S01]  /*16940*/  IMAD.MOV.U32 R10, RZ, RZ, R4 ;  /* 0x000000ffff0a7224 */ /* 0x000fe200078e0004 */
[----:B------:R-:W-:Y:S02]  /*16950*/  PRMT R13, R212, 0x654, R13 ;  /* 0x00000654d40d7816 */ /* 0x000fe4000000000d */
        /* <DEDUP_REMOVED lines=24> */
[----:B------:R-:W-:Y:S02]  /*16ae0*/  IADD3 R11, R11, -0x1, RZ ;  /* 0xffffffff0b0b7810 */ /* 0x000fe40007ffe0ff */
[----:B0-----:R-:W-:Y:S01]  /*16af0*/  MOV R13, R200 ;  /* 0x000000c8000d7202 */ /* 0x001fe20000000f00 */
[----:B------:R-:W-:Y:S06]  /*16b00*/  @P2 BRA `(.L_x_2886) ;  /* 0xffffffd800082947 */ /* 0x000fec000383ffff */
[----:B------:R-:W-:Y:S05]  /*16b10*/  BSYNC B1 ;  /* 0x0000000000017941 */ /* 0x000fea0003800000 */
.L_x_2873:
[----:B------:R-:W-:Y:S05]  /*16b20*/  BSYNC B0 ;  /* 0x0000000000007941 */ /* 0x000fea0003800000 */
.L_x_2872:
[----:B------:R-:W-:Y:S01]  /*16b30*/  ISETP.GE.AND P1, PT, R11, RZ, PT ;  /* 0x000000ff0b00720c */ /* 0x000fe20003f26270 */
[----:B------:R-:W-:-:S12]  /*16b40*/  BSSY B0, `(.L_x_2887) ;  /* 0x0000212000007945 */ /* 0x000fd80003800000 */
[----:B------:R-:W-:Y:S05]  /*16b50*/  @!P1 BRA `(.L_x_2888) ;  /* 0x0000002000409947 */ /* 0x000fea0003800000 */
[----:B------:R-:W-:Y:S01]  /*16b60*/  IMAD.MOV.U32 R10, RZ, RZ, R3 ;  /* 0x000000ffff0a7224 */ /* 0x000fe200078e0003 */
[----:B------:R-:W-:Y:S01]  /*16b70*/  MOV R9, R4 ;  /* 0x0000000400097202 */ /* 0x000fe20000000f00 */
[----:B------:R-:W-:Y:S02]  /*16b80*/  IMAD.MOV.U32 R12, RZ, RZ, R200 ;  /* 0x000000ffff0c7224 */ /* 0x000fe400078e00c8 */
[----:B------:R-:W-:-:S07]  /*16b90*/  IMAD.MOV.U32 R14, RZ, RZ, R197 ;  /* 0x000000ffff0e7224 */ /* 0x000fce00078e00c5 */
.L_x_2901:
[----:B------:R-:W-:-:S04]  /*16ba0*/  IADD3 R13, R14, 0x1, RZ ;  /* 0x000000010e0d7810 */ /* 0x000fc80007ffe0ff */
[----:B------:R-:W-:-:S04]  /*16bb0*/  ISETP.NE.AND P1, PT, R13, 0x2, PT ;  /* 0x000000020d00780c */ /* 0x000fc80003f25270 */
[----:B------:R-:W-:Y:S02]  /*16bc0*/  SEL R13, R13, RZ, P1 ;  /* 0x000000ff0d0d7207 */ /* 0x000fe40000800000 */
[----:B------:R-:W-:-:S03]  /*16bd0*/  SEL R3, RZ, 0x1, P1 ;  /* 0x00000001ff037807 */ /* 0x000fc60000800000 */
[----:B------:R-:W-:Y:S01]  /*16be0*/  IMAD.MOV.U32 R197, RZ, RZ, R13 ;  /* 0x000000ffffc57224 */ /* 0x000fe200078e000d */
[----:B------:R-:W-:Y:S01]  /*16bf0*/  LOP3.LUT R200, R12, R3, RZ, 0x3c, !PT ;  /* 0x000000030cc87212 */ /* 0x000fe200078e3cff */
[----:B------:R-:W-:Y:S06]  /*16c00*/  @!P0 BRA `(.L_x_2889) ;  /* 0x0000000000048947 */ /* 0x000fec0003800000 */
[----:B------:R-:W-:Y:S01]  /*16c10*/  BPT.TRAP 0x1 ;  /* 0x000000040000795c */ /* 0x000fe20000300000 */
.L_x_2889:
[----:B------:R-:W-:Y:S01]  /*16c20*/  IMAD R2, R197, 0x8, R18 ;  /* 0x00000008c5027824 */ /* 0x000fe200078e0212 */
[----:B------:R-:W-:-:S04]  /*16c30*/  SHF.L.U32 R3, R200, 0x1f, RZ ;  /* 0x0000001fc8037819 */ /* 0x000fc800000006ff */
[----:B------:R0:W1:Y:S01]  /*16c40*/  SYNCS.PHASECHK.TRANS64.TRYWAIT P1, [R2+URZ+0x30830], R3 ;  /* 0x03083003020075a7 */ /* 0x000062000802017f */
[----:B------:R-:W-:Y:S05]  /*16c50*/  @!P0 BRA `(.L_x_2890) ;  /* 0x0000000000048947 */ /* 0x000fea0003800000 */
[----:B------:R-:W-:Y:S01]  /*16c60*/  BPT.TRAP 0x1 ;  /* 0x000000040000795c */ /* 0x000fe20000300000 */
.L_x_2890:
[----:B------:R-:W-:Y:S01]  /*16c70*/  IMAD R4, R197, 0x900, R8 ;  /* 0x00000900c5047824 */ /* 0x000fe200078e0208 */
[----:B------:R-:W-:Y:S03]  /*16c80*/  BSSY B1, `(.L_x_2891) ;  /* 0x0000006000017945 */ /* 0x000fe60003800000 */
[C---:B------:R-:W-:Y:S01]  /*16c90*/  VIADD R21, R4.reuse, 0x4 ;  /* 0x0000000404157836 */ /* 0x040fe20000000000 */
[----:B------:R-:W-:Y:S01]  /*16ca0*/  IADD3 R15, R4, 0x2, RZ ;  /* 0x00000002040f7810 */ /* 0x000fe20007ffe0ff */
[----:B-1----:R-:W-:Y:S06]  /*16cb0*/  @P1 BRA `(.L_x_2892) ;  /* 0x0000000000081947 */ /* 0x002fec0003800000 */
[----:B------:R-:W1:Y:S02]  /*16cc0*/  SYNCS.PHASECHK.TRANS64.TRYWAIT P1, [R2+URZ+0x30830], R3 ;  /* 0x03083003020075a7 */ /* 0x000e64000802017f */
[----:B-1----:R-:W-:Y:S05]  /*16cd0*/  @!P1 BRA `(.L_x_2893) ;  /* 0x000000dc00389947 */ /* 0x002fea0003800000 */
.L_x_2892:
[----:B------:R-:W-:Y:S05]  /*16ce0*/  BSYNC B1 ;  /* 0x0000000000017941 */ /* 0x000fea0003800000 */
.L_x_2891:
[----:B------:R-:W2:Y:S04]  /*16cf0*/  LDL.64 R122, [R1+0x30] ;  /* 0x00003000017a7983 */ /* 0x000ea80000100a00 */
[----:B------:R3:W-:Y:S04]  /*16d00*/  STL.64 [R1+0x80], R8 ;  /* 0x0000800801007387 */ /* 0x0007e80000100a00 */
[----:B---3--:R-:W3:Y:S04]  /*16d10*/  LDL.64 R8, [R1+0x28] ;  /* 0x0000280001087983 */ /* 0x008ee80000100a00 */
[----:B------:R4:W-:Y:S04]  /*16d20*/  STL.64 [R1+0x78], R6 ;  /* 0x0000780601007387 */ /* 0x0009e80000100a00 */
[----:B----4-:R-:W4:Y:S01]  /*16d30*/  LDL.64 R6, [R1+0x20] ;  /* 0x0000200001067983 */ /* 0x010f220000100a00 */
[----:B01----:R-:W-:Y:S01]  /*16d40*/  IMAD.MOV.U32 R2, RZ, RZ, R4 ;  /* 0x000000ffff027224 */ /* 0x003fe200078e0004 */
[----:B------:R-:W-:Y:S01]  /*16d50*/  MOV R3, 0x40000040 ;  /* 0x4000004000037802 */ /* 0x000fe20000000f00 */
[C---:B------:R-:W-:Y:S01]  /*16d60*/  VIADD R20, R4.reuse, 0x6 ;  /* 0x0000000604147836 */ /* 0x040fe20000000000 */
[----:B------:R-:W-:Y:S01]  /*16d70*/  MOV R121, 0x40000040 ;  /* 0x4000004000797802 */ /* 0x000fe20000000f00 */
[----:B------:R-:W-:Y:S01]  /*16d80*/  VIADD R120, R4, 0x304 ;  /* 0x0000030404787836 */ /* 0x000fe20000000000 */
[----:B------:R-:W-:Y:S01]  /*16d90*/  R2UR UR26, R2 ;  /* 0x00000000021a72ca */ /* 0x000fe200000e0000 */
[----:B------:R-:W-:Y:S01]  /*16da0*/  IMAD.MOV.U32 R2, RZ, RZ, R15 ;  /* 0x000000ffff027224 */ /* 0x000fe200078e000f */
[----:B------:R-:W-:-:S02]  /*16db0*/  R2UR UR14, R20 ;  /* 0x00000000140e72ca */ /* 0x000fc400000e0000 */
[----:B------:R-:W-:Y:S02]  /*16dc0*/  IADD3 R20, R4, 0x302, RZ ;  /* 0x0000030204147810 */ /* 0x000fe40007ffe0ff */
[----:B------:R-:W-:Y:S02]  /*16dd0*/  R2UR UR22, R2 ;  /* 0x00000000021672ca */ /* 0x000fe400000e0000 */
[----:B------:R-:W-:Y:S01]  /*16de0*/  MOV R2, R21 ;  /* 0x0000001500027202 */ /* 0x000fe20000000f00 */
[----:B------:R-:W-:Y:S01]  /*16df0*/  FMUL.FTZ R24, R24, R5 ;  /* 0x0000000518187220 */ /* 0x000fe20000410000 */
[----:B------:R-:W-:Y:S01]  /*16e00*/  R2UR UR6, R20 ;  /* 0x00000000140672ca */ /* 0x000fe200000e0000 */
[----:B------:R-:W-:Y:S01]  /*16e10*/  VIADD R20, R4, 0x600 ;  /* 0x0000060004147836 */ /* 0x000fe20000000000 */
[----:B------:R-:W-:Y:S01]  /*16e20*/  R2UR UR18, R2 ;  /* 0x00000000021272ca */ /* 0x000fe200000e0000 */
[----:B------:R-:W-:Y:S01]  /*16e30*/  VIADD R2, R4, 0x300 ;  /* 0x0000030004027836 */ /* 0x000fe20000000000 */
[----:B------:R-:W-:Y:S01]  /*16e40*/  R2UR UR58, R120 ;  /* 0x00000000783a72ca */ /* 0x000fe200000e0000 */
[----:B------:R-:W-:Y:S01]  /*16e50*/  VIADD R120, R4, 0x602 ;  /* 0x0000060204787836 */ /* 0x000fe20000000000 */
[----:B------:R-:W-:Y:S01]  /*16e60*/  R2UR UR50, R20 ;  /* 0x00000000143272ca */ /* 0x000fe200000e0000 */
[----:B------:R-:W-:Y:S01]  /*16e70*/  VIADD R20, R4, 0x606 ;  /* 0x0000060604147836 */ /* 0x000fe20000000000 */
[----:B------:R-:W-:Y:S01]  /*16e80*/  R2UR UR10, R2 ;  /* 0x00000000020a72ca */ /* 0x000fe200000e0000 */
[----:B------:R-:W-:-:S02]  /*16e90*/  VIADD R2, R4, 0x306 ;  /* 0x0000030604027836 */ /* 0x000fc40000000000 */
[-C--:B------:R-:W-:Y:S01]  /*16ea0*/  FMUL.FTZ R25, R25, R5.reuse ;  /* 0x0000000519197220 */ /* 0x080fe20000410000 */
[-C--:B------:R-:W-:Y:S01]  /*16eb0*/  FMUL.FTZ R28, R28, R5.reuse ;  /* 0x000000051c1c7220 */ /* 0x080fe20000410000 */
[-C--:B------:R-:W-:Y:S01]  /*16ec0*/  FMUL.FTZ R29, R29, R5.reuse ;  /* 0x000000051d1d7220 */ /* 0x080fe20000410000 */
[-C--:B------:R-:W-:Y:S01]  /*16ed0*/  FMUL.FTZ R32, R32, R5.reuse ;  /* 0x0000000520207220 */ /* 0x080fe20000410000 */
[----:B------:R-:W-:Y:S01]  /*16ee0*/  R2UR UR54, R2 ;  /* 0x00000000023672ca */ /* 0x000fe200000e0000 */
[-C--:B------:R-:W-:Y:S01]  /*16ef0*/  FMUL.FTZ R33, R33, R5.reuse ;  /* 0x0000000521217220 */ /* 0x080fe20000410000 */
        /* <DEDUP_REMOVED lines=162> */
.L_x_2894:
[----:B------:R-:W-:Y:S01]  /*17920*/  SHF.L.U32 R0, R12, 0x1f, RZ ;  /* 0x0000001f0c007819 */ /* 0x000fe200000006ff */
[----:B------:R-:W-:-:S04]  /*17930*/  IMAD R12, R14, 0x8, R18 ;  /* 0x000000080e0c7824 */ /* 0x000fc800078e0212 */
[----:B------:R0:W1:Y:S01]  /*17940*/  SYNCS.PHASECHK.TRANS64.TRYWAIT P1, [R12+URZ+0x30850], R0 ;  /* 0x030850000c0075a7 */ /* 0x000062000802017f */
[----:B------:R-:W-:Y:S05]  /*17950*/  @!P0 BRA `(.L_x_2895) ;  /* 0x0000000000048947 */ /* 0x000fea0003800000 */
[----:B------:R-:W-:Y:S01]  /*17960*/  BPT.TRAP 0x1 ;  /* 0x000000040000795c */ /* 0x000fe20000300000 */
.L_x_2895:
[----:B------:R-:W-:Y:S04]  /*17970*/  BSSY B1, `(.L_x_2896) ;  /* 0x0000004000017945 */ /* 0x000fe80003800000 */
[----:B-1----:R-:W-:Y:S05]  /*17980*/  @P1 BRA `(.L_x_2897) ;  /* 0x0000000000081947 */ /* 0x002fea0003800000 */
[----:B------:R-:W1:Y:S02]  /*17990*/  SYNCS.PHASECHK.TRANS64.TRYWAIT P1, [R12+URZ+0x30850], R0 ;  /* 0x030850000c0075a7 */ /* 0x000e64000802017f */
[----:B-1----:R-:W-:Y:S05]  /*179a0*/  @!P1 BRA `(.L_x_2898) ;  /* 0x000000d000189947 */ /* 0x002fea0003800000 */
.L_x_2897:
[----:B------:R-:W-:Y:S05]  /*179b0*/  BSYNC B1 ;  /* 0x0000000000017941 */ /* 0x000fea0003800000 */
.L_x_2896:
        /* <DEDUP_REMOVED lines=48> */
.L_x_2899:
[----:B-----5:R-:W-:Y:S01]  /*17cc0*/  FMNMX.FTZ R0, R120, R9, !PT ;  /* 0x0000000978007209 */ /* 0x020fe20007810000 */
[----:B------:R-:W-:Y:S01]  /*17cd0*/  ULDC UR4, c[0x0][0x988] ;  /* 0x0002620000047ab9 */ /* 0x000fe20000000800 */
[----:B------:R-:W-:Y:S02]  /*17ce0*/  IMAD R13, R13, 0x8, R18 ;  /* 0x000000080d0d7824 */ /* 0x000fe400078e0212 */
        /* <DEDUP_REMOVED lines=46> */
[----:B------:R-:W0:Y:S01]  /*17fd0*/  SHFL.BFLY PT, R2, R4, 0x2, 0x1f ;  /* 0x0c401f0004027f89 */ /* 0x000e2200000e0000 */
[----:B------:R-:W-:-:S05]  /*17fe0*/  FMNMX.FTZ R3, R167, R0, !PT ;  /* 0x00000000a7037209 */ /* 0x000fca0007810000 */
[----:B------:R-:W1:Y:S01]  /*17ff0*/  SHFL.BFLY PT, R0, R3, 0x2, 0x1f ;  /* 0x0c401f0003007f89 */ /* 0x000e6200000e0000 */
[----:B0-----:R-:W-:-:S05]  /*18000*/  FMNMX.FTZ R4, R4, R2, !PT ;  /* 0x0000000204047209 */ /* 0x001fca0007810000 */
[----:B------:R-:W0:Y:S01]  /*18010*/  SHFL.BFLY PT, R2, R4, 0x1, 0x1f ;  /* 0x0c201f0004027f89 */ /* 0x000e2200000e0000 */
[----:B-1----:R-:W-:-:S05]  /*18020*/  FMNMX.FTZ R3, R3, R0, !PT ;  /* 0x0000000003037209 */ /* 0x002fca0007810000 */
[----:B------:R-:W1:Y:S01]  /*18030*/  SHFL.BFLY PT, R0, R3, 0x1, 0x1f ;  /* 0x0c201f0003007f89 */ /* 0x000e6200000e0000 */
[----:B0-----:R-:W-:Y:S02]  /*18040*/  FMNMX.FTZ R4, R4, R2, !PT ;  /* 0x0000000204047209 */ /* 0x001fe40007810000 */
[----:B------:R-:W-:-:S03]  /*18050*/  MOV R2, UR4 ;  /* 0x0000000400027c02 */ /* 0x000fc60008000f00 */
[C---:B------:R-:W-:Y:S01]  /*18060*/  FADD.FTZ R5, -R4.reuse, R9 ;  /* 0x0000000904057221 */ /* 0x040fe20000010100 */
[----:B-1----:R-:W-:Y:S01]  /*18070*/  FMNMX.FTZ R3, R3, R0, !PT ;  /* 0x0000000003037209 */ /* 0x002fe20007810000 */
[-C--:B------:R-:W-:Y:S02]  /*18080*/  FMUL.FTZ R9, R4, R2.reuse ;  /* 0x0000000204097220 */ /* 0x080fe40000410000 */
[-C--:B------:R-:W-:Y:S02]  /*18090*/  FMUL.FTZ R5, R5, R2.reuse ;  /* 0x0000000205057220 */ /* 0x080fe40000410000 */
[-CC-:B------:R-:W-:Y:S01]  /*180a0*/  FFMA.FTZ R169, R125, R2.reuse, -R9.reuse ;  /* 0x000000027da97223 */ /* 0x180fe20000010809 */
[-CC-:B------:R-:W-:Y:S01]  /*180b0*/  FFMA.FTZ R125, R129, R2.reuse, -R9.reuse ;  /* 0x00000002817d7223 */ /* 0x180fe20000010809 */
[C---:B------:R-:W-:Y:S01]  /*180c0*/  FADD.FTZ R0, -R3.reuse, R10 ;  /* 0x0000000a03007221 */ /* 0x040fe20000010100 */
[-C--:B------:R-:W-:Y:S01]  /*180d0*/  FMUL.FTZ R129, R3, R2.reuse ;  /* 0x0000000203817220 */ /* 0x080fe20000410000 */
[-CC-:B------:R-:W-:Y:S01]  /*180e0*/  FFMA.FTZ R188, R120, R2.reuse, -R9.reuse ;  /* 0x0000000278bc7223 */ /* 0x180fe20000010809 */
[-C--:B------:R-:W-:Y:S01]  /*180f0*/  FFMA.FTZ R171, R121, R2.reuse, -R9 ;  /* 0x0000000279ab7223 */ /* 0x080fe20000010809 */
[-C--:B------:R-:W-:Y:S01]  /*18100*/  FMUL.FTZ R0, R0, R2.reuse ;  /* 0x0000000200007220 */ /* 0x080fe20000410000 */
[-C--:B------:R-:W-:Y:S01]  /*18110*/  FFMA.FTZ R189, R122, R2.reuse, -R129 ;  /* 0x000000027abd7223 */ /* 0x080fe20000010881 */
[-C--:B------:R-:W-:Y:S01]  /*18120*/  FFMA.FTZ R184, R128, R2.reuse, -R9 ;  /* 0x0000000280b87223 */ /* 0x080fe20000010809 */
[-C--:B------:R-:W-:Y:S01]  /*18130*/  FFMA.FTZ R128, R123, R2.reuse, -R129 ;  /* 0x000000027b807223 */ /* 0x080fe20000010881 */
[----:B------:R-:W-:Y:S01]  /*18140*/  MUFU.EX2 R5, R5 ;  /* 0x0000000500057308 */ /* 0x000fe20000000800 */
[-C--:B------:R-:W-:Y:S01]  /*18150*/  FFMA.FTZ R190, R124, R2.reuse, -R9 ;  /* 0x000000027cbe7223 */ /* 0x080fe20000010809 */
[-CC-:B------:R-:W-:Y:S01]  /*18160*/  FFMA.FTZ R191, R126, R2.reuse, -R129.reuse ;  /* 0x000000027ebf7223 */ /* 0x180fe20000010881 */
[-CC-:B------:R-:W-:Y:S01]  /*18170*/  FFMA.FTZ R127, R127, R2.reuse, -R129.reuse ;  /* 0x000000027f7f7223 */ /* 0x180fe20000010881 */
[----:B------:R-:W-:Y:S01]  /*18180*/  FFMA.FTZ R185, R130, R2, -R129 ;  /* 0x0000000282b97223 */ /* 0x000fe20000010881 */
[----:B------:R-:W-:-:S02]  /*18190*/  VIADD R130, R13, 0x30840 ;  /* 0x000308400d827836 */ /* 0x000fc40000000000 */
[-C--:B------:R-:W-:Y:S01]  /*181a0*/  FFMA.FTZ R126, R131, R2.reuse, -R129 ;  /* 0x00000002837e7223 */ /* 0x080fe20000010881 */
[-C--:B------:R-:W-:Y:S01]  /*181b0*/  FFMA.FTZ R186, R132, R2.reuse, -R9 ;  /* 0x0000000284ba7223 */ /* 0x080fe20000010809 */
[----:B------:R-:W0:Y:S01]  /*181c0*/  MUFU.EX2 R188, R188 ;  /* 0x000000bc00bc7308 */ /* 0x000e220000000800 */
[-C--:B------:R-:W-:Y:S01]  /*181d0*/  FFMA.FTZ R187, R134, R2.reuse, -R129 ;  /* 0x0000000286bb7223 */ /* 0x080fe20000010881 */
[----:B------:R-:W-:Y:S01]  /*181e0*/  PRMT R130, R212, 0x654, R130 ;  /* 0x00000654d4827816 */ /* 0x000fe20000000082 */
[-CC-:B------:R-:W-:Y:S01]  /*181f0*/  FFMA.FTZ R124, R133, R2.reuse, -R9.reuse ;  /* 0x00000002857c7223 */ /* 0x180fe20000010809 */
[-C--:B------:R-:W-:Y:S01]  /*18200*/  FFMA.FTZ R180, R136, R2.reuse, -R9 ;  /* 0x0000000288b47223 */ /* 0x080fe20000010809 */
[-CC-:B------:R-:W-:Y:S01]  /*18210*/  FFMA.FTZ R123, R135, R2.reuse, -R129.reuse ;  /* 0x00000002877b7223 */ /* 0x180fe20000010881 */
[----:B------:R1:W-:Y:S01]  /*18220*/  SYNCS.ARRIVE.TRANS64.RED.A1T0 RZ, [R130+URZ], RZ ;  /* 0x000000ff82ff79a7 */ /* 0x0003e2000810043f */
        /* <DEDUP_REMOVED lines=9> */
[----:B------:R-:W2:Y:S01]  /*182c0*/  MUFU.EX2 R189, R189 ;  /* 0x000000bd00bd7308 */ /* 0x000ea20000000800 */
[----:B0-----:R-:W-:Y:S01]  /*182d0*/  FFMA.FTZ R7, R5, R7, R188 ;  /* 0x0000000705077223 */ /* 0x001fe200000100bc */
        /* <DEDUP_REMOVED lines=8> */
[-C--:B-1----:R-:W-:Y:S01]  /*18360*/  FFMA.FTZ R130, R167, R2.reuse, -R129 ;  /* 0x00000002a7827223 */ /* 0x082fe20000010881 */
[-CC-:B------:R-:W-:Y:S01]  /*18370*/  FFMA.FTZ R121, R137, R2.reuse, -R9.reuse ;  /* 0x0000000289797223 */ /* 0x180fe20000010809 */
[-CC-:B------:R-:W-:Y:S01]  /*18380*/  FFMA.FTZ R182, R140, R2.reuse, -R9.reuse ;  /* 0x000000028cb67223 */ /* 0x180fe20000010809 */
[-CC-:B------:R-:W-:Y:S01]  /*18390*/  FFMA.FTZ R120, R141, R2.reuse, -R9.reuse ;  /* 0x000000028d787223 */ /* 0x180fe20000010809 */
[-CC-:B------:R-:W-:Y:S01]  /*183a0*/  FFMA.FTZ R176, R144, R2.reuse, -R9.reuse ;  /* 0x0000000290b07223 */ /* 0x180fe20000010809 */
[----:B------:R-:W-:Y:S01]  /*183b0*/  FFMA.FTZ R21, R145, R2, -R9 ;  /* 0x0000000291157223 */ /* 0x000fe20000010809 */
[----:B------:R-:W1:Y:S01]  /*183c0*/  MUFU.EX2 R128, R128 ;  /* 0x0000008000807308 */ /* 0x000e620000000800 */
[----:B--2---:R-:W-:Y:S01]  /*183d0*/  FFMA.FTZ R6, R0, R6, R189 ;  /* 0x0000000600067223 */ /* 0x004fe200000100bd */
[-CC-:B------:R-:W-:Y:S01]  /*183e0*/  FFMA.FTZ R178, R148, R2.reuse, -R9.reuse ;  /* 0x0000000294b27223 */ /* 0x180fe20000010809 */
[-CC-:B------:R-:W-:Y:S01]  /*183f0*/  FFMA.FTZ R20, R149, R2.reuse, -R9.reuse ;  /* 0x0000000295147223 */ /* 0x180fe20000010809 */
[-CC-:B------:R-:W-:Y:S01]  /*18400*/  FFMA.FTZ R172, R152, R2.reuse, -R9.reuse ;  /* 0x0000000298ac7223 */ /* 0x180fe20000010809 */
[-CC-:B------:R-:W-:Y:S01]  /*18410*/  FFMA.FTZ R15, R153, R2.reuse, -R9.reuse ;  /* 0x00000002990f7223 */ /* 0x180fe20000010809 */
[-CC-:B------:R-:W-:Y:S01]  /*18420*/  FFMA.FTZ R174, R156, R2.reuse, -R9.reuse ;  /* 0x000000029cae7223 */ /* 0x180fe20000010809 */
[-C--:B------:R-:W-:Y:S01]  /*18430*/  FFMA.FTZ R14, R157, R2.reuse, -R9 ;  /* 0x000000029d0e7223 */ /* 0x080fe20000010809 */
[----:B------:R-:W2:Y:S01]  /*18440*/  MUFU.EX2 R190, R190 ;  /* 0x000000be00be7308 */ /* 0x000ea20000000800 */
[----:B0-----:R-:W-:Y:S01]  /*18450*/  FADD.FTZ R7, R171, R7 ;  /* 0x00000007ab077221 */ /* 0x001fe20000010000 */
[-CC-:B------:R-:W-:Y:S01]  /*18460*/  FFMA.FTZ R168, R160, R2.reuse, -R9.reuse ;  /* 0x00000002a0a87223 */ /* 0x180fe20000010809 */
[-CC-:B------:R-:W-:Y:S01]  /*18470*/  FFMA.FTZ R10, R161, R2.reuse, -R9.reuse ;  /* 0x00000002a10a7223 */ /* 0x180fe20000010809 */
[-CC-:B------:R-:W-:Y:S01]  /*18480*/  FFMA.FTZ R170, R164, R2.reuse, -R9.reuse ;  /* 0x00000002a4aa7223 */ /* 0x180fe20000010809 */
[----:B------:R-:W-:-:S03]  /*18490*/  FFMA.FTZ R9, R165, R2, -R9 ;  /* 0x00000002a5097223 */ /* 0x000fc60000010809 */
        /* <DEDUP_REMOVED lines=90> */
.L_x_2900:
[C---:B------:R-:W-:Y:S01]  /*18a40*/  ISETP.GT.AND P1, PT, R11.reuse, RZ, PT ;  /* 0x000000ff0b00720c */ /* 0x040fe20003f24270 */
[----:B------:R-:W-:Y:S01]  /*18a50*/  VIADD R11, R11, 0xffffffff ;  /* 0xffffffff0b0b7836 */ /* 0x000fe20000000000 */
[----:B------:R-:W-:Y:S02]  /*18a60*/  IADD3 R12, R12, 0x30860, RZ ;  /* 0x000308600c0c7810 */ /* 0x000fe40007ffe0ff */
[----:B------:R-:W-:Y:S02]  /*18a70*/  F2FP.F16.F32.PACK_AB R188, R171, R188 ;  /* 0x000000bcabbc723e */ /* 0x000fe400000000ff */
        /* <DEDUP_REMOVED lines=8> */
[----:B------:R-:W-:Y:S01]  /*18b00*/  F2FP.F16.F32.PACK_AB R189, R128, R189 ;  /* 0x000000bd80bd723e */ /* 0x000fe200000000ff */
[----:B0-----:R-:W-:Y:S01]  /*18b10*/  IMAD.MOV.U32 R12, RZ, RZ, R200 ;  /* 0x000000ffff0c7224 */ /* 0x001fe200078e00c8 */
        /* <DEDUP_REMOVED lines=20> */
.L_x_2888:
[----:B------:R-:W-:Y:S05]  /*18c60*/  BSYNC B0 ;  /* 0x0000000000007941 */ /* 0x000fea0003800000 */
.L_x_2887:
        /* <DEDUP_REMOVED lines=99> */
.L_x_2902:
[----:B------:R-:W-:Y:S02]  /*192a0*/  LEA R10, R197, R18, 0x3 ;  /* 0x00000012c50a7211 */ /* 0x000fe400078e18ff */
[----:B------:R-:W-:-:S04]  /*192b0*/  SHF.L.U32 R5, R200, 0x1f, RZ ;  /* 0x0000001fc8057819 */ /* 0x000fc800000006ff */
[----:B------:R0:W1:Y:S01]  /*192c0*/  SYNCS.PHASECHK.TRANS64.TRYWAIT P1, [R10+URZ+0x30850], R5 ;  /* 0x030850050a0075a7 */ /* 0x000062000802017f */
[----:B------:R-:W-:Y:S05]  /*192d0*/  @!P0 BRA `(.L_x_2903) ;  /* 0x0000000000048947 */ /* 0x000fea0003800000 */
[----:B------:R-:W-:Y:S01]  /*192e0*/  BPT.TRAP 0x1 ;  /* 0x000000040000795c */ /* 0x000fe20000300000 */
.L_x_2903:
        /* <DEDUP_REMOVED lines=9> */
.L_x_2905:
[----:B------:R-:W-:Y:S05]  /*19380*/  BSYNC B0 ;  /* 0x0000000000007941 */ /* 0x000fea0003800000 */
.L_x_2904:
[----:B------:R-:W-:Y:S01]  /*19390*/  IMAD.MOV.U32 R8, RZ, RZ, R0 ;  /* 0x000000ffff087224 */ /* 0x000fe200078e0000 */
[----:B------:R-:W-:Y:S01]  /*193a0*/  MOV R9, 0x40000040 ;  /* 0x4000004000097802 */ /* 0x000fe20000000f00 */
[----:B------:R-:W-:Y:S01]  /*193b0*/  WARPGROUP.ARRIVE ;  /* 0x00000000000079c5 */ /* 0x000fe20000000000 */
[----:B01----:R-:W-:Y:S02]  /*193c0*/  SHFL.BFLY PT, R5, R6, 0x2, 0x1f ;  /* 0x0c401f0006057f89 */ /* 0x003fe400000e0000 */
[----:B------:R-:W-:Y:S01]  /*193d0*/  R2UR UR6, R8 ;  /* 0x00000000080672ca */ /* 0x000fe200000e0000 */
[----:B------:R-:W-:Y:S01]  /*193e0*/  VIADD R8, R0, 0x80 ;  /* 0x0000008000087836 */ /* 0x000fe20000000000 */
[----:B------:R-:W-:Y:S01]  /*193f0*/  R2UR UR7, R9 ;  /* 0x00000000090772ca */ /* 0x000fe200000e0000 */
[----:B------:R-:W-:-:S12]  /*19400*/  IMAD.MOV.U32 R9, RZ, RZ, 0x40000040 ;  /* 0x40000040ff097424 */ /* 0x000fd800078e00ff */
        /* <DEDUP_REMOVED lines=25> */
[----:B------:R-:W-:Y:S02]  /*195a0*/  IADD3 R8, R0, 0x280, RZ ;  /* 0x0000028000087810 */ /* 0x000fe40007ffe0ff */
[----:B------:R-:W0:Y:S02]  /*195b0*/  SHFL.BFLY PT, R0, R7, 0x2, 0x1f ;  /* 0x0c401f0007007f89 */ /* 0x000e2400000e0000 */
[----:B0-----:R-:W-:Y:S01]  /*195c0*/  FADD.FTZ R0, R0, R7 ;  /* 0x0000000700007221 */ /* 0x001fe20000010000 */
[----:B------:R-:W-:-:S02]  /*195d0*/  WARPGROUP.DEPBAR.LE gsb0, 0x0 ;  /* 0x00008000000079c5 */ /* 0x000fc40000010000 */
[----:B------:R-:W-:-:S08]  /*195e0*/  WARPGROUP.ARRIVE ;  /* 0x00000000000079c5 */ /* 0x000fd00000000000 */
[----:B------:R-:W-:Y:S01]  /*195f0*/  HGMMA.64x192x16.F32 R24, R172, gdesc[UR4].tnspB, R24, gsb0 ;  /* 0x42e00004ac187df0 */ /* 0x000fe20008000818 */
[----:B------:R-:W-:Y:S01]  /*19600*/  R2UR UR6, R8 ;  /* 0x00000000080672ca */ /* 0x000fe200000e0000 */
[----:B------:R-:W-:Y:S01]  /*19610*/  FADD.FTZ R8, R5, R6 ;  /* 0x0000000605087221 */ /* 0x000fe20000010000 */
[----:B------:R-:W-:Y:S01]  /*19620*/  R2UR UR7, R9 ;  /* 0x00000000090772ca */ /* 0x000fe200000e0000 */
[----:B------:R-:W0:Y:S01]  /*19630*/  SHFL.BFLY PT, R5, R0, 0x1, 0x1f ;  /* 0x0c201f0000057f89 */ /* 0x000e2200000e0000 */
[----:B------:R-:W-:-:S03]  /*19640*/  CS2R R6, SRZ ;  /* 0x0000000000067805 */ /* 0x000fc6000001ff00 */
[----:B------:R-:W1:Y:S01]  /*19650*/  SHFL.BFLY PT, R9, R8, 0x1, 0x1f ;  /* 0x0c201f0008097f89 */ /* 0x000e6200000e0000 */
[----:B0-----:R-:W-:Y:S01]  /*19660*/  FADD.FTZ R13, R0, R5 ;  /* 0x00000005000d7221 */ /* 0x001fe20000010000 */
[----:B------:R-:W-:Y:S01]  /*19670*/  IMAD.MOV.U32 R0, RZ, RZ, -0x800000 ;  /* 0xff800000ff007424 */ /* 0x000fe200078e00ff */
[----:B------:R-:W-:Y:S01]  /*19680*/  MOV R5, 0xff800000 ;  /* 0xff80000000057802 */ /* 0x000fe20000000f00 */
[----:B-1----:R-:W-:Y:S02]  /*19690*/  FADD.FTZ R14, R8, R9 ;  /* 0x00000009080e7221 */ /* 0x002fe40000010000 */
[----:B------:R-:W-:-:S03]  /*196a0*/  FSETP.NE.FTZ.AND P1, PT, R13, RZ, PT ;  /* 0x000000ff0d00720b */ /* 0x000fc60003f35000 */
        /* <DEDUP_REMOVED lines=13> */
[----:B------:R-:W-:Y:S03]  /*19780*/  HGMMA.64x192x16.F32 R24, R168, gdesc[UR4].tnspB, R24, gsb0 ;  /* 0x42e00004a8187df0 */ /* 0x000fe60008000818 */
[----:B------:R-:W-:Y:S02]  /*19790*/  WARPGROUP.DEPBAR.LE gsb0, 0x0 ;  /* 0x00008000000079c5 */ /* 0x000fe40000010000 */
[----:B--23--:R-:W-:Y:S05]  /*197a0*/  @!P0 BRA `(.L_x_2907) ;  /* 0x0000000000048947 */ /* 0x00cfea0003800000 */
[----:B------:R-:W-:Y:S01]  /*197b0*/  BPT.TRAP 0x1 ;  /* 0x000000040000795c */ /* 0x000fe20000300000 */
.L_x_2907:
        /* <DEDUP_REMOVED lines=54> */
[----:B------:R-:W-:Y:S01]  /*19b20*/  SEL R7, RZ, 0x1, P1 ;  /* 0x00000001ff077807 */ /* 0x000fe20000800000 */
[-C--:B0-----:R-:W-:Y:S01]  /*19b30*/  FMUL.FTZ R123, R83, R6.reuse ;  /* 0x00000006537b7220 */ /* 0x081fe20000410000 */
        /* <DEDUP_REMOVED lines=49> */
[----:B------:R-:W-:Y:S02]  /*19e50*/  SEL R197, R197, RZ, P1 ;  /* 0x000000ffc5c57207 */ /* 0x000fe40000800000 */
[----:B--2---:R-:W-:-:S05]  /*19e60*/  IADD3 R9, R9, 0x1, RZ ;  /* 0x0000000109097810 */ /* 0x004fca0007ffe0ff */
[----:B------:R1:W-:Y:S02]  /*19e70*/  STL [R1+0x38], R9 ;  /* 0x0000380901007387 */ /* 0x0003e40000100800 */
.L_x_2808:
[----:B------:R-:W1:Y:S08]  /*19e80*/  S2UR UR4, SR_CgaCtaId ;  /* 0x00000000000479c3 */ /* 0x000e700000008800 */
[----:B------:R-:W-:Y:S01]  /*19e90*/  BAR.SYNC.DEFER_BLOCKING 0x5, 0x180 ;  /* 0x0146000000007b1d */ /* 0x000fe20000010000 */
[----:B------:R-:W-:-:S05]  /*19ea0*/  MOV R7, 0x400 ;  /* 0x0000040000077802 */ /* 0x000fca0000000f00 */
[----:B------:R-:W-:Y:S01]  /*19eb0*/  BSSY B0, `(.L_x_2908) ;  /* 0x0000274000007945 */ /* 0x000fe20003800000 */
[----:B-1----:R-:W-:-:S05]  /*19ec0*/  IMAD.U32 R212, RZ, RZ, UR4 ;  /* 0x00000004ffd47e24 */ /* 0x002fca000f8e00ff */
[----:B------:R-:W-:-:S05]  /*19ed0*/  LEA R18, R212, R7, 0x18 ;  /* 0x00000007d4127211 */ /* 0x000fca00078ec0ff */
[----:B------:R0:W1:Y:S01]  /*19ee0*/  LDS.128 R28, [R18+0x308d0] ;  /* 0x0308d000121c7984 */ /* 0x0000620000000c00 */
[----:B------:R-:W-:Y:S06]  /*19ef0*/  BAR.ARV 0x4, 0x180 ;  /* 0x0106000000007b1d */ /* 0x000fec0000002000 */
[----:B------:R-:W-:Y:S05]  /*19f00*/  @P0 BRA `(.L_x_2909) ;  /* 0x0000001800940947 */ /* 0x000fea0003800000 */
[----:B------:R-:W2:Y:S01]  /*19f10*/  LDL R10, [R1+0x6c] ;  /* 0x00006c00010a7983 */ /* 0x000ea20000100800 */
[----:B------:R-:W-:Y:S01]  /*19f20*/  F2FP.F16.F32.PACK_AB R24, R25, R24 ;  /* 0x000000181918723e */ /* 0x000fe200000000ff */
[----:B------:R-:W-:Y:S01]  /*19f30*/  ULDC.64 UR4, c[0x0][0xc00] ;  /* 0x0003000000047ab9 */ /* 0x000fe20000000a00 */
[----:B------:R-:W-:Y:S01]  /*19f40*/  F2FP.F16.F32.PACK_AB R25, R137, R26 ;  /* 0x0000001a8919723e */ /* 0x000fe200000000ff */
[----:B------:R-:W3:Y:S01]  /*19f50*/  S2R R9, SR_SWINHI ;  /* 0x0000000000097919 */ /* 0x000ee20000002f00 */
[----:B------:R-:W-:Y:S01]  /*19f60*/  F2FP.F16.F32.PACK_AB R32, R33, R32 ;  /* 0x000000202120723e */ /* 0x000fe200000000ff */
[----:B------:R-:W-:Y:S01]  /*19f70*/  ULDC.64 UR6, c[0x0][0x208] ;  /* 0x0000820000067ab9 */ /* 0x000fe20000000a00 */
        /* <DEDUP_REMOVED lines=16> */
[----:B---3--:R-:W-:Y:S02]  /*1a080*/  MOV R7, R9 ;  /* 0x0000000900077202 */ /* 0x008fe40000000f00 */
        /* <DEDUP_REMOVED lines=18> */
[----:B------:R-:W-:Y:S01]  /*1a1b0*/  BAR.SYNC.DEFER_BLOCKING 0x1, 0x100 ;  /* 0x0044000000007b1d */ /* 0x000fe20000010000 */
[----:B--2---:R-:W-:-:S03]  /*1a1c0*/  IMAD.WIDE R70, R10, 0x2, R6 ;  /* 0x000000020a467825 */ /* 0x004fc600078e0206 */
[C---:B------:R-:W-:Y:S02]  /*1a1d0*/  IADD3 R141, P5, R70.reuse, 0x4000, RZ ;  /* 0x00004000468d7810 */ /* 0x040fe40007fbe0ff */
[C---:B------:R-:W-:Y:S02]  /*1a1e0*/  IADD3 R111, P2, R70.reuse, 0x20, RZ ;  /* 0x00000020466f7810 */ /* 0x040fe40007f5e0ff */
[----:B------:R-:W-:Y:S01]  /*1a1f0*/  LOP3.LUT R20, R141, 0x380, RZ, 0xc0, !PT ;  /* 0x000003808d147812 */ /* 0x000fe200078ec0ff */
[--C-:B------:R-:W-:Y:S01]  /*1a200*/  IMAD.X R21, RZ, RZ, R71.reuse, P5 ;  /* 0x000000ffff157224 */ /* 0x100fe200028e0647 */
[----:B-----5:R-:W-:Y:S01]  /*1a210*/  IADD3 R135, P1, R70, 0x40, RZ ;  /* 0x0000004046877810 */ /* 0x020fe20007f3e0ff */
[----:B------:R-:W-:Y:S01]  /*1a220*/  IMAD.X R11, RZ, RZ, R71, P2 ;  /* 0x000000ffff0b7224 */ /* 0x000fe200010e0647 */
[----:B------:R-:W-:Y:S02]  /*1a230*/  SHF.R.U64 R20, R20, 0x3, RZ ;  /* 0x0000000314147819 */ /* 0x000fe400000012ff */
[----:B------:R-:W-:-:S02]  /*1a240*/  IADD3 R139, P6, R70, 0x60, RZ ;  /* 0x00000060468b7810 */ /* 0x000fc40007fde0ff */
[C---:B------:R-:W-:Y:S02]  /*1a250*/  IADD3 R58, P2, R70.reuse, 0x8000, RZ ;  /* 0x00008000463a7810 */ /* 0x040fe40007f5e0ff */
[----:B------:R-:W-:Y:S01]  /*1a260*/  LOP3.LUT R9, R70, 0x380, RZ, 0xc0, !PT ;  /* 0x0000038046097812 */ /* 0x000fe200078ec0ff */
[----:B------:R-:W-:Y:S01]  /*1a270*/  IMAD.X R15, RZ, RZ, R71, P6 ;  /* 0x000000ffff0f7224 */ /* 0x000fe200030e0647 */
[----:B------:R-:W-:Y:S02]  /*1a280*/  LOP3.LUT R10, R111, 0x380, RZ, 0xc0, !PT ;  /* 0x000003806f0a7812 */ /* 0x000fe400078ec0ff */
[----:B------:R-:W-:Y:S02]  /*1a290*/  LOP3.LUT R12, R135, 0x380, RZ, 0xc0, !PT ;  /* 0x00000380870c7812 */ /* 0x000fe400078ec0ff */
[----:B------:R-:W-:Y:S02]  /*1a2a0*/  LOP3.LUT R20, R20, R141, RZ, 0x3c, !PT ;  /* 0x0000008d14147212 */ /* 0x000fe400078e3cff */
[----:B------:R-:W-:-:S02]  /*1a2b0*/  LOP3.LUT R14, R139, 0x380, RZ, 0xc0, !PT ;  /* 0x000003808b0e7812 */ /* 0x000fc400078ec0ff */
[----:B------:R-:W-:Y:S02]  /*1a2c0*/  LOP3.LUT R141, R58, 0x380, RZ, 0xc0, !PT ;  /* 0x000003803a8d7812 */ /* 0x000fe400078ec0ff */
[----:B------:R-:W-:Y:S02]  /*1a2d0*/  SHF.R.U64 R9, R9, 0x3, RZ ;  /* 0x0000000309097819 */ /* 0x000fe400000012ff */
[----:B------:R-:W-:Y:S02]  /*1a2e0*/  SHF.R.U64 R10, R10, 0x3, RZ ;  /* 0x000000030a0a7819 */ /* 0x000fe400000012ff */
[----:B------:R-:W-:Y:S02]  /*1a2f0*/  IADD3.X R13, RZ, R71, RZ, P1, !PT ;  /* 0x00000047ff0d7210 */ /* 0x000fe40000ffe4ff */
[----:B------:R-:W-:Y:S02]  /*1a300*/  SHF.R.U64 R12, R12, 0x3, RZ ;  /* 0x000000030c0c7819 */ /* 0x000fe400000012ff */
[----:B------:R-:W-:-:S02]  /*1a310*/  IADD3 R38, P0, R70, 0x4020, RZ ;  /* 0x0000402046267810 */ /* 0x000fc40007f1e0ff */
[C---:B------:R-:W-:Y:S02]  /*1a320*/  IADD3 R46, P4, R70.reuse, 0x4040, RZ ;  /* 0x00004040462e7810 */ /* 0x040fe40007f9e0ff */
[C---:B------:R-:W-:Y:S02]  /*1a330*/  IADD3 R54, P3, R70.reuse, 0x4060, RZ ;  /* 0x0000406046367810 */ /* 0x040fe40007f7e0ff */
[C---:B-1----:R-:W-:Y:S01]  /*1a340*/  IADD3 R28, P1, R70.reuse, 0x8020, RZ ;  /* 0x00008020461c7810 */ /* 0x042fe20007f3e0ff */
[--C-:B------:R-:W-:Y:S01]  /*1a350*/  IMAD.X R47, RZ, RZ, R71.reuse, P4 ;  /* 0x000000ffff2f7224 */ /* 0x100fe200020e0647 */
[C---:B------:R-:W-:Y:S01]  /*1a360*/  IADD3 R66, P6, R70.reuse, 0x8040, RZ ;  /* 0x0000804046427810 */ /* 0x040fe20007fde0ff */
[--C-:B------:R-:W-:Y:S01]  /*1a370*/  IMAD.X R55, RZ, RZ, R71.reuse, P3 ;  /* 0x000000ffff377224 */ /* 0x100fe200018e0647 */
[----:B------:R-:W-:Y:S01]  /*1a380*/  IADD3 R72, P5, R70, 0x8060, RZ ;  /* 0x0000806046487810 */ /* 0x000fe20007fbe0ff */
[--C-:B------:R-:W-:Y:S01]  /*1a390*/  IMAD.X R63, RZ, RZ, R71.reuse, P1 ;  /* 0x000000ffff3f7224 */ /* 0x100fe200008e0647 */
[----:B------:R-:W-:Y:S01]  /*1a3a0*/  SHF.R.U64 R14, R14, 0x3, RZ ;  /* 0x000000030e0e7819 */ /* 0x000fe200000012ff */
[----:B------:R-:W-:Y:S01]  /*1a3b0*/  IMAD.X R67, RZ, RZ, R71, P6 ;  /* 0x000000ffff437224 */ /* 0x000fe200030e0647 */
[----:B------:R-:W-:-:S02]  /*1a3c0*/  SHF.R.U64 R141, R141, 0x3, RZ ;  /* 0x000000038d8d7819 */ /* 0x000fc400000012ff */
[----:B------:R-:W-:Y:S02]  /*1a3d0*/  LOP3.LUT R70, R9, R70, RZ, 0x3c, !PT ;  /* 0x0000004609467212 */ /* 0x000fe400078e3cff */
[----:B------:R-:W-:Y:S02]  /*1a3e0*/  LOP3.LUT R10, R10, R111, RZ, 0x3c, !PT ;  /* 0x0000006f0a0a7212 */ /* 0x000fe400078e3cff */
[----:B------:R-:W-:Y:S02]  /*1a3f0*/  LOP3.LUT R12, R12, R135, RZ, 0x3c, !PT ;  /* 0x000000870c0c7212 */ /* 0x000fe400078e3cff */
[----:B------:R-:W-:Y:S02]  /*1a400*/  IADD3.X R59, RZ, R71, RZ, P2, !PT ;  /* 0x00000047ff3b7210 */ /* 0x000fe400017fe4ff */
[----:B------:R-:W-:Y:S02]  /*1a410*/  LOP3.LUT R14, R14, R139, RZ, 0x3c, !PT ;  /* 0x0000008b0e0e7212 */ /* 0x000fe400078e3cff */
[----:B------:R-:W-:-:S02]  /*1a420*/  LOP3.LUT R111, R38, 0x380, RZ, 0xc0, !PT ;  /* 0x00000380266f7812 */ /* 0x000fc400078ec0ff */
[----:B------:R-:W-:Y:S02]  /*1a430*/  LOP3.LUT R58, R141, R58, RZ, 0x3c, !PT ;  /* 0x0000003a8d3a7212 */ /* 0x000fe400078e3cff */
[----:B------:R-:W-:Y:S02]  /*1a440*/  MOV R70, R70 ;  /* 0x0000004600467202 */ /* 0x000fe40000000f00 */
[----:B------:R-:W-:Y:S02]  /*1a450*/  MOV R10, R10 ;  /* 0x0000000a000a7202 */ /* 0x000fe40000000f00 */
[----:B------:R-:W-:Y:S01]  /*1a460*/  MOV R13, R12 ;  /* 0x0000000c000d7202 */ /* 0x000fe20000000f00 */
[----:B------:R-:W-:Y:S01]  /*1a470*/  STSM.16.M88.4 [R70], R24 ;  /* 0x0000001846007844 */ /* 0x000fe20000000200 */
[----:B------:R-:W-:Y:S02]  /*1a480*/  SHF.R.U64 R111, R111, 0x3, RZ ;  /* 0x000000036f6f7819 */ /* 0x000fe400000012ff */
[----:B------:R-:W-:Y:S01]  /*1a490*/  MOV R14, R14 ;  /* 0x0000000e000e7202 */ /* 0x000fe20000000f00 */
[----:B------:R-:W-:Y:S01]  /*1a4a0*/  STSM.16.M88.4 [R10], R32 ;  /* 0x000000200a007844 */ /* 0x000fe20000000200 */
[----:B------:R-:W-:-:S02]  /*1a4b0*/  MOV R12, R58 ;  /* 0x0000003a000c7202 */ /* 0x000fc40000000f00 */
[----:B------:R-:W-:Y:S01]  /*1a4c0*/  MOV R20, R20 ;  /* 0x0000001400147202 */ /* 0x000fe20000000f00 */
[----:B------:R-:W-:Y:S01]  /*1a4d0*/  STSM.16.M88.4 [R13], R40 ;  /* 0x000000280d007844 */ /* 0x000fe20000000200 */
[----:B------:R-:W-:Y:S01]  /*1a4e0*/  F2FP.F16.F32.PACK_AB R58, R61, R60 ;  /* 0x0000003c3d3a723e */ /* 0x000fe200000000ff */
[----:B------:R-:W-:Y:S01]  /*1a4f0*/  IMAD.MOV.U32 R21, RZ, RZ, RZ ;  /* 0x000000ffff157224 */ /* 0x000fe200078e00ff */
[----:B------:R-:W-:Y:S01]  /*1a500*/  F2FP.F16.F32.PACK_AB R59, R128, R120 ;  /* 0x00000078803b723e */ /* 0x000fe200000000ff */
[----:B------:R-:W-:Y:S01]  /*1a510*/  STSM.16.M88.4 [R14], R48 ;  /* 0x000000300e007844 */ /* 0x000fe20000000200 */
[-C--:B------:R-:W-:Y:S02]  /*1a520*/  IADD3.X R39, RZ, R71.reuse, RZ, P0, !PT ;  /* 0x00000047ff277210 */ /* 0x080fe400007fe4ff */
[----:B------:R-:W-:Y:S01]  /*1a530*/  IADD3.X R9, RZ, R71, RZ, P5, !PT ;  /* 0x00000047ff097210 */ /* 0x000fe20002ffe4ff */
[----:B------:R1:W-:Y:S01]  /*1a540*/  STSM.16.M88.4 [R20], R56 ;  /* 0x0000003814007844 */ /* 0x0003e20000000200 */
[----:B------:R-:W-:-:S02]  /*1a550*/  LOP3.LUT R38, R111, R38, RZ, 0x3c, !PT ;  /* 0x000000266f267212 */ /* 0x000fc400078e3cff */
[----:B------:R-:W-:Y:S02]  /*1a560*/  LOP3.LUT R71, R66, 0x380, RZ, 0xc0, !PT ;  /* 0x0000038042477812 */ /* 0x000fe400078ec0ff */
[----:B------:R-:W-:Y:S02]  /*1a570*/  LOP3.LUT R111, R72, 0x380, RZ, 0xc0, !PT ;  /* 0x00000380486f7812 */ /* 0x000fe400078ec0ff */
[----:B------:R-:W-:Y:S02]  /*1a580*/  LOP3.LUT R135, R46, 0x380, RZ, 0xc0, !PT ;  /* 0x000003802e877812 */ /* 0x000fe400078ec0ff */
[----:B------:R-:W-:Y:S02]  /*1a590*/  LOP3.LUT R139, R54, 0x380, RZ, 0xc0, !PT ;  /* 0x00000380368b7812 */ /* 0x000fe400078ec0ff */
[----:B------:R-:W-:Y:S02]  /*1a5a0*/  LOP3.LUT R62, R28, 0x380, RZ, 0xc0, !PT ;  /* 0x000003801c3e7812 */ /* 0x000fe400078ec0ff */
[----:B------:R-:W-:-:S02]  /*1a5b0*/  SHF.R.U64 R71, R71, 0x3, RZ ;  /* 0x0000000347477819 */ /* 0x000fc400000012ff */
[----:B------:R-:W-:Y:S01]  /*1a5c0*/  SHF.R.U64 R111, R111, 0x3, RZ ;  /* 0x000000036f6f7819 */ /* 0x000fe200000012ff */
[----:B-1----:R-:W1:Y:S01]  /*1a5d0*/  LDC R20, c[0x0][0xbe8] ;  /* 0x0002fa00ff147b82 */ /* 0x002e620000000800 */
[----:B------:R-:W-:Y:S02]  /*1a5e0*/  SHF.R.U64 R135, R135, 0x3, RZ ;  /* 0x0000000387877819 */ /* 0x000fe400000012ff */
[----:B------:R-:W-:Y:S02]  /*1a5f0*/  SHF.R.U64 R139, R139, 0x3, RZ ;  /* 0x000000038b8b7819 */ /* 0x000fe400000012ff */
[----:B------:R-:W-:Y:S02]  /*1a600*/  SHF.R.U64 R3, R62, 0x3, RZ ;  /* 0x000000033e037819 */ /* 0x000fe400000012ff */
[----:B------:R-:W-:Y:S02]  /*1a610*/  LOP3.LUT R66, R71, R66, RZ, 0x3c, !PT ;  /* 0x0000004247427212 */ /* 0x000fe400078e3cff */
[----:B------:R-:W-:-:S02]  /*1a620*/  LOP3.LUT R8, R111, R72, RZ, 0x3c, !PT ;  /* 0x000000486f087212 */ /* 0x000fc400078e3cff */
[----:B------:R-:W-:Y:S02]  /*1a630*/  LOP3.LUT R46, R135, R46, RZ, 0x3c, !PT ;  /* 0x0000002e872e7212 */ /* 0x000fe400078e3cff */
[----:B------:R-:W-:Y:S02]  /*1a640*/  LOP3.LUT R54, R139, R54, RZ, 0x3c, !PT ;  /* 0x000000368b367212 */ /* 0x000fe400078e3cff */
[----:B------:R-:W-:Y:S02]  /*1a650*/  LOP3.LUT R62, R3, R28, RZ, 0x3c, !PT ;  /* 0x0000001c033e7212 */ /* 0x000fe400078e3cff */
[----:B------:R-:W-:Y:S02]  /*1a660*/  MOV R2, R66 ;  /* 0x0000004200027202 */ /* 0x000fe40000000f00 */
[----:B------:R-:W-:Y:S02]  /*1a670*/  MOV R38, R38 ;  /* 0x0000002600267202 */ /* 0x000fe40000000f00 */
[----:B------:R-:W-:-:S02]  /*1a680*/  MOV R3, R8 ;  /* 0x0000000800037202 */ /* 0x000fc40000000f00 */
[----:B------:R-:W-:Y:S02]  /*1a690*/  F2FP.F16.F32.PACK_AB R66, R69, R68 ;  /* 0x000000444542723e */ /* 0x000fe400000000ff */
[----:B------:R-:W-:Y:S02]  /*1a6a0*/  F2FP.F16.F32.PACK_AB R67, R126, R122 ;  /* 0x0000007a7e43723e */ /* 0x000fe400000000ff */
[----:B------:R-:W-:Y:S02]  /*1a6b0*/  MOV R46, R46 ;  /* 0x0000002e002e7202 */ /* 0x000fe40000000f00 */
[----:B------:R-:W-:Y:S01]  /*1a6c0*/  F2FP.F16.F32.PACK_AB R8, R73, R4 ;  /* 0x000000044908723e */ /* 0x000fe200000000ff */
[----:B------:R-:W-:Y:S01]  /*1a6d0*/  STSM.16.M88.4 [R38], R64 ;  /* 0x0000004026007844 */ /* 0x000fe20000000200 */
[----:B------:R-:W-:Y:S02]  /*1a6e0*/  F2FP.F16.F32.PACK_AB R9, R125, R74 ;  /* 0x0000004a7d09723e */ /* 0x000fe400000000ff */
[----:B------:R-:W-:-:S02]  /*1a6f0*/  F2FP.F16.F32.PACK_AB R10, R77, R76 ;  /* 0x0000004c4d0a723e */ /* 0x000fc400000000ff */
[----:B------:R-:W-:Y:S02]  /*1a700*/  F2FP.F16.F32.PACK_AB R11, R124, R78 ;  /* 0x0000004e7c0b723e */ /* 0x000fe400000000ff */
[----:B------:R-:W-:Y:S02]  /*1a710*/  MOV R54, R54 ;  /* 0x0000003600367202 */ /* 0x000fe40000000f00 */
[----:B------:R-:W-:Y:S01]  /*1a720*/  ISETP.NE.U32.AND P0, PT, RZ, UR4, PT ;  /* 0x00000004ff007c0c */ /* 0x000fe2000bf05070 */
[----:B------:R2:W-:Y:S01]  /*1a730*/  STSM.16.M88.4 [R46], R8 ;  /* 0x000000082e007844 */ /* 0x0005e20000000200 */
[----:B------:R-:W-:Y:S02]  /*1a740*/  MOV R62, R62 ;  /* 0x0000003e003e7202 */ /* 0x000fe40000000f00 */
[----:B------:R-:W-:Y:S01]  /*1a750*/  ISETP.NE.AND.EX P0, PT, RZ, UR5, PT, P0 ;  /* 0x00000005ff007c0c */ /* 0x000fe2000bf05300 */
[----:B------:R-:W-:Y:S04]  /*1a760*/  STSM.16.M88.4 [R54], R80 ;  /* 0x0000005036007844 */ /* 0x000fe80000000200 */
[----:B------:R3:W-:Y:S04]  /*1a770*/  STSM.16.M88.4 [R12], R88 ;  /* 0x000000580c007844 */ /* 0x0007e80000000200 */
[----:B------:R4:W-:Y:S01]  /*1a780*/  STSM.16.M88.4 [R62], R96 ;  /* 0x000000603e007844 */ /* 0x0009e20000000200 */
[----:B--2---:R-:W-:-:S03]  /*1a790*/  F2FP.F16.F32.PACK_AB R8, R113, R138 ;  /* 0x0000008a7108723e */ /* 0x004fc600000000ff */
[----:B------:R4:W-:Y:S01]  /*1a7a0*/  STSM.16.M88.4 [R2], R104 ;  /* 0x0000006802007844 */ /* 0x0009e20000000200 */
[----:B------:R-:W-:Y:S02]  /*1a7b0*/  F2FP.F16.F32.PACK_AB R9, R115, R114 ;  /* 0x000000727309723e */ /* 0x000fe400000000ff */
[----:B------:R-:W-:Y:S02]  /*1a7c0*/  F2FP.F16.F32.PACK_AB R10, R117, R116 ;  /* 0x00000074750a723e */ /* 0x000fe400000000ff */
[----:B------:R-:W-:Y:S02]  /*1a7d0*/  F2FP.F16.F32.PACK_AB R11, R119, R118 ;  /* 0x00000076770b723e */ /* 0x000fe400000000ff */
[----:B---3--:R-:W-:-:S03]  /*1a7e0*/  IADD3 R12, P1, R228, UR4, RZ ;  /* 0x00000004e40c7c10 */ /* 0x008fc6000ff3e0ff */
[----:B------:R4:W-:Y:S01]  /*1a7f0*/  STSM.16.M88.4 [R3], R8 ;  /* 0x0000000803007844 */ /* 0x0009e20000000200 */
[----:B------:R-:W-:Y:S01]  /*1a800*/  IADD3.X R13, R229, UR5, RZ, P1, !PT ;  /* 0x00000005e50d7c10 */ /* 0x000fe20008ffe4ff */
[----:B------:R-:W-:Y:S01]  /*1a810*/  ULDC.64 UR4, c[0x0][0xc08] ;  /* 0x0003020000047ab9 */ /* 0x000fe20000000a00 */
[----:B------:R-:W-:Y:S01]  /*1a820*/  BAR.SYNC.DEFER_BLOCKING 0x1, 0x100 ;  /* 0x0044000000007b1d */ /* 0x000fe20000010000 */
[----:B-1----:R-:W-:Y:S02]  /*1a830*/  ISETP.NE.AND P1, PT, R20, 0x1, PT ;  /* 0x000000011400780c */ /* 0x002fe40003f25270 */
[----:B------:R-:W-:-:S04]  /*1a840*/  ISETP.NE.U32.AND P2, PT, RZ, UR4, PT ;  /* 0x00000004ff007c0c */ /* 0x000fc8000bf45070 */
[----:B------:R-:W-:-:S07]  /*1a850*/  ISETP.NE.AND.EX P2, PT, RZ, UR5, PT, P2 ;  /* 0x00000005ff007c0c */ /* 0x000fce000bf45320 */
[----:B------:R-:W1:Y:S08]  /*1a860*/  @P1 LDC R4, c[0x0][0xbec] ;  /* 0x0002fb00ff041b82 */ /* 0x000e700000000800 */
[----:B------:R-:W2:Y:S01]  /*1a870*/  @P1 LDC R25, c[0x0][0xbf0] ;  /* 0x0002fc00ff191b82 */ /* 0x000ea20000000800 */
[----:B------:R-:W-:Y:S01]  /*1a880*/  @P2 IADD3 R228, P3, R228, UR4, RZ ;  /* 0x00000004e4e42c10 */ /* 0x000fe2000ff7e0ff */
[----:B------:R-:W-:Y:S01]  /*1a890*/  ULDC UR4, c[0x0][0xa88] ;  /* 0x0002a20000047ab9 */ /* 0x000fe20000000800 */
[----:B------:R4:W5:Y:S01]  /*1a8a0*/  @P0 LDG.E R21, desc[UR6][R12.64] ;  /* 0x000000060c150981 */ /* 0x000962000c1e1900 */
[----:B------:R-:W-:Y:S01]  /*1a8b0*/  IMAD.U32 R65, RZ, RZ, UR4 ;  /* 0x00000004ff417e24 */ /* 0x000fe2000f8e00ff */
[----:B------:R-:W-:-:S05]  /*1a8c0*/  @P2 IADD3.X R229, R229, UR5, RZ, P3, !PT ;  /* 0x00000005e5e52c10 */ /* 0x000fca0009ffe4ff */
[----:B------:R4:W5:Y:S01]  /*1a8d0*/  @P2 LDG.E R65, desc[UR6][R228.64] ;  /* 0x00000006e4412981 */ /* 0x000962000c1e1900 */
[----:B------:R-:W-:Y:S05]  /*1a8e0*/  @P2 BRA `(.L_x_2910) ;  /* 0x0000000000142947 */ /* 0x000fea0003800000 */
[----:B------:R-:W-:Y:S05]  /*1a8f0*/  @!P0 BRA `(.L_x_2910) ;  /* 0x0000000000108947 */ /* 0x000fea0003800000 */
[----:B------:R-:W-:Y:S02]  /*1a900*/  ULDC.64 UR4, c[0x0][0x208] ;  /* 0x0000820000047ab9 */ /* 0x000fe40000000a00 */
[----:B----4-:R-:W3:Y:S04]  /*1a910*/  LDG.E R2, desc[UR4][R12.64] ;  /* 0x000000040c027981 */ /* 0x010ee8000c1e1900 */
[----:B-----5:R-:W3:Y:S02]  /*1a920*/  LDG.E R65, desc[UR4][R12.64+0x4] ;  /* 0x000004040c417981 */ /* 0x020ee4000c1e1900 */
[----:B---3--:R-:W-:-:S07]  /*1a930*/  IADD3 R65, -R2, R65, RZ ;  /* 0x0000004102417210 */ /* 0x008fce0007ffe1ff */
.L_x_2910:
[----:B----4-:R-:W3:Y:S01]  /*1a940*/  LDL.LU R12, [R1+0x40] ;  /* 0x00004000010c7983 */ /* 0x010ee20000300800 */
[----:B------:R-:W-:Y:S01]  /*1a950*/  SHF.R.S32.HI R64, RZ, 0x1f, R227 ;  /* 0x0000001fff407819 */ /* 0x000fe200000114e3 */
[----:B------:R-:W-:Y:S01]  /*1a960*/  IMAD.IADD R27, R223, 0x1, R218 ;  /* 0x00000001df1b7824 */ /* 0x000fe200078e02da */
[----:B------:R-:W-:Y:S01]  /*1a970*/  ULDC.64 UR4, c[0x0][0xb90] ;  /* 0x0002e40000047ab9 */ /* 0x000fe20000000a00 */
[----:B------:R-:W4:Y:S01]  /*1a980*/  LDL.LU R10, [R1+0x4] ;  /* 0x00000400010a7983 */ /* 0x000f220000300800 */
[----:B-----5:R-:W-:Y:S02]  /*1a990*/  SHF.R.S32.HI R3, RZ, 0x1f, R21 ;  /* 0x0000001fff037819 */ /* 0x020fe40000011415 */
[----:B------:R-:W-:Y:S01]  /*1a9a0*/  MOV R2, R21 ;  /* 0x0000001500027202 */ /* 0x000fe20000000f00 */
[----:B------:R-:W4:Y:S01]  /*1a9b0*/  LDL R70, [R1+0x44] ;  /* 0x0000440001467983 */ /* 0x000f220000100800 */
[----:B-1----:R-:W-:Y:S01]  /*1a9c0*/  @P1 IMAD.HI.U32 R4, R27, R4, RZ ;  /* 0x000000041b041227 */ /* 0x002fe200078e00ff */
[----:B------:R-:W1:Y:S02]  /*1a9d0*/  @P1 LDC R69, c[0x0][0xbec] ;  /* 0x0002fb00ff451b82 */ /* 0x000e640000000800 */
[----:B------:R-:W4:Y:S01]  /*1a9e0*/  LDL R26, [R1+0x68] ;  /* 0x00006800011a7983 */ /* 0x000f220000100800 */
[----:B------:R-:W-:-:S02]  /*1a9f0*/  IMAD R8, R64, UR4, RZ ;  /* 0x0000000440087c24 */ /* 0x000fc4000f8e02ff */
[----:B------:R-:W-:Y:S01]  /*1aa00*/  IMAD.MOV.U32 R11, RZ, RZ, R27 ;  /* 0x000000ffff0b7224 */ /* 0x000fe200078e001b */
[----:B------:R-:W4:Y:S01]  /*1aa10*/  LDL R34, [R1+0x48] ;  /* 0x0000480001227983 */ /* 0x000f220000100800 */
[C---:B------:R-:W-:Y:S01]  /*1aa20*/  IMAD R15, R227.reuse, UR5, R8 ;  /* 0x00000005e30f7c24 */ /* 0x040fe2000f8e0208 */
[----:B--2---:R-:W-:Y:S01]  /*1aa30*/  @P1 SHF.R.U32.HI R11, RZ, R25, R4 ;  /* 0x00000019ff0b1219 */ /* 0x004fe20000011604 */
[----:B------:R-:W-:Y:S01]  /*1aa40*/  IMAD.WIDE.U32 R8, R227, UR4, R2 ;  /* 0x00000004e3087c25 */ /* 0x000fe2000f8e0002 */
[----:B------:R-:W-:-:S03]  /*1aa50*/  ULDC.64 UR4, c[0x0][0xb98] ;  /* 0x0002e60000047ab9 */ /* 0x000fc60000000a00 */
[----:B------:R-:W-:Y:S01]  /*1aa60*/  IMAD R65, R65, R20, RZ ;  /* 0x0000001441417224 */ /* 0x000fe200078e02ff */
[----:B------:R-:W-:Y:S01]  /*1aa70*/  IADD3 R25, -R11, RZ, RZ ;  /* 0x000000ff0b197210 */ /* 0x000fe20007ffe1ff */
[----:B------:R-:W-:Y:S01]  /*1aa80*/  IMAD.IADD R9, R9, 0x1, R15 ;  /* 0x0000000109097824 */ /* 0x000fe200078e020f */
[----:B------:R-:W-:Y:S01]  /*1aa90*/  ULDC.64 UR6, c[0x0][0x208] ;  /* 0x0000820000067ab9 */ /* 0x000fe20000000a00 */
[----:B------:R-:W2:Y:S01]  /*1aaa0*/  @P1 LDC R71, c[0x0][0xbf0] ;  /* 0x0002fc00ff471b82 */ /* 0x000ea20000000800 */
[----:B------:R-:W-:Y:S01]  /*1aab0*/  BSSY B1, `(.L_x_2911) ;  /* 0x00000ae000017945 */ /* 0x000fe20003800000 */
[----:B---3--:R-:W-:Y:S02]  /*1aac0*/  SEL R2, R12, RZ, !P0 ;  /* 0x000000ff0c027207 */ /* 0x008fe40004000000 */
[----:B----4-:R-:W-:Y:S01]  /*1aad0*/  SEL R28, R10, RZ, !P0 ;  /* 0x000000ff0a1c7207 */ /* 0x010fe20004000000 */
[----:B------:R-:W-:Y:S02]  /*1aae0*/  IMAD R13, R70, 0x40, R217 ;  /* 0x00000040460d7824 */ /* 0x000fe400078e02d9 */
[----:B------:R-:W-:-:S02]  /*1aaf0*/  IMAD R15, R2, UR4, RZ ;  /* 0x00000004020f7c24 */ /* 0x000fc4000f8e02ff */
[----:B------:R-:W-:-:S04]  /*1ab00*/  IMAD.WIDE R6, R13, 0x2, R6 ;  /* 0x000000020d067825 */ /* 0x000fc800078e0206 */
        /* <DEDUP_REMOVED lines=14> */
[----:B------:R-:W-:Y:S01]  /*1abf0*/  IMAD.IADD R11, R11, 0x1, R15 ;  /* 0x000000010b0b7824 */ /* 0x000fe200078e020f */
[----:B------:R-:W-:Y:S02]  /*1ac00*/  LEA R14, P0, R10, UR4, 0x2 ;  /* 0x000000040a0e7c11 */ /* 0x000fe4000f8010ff */
[----:B------:R-:W-:Y:S02]  /*1ac10*/  IADD3 R25, P2, R6, 0x1000, RZ ;  /* 0x0000100006197810 */ /* 0x000fe40007f5e0ff */
[----:B------:R-:W-:Y:S02]  /*1ac20*/  SHF.R.U64 R12, R12, 0x3, RZ ;  /* 0x000000030c0c7819 */ /* 0x000fe400000012ff */
[----:B------:R-:W-:Y:S01]  /*1ac30*/  LEA.HI.X R10, R10, UR5, R11, 0x2, P0 ;  /* 0x000000050a0a7c11 */ /* 0x000fe200080f140b */
[----:B------:R-:W-:Y:S01]  /*1ac40*/  SHFL.IDX PT, R54, R14, RZ, 0x1c1f ;  /* 0x001c1fff0e367589 */ /* 0x000fe200000e0000 */
[----:B------:R-:W-:Y:S01]  /*1ac50*/  IADD3 R37, P0, R6, 0x5000, RZ ;  /* 0x0000500006257810 */ /* 0x000fe20007f1e0ff */
[----:B------:R-:W-:Y:S01]  /*1ac60*/  ULDC.64 UR4, c[0x0][0xaa0] ;  /* 0x0002a80000047ab9 */ /* 0x000fe20000000a00 */
[----:B------:R-:W-:Y:S01]  /*1ac70*/  LOP3.LUT R12, R12, R9, RZ, 0x3c, !PT ;  /* 0x000000090c0c7212 */ /* 0x000fe200078e3cff */
[----:B------:R-:W-:Y:S01]  /*1ac80*/  IMAD.X R9, RZ, RZ, R7, P2 ;  /* 0x000000ffff097224 */ /* 0x000fe200010e0607 */
[----:B------:R-:W-:-:S02]  /*1ac90*/  LOP3.LUT R36, R37, 0x380, RZ, 0xc0, !PT ;  /* 0x0000038025247812 */ /* 0x000fc400078ec0ff */
[----:B------:R-:W-:Y:S01]  /*1aca0*/  IADD3 R45, P2, R6, 0x7000, RZ ;  /* 0x00007000062d7810 */ /* 0x000fe20007f5e0ff */
[----:B------:R-:W3:Y:S01]  /*1acb0*/  SHFL.IDX PT, R55, R10, RZ, 0x1c1f ;  /* 0x001c1fff0a377589 */ /* 0x000ee200000e0000 */
[----:B------:R-:W-:Y:S02]  /*1acc0*/  SHF.R.U64 R36, R36, 0x3, RZ ;  /* 0x0000000324247819 */ /* 0x000fe400000012ff */
[----:B------:R-:W-:Y:S02]  /*1acd0*/  LOP3.LUT R44, R45, 0x380, RZ, 0xc0, !PT ;  /* 0x000003802d2c7812 */ /* 0x000fe400078ec0ff */
[----:B------:R-:W-:Y:S01]  /*1ace0*/  LOP3.LUT R36, R36, R37, RZ, 0x3c, !PT ;  /* 0x0000002524247212 */ /* 0x000fe200078e3cff */
[----:B------:R-:W-:Y:S01]  /*1acf0*/  IMAD.X R37, RZ, RZ, R7, P0 ;  /* 0x000000ffff257224 */ /* 0x000fe200000e0607 */
[----:B------:R-:W-:Y:S02]  /*1ad00*/  SHF.R.U64 R44, R44, 0x3, RZ ;  /* 0x000000032c2c7819 */ /* 0x000fe400000012ff */
[----:B------:R-:W-:-:S02]  /*1ad10*/  IADD3 R26, R26, R218, RZ ;  /* 0x000000da1a1a7210 */ /* 0x000fc40007ffe0ff */
[----:B------:R-:W-:Y:S02]  /*1ad20*/  LOP3.LUT P0, RZ, R34, 0x3, RZ, 0xc0, !PT ;  /* 0x0000000322ff7812 */ /* 0x000fe4000780c0ff */
[----:B------:R-:W-:Y:S01]  /*1ad30*/  LOP3.LUT R44, R44, R45, RZ, 0x3c, !PT ;  /* 0x0000002d2c2c7212 */ /* 0x000fe200078e3cff */
[----:B------:R-:W-:Y:S01]  /*1ad40*/  IMAD.X R45, RZ, RZ, R7, P2 ;  /* 0x000000ffff2d7224 */ /* 0x000fe200010e0607 */
[----:B------:R-:W-:Y:S02]  /*1ad50*/  ISETP.GE.OR P2, PT, R26, R65, P0 ;  /* 0x000000411a00720c */ /* 0x000fe40000746670 */
[----:B------:R-:W-:-:S04]  /*1ad60*/  LOP3.LUT R8, R25, 0x380, RZ, 0xc0, !PT ;  /* 0x0000038019087812 */ /* 0x000fc800078ec0ff */
[----:B------:R-:W-:Y:S02]  /*1ad70*/  SHF.R.U64 R8, R8, 0x3, RZ ;  /* 0x0000000308087819 */ /* 0x000fe400000012ff */
[----:B------:R-:W-:Y:S02]  /*1ad80*/  IADD3 R33, P4, R6, 0x4000, RZ ;  /* 0x0000400006217810 */ /* 0x000fe40007f9e0ff */
[----:B------:R-:W-:-:S03]  /*1ad90*/  LOP3.LUT R8, R8, R25, RZ, 0x3c, !PT ;  /* 0x0000001908087212 */ /* 0x000fc600078e3cff */
[----:B---3--:R3:W-:Y:S01]  /*1ada0*/  @!P2 ST.E desc[UR6][R54.64], R0 ;  /* 0x000000003600a985 */ /* 0x0087e2000c101906 */
[C---:B------:R-:W-:Y:S02]  /*1adb0*/  IADD3 R25, P5, R6.reuse, 0x3000, RZ ;  /* 0x0000300006197810 */ /* 0x040fe40007fbe0ff */
[----:B------:R-:W-:Y:S01]  /*1adc0*/  IADD3 R41, P3, R6, 0x6000, RZ ;  /* 0x0000600006297810 */ /* 0x000fe20007f7e0ff */
[----:B------:R-:W-:Y:S01]  /*1add0*/  IMAD.WIDE.U32 R66, R21, UR4, RZ ;  /* 0x0000000415427c25 */ /* 0x000fe2000f8e00ff */
[----:B------:R-:W-:Y:S02]  /*1ade0*/  LOP3.LUT R24, R25, 0x380, RZ, 0xc0, !PT ;  /* 0x0000038019187812 */ /* 0x000fe400078ec0ff */
[----:B------:R-:W-:Y:S01]  /*1adf0*/  LOP3.LUT R32, R33, 0x380, RZ, 0xc0, !PT ;  /* 0x0000038021207812 */ /* 0x000fe200078ec0ff */
[----:B---3--:R-:W-:Y:S01]  /*1ae00*/  IMAD R0, R3, UR4, RZ ;  /* 0x0000000403007c24 */ /* 0x008fe2000f8e02ff */
[----:B------:R-:W-:-:S03]  /*1ae10*/  LOP3.LUT R40, R41, 0x380, RZ, 0xc0, !PT ;  /* 0x0000038029287812 */ /* 0x000fc600078ec0ff */
[----:B------:R-:W-:Y:S01]  /*1ae20*/  IMAD R3, R21, UR5, R0 ;  /* 0x0000000515037c24 */ /* 0x000fe2000f8e0200 */
[----:B------:R-:W-:Y:S01]  /*1ae30*/  SHF.R.U64 R24, R24, 0x3, RZ ;  /* 0x0000000318187819 */ /* 0x000fe200000012ff */
[----:B------:R-:W-:Y:S01]  /*1ae40*/  SHFL.IDX PT, R58, R14, 0x1, 0x1c1f ;  /* 0x003c1f000e3a7f89 */ /* 0x000fe200000e0000 */
[----:B------:R-:W-:Y:S01]  /*1ae50*/  SHF.R.U64 R32, R32, 0x3, RZ ;  /* 0x0000000320207819 */ /* 0x000fe200000012ff */
[----:B------:R-:W-:Y:S01]  /*1ae60*/  ULDC.64 UR4, c[0x0][0xae8] ;  /* 0x0002ba0000047ab9 */ /* 0x000fe20000000a00 */
[----:B------:R-:W-:Y:S01]  /*1ae70*/  IADD3 R67, R67, R3, RZ ;  /* 0x0000000343437210 */ /* 0x000fe20007ffe0ff */
[----:B------:R-:W3:Y:S01]  /*1ae80*/  SHFL.IDX PT, R59, R10, 0x1, 0x1c1f ;  /* 0x003c1f000a3b7f89 */ /* 0x000ee200000e0000 */
[----:B------:R-:W-:Y:S01]  /*1ae90*/  SHF.R.U64 R40, R40, 0x3, RZ ;  /* 0x0000000328287819 */ /* 0x000fe200000012ff */
[----:B------:R-:W-:Y:S01]  /*1aea0*/  IMAD R3, R226, 0x20, R70 ;  /* 0x00000020e2037824 */ /* 0x000fe200078e0246 */
[----:B------:R-:W-:Y:S01]  /*1aeb0*/  LOP3.LUT R24, R24, R25, RZ, 0x3c, !PT ;  /* 0x0000001918187212 */ /* 0x000fe200078e3cff */
[----:B------:R-:W-:Y:S01]  /*1aec0*/  IMAD R64, R64, UR4, RZ ;  /* 0x0000000440407c24 */ /* 0x000fe2000f8e02ff */
[----:B------:R-:W-:Y:S01]  /*1aed0*/  LOP3.LUT R32, R32, R33, RZ, 0x3c, !PT ;  /* 0x0000002120207212 */ /* 0x000fe200078e3cff */
[--C-:B------:R-:W-:Y:S01]  /*1aee0*/  IMAD.X R25, RZ, RZ, R7.reuse, P5 ;  /* 0x000000ffff197224 */ /* 0x100fe200028e0607 */
[----:B------:R-:W-:Y:S01]  /*1aef0*/  LOP3.LUT R40, R40, R41, RZ, 0x3c, !PT ;  /* 0x0000002928287212 */ /* 0x000fe200078e3cff */
[----:B------:R-:W-:Y:S01]  /*1af00*/  IMAD.X R33, RZ, RZ, R7, P4 ;  /* 0x000000ffff217224 */ /* 0x000fe200020e0607 */
[-C--:B------:R-:W-:Y:S01]  /*1af10*/  IADD3.X R13, RZ, R7.reuse, RZ, P6, !PT ;  /* 0x00000007ff0d7210 */ /* 0x080fe200037fe4ff */
[----:B------:R-:W-:Y:S01]  /*1af20*/  VIADD R4, R26, 0x8 ;  /* 0x000000081a047836 */ /* 0x000fe20000000000 */
[----:B------:R-:W-:Y:S01]  /*1af30*/  IADD3 R49, P6, R6, 0x8000, RZ ;  /* 0x0000800006317810 */ /* 0x000fe20007fde0ff */
[----:B------:R-:W-:Y:S01]  /*1af40*/  IMAD.IADD R68, R218, 0x1, R3 ;  /* 0x00000001da447824 */ /* 0x000fe200078e0203 */
[C---:B------:R-:W-:Y:S01]  /*1af50*/  IADD3 R53, P5, R6.reuse, 0x9000, RZ ;  /* 0x0000900006357810 */ /* 0x040fe20007fbe0ff */
[C---:B------:R-:W-:Y:S01]  /*1af60*/  IMAD R3, R227.reuse, UR5, R64 ;  /* 0x00000005e3037c24 */ /* 0x040fe2000f8e0240 */
[C---:B------:R-:W-:Y:S01]  /*1af70*/  IADD3 R57, P4, R6.reuse, 0xa000, RZ ;  /* 0x0000a00006397810 */ /* 0x040fe20007f9e0ff */
[----:B------:R-:W-:Y:S01]  /*1af80*/  IMAD.WIDE.U32 R66, R227, UR4, R66 ;  /* 0x00000004e3427c25 */ /* 0x000fe2000f8e0042 */
[----:B------:R-:W-:Y:S01]  /*1af90*/  IADD3.X R41, RZ, R7, RZ, P3, !PT ;  /* 0x00000007ff297210 */ /* 0x000fe20001ffe4ff */
[----:B------:R-:W-:Y:S01]  /*1afa0*/  ULDC.64 UR4, c[0x0][0xaf0] ;  /* 0x0002bc0000047ab9 */ /* 0x000fe20000000a00 */
[----:B------:R-:W-:Y:S01]  /*1afb0*/  IADD3 R11, P3, R6, 0xb000, RZ ;  /* 0x0000b000060b7810 */ /* 0x000fe20007f7e0ff */
[----:B-1----:R-:W-:Y:S01]  /*1afc0*/  @P1 IMAD.HI.U32 R0, R68, R69, RZ ;  /* 0x0000004544001227 */ /* 0x002fe200078e00ff */
[----:B------:R-:W-:-:S02]  /*1afd0*/  LOP3.LUT R48, R49, 0x380, RZ, 0xc0, !PT ;  /* 0x0000038031307812 */ /* 0x000fc400078ec0ff */
[----:B------:R-:W-:Y:S02]  /*1afe0*/  LOP3.LUT R52, R53, 0x380, RZ, 0xc0, !PT ;  /* 0x0000038035347812 */ /* 0x000fe400078ec0ff */
[----:B------:R-:W-:Y:S02]  /*1aff0*/  LOP3.LUT R56, R57, 0x380, RZ, 0xc0, !PT ;  /* 0x0000038039387812 */ /* 0x000fe400078ec0ff */
[----:B------:R-:W-:Y:S02]  /*1b000*/  ISETP.GE.OR P0, PT, R4, R65, P0 ;  /* 0x000000410400720c */ /* 0x000fe40000706670 */
[----:B------:R-:W-:Y:S02]  /*1b010*/  LOP3.LUT R15, R6, 0x380, RZ, 0xc0, !PT ;  /* 0x00000380060f7812 */ /* 0x000fe400078ec0ff */
[----:B------:R-:W-:Y:S01]  /*1b020*/  LOP3.LUT R4, R11, 0x380, RZ, 0xc0, !PT ;  /* 0x000003800b047812 */ /* 0x000fe200078ec0ff */
[----:B------:R-:W-:Y:S01]  /*1b030*/  IMAD.MOV.U32 R21, RZ, RZ, R68 ;  /* 0x000000ffff157224 */ /* 0x000fe200078e0044 */
[----:B------:R-:W-:Y:S01]  /*1b040*/  IADD3 R67, R67, R3, RZ ;  /* 0x0000000343437210 */ /* 0x000fe20007ffe0ff */
[----:B------:R-:W-:Y:S01]  /*1b050*/  IMAD R3, R2, UR4, RZ ;  /* 0x0000000402037c24 */ /* 0x000fe2000f8e02ff */
[----:B------:R-:W-:-:S02]  /*1b060*/  SHF.R.U64 R48, R48, 0x3, RZ ;  /* 0x0000000330307819 */ /* 0x000fc400000012ff */
[----:B------:R-:W-:Y:S02]  /*1b070*/  SHF.R.U64 R52, R52, 0x3, RZ ;  /* 0x0000000334347819 */ /* 0x000fe400000012ff */
[----:B------:R-:W-:Y:S02]  /*1b080*/  SHF.R.U64 R56, R56, 0x3, RZ ;  /* 0x0000000338387819 */ /* 0x000fe400000012ff */
[----:B--2---:R-:W-:Y:S02]  /*1b090*/  @P1 SHF.R.U32.HI R21, RZ, R71, R0 ;  /* 0x00000047ff151219 */ /* 0x004fe40000011600 */
[----:B------:R-:W-:Y:S02]  /*1b0a0*/  SHF.R.U64 R15, R15, 0x3, RZ ;  /* 0x000000030f0f7819 */ /* 0x000fe400000012ff */
[----:B------:R-:W-:Y:S01]  /*1b0b0*/  SHF.R.U64 R4, R4, 0x3, RZ ;  /* 0x0000000304047819 */ /* 0x000fe200000012ff */
[----:B------:R-:W-:Y:S01]  /*1b0c0*/  IMAD R69, R28, UR5, R3 ;  /* 0x000000051c457c24 */ /* 0x000fe2000f8e0203 */
[----:B------:R-:W-:Y:S01]  /*1b0d0*/  LOP3.LUT R48, R48, R49, RZ, 0x3c, !PT ;  /* 0x0000003130307212 */ /* 0x000fe200078e3cff */
[----:B------:R-:W-:Y:S01]  /*1b0e0*/  IMAD.WIDE.U32 R2, R28, UR4, R66 ;  /* 0x000000041c027c25 */ /* 0x000fe2000f8e0042 */
[----:B------:R-:W-:Y:S01]  /*1b0f0*/  LOP3.LUT R52, R52, R53, RZ, 0x3c, !PT ;  /* 0x0000003534347212 */ /* 0x000fe200078e3cff */
[----:B------:R-:W-:Y:S01]  /*1b100*/  ULDC.64 UR4, c[0x0][0xae0] ;  /* 0x0002b80000047ab9 */ /* 0x000fe20000000a00 */
[----:B------:R-:W-:Y:S01]  /*1b110*/  LOP3.LUT R56, R56, R57, RZ, 0x3c, !PT ;  /* 0x0000003938387212 */ /* 0x000fe200078e3cff */
[----:B------:R-:W-:Y:S01]  /*1b120*/  IMAD.X R49, RZ, RZ, R7, P6 ;  /* 0x000000ffff317224 */ /* 0x000fe200030e0607 */
[----:B------:R-:W-:Y:S01]  /*1b130*/  SHF.R.S32.HI R0, RZ, 0x1f, R21 ;  /* 0x0000001fff007819 */ /* 0x000fe20000011415 */
[--C-:B------:R-:W-:Y:S01]  /*1b140*/  IMAD.X R57, RZ, RZ, R7.reuse, P4 ;  /* 0x000000ffff397224 */ /* 0x100fe200020e0607 */
[----:B------:R-:W-:Y:S01]  /*1b150*/  LOP3.LUT R6, R15, R6, RZ, 0x3c, !PT ;  /* 0x000000060f067212 */ /* 0x000fe200078e3cff */
[----:B------:R-:W-:Y:S01]  /*1b160*/  IMAD.X R61, RZ, RZ, R7, P3 ;  /* 0x000000ffff3d7224 */ /* 0x000fe200018e0607 */
[----:B------:R-:W-:Y:S01]  /*1b170*/  IADD3.X R53, RZ, R7, RZ, P5, !PT ;  /* 0x00000007ff357210 */ /* 0x000fe20002ffe4ff */
[----:B------:R-:W-:Y:S01]  /*1b180*/  IMAD.MOV R67, RZ, RZ, -R21 ;  /* 0x000000ffff437224 */ /* 0x000fe200078e0a15 */
[----:B------:R-:W-:Y:S01]  /*1b190*/  LOP3.LUT R60, R4, R11, RZ, 0x3c, !PT ;  /* 0x0000000b043c7212 */ /* 0x000fe200078e3cff */
[----:B------:R-:W-:Y:S01]  /*1b1a0*/  IMAD R0, R0, UR4, RZ ;  /* 0x0000000400007c24 */ /* 0x000fe2000f8e02ff */
[----:B---3--:R1:W-:Y:S01]  /*1b1b0*/  @!P0 ST.E desc[UR6][R58.64], R5 ;  /* 0x000000053a008985 */ /* 0x0083e2000c101906 */
[----:B------:R-:W-:Y:S01]  /*1b1c0*/  IMAD R67, R20, R67, R68 ;  /* 0x0000004314437224 */ /* 0x000fe200078e0244 */
[----:B------:R-:W-:-:S02]  /*1b1d0*/  IADD3 R3, R3, R69, RZ ;  /* 0x0000004503037210 */ /* 0x000fc40007ffe0ff */
[----:B------:R-:W5:Y:S01]  /*1b1e0*/  LD.E.128 R8, desc[UR6][R8.64] ;  /* 0x0000000608087980 */ /* 0x000f62000c101d00 */
[----:B------:R-:W-:-:S03]  /*1b1f0*/  IMAD R69, R21, UR5, R0 ;  /* 0x0000000515457c24 */ /* 0x000fc6000f8e0200 */
[----:B------:R-:W5:Y:S01]  /*1b200*/  LD.E.128 R12, desc[UR6][R12.64] ;  /* 0x000000060c0c7980 */ /* 0x000f62000c101d00 */
[----:B------:R-:W-:-:S03]  /*1b210*/  SHF.R.S32.HI R0, RZ, 0x1f, R67 ;  /* 0x0000001fff007819 */ /* 0x000fc60000011443 */
[----:B-1----:R-:W5:Y:S04]  /*1b220*/  LD.E.128 R4, desc[UR6][R6.64] ;  /* 0x0000000606047980 */ /* 0x002f68000c101d00 */
[----:B------:R-:W5:Y:S04]  /*1b230*/  LD.E.128 R24, desc[UR6][R24.64] ;  /* 0x0000000618187980 */ /* 0x000f68000c101d00 */
        /* <DEDUP_REMOVED lines=8> */
[----:B------:R-:W-:Y:S01]  /*1b2c0*/  IMAD.WIDE.U32 R2, R21, UR4, R2 ;  /* 0x0000000415027c25 */ /* 0x000fe2000f8e0002 */
[----:B------:R-:W-:Y:S01]  /*1b2d0*/  ULDC.64 UR4, c[0x0][0xad8] ;  /* 0x0002b60000047ab9 */ /* 0x000fe20000000a00 */
[----:B------:R-:W-:Y:S01]  /*1b2e0*/  @!PT LDS RZ, [RZ] ;  /* 0x00000000fffff984 */ /* 0x000fe20000000800 */
[----:B------:R-:W-:Y:S01]  /*1b2f0*/  @!PT LDS RZ, [RZ] ;  /* 0x00000000fffff984 */ /* 0x000fe20000000800 */
[----:B------:R-:W-:Y:S01]  /*1b300*/  @!PT LDS RZ, [RZ] ;  /* 0x00000000fffff984 */ /* 0x000fe20000000800 */
[----:B------:R-:W-:Y:S01]  /*1b310*/  @!PT LDS RZ, [RZ] ;  /* 0x00000000fffff984 */ /* 0x000fe20000000800 */
[----:B------:R1:W-:Y:S06]  /*1b320*/  MEMBAR.ALL.CTA ;  /* 0x0000000000007992 */ /* 0x0003ec0000008000 */
[----:B-1----:R-:W1:Y:S01]  /*1b330*/  FENCE.VIEW.ASYNC.S ;  /* 0x00000000000073c6 */ /* 0x002e620000000000 */
[----:B------:R-:W-:-:S02]  /*1b340*/  IMAD.IADD R218, R70, 0x1, R218 ;  /* 0x0000000146da7824 */ /* 0x000fc400078e02da */
[----:B------:R-:W-:Y:S02]  /*1b350*/  IMAD.IADD R3, R3, 0x1, R69 ;  /* 0x0000000103037824 */ /* 0x000fe400078e0245 */
[----:B------:R-:W-:Y:S01]  /*1b360*/  IMAD R20, R0, UR4, RZ ;  /* 0x0000000400147c24 */ /* 0x000fe2000f8e02ff */
[C---:B------:R-:W-:Y:S01]  /*1b370*/  IADD3 R0, R218.reuse, 0x20, RZ ;  /* 0x00000020da007810 */ /* 0x040fe20007ffe0ff */
[----:B------:R-:W-:Y:S01]  /*1b380*/  IMAD.WIDE.U32 R2, R67, UR4, R2 ;  /* 0x0000000443027c25 */ /* 0x000fe2000f8e0002 */
[----:B------:R-:W-:-:S03]  /*1b390*/  ISETP.GE.AND P2, PT, R218, R65, PT ;  /* 0x00000041da00720c */ /* 0x000fc60003f46270 */
[----:B------:R-:W-:Y:S01]  /*1b3a0*/  IMAD R21, R67, UR5, R20 ;  /* 0x0000000543157c24 */ /* 0x000fe2000f8e0214 */
[----:B------:R-:W-:Y:S01]  /*1b3b0*/  ISETP.GE.AND P1, PT, R0, R65, PT ;  /* 0x000000410000720c */ /* 0x000fe20003f26270 */
[----:B------:R-:W-:Y:S01]  /*1b3c0*/  VIADD R0, R18, 0x30820 ;  /* 0x0003082012007836 */ /* 0x000fe20000000000 */
[----:B------:R-:W-:Y:S02]  /*1b3d0*/  ULDC.64 UR4, c[0x0][0xa80] ;  /* 0x0002a00000047ab9 */ /* 0x000fe40000000a00 */
[----:B------:R-:W-:Y:S02]  /*1b3e0*/  IADD3 R3, R3, R21, RZ ;  /* 0x0000001503037210 */ /* 0x000fe40007ffe0ff */
[C---:B------:R-:W-:Y:S02]  /*1b3f0*/  LEA R28, P3, R2.reuse, UR4, 0x1 ;  /* 0x00000004021c7c11 */ /* 0x040fe4000f8608ff */
[----:B------:R-:W-:Y:S02]  /*1b400*/  PRMT R0, RZ, 0x654, R0 ;  /* 0x00000654ff007816 */ /* 0x000fe40000000000 */
[----:B------:R-:W-:Y:S01]  /*1b410*/  LEA.HI.X R64, R2, UR5, R3, 0x1, P3 ;  /* 0x0000000502407c11 */ /* 0x000fe200098f0c03 */
[----:B------:R-:W-:Y:S01]  /*1b420*/  VIADD R20, R218, 0x40 ;  /* 0x00000040da147836 */ /* 0x000fe20000000000 */
[----:B-1----:R1:W-:Y:S01]  /*1b430*/  SYNCS.ARRIVE.TRANS64.RED.A1T0 RZ, [R0+URZ], RZ ;  /* 0x000000ff00ff79a7 */ /* 0x0023e2000810043f */
[----:B------:R2:W3:Y:S01]  /*1b440*/  SHFL.IDX PT, R66, R28, RZ, 0x181f ;  /* 0x00181fff1c427589 */ /* 0x0004e200000e0000 */
[----:B------:R-:W-:-:S02]  /*1b450*/  SHF.R.S32.HI R68, RZ, 0x1f, R217 ;  /* 0x0000001fff447819 */ /* 0x000fc400000114d9 */
[----:B------:R-:W-:Y:S01]  /*1b460*/  ISETP.GE.AND P0, PT, R20, R65, PT ;  /* 0x000000411400720c */ /* 0x000fe20003f06270 */
[----:B-1----:R2:W1:Y:S01]  /*1b470*/  SHFL.IDX PT, R0, R64, RZ, 0x181f ;  /* 0x00181fff40007589 */ /* 0x00246200000e0000 */
[----:B------:R-:W-:Y:S02]  /*1b480*/  SHF.R.S32.HI R69, RZ, 0x1f, R224 ;  /* 0x0000001fff457819 */ /* 0x000fe400000114e0 */
[----:B------:R-:W-:Y:S01]  /*1b490*/  SHF.R.S32.HI R70, RZ, 0x1f, R225 ;  /* 0x0000001fff467819 */ /* 0x000fe200000114e1 */
[----:B------:R-:W-:Y:S08]  /*1b4a0*/  @P2 BRA `(.L_x_2912) ;  /* 0x0000000000382947 */ /* 0x000ff00003800000 */
[----:B------:R-:W-:Y:S01]  /*1b4b0*/  ULDC UR4, c[0x0][0xac8] ;  /* 0x0002b20000047ab9 */ /* 0x000fe20000000800 */
[----:B------:R-:W-:Y:S01]  /*1b4c0*/  ULDC.64 UR6, c[0x0][0x208] ;  /* 0x0000820000067ab9 */ /* 0x000fe20000000a00 */
[----:B------:R-:W-:Y:S02]  /*1b4d0*/  ISETP.GE.AND P4, PT, R217, UR4, PT ;  /* 0x00000004d9007c0c */ /* 0x000fe4000bf86270 */
[----:B------:R-:W-:Y:S02]  /*1b4e0*/  ISETP.GE.AND P3, PT, R224, UR4, PT ;  /* 0x00000004e0007c0c */ /* 0x000fe4000bf66270 */
[----:B------:R-:W-:-:S09]  /*1b4f0*/  ISETP.GE.AND P2, PT, R225, UR4, PT ;  /* 0x00000004e1007c0c */ /* 0x000fd2000bf46270 */
[CC--:B---3--:R-:W-:Y:S02]  /*1b500*/  @!P4 LEA R2, P6, R217.reuse, R66.reuse, 0x1 ;  /* 0x00000042d902c211 */ /* 0x0c8fe400078c08ff */
[C---:B------:R-:W-:Y:S02]  /*1b510*/  @!P3 LEA R20, P5, R224.reuse, R66, 0x1 ;  /* 0x00000042e014b211 */ /* 0x040fe400078a08ff */
[----:B-1----:R-:W-:Y:S02]  /*1b520*/  @!P4 LEA.HI.X R3, R217, R0, R68, 0x1, P6 ;  /* 0x00000000d903c211 */ /* 0x002fe400030f0c44 */
[C---:B------:R-:W-:Y:S02]  /*1b530*/  @!P2 LEA R66, P6, R225.reuse, R66, 0x1 ;  /* 0x00000042e142a211 */ /* 0x040fe400078c08ff */
[-C--:B------:R-:W-:Y:S01]  /*1b540*/  @!P3 LEA.HI.X R21, R224, R0.reuse, R69, 0x1, P5 ;  /* 0x00000000e015b211 */ /* 0x080fe200028f0c45 */
[----:B-----5:R4:W-:Y:S01]  /*1b550*/  @!P4 ST.E.128 desc[UR6][R2.64], R4 ;  /* 0x000000040200c985 */ /* 0x0209e2000c101d06 */
[----:B------:R-:W-:-:S03]  /*1b560*/  @!P2 LEA.HI.X R67, R225, R0, R70, 0x1, P6 ;  /* 0x00000000e143a211 */ /* 0x000fc600030f0c46 */
[----:B------:R4:W-:Y:S04]  /*1b570*/  @!P3 ST.E.128 desc[UR6][R20.64], R32 ;  /* 0x000000201400b985 */ /* 0x0009e8000c101d06 */
[----:B------:R4:W-:Y:S02]  /*1b580*/  @!P2 ST.E.128 desc[UR6][R66.64], R48 ;  /* 0x000000304200a985 */ /* 0x0009e4000c101d06 */
.L_x_2912:
[----:B------:R-:W-:Y:S05]  /*1b590*/  BSYNC B1 ;  /* 0x0000000000017941 */ /* 0x000fea0003800000 */
.L_x_2911:
[----:B-1----:R1:W0:Y:S01]  /*1b5a0*/  SHFL.IDX PT, R0, R64, 0x1, 0x181f ;  /* 0x00381f0040007f89 */ /* 0x00222200000e0000 */
[----:B------:R-:W-:Y:S03]  /*1b5b0*/  BSSY B1, `(.L_x_2913) ;  /* 0x0000011000017945 */ /* 0x000fe60003800000 */
[----:B----45:R1:W4:Y:S01]  /*1b5c0*/  SHFL.IDX PT, R6, R28, 0x1, 0x181f ;  /* 0x00381f001c067f89 */ /* 0x03032200000e0000 */
[----:B------:R-:W-:Y:S05]  /*1b5d0*/  @P1 BRA `(.L_x_2914) ;  /* 0x0000000000381947 */ /* 0x000fea0003800000 */
[----:B------:R-:W-:Y:S01]  /*1b5e0*/  ULDC UR4, c[0x0][0xac8] ;  /* 0x0002b20000047ab9 */ /* 0x000fe20000000800 */
[----:B------:R-:W-:Y:S01]  /*1b5f0*/  ULDC.64 UR6, c[0x0][0x208] ;  /* 0x0000820000067ab9 */ /* 0x000fe20000000a00 */
[----:B------:R-:W-:Y:S02]  /*1b600*/  ISETP.GE.AND P4, PT, R217, UR4, PT ;  /* 0x00000004d9007c0c */ /* 0x000fe4000bf86270 */
[----:B------:R-:W-:Y:S02]  /*1b610*/  ISETP.GE.AND P5, PT, R224, UR4, PT ;  /* 0x00000004e0007c0c */ /* 0x000fe4000bfa6270 */
[----:B------:R-:W-:-:S09]  /*1b620*/  ISETP.GE.AND P6, PT, R225, UR4, PT ;  /* 0x00000004e1007c0c */ /* 0x000fd2000bfc6270 */
[-C--:B----4-:R-:W-:Y:S02]  /*1b630*/  @!P4 LEA R2, P1, R217, R6.reuse, 0x1 ;  /* 0x00000006d902c211 */ /* 0x090fe400078208ff */
        /* <DEDUP_REMOVED lines=8> */
.L_x_2914:
[----:B------:R-:W-:Y:S05]  /*1b6c0*/  BSYNC B1 ;  /* 0x0000000000017941 */ /* 0x000fea0003800000 */
.L_x_2913:
[----:B0-----:R0:W0:Y:S01]  /*1b6d0*/  SHFL.IDX PT, R0, R64, 0x2, 0x181f ;  /* 0x00581f0040007f89 */ /* 0x00102200000e0000 */
[----:B------:R-:W-:Y:S03]  /*1b6e0*/  BSSY B1, `(.L_x_2915) ;  /* 0x0000011000017945 */ /* 0x000fe60003800000 */
[----:B----4-:R4:W0:Y:S01]  /*1b6f0*/  SHFL.IDX PT, R6, R28, 0x2, 0x181f ;  /* 0x00581f001c067f89 */ /* 0x01082200000e0000 */
[----:B------:R-:W-:Y:S05]  /*1b700*/  @P0 BRA `(.L_x_2916) ;  /* 0x0000000000380947 */ /* 0x000fea0003800000 */
[----:B------:R-:W-:Y:S01]  /*1b710*/  ULDC UR4, c[0x0][0xac8] ;  /* 0x0002b20000047ab9 */ /* 0x000fe20000000800 */
[----:B------:R-:W-:Y:S01]  /*1b720*/  ULDC.64 UR6, c[0x0][0x208] ;  /* 0x0000820000067ab9 */ /* 0x000fe20000000a00 */
        /* <DEDUP_REMOVED lines=12> */
.L_x_2916:
[----:B------:R-:W-:Y:S05]  /*1b7f0*/  BSYNC B1 ;  /* 0x0000000000017941 */ /* 0x000fea0003800000 */
.L_x_2915:
[----:B0-----:R-:W-:Y:S01]  /*1b800*/  VIADD R0, R218, 0x60 ;  /* 0x00000060da007836 */ /* 0x001fe20000000000 */
[----:B-12---:R-:W0:Y:S04]  /*1b810*/  SHFL.IDX PT, R64, R64, 0x3, 0x181f ;  /* 0x00781f0040407f89 */ /* 0x006e2800000e0000 */
[----:B------:R-:W-:Y:S01]  /*1b820*/  ISETP.GE.AND P0, PT, R0, R65, PT ;  /* 0x000000410000720c */ /* 0x000fe20003f06270 */
[----:B----4-:R-:W1:-:S12]  /*1b830*/  SHFL.IDX PT, R28, R28, 0x3, 0x181f ;  /* 0x00781f001c1c7f89 */ /* 0x010e5800000e0000 */
[----:B------:R-:W-:Y:S05]  /*1b840*/  @P0 BRA `(.L_x_2917) ;  /* 0x0000000c00680947 */ /* 0x000fea0003800000 */
[----:B------:R-:W-:Y:S01]  /*1b850*/  ULDC UR4, c[0x0][0xac8] ;  /* 0x0002b20000047ab9 */ /* 0x000fe20000000800 */
[----:B------:R-:W-:Y:S01]  /*1b860*/  ULDC.64 UR6, c[0x0][0x208] ;  /* 0x0000820000067ab9 */ /* 0x000fe20000000a00 */
[----:B------:R-:W-:Y:S02]  /*1b870*/  ISETP.GE.AND P2, PT, R217, UR4, PT ;  /* 0x00000004d9007c0c */ /* 0x000fe4000bf46270 */
[----:B------:R-:W-:-:S11]  /*1b880*/  ISETP.GE.AND P3, PT, R224, UR4, PT ;  /* 0x00000004e0007c0c */ /* 0x000fd6000bf66270 */
[CC--:B-1----:R-:W-:Y:S02]  /*1b890*/  @!P2 LEA R2, P0, R217.reuse, R28.reuse, 0x1 ;  /* 0x0000001cd902a211 */ /* 0x0c2fe400078008ff */
[C---:B------:R-:W-:Y:S02]  /*1b8a0*/  @!P3 LEA R4, P1, R224.reuse, R28, 0x1 ;  /* 0x0000001ce004b211 */ /* 0x040fe400078208ff */
[-C--:B0-----:R-:W-:Y:S02]  /*1b8b0*/  @!P2 LEA.HI.X R3, R217, R64.reuse, R68, 0x1, P0 ;  /* 0x00000040d903a211 */ /* 0x081fe400000f0c44 */
[----:B------:R-:W-:Y:S02]  /*1b8c0*/  ISETP.GE.AND P0, PT, R225, UR4, PT ;  /* 0x00000004e1007c0c */ /* 0x000fe4000bf06270 */
[----:B------:R-:W-:Y:S01]  /*1b8d0*/  @!P3 LEA.HI.X R5, R224, R64, R69, 0x1, P1 ;  /* 0x00000040e005b211 */ /* 0x000fe200008f0c45 */
[----:B------:R2:W-:Y:S04]  /*1b8e0*/  @!P2 ST.E.128 desc[UR6][R2.64], R24 ;  /* 0x000000180200a985 */ /* 0x0005e8000c101d06 */
[----:B------:R2:W-:Y:S06]  /*1b8f0*/  @!P3 ST.E.128 desc[UR6][R4.64], R44 ;  /* 0x0000002c0400b985 */ /* 0x0005ec000c101d06 */
[----:B------:R-:W-:Y:S05]  /*1b900*/  @P0 BRA `(.L_x_2917) ;  /* 0x0000000c00380947 */ /* 0x000fea0003800000 */
[----:B--2---:R-:W-:Y:S01]  /*1b910*/  LEA R2, P0, R225, R28, 0x1 ;  /* 0x0000001ce1027211 */ /* 0x004fe200078008ff */
[----:B------:R-:W-:-:S03]  /*1b920*/  ULDC.64 UR4, c[0x0][0x208] ;  /* 0x0000820000047ab9 */ /* 0x000fc60000000a00 */
[----:B------:R-:W-:-:S05]  /*1b930*/  LEA.HI.X R3, R225, R64, R70, 0x1, P0 ;  /* 0x00000040e1037211 */ /* 0x000fca00000f0c46 */
[----:B------:R4:W-:Y:S01]  /*1b940*/  ST.E.128 desc[UR4][R2.64], R60 ;  /* 0x0000003c02007985 */ /* 0x0009e2000c101d04 */
[----:B------:R-:W-:Y:S05]  /*1b950*/  BRA `(.L_x_2917) ;  /* 0x0000000c00247947 */ /* 0x000fea0003800000 */
.L_x_2909:
[----:B------:R-:W-:Y:S01]  /*1b960*/  ULDC.64 UR4, c[0x0][0xc00] ;  /* 0x0003000000047ab9 */ /* 0x000fe20000000a00 */
[----:B------:R-:W2:Y:S01]  /*1b970*/  LDC R21, c[0x0][0xbe8] ;  /* 0x0002fa00ff157b82 */ /* 0x000ea20000000800 */
[----:B------:R-:W-:Y:S01]  /*1b980*/  ISETP.NE.U32.AND P0, PT, RZ, UR4, PT ;  /* 0x00000004ff007c0c */ /* 0x000fe2000bf05070 */
[----:B------:R-:W-:Y:S01]  /*1b990*/  IMAD.MOV.U32 R6, RZ, RZ, RZ ;  /* 0x000000ffff067224 */ /* 0x000fe200078e00ff */
[----:B------:R-:W-:Y:S01]  /*1b9a0*/  IADD3 R2, P1, R228, UR4, RZ ;  /* 0x00000004e4027c10 */ /* 0x000fe2000ff3e0ff */
[----:B------:R-:W-:Y:S01]  /*1b9b0*/  ULDC.64 UR6, c[0x0][0x208] ;  /* 0x0000820000067ab9 */ /* 0x000fe20000000a00 */
[----:B------:R-:W-:Y:S02]  /*1b9c0*/  ISETP.NE.AND.EX P0, PT, RZ, UR5, PT, P0 ;  /* 0x00000005ff007c0c */ /* 0x000fe4000bf05300 */
[----:B------:R-:W-:Y:S01]  /*1b9d0*/  IADD3.X R3, R229, UR5, RZ, P1, !PT ;  /* 0x00000005e5037c10 */ /* 0x000fe20008ffe4ff */
[----:B------:R-:W-:Y:S02]  /*1b9e0*/  ULDC.64 UR4, c[0x0][0xc08] ;  /* 0x0003020000047ab9 */ /* 0x000fe40000000a00 */
[----:B------:R-:W-:-:S04]  /*1b9f0*/  ISETP.NE.U32.AND P1, PT, RZ, UR4, PT ;  /* 0x00000004ff007c0c */ /* 0x000fc8000bf25070 */
[----:B------:R-:W-:Y:S01]  /*1ba00*/  ISETP.NE.AND.EX P1, PT, RZ, UR5, PT, P1 ;  /* 0x00000005ff007c0c */ /* 0x000fe2000bf25310 */
[----:B------:R-:W3:Y:S03]  /*1ba10*/  S2R R9, SR_TID.X ;  /* 0x0000000000097919 */ /* 0x000ee60000002100 */
[----:B------:R4:W5:Y:S09]  /*1ba20*/  @P0 LDG.E R6, desc[UR6][R2.64] ;  /* 0x0000000602060981 */ /* 0x000972000c1e1900 */
[----:B------:R-:W-:Y:S01]  /*1ba30*/  @P1 IADD3 R228, P2, R228, UR4, RZ ;  /* 0x00000004e4e41c10 */ /* 0x000fe2000ff5e0ff */
[----:B------:R-:W-:-:S02]  /*1ba40*/  ULDC UR4, c[0x0][0xa88] ;  /* 0x0002a20000047ab9 */ /* 0x000fc40000000800 */
[----:B------:R-:W-:Y:S02]  /*1ba50*/  MOV R0, UR4 ;  /* 0x0000000400007c02 */ /* 0x000fe40008000f00 */
[----:B------:R-:W-:Y:S02]  /*1ba60*/  @P1 IADD3.X R229, R229, UR5, RZ, P2, !PT ;  /* 0x00000005e5e51c10 */ /* 0x000fe400097fe4ff */
[----:B--2---:R-:W-:-:S03]  /*1ba70*/  ISETP.NE.AND P2, PT, R21, 0x1, PT ;  /* 0x000000011500780c */ /* 0x004fc60003f45270 */
[----:B------:R4:W5:Y:S10]  /*1ba80*/  @P1 LDG.E R0, desc[UR6][R228.64] ;  /* 0x00000006e4001981 */ /* 0x000974000c1e1900 */
[----:B------:R-:W2:Y:S01]  /*1ba90*/  @P2 LDC R20, c[0x0][0xbec] ;  /* 0x0002fb00ff142b82 */ /* 0x000ea20000000800 */
[----:B---3--:R-:W-:-:S05]  /*1baa0*/  VIADD R4, R9, 0xffffff80 ;  /* 0xffffff8009047836 */ /* 0x008fca0000000000 */
[----:B------:R-:W-:Y:S02]  /*1bab0*/  ISETP.GE.AND P3, PT, R4, 0x80, PT ;  /* 0x000000800400780c */ /* 0x000fe40003f66270 */
[----:B------:R-:W3:Y:S01]  /*1bac0*/  @P2 LDC R25, c[0x0][0xbf0] ;  /* 0x0002fc00ff192b82 */ /* 0x000ee20000000800 */
[----:B----4-:R-:W-:Y:S10]  /*1bad0*/  @P1 BRA `(.L_x_2918) ;  /* 0x0000000000141947 */ /* 0x010ff40003800000 */
[----:B------:R-:W-:Y:S05]  /*1bae0*/  @!P0 BRA `(.L_x_2918) ;  /* 0x0000000000108947 */ /* 0x000fea0003800000 */
[----:B------:R-:W-:Y:S02]  /*1baf0*/  ULDC.64 UR4, c[0x0][0x208] ;  /* 0x0000820000047ab9 */ /* 0x000fe40000000a00 */
[----:B------:R-:W4:Y:S04]  /*1bb00*/  LDG.E R5, desc[UR4][R2.64] ;  /* 0x0000000402057981 */ /* 0x000f28000c1e1900 */
[----:B-----5:R-:W4:Y:S02]  /*1bb10*/  LDG.E R0, desc[UR4][R2.64+0x4] ;  /* 0x0000040402007981 */ /* 0x020f24000c1e1900 */
[----:B----4-:R-:W-:-:S07]  /*1bb20*/  IMAD.IADD R0, R0, 0x1, -R5 ;  /* 0x0000000100007824 */ /* 0x010fce00078e0a05 */
.L_x_2918:
[----:B------:R-:W4:Y:S04]  /*1bb30*/  LDL.LU R3, [R1+0x4] ;  /* 0x0000040001037983 */ /* 0x000f280000300800 */
[----:B------:R-:W2:Y:S01]  /*1bb40*/  LDL.LU R2, [R1+0x40] ;  /* 0x0000400001027983 */ /* 0x000ea20000300800 */
[----:B------:R-:W-:Y:S01]  /*1bb50*/  BSSY B1, `(.L_x_2919) ;  /* 0x000002d000017945 */ /* 0x000fe20003800000 */
[----:B------:R-:W-:Y:S02]  /*1bb60*/  SHF.R.S32.HI R10, RZ, 0x1f, R227 ;  /* 0x0000001fff0a7819 */ /* 0x000fe400000114e3 */
[----:B-----5:R-:W-:Y:S02]  /*1bb70*/  SHF.R.S32.HI R11, RZ, 0x1f, R6 ;  /* 0x0000001fff0b7819 */ /* 0x020fe40000011406 */
[----:B----4-:R-:W-:-:S02]  /*1bb80*/  SEL R13, R3, RZ, !P0 ;  /* 0x000000ff030d7207 */ /* 0x010fc40004000000 */
[----:B--2---:R-:W-:Y:S01]  /*1bb90*/  SEL R12, R2, RZ, !P0 ;  /* 0x000000ff020c7207 */ /* 0x004fe20004000000 */
[----:B------:R-:W-:Y:S06]  /*1bba0*/  @P3 BRA `(.L_x_2920) ;  /* 0x00000000009c3947 */ /* 0x000fec0003800000 */
[----:B------:R-:W2:Y:S01]  /*1bbb0*/  LDC R14, c[0x0][0xbe8] ;  /* 0x0002fa00ff0e7b82 */ /* 0x000ea20000000800 */
[----:B------:R-:W-:Y:S01]  /*1bbc0*/  IADD3 R9, R218, -0x80, R9 ;  /* 0xffffff80da097810 */ /* 0x000fe20007ffe009 */
[----:B--2---:R-:W-:-:S05]  /*1bbd0*/  IMAD R2, R0, R14, RZ ;  /* 0x0000000e00027224 */ /* 0x004fca00078e02ff */
[----:B------:R-:W-:-:S13]  /*1bbe0*/  ISETP.GE.AND P0, PT, R9, R2, PT ;  /* 0x000000020900720c */ /* 0x000fda0003f06270 */
[----:B------:R-:W-:Y:S05]  /*1bbf0*/  @P0 BRA `(.L_x_2920) ;  /* 0x0000000000880947 */ /* 0x000fea0003800000 */
[----:B------:R-:W-:Y:S01]  /*1bc00*/  ISETP.NE.AND P0, PT, R14, 0x1, PT ;  /* 0x000000010e00780c */ /* 0x000fe20003f05270 */
[----:B------:R-:W-:Y:S01]  /*1bc10*/  ULDC.64 UR4, c[0x0][0xb90] ;  /* 0x0002e40000047ab9 */ /* 0x000fe20000000a00 */
[----:B------:R-:W-:Y:S01]  /*1bc20*/  IMAD.MOV.U32 R2, RZ, RZ, R6 ;  /* 0x000000ffff027224 */ /* 0x000fe200078e0006 */
[----:B------:R-:W-:Y:S01]  /*1bc30*/  MOV R5, R9 ;  /* 0x0000000900057202 */ /* 0x000fe20000000f00 */
[----:B------:R-:W-:Y:S01]  /*1bc40*/  IMAD R8, R10, UR4, RZ ;  /* 0x000000040a087c24 */ /* 0x000fe2000f8e02ff */
[----:B------:R-:W-:Y:S01]  /*1bc50*/  ULDC.64 UR6, c[0x0][0x208] ;  /* 0x0000820000067ab9 */ /* 0x000fe20000000a00 */
[----:B------:R-:W-:Y:S02]  /*1bc60*/  IMAD.MOV.U32 R3, RZ, RZ, R11 ;  /* 0x000000ffff037224 */ /* 0x000fe400078e000b */
[C---:B------:R-:W-:Y:S02]  /*1bc70*/  IMAD R7, R227.reuse, UR5, R8 ;  /* 0x00000005e3077c24 */ /* 0x040fe4000f8e0208 */
[----:B------:R-:W-:Y:S01]  /*1bc80*/  IMAD.WIDE.U32 R2, R227, UR4, R2 ;  /* 0x00000004e3027c25 */ /* 0x000fe2000f8e0002 */
[----:B------:R-:W-:-:S02]  /*1bc90*/  ULDC.64 UR4, c[0x0][0xb98] ;  /* 0x0002e60000047ab9 */ /* 0x000fc40000000a00 */
[----:B------:R-:W2:Y:S02]  /*1bca0*/  @P0 LDC R4, c[0x0][0xbec] ;  /* 0x0002fb00ff040b82 */ /* 0x000ea40000000800 */
[----:B------:R-:W-:-:S03]  /*1bcb0*/  IADD3 R3, R3, R7, RZ ;  /* 0x0000000703037210 */ /* 0x000fc60007ffe0ff */
[----:B------:R-:W-:-:S03]  /*1bcc0*/  IMAD.WIDE.U32 R2, R13, UR4, R2 ;  /* 0x000000040d027c25 */ /* 0x000fc6000f8e0002 */
[----:B------:R-:W4:Y:S01]  /*1bcd0*/  @P0 LDC R15, c[0x0][0xbf0] ;  /* 0x0002fc00ff0f0b82 */ /* 0x000f220000000800 */
[----:B--2---:R-:W-:-:S05]  /*1bce0*/  @P0 IMAD.HI.U32 R4, R9, R4, RZ ;  /* 0x0000000409040227 */ /* 0x004fca00078e00ff */
[----:B----4-:R-:W-:Y:S01]  /*1bcf0*/  @P0 SHF.R.U32.HI R5, RZ, R15, R4 ;  /* 0x0000000fff050219 */ /* 0x010fe20000011604 */
[----:B------:R-:W-:-:S03]  /*1bd00*/  IMAD R4, R12, UR4, RZ ;  /* 0x000000040c047c24 */ /* 0x000fc6000f8e02ff */
[----:B------:R-:W-:Y:S01]  /*1bd10*/  IADD3 R2, P0, R5, R2, RZ ;  /* 0x0000000205027210 */ /* 0x000fe20007f1e0ff */
[----:B------:R-:W-:Y:S02]  /*1bd20*/  IMAD.MOV R7, RZ, RZ, -R5 ;  /* 0x000000ffff077224 */ /* 0x000fe400078e0a05 */
[----:B------:R-:W-:Y:S01]  /*1bd30*/  IMAD R8, R13, UR5, R4 ;  /* 0x000000050d087c24 */ /* 0x000fe2000f8e0204 */
[----:B------:R-:W-:Y:S01]  /*1bd40*/  ULDC.64 UR4, c[0x0][0xb88] ;  /* 0x0002e20000047ab9 */ /* 0x000fe20000000a00 */
[----:B------:R-:W-:Y:S01]  /*1bd50*/  IMAD R7, R14, R7, R9 ;  /* 0x000000070e077224 */ /* 0x000fe200078e0209 */
[----:B------:R-:W-:-:S04]  /*1bd60*/  SHF.R.S32.HI R9, RZ, 0x1f, R5 ;  /* 0x0000001fff097819 */ /* 0x000fc80000011405 */
        /* <DEDUP_REMOVED lines=11> */
.L_x_2920:
[----:B------:R-:W-:Y:S05]  /*1be20*/  BSYNC B1 ;  /* 0x0000000000017941 */ /* 0x000fea0003800000 */
.L_x_2919:
[----:B------:R-:W4:Y:S01]  /*1be30*/  LDL R8, [R1+0x44] ;  /* 0x0000440001087983 */ /* 0x000f220000100800 */
[----:B------:R-:W-:Y:S01]  /*1be40*/  ULDC.64 UR4, c[0x0][0xaa0] ;  /* 0x0002a80000047ab9 */ /* 0x000fe20000000a00 */
[----:B------:R-:W-:Y:S01]  /*1be50*/  BSSY B1, `(.L_x_2921) ;  /* 0x0000040000017945 */ /* 0x000fe20003800000 */
[----:B--2---:R-:W-:Y:S01]  /*1be60*/  IMAD R3, R11, UR4, RZ ;  /* 0x000000040b037c24 */ /* 0x004fe2000f8e02ff */
[----:B------:R-:W-:-:S03]  /*1be70*/  SHF.R.S32.HI R14, RZ, 0x1f, R225 ;  /* 0x0000001fff0e7819 */ /* 0x000fc600000114e1 */
[C---:B------:R-:W-:Y:S02]  /*1be80*/  IMAD R5, R6.reuse, UR5, R3 ;  /* 0x0000000506057c24 */ /* 0x040fe4000f8e0203 */
[----:B------:R-:W-:Y:S01]  /*1be90*/  IMAD.WIDE.U32 R2, R6, UR4, RZ ;  /* 0x0000000406027c25 */ /* 0x000fe2000f8e00ff */
[----:B------:R-:W-:-:S03]  /*1bea0*/  ULDC.64 UR4, c[0x0][0xae8] ;  /* 0x0002ba0000047ab9 */ /* 0x000fc60000000a00 */
[----:B------:R-:W-:Y:S02]  /*1beb0*/  IMAD.IADD R3, R3, 0x1, R5 ;  /* 0x0000000103037824 */ /* 0x000fe400078e0205 */
[----:B------:R-:W-:Y:S02]  /*1bec0*/  IMAD R6, R10, UR4, RZ ;  /* 0x000000040a067c24 */ /* 0x000fe4000f8e02ff */
[----:B------:R-:W-:-:S04]  /*1bed0*/  IMAD.WIDE.U32 R2, R227, UR4, R2 ;  /* 0x00000004e3027c25 */ /* 0x000fc8000f8e0002 */
[----:B----4-:R-:W-:-:S05]  /*1bee0*/  IMAD R7, R226, 0x20, R8 ;  /* 0x00000020e2077824 */ /* 0x010fca00078e0208 */
[----:B------:R-:W-:Y:S01]  /*1bef0*/  IADD3 R9, R218, R7, RZ ;  /* 0x00000007da097210 */ /* 0x000fe20007ffe0ff */
[----:B------:R-:W-:Y:S01]  /*1bf00*/  IMAD R7, R227, UR5, R6 ;  /* 0x00000005e3077c24 */ /* 0x000fe2000f8e0206 */
[----:B------:R-:W-:Y:S01]  /*1bf10*/  ULDC.64 UR4, c[0x0][0xaf0] ;  /* 0x0002bc0000047ab9 */ /* 0x000fe20000000a00 */
[----:B------:R-:W-:Y:S01]  /*1bf20*/  IADD3 R218, R8, R218, RZ ;  /* 0x000000da08da7210 */ /* 0x000fe20007ffe0ff */
[----:B------:R-:W-:Y:S01]  /*1bf30*/  IMAD R6, R12, UR4, RZ ;  /* 0x000000040c067c24 */ /* 0x000fe2000f8e02ff */
[----:B------:R-:W-:Y:S01]  /*1bf40*/  SHF.R.S32.HI R8, RZ, 0x1f, R217 ;  /* 0x0000001fff087819 */ /* 0x000fe200000114d9 */
[----:B------:R-:W-:-:S04]  /*1bf50*/  @P2 IMAD.HI.U32 R4, R9, R20, RZ ;  /* 0x0000001409042227 */ /* 0x000fc800078e00ff */
[----:B------:R-:W-:Y:S01]  /*1bf60*/  IMAD.MOV.U32 R5, RZ, RZ, R9 ;  /* 0x000000ffff057224 */ /* 0x000fe200078e0009 */
[----:B---3--:R-:W-:Y:S01]  /*1bf70*/  @P2 SHF.R.U32.HI R5, RZ, R25, R4 ;  /* 0x00000019ff052219 */ /* 0x008fe20000011604 */
[----:B------:R-:W-:Y:S02]  /*1bf80*/  IMAD.IADD R3, R3, 0x1, R7 ;  /* 0x0000000103037824 */ /* 0x000fe400078e0207 */
[C---:B------:R-:W-:Y:S01]  /*1bf90*/  IMAD R7, R13.reuse, UR5, R6 ;  /* 0x000000050d077c24 */ /* 0x040fe2000f8e0206 */
[----:B------:R-:W-:Y:S01]  /*1bfa0*/  SHF.R.S32.HI R4, RZ, 0x1f, R5 ;  /* 0x0000001fff047819 */ /* 0x000fe20000011405 */
[----:B------:R-:W-:Y:S01]  /*1bfb0*/  IMAD.WIDE.U32 R2, R13, UR4, R2 ;  /* 0x000000040d027c25 */ /* 0x000fe2000f8e0002 */
[----:B------:R-:W-:Y:S01]  /*1bfc0*/  IADD3 R6, -R5, RZ, RZ ;  /* 0x000000ff05067210 */ /* 0x000fe20007ffe1ff */
[----:B------:R-:W-:Y:S02]  /*1bfd0*/  ULDC.64 UR4, c[0x0][0xae0] ;  /* 0x0002b80000047ab9 */ /* 0x000fe40000000a00 */
[----:B------:R-:W-:-:S02]  /*1bfe0*/  IMAD.IADD R3, R3, 0x1, R7 ;  /* 0x0000000103037824 */ /* 0x000fc400078e0207 */
[----:B------:R-:W-:Y:S02]  /*1bff0*/  IMAD R4, R4, UR4, RZ ;  /* 0x0000000404047c24 */ /* 0x000fe4000f8e02ff */
[----:B------:R-:W-:Y:S02]  /*1c000*/  IMAD R7, R21, R6, R9 ;  /* 0x0000000615077224 */ /* 0x000fe400078e0209 */
[C---:B------:R-:W-:Y:S02]  /*1c010*/  IMAD R9, R5.reuse, UR5, R4 ;  /* 0x0000000505097c24 */ /* 0x040fe4000f8e0204 */
[----:B------:R-:W-:Y:S01]  /*1c020*/  IMAD.WIDE.U32 R2, R5, UR4, R2 ;  /* 0x0000000405027c25 */ /* 0x000fe2000f8e0002 */
[----:B------:R-:W-:Y:S01]  /*1c030*/  SHF.R.S32.HI R4, RZ, 0x1f, R7 ;  /* 0x0000001fff047819 */ /* 0x000fe20000011407 */
[----:B------:R-:W-:Y:S02]  /*1c040*/  ULDC.64 UR4, c[0x0][0xad8] ;  /* 0x0002b60000047ab9 */ /* 0x000fe40000000a00 */
[----:B------:R-:W-:-:S02]  /*1c050*/  IMAD.IADD R3, R3, 0x1, R9 ;  /* 0x0000000103037824 */ /* 0x000fc400078e0209 */
[----:B------:R-:W-:Y:S02]  /*1c060*/  IMAD R4, R4, UR4, RZ ;  /* 0x0000000404047c24 */ /* 0x000fe4000f8e02ff */
[----:B------:R-:W-:Y:S02]  /*1c070*/  IMAD R21, R0, R21, RZ ;  /* 0x0000001500157224 */ /* 0x000fe400078e02ff */
[C---:B------:R-:W-:Y:S02]  /*1c080*/  IMAD R5, R7.reuse, UR5, R4 ;  /* 0x0000000507057c24 */ /* 0x040fe4000f8e0204 */
[----:B------:R-:W-:Y:S01]  /*1c090*/  IMAD.WIDE.U32 R2, R7, UR4, R2 ;  /* 0x0000000407027c25 */ /* 0x000fe2000f8e0002 */
[C---:B------:R-:W-:Y:S01]  /*1c0a0*/  ISETP.GE.AND P2, PT, R218.reuse, R21, PT ;  /* 0x00000015da00720c */ /* 0x040fe20003f46270 */
[----:B------:R-:W-:Y:S01]  /*1c0b0*/  ULDC.64 UR4, c[0x0][0xa80] ;  /* 0x0002a00000047ab9 */ /* 0x000fe20000000a00 */
[----:B------:R-:W-:Y:S01]  /*1c0c0*/  SHF.R.S32.HI R7, RZ, 0x1f, R224 ;  /* 0x0000001fff077819 */ /* 0x000fe200000114e0 */
[----:B------:R-:W-:Y:S01]  /*1c0d0*/  VIADD R0, R218, 0x20 ;  /* 0x00000020da007836 */ /* 0x000fe20000000000 */
[----:B------:R-:W-:-:S02]  /*1c0e0*/  IADD3 R3, R3, R5, RZ ;  /* 0x0000000503037210 */ /* 0x000fc40007ffe0ff */
[----:B------:R-:W-:Y:S02]  /*1c0f0*/  LEA R4, P3, R2, UR4, 0x1 ;  /* 0x0000000402047c11 */ /* 0x000fe4000f8608ff */
[-C--:B------:R-:W-:Y:S01]  /*1c100*/  ISETP.GE.AND P1, PT, R0, R21.reuse, PT ;  /* 0x000000150000720c */ /* 0x080fe20003f26270 */
[----:B------:R-:W-:Y:S01]  /*1c110*/  VIADD R0, R218, 0x40 ;  /* 0x00000040da007836 */ /* 0x000fe20000000000 */
[----:B------:R-:W-:Y:S02]  /*1c120*/  LEA.HI.X R5, R2, UR5, R3, 0x1, P3 ;  /* 0x0000000502057c11 */ /* 0x000fe400098f0c03 */
[----:B------:R2:W3:Y:S02]  /*1c130*/  SHFL.IDX PT, R2, R4, RZ, 0x181f ;  /* 0x00181fff04027589 */ /* 0x0004e400000e0000 */
[----:B------:R-:W-:Y:S02]  /*1c140*/  ISETP.GE.AND P0, PT, R0, R21, PT ;  /* 0x000000150000720c */ /* 0x000fe40003f06270 */
[----:B------:R2:W4:Y:S01]  /*1c150*/  SHFL.IDX PT, R0, R5, RZ, 0x181f ;  /* 0x00181fff05007589 */ /* 0x00052200000e0000 */
[----:B------:R-:W-:Y:S10]  /*1c160*/  @P2 BRA `(.L_x_2922) ;  /* 0x0000000000382947 */ /* 0x000ff40003800000 */
[----:B------:R-:W-:Y:S01]  /*1c170*/  ULDC UR4, c[0x0][0xac8] ;  /* 0x0002b20000047ab9 */ /* 0x000fe20000000800 */
[----:B------:R-:W-:Y:S01]  /*1c180*/  ULDC.64 UR6, c[0x0][0x208] ;  /* 0x0000820000067ab9 */ /* 0x000fe20000000a00 */
[----:B------:R-:W-:Y:S02]  /*1c190*/  ISETP.GE.AND P4, PT, R217, UR4, PT ;  /* 0x00000004d9007c0c */ /* 0x000fe4000bf86270 */
[----:B------:R-:W-:Y:S02]  /*1c1a0*/  ISETP.GE.AND P3, PT, R224, UR4, PT ;  /* 0x00000004e0007c0c */ /* 0x000fe4000bf66270 */
[----:B------:R-:W-:-:S09]  /*1c1b0*/  ISETP.GE.AND P2, PT, R225, UR4, PT ;  /* 0x00000004e1007c0c */ /* 0x000fd2000bf46270 */
[CC--:B---3--:R-:W-:Y:S02]  /*1c1c0*/  @!P4 LEA R10, P6, R217.reuse, R2.reuse, 0x1 ;  /* 0x00000002d90ac211 */ /* 0x0c8fe400078c08ff */
[C---:B------:R-:W-:Y:S02]  /*1c1d0*/  @!P3 LEA R12, P5, R224.reuse, R2, 0x1 ;  /* 0x00000002e00cb211 */ /* 0x040fe400078a08ff */
[----:B----4-:R-:W-:Y:S02]  /*1c1e0*/  @!P4 LEA.HI.X R11, R217, R0, R8, 0x1, P6 ;  /* 0x00000000d90bc211 */ /* 0x010fe400030f0c08 */
[C---:B------:R-:W-:Y:S02]  /*1c1f0*/  @!P2 LEA R2, P6, R225.reuse, R2, 0x1 ;  /* 0x00000002e102a211 */ /* 0x040fe400078c08ff */
[-C--:B------:R-:W-:Y:S01]  /*1c200*/  @!P3 LEA.HI.X R13, R224, R0.reuse, R7, 0x1, P5 ;  /* 0x00000000e00db211 */ /* 0x080fe200028f0c07 */
[----:B------:R3:W-:Y:S01]  /*1c210*/  @!P4 ST.E.128 desc[UR6][R10.64], RZ ;  /* 0x000000ff0a00c985 */ /* 0x0007e2000c101d06 */
[----:B------:R-:W-:-:S03]  /*1c220*/  @!P2 LEA.HI.X R3, R225, R0, R14, 0x1, P6 ;  /* 0x00000000e103a211 */ /* 0x000fc600030f0c0e */
[----:B------:R3:W-:Y:S04]  /*1c230*/  @!P3 ST.E.128 desc[UR6][R12.64], RZ ;  /* 0x000000ff0c00b985 */ /* 0x0007e8000c101d06 */
[----:B------:R3:W-:Y:S02]  /*1c240*/  @!P2 ST.E.128 desc[UR6][R2.64], RZ ;  /* 0x000000ff0200a985 */ /* 0x0007e4000c101d06 */
.L_x_2922:
[----:B------:R-:W-:Y:S05]  /*1c250*/  BSYNC B1 ;  /* 0x0000000000017941 */ /* 0x000fea0003800000 */
.L_x_2921:
[----:B----4-:R4:W0:Y:S01]  /*1c260*/  SHFL.IDX PT, R0, R5, 0x1, 0x181f ;  /* 0x00381f0005007f89 */ /* 0x01082200000e0000 */
[----:B------:R-:W-:Y:S03]  /*1c270*/  BSSY B1, `(.L_x_2923) ;  /* 0x0000011000017945 */ /* 0x000fe60003800000 */
[----:B---3--:R4:W3:Y:S01]  /*1c280*/  SHFL.IDX PT, R2, R4, 0x1, 0x181f ;  /* 0x00381f0004027f89 */ /* 0x0088e200000e0000 */
[----:B------:R-:W-:Y:S05]  /*1c290*/  @P1 BRA `(.L_x_2924) ;  /* 0x0000000000381947 */ /* 0x000fea0003800000 */
[----:B------:R-:W-:Y:S01]  /*1c2a0*/  ULDC UR4, c[0x0][0xac8] ;  /* 0x0002b20000047ab9 */ /* 0x000fe20000000800 */
[----:B------:R-:W-:Y:S01]  /*1c2b0*/  ULDC.64 UR6, c[0x0][0x208] ;  /* 0x0000820000067ab9 */ /* 0x000fe20000000a00 */
        /* <DEDUP_REMOVED lines=12> */
.L_x_2924:
[----:B------:R-:W-:Y:S05]  /*1c380*/  BSYNC B1 ;  /* 0x0000000000017941 */ /* 0x000fea0003800000 */
.L_x_2923:
[----:B0-----:R0:W0:Y:S01]  /*1c390*/  SHFL.IDX PT, R0, R5, 0x2, 0x181f ;  /* 0x00581f0005007f89 */ /* 0x00102200000e0000 */
[----:B------:R-:W-:Y:S03]  /*1c3a0*/  BSSY B1, `(.L_x_2925) ;  /* 0x0000011000017945 */ /* 0x000fe60003800000 */
[----:B---3--:R3:W0:Y:S01]  /*1c3b0*/  SHFL.IDX PT, R2, R4, 0x2, 0x181f ;  /* 0x00581f0004027f89 */ /* 0x00862200000e0000 */
        /* <DEDUP_REMOVED lines=12> */
[----:B------:R0:W-:Y:S04]  /*1c480*/  @!P3 ST.E.128 desc[UR6][R10.64], RZ ;  /* 0x000000ff0a00b985 */ /* 0x0001e8000c101d06 */
[----:B------:R0:W-:Y:S04]  /*1c490*/  @!P4 ST.E.128 desc[UR6][R12.64], RZ ;  /* 0x000000ff0c00c985 */ /* 0x0001e8000c101d06 */
[----:B------:R0:W-:Y:S02]  /*1c4a0*/  @!P5 ST.E.128 desc[UR6][R2.64], RZ ;  /* 0x000000ff0200d985 */ /* 0x0001e4000c101d06 */
.L_x_2926:
[----:B------:R-:W-:Y:S05]  /*1c4b0*/  BSYNC B1 ;  /* 0x0000000000017941 */ /* 0x000fea0003800000 */
.L_x_2925:
[----:B0-----:R-:W-:Y:S01]  /*1c4c0*/  VIADD R0, R218, 0x60 ;  /* 0x00000060da007836 */ /* 0x001fe20000000000 */
[----:B------:R0:W0:Y:S04]  /*1c4d0*/  SHFL.IDX PT, R6, R5, 0x3, 0x181f ;  /* 0x00781f0005067f89 */ /* 0x00002800000e0000 */
[----:B------:R-:W-:Y:S01]  /*1c4e0*/  ISETP.GE.AND P0, PT, R0, R21, PT ;  /* 0x000000150000720c */ /* 0x000fe20003f06270 */
[----:B------:R0:W0:-:S12]  /*1c4f0*/  SHFL.IDX PT, R2, R4, 0x3, 0x181f ;  /* 0x00781f0004027f89 */ /* 0x00001800000e0000 */
[----:B------:R-:W-:Y:S05]  /*1c500*/  @P0 BRA `(.L_x_2917) ;  /* 0x0000000000380947 */ /* 0x000fea0003800000 */
[----:B------:R-:W-:Y:S01]  /*1c510*/  ULDC UR4, c[0x0][0xac8] ;  /* 0x0002b20000047ab9 */ /* 0x000fe20000000800 */
[----:B------:R-:W-:Y:S01]  /*1c520*/  ULDC.64 UR6, c[0x0][0x208] ;  /* 0x0000820000067ab9 */ /* 0x000fe20000000a00 */
[----:B------:R-:W-:Y:S02]  /*1c530*/  ISETP.GE.AND P3, PT, R217, UR4, PT ;  /* 0x00000004d9007c0c */ /* 0x000fe4000bf66270 */
[----:B------:R-:W-:Y:S02]  /*1c540*/  ISETP.GE.AND P4, PT, R224, UR4, PT ;  /* 0x00000004e0007c0c */ /* 0x000fe4000bf86270 */
[----:B------:R-:W-:-:S09]  /*1c550*/  ISETP.GE.AND P5, PT, R225, UR4, PT ;  /* 0x00000004e1007c0c */ /* 0x000fd2000bfa6270 */
[-C--:B0-234-:R-:W-:Y:S02]  /*1c560*/  @!P3 LEA R4, P0, R217, R2.reuse, 0x1 ;  /* 0x00000002d904b211 */ /* 0x09dfe400078008ff */
        /* <DEDUP_REMOVED lines=8> */
.L_x_2917:
[----:B------:R-:W-:Y:S05]  /*1c5f0*/  BSYNC B0 ;  /* 0x0000000000007941 */ /* 0x000fea0003800000 */
.L_x_2908:
[----:B------:R-:W-:Y:S02]  /*1c600*/  ULDC UR4, c[0x0][0xc3c] ;  /* 0x00030f0000047ab9 */ /* 0x000fe40000000800 */
[----:B-1----:R-:W-:-:S13]  /*1c610*/  ISETP.GE.AND P0, PT, R31, UR4, PT ;  /* 0x000000041f007c0c */ /* 0x002fda000bf06270 */
[----:B------:R-:W-:Y:S05]  /*1c620*/  @!P0 BRA `(.L_x_2927) ;  /* 0xfffffe4c00288947 */ /* 0x000fea000383ffff */
[----:B------:R-:W-:Y:S05]  /*1c630*/  BRA `(.L_x_2691) ;  /* 0x0000007000947947 */ /* 0x000fea0003800000 */
.L_x_2689:
[----:B------:R-:W-:-:S08]  /*1c640*/  NOP ;  /* 0x0000000000007918 */ /* 0x000fd00000000000 */
[----:B------:R-:W0:-:S00]  /*1c650*/  USETMAXREG.DEALLOC.CTAPOOL 0x28 ;  /* 0x00000028000079c8 */ /* 0x000e0000080e0500 */
[----:B0-----:R-:W2:Y:S01]  /*1c660*/  LDL.LU R3, [R1] ;  /* 0x0000000001037983 */ /* 0x001ea20000300800 */
[----:B------:R-:W-:Y:S01]  /*1c670*/  LOP3.LUT R2, R2, 0x3, RZ, 0xc0, !PT ;  /* 0x0000000302027812 */ /* 0x000fe200078ec0ff */
[----:B------:R-:W-:-:S05]  /*1c680*/  IMAD.MOV.U32 R4, RZ, RZ, RZ ;  /* 0x000000ffff047224 */ /* 0x000fca00078e00ff */
        /* <DEDUP_REMOVED lines=13> */
.L_x_2928:
[----:B------:R-:W-:Y:S01]  /*1c760*/  LOP3.LUT R5, R0, 0x1f, RZ, 0xc0, !PT ;  /* 0x0000001f00057812 */ /* 0x000fe200078ec0ff */
[----:B------:R-:W-:Y:S01]  /*1c770*/  ULDC UR4, c[0x0][0xc3c] ;  /* 0x00030f0000047ab9 */ /* 0x000fe20000000800 */
[----:B------:R-:W-:Y:S01]  /*1c780*/  ULDC.64 UR6, c[0x0][0x208] ;  /* 0x0000820000067ab9 */ /* 0x000fe20000000a00 */
[----:B------:R-:W-:Y:S01]  /*1c790*/  ULDC UR5, c[0x0][0xc38] ;  /* 0x00030e0000057ab9 */ /* 0x000fe20000000800 */
[----:B------:R-:W-:-:S04]  /*1c7a0*/  ISETP.NE.AND P0, PT, R5, 0x1f, PT ;  /* 0x0000001f0500780c */ /* 0x000fc80003f05270 */
[----:B------:R-:W-:-:S13]  /*1c7b0*/  ISETP.GE.OR P1, PT, R5, UR4, !P0 ;  /* 0x0000000405007c0c */ /* 0x000fda000c726670 */
[----:B0-----:R-:W0:Y:S02]  /*1c7c0*/  @!P1 LDC.64 R2, c[0x0][0xc80] ;  /* 0x00032000ff029b82 */ /* 0x001e240000000a00 */
[----:B0-----:R-:W-:-:S05]  /*1c7d0*/  @!P1 IMAD.WIDE.U32 R2, R5, 0x4, R2 ;  /* 0x0000000405029825 */ /* 0x001fca00078e0002 */
[----:B------:R-:W2:Y:S01]  /*1c7e0*/  @!P1 LDG.E R4, desc[UR6][R2.64] ;  /* 0x0000000602049981 */ /* 0x000ea2000c1e1900 */
[C---:B------:R-:W-:Y:S01]  /*1c7f0*/  ISETP.NE.AND P1, PT, R5.reuse, RZ, PT ;  /* 0x000000ff0500720c */ /* 0x040fe20003f25270 */
[----:B------:R-:W0:Y:S01]  /*1c800*/  S2UR UR6, SR_CTAID.X ;  /* 0x00000000000679c3 */ /* 0x000e220000002500 */
[C---:B------:R-:W-:Y:S01]  /*1c810*/  ISETP.GE.U32.AND P2, PT, R5.reuse, 0x2, PT ;  /* 0x000000020500780c */ /* 0x040fe20003f46070 */
[----:B------:R-:W-:Y:S01]  /*1c820*/  UMOV UR4, URZ ;  /* 0x0000003f00047c82 */ /* 0x000fe20008000000 */
[C---:B------:R-:W-:Y:S01]  /*1c830*/  ISETP.GE.U32.AND P3, PT, R5.reuse, 0x4, PT ;  /* 0x000000040500780c */ /* 0x040fe20003f66070 */
[----:B------:R-:W-:Y:S01]  /*1c840*/  IMAD.MOV.U32 R16, RZ, RZ, RZ ;  /* 0x000000ffff107224 */ /* 0x000fe200078e00ff */
[C---:B------:R-:W-:Y:S02]  /*1c850*/  ISETP.GE.U32.AND P4, PT, R5.reuse, 0x8, PT ;  /* 0x000000080500780c */ /* 0x040fe40003f86070 */
[----:B------:R-:W-:Y:S01]  /*1c860*/  ISETP.GE.U32.AND P5, PT, R5, 0x10, PT ;  /* 0x000000100500780c */ /* 0x000fe20003fa6070 */
[----:B--2---:R-:W1:Y:S02]  /*1c870*/  SHFL.UP PT, R6, R4, 0x1, RZ ;  /* 0x0420000004067989 */ /* 0x004e6400000e00ff */
[----:B-1----:R-:W-:-:S04]  /*1c880*/  SEL R7, R6, RZ, P1 ;  /* 0x000000ff06077207 */ /* 0x002fc80000800000 */
[----:B------:R-:W-:-:S05]  /*1c890*/  IADD3 R7, R4, R7, RZ ;  /* 0x0000000704077210 */ /* 0x000fca0007ffe0ff */
        /* <DEDUP_REMOVED lines=13> */
[----:B-1----:R-:W-:-:S05]  /*1c970*/  IMAD R6, R6, UR5, RZ ;  /* 0x0000000506067c24 */ /* 0x002fca000f8e02ff */
[----:B0-----:R-:W-:Y:S02]  /*1c980*/  ISETP.GT.AND P6, PT, R6, UR6, PT ;  /* 0x0000000606007c0c */ /* 0x001fe4000bfc4270 */
[----:B------:R-:W-:-:S11]  /*1c990*/  MOV R3, R6 ;  /* 0x0000000600037202 */ /* 0x000fd60000000f00 */
[----:B------:R-:W-:Y:S05]  /*1c9a0*/  @P6 BRA `(.L_x_2930) ;  /* 0x00000000009c6947 */ /* 0x000fea0003800000 */
[----:B------:R-:W0:Y:S01]  /*1c9b0*/  LDC R10, c[0x0][0xc3c] ;  /* 0x00030f00ff0a7b82 */ /* 0x000e220000000800 */
[----:B------:R-:W-:Y:S01]  /*1c9c0*/  IMAD.MOV.U32 R6, RZ, RZ, R3 ;  /* 0x000000ffff067224 */ /* 0x000fe200078e0003 */
[----:B------:R-:W-:Y:S01]  /*1c9d0*/  UMOV UR4, URZ ;  /* 0x0000003f00047c82 */ /* 0x000fe20008000000 */
[----:B------:R-:W-:Y:S01]  /*1c9e0*/  ULDC UR7, c[0x0][0xc3c] ;  /* 0x00030f0000077ab9 */ /* 0x000fe20000000800 */
[----:B------:R-:W-:-:S05]  /*1c9f0*/  ULDC UR5, c[0x0][0xc38] ;  /* 0x00030e0000057ab9 */ /* 0x000fca0000000800 */
.L_x_2934:
        /* <DEDUP_REMOVED lines=9> */
[----:B------:R-:W0:Y:S01]  /*1ca90*/  LDC.64 R2, c[0x0][0xc80] ;  /* 0x00032000ff027b82 */ /* 0x000e220000000a00 */
[----:B------:R-:W-:Y:S01]  /*1caa0*/  ULDC.64 UR8, c[0x0][0x208] ;  /* 0x0000820000087ab9 */ /* 0x000fe20000000a00 */
[----:B0-----:R-:W-:-:S05]  /*1cab0*/  IMAD.WIDE R2, R7, 0x4, R2 ;  /* 0x0000000407027825 */ /* 0x001fca00078e0202 */
[----:B------:R0:W5:Y:S02]  /*1cac0*/  LDG.E R4, desc[UR8][R2.64] ;  /* 0x0000000802047981 */ /* 0x000164000c1e1900 */
.L_x_2933:
[----:B------:R-:W-:Y:S05]  /*1cad0*/  BSYNC B0 ;  /* 0x0000000000007941 */ /* 0x000fea0003800000 */
.L_x_2932:
[----:B0----5:R-:W0:Y:S02]  /*1cae0*/  SHFL.UP PT, R2, R4, 0x1, RZ ;  /* 0x0420000004027989 */ /* 0x021e2400000e00ff */
        /* <DEDUP_REMOVED lines=19> */
.L_x_2930:
[----:B------:R-:W-:Y:S01]  /*1cc20*/  IMAD.IADD R13, R6, 0x1, -R3 ;  /* 0x00000001060d7824 */ /* 0x000fe200078e0a03 */
[----:B------:R-:W-:-:S03]  /*1cc30*/  ULDC.64 UR8, c[0x0][0x208] ;  /* 0x0000820000087ab9 */ /* 0x000fc60000000a00 */
        /* <DEDUP_REMOVED lines=19> */
.L_x_2935:
        /* <DEDUP_REMOVED lines=8> */
[----:B------:R-:W-:Y:S01]  /*1cdf0*/  IMAD.HI.U32 R2, R3, R11, R2 ;  /* 0x0000000b03027227 */ /* 0x000fe200078e0002 */
[----:B------:R-:W-:-:S03]  /*1ce00*/  MOV R3, R8 ;  /* 0x0000000800037202 */ /* 0x000fc60000000f00 */
        /* <DEDUP_REMOVED lines=14> */
[----:B------:R-:W-:-:S03]  /*1cef0*/  IMAD.MOV R2, RZ, RZ, -R2 ;  /* 0x000000ffff027224 */ /* 0x000fc600078e0a02 */
[----:B------:R-:W-:Y:S01]  /*1cf00*/  IADD3 R8, -R13, RZ, RZ ;  /* 0x000000ff0d087210 */ /* 0x000fe20007ffe1ff */
[----:B------:R-:W-:Y:S02]  /*1cf10*/  IMAD R6, R6, R2, R9 ;  /* 0x0000000206067224 */ /* 0x000fe400078e0209 */
[----:B------:R-:W-:Y:S01]  /*1cf20*/  IMAD.MOV.U32 R2, RZ, RZ, RZ ;  /* 0x000000ffff027224 */ /* 0x000fe200078e00ff */
[----:B------:R-:W-:Y:S02]  /*1cf30*/  VIADDMNMX R15, R8, UR5, R7, PT ;  /* 0x00000005080f7c46 */ /* 0x000fe4000b800107 */
[----:B------:R-:W-:Y:S02]  /*1cf40*/  IABS R11, R6 ;  /* 0x00000006000b7213 */ /* 0x000fe40000000000 */
[----:B------:R-:W-:Y:S02]  /*1cf50*/  IABS R8, R15 ;  /* 0x0000000f00087213 */ /* 0x000fe40000000000 */
[----:B------:R-:W-:-:S02]  /*1cf60*/  IADD3 R18, -R15, RZ, RZ ;  /* 0x000000ff0f127210 */ /* 0x000fc40007ffe1ff */
        /* <DEDUP_REMOVED lines=8> */
[----:B------:R-:W-:Y:S01]  /*1cff0*/  IMAD.HI.U32 R2, R3, R9, R2 ;  /* 0x0000000903027227 */ /* 0x000fe200078e0002 */
[----:B------:R-:W-:-:S05]  /*1d000*/  IADD3 R3, RZ, -R10, RZ ;  /* 0x8000000aff037210 */ /* 0x000fca0007ffe0ff */
        /* <DEDUP_REMOVED lines=12> */
[----:B------:R-:W-:-:S04]  /*1d0d0*/  @!P1 LOP3.LUT R2, RZ, R15, RZ, 0x33, !PT ;  /* 0x0000000fff029212 */ /* 0x000fc800078e33ff */
[----:B------:R-:W-:Y:S01]  /*1d0e0*/  LOP3.LUT R17, RZ, R2, RZ, 0x33, !PT ;  /* 0x00000002ff117212 */ /* 0x000fe200078e33ff */
[----:B------:R-:W-:-:S04]  /*1d0f0*/  IMAD R18, R2, R18, R3 ;  /* 0x0000001202127224 */ /* 0x000fc800078e0203 */
[----:B------:R-:W-:Y:S01]  /*1d100*/  IMAD.IADD R17, R4, 0x1, R17 ;  /* 0x0000000104117824 */ /* 0x000fe200078e0211 */
[----:B------:R-:W-:Y:S06]  /*1d110*/  BRA `(.L_x_2936) ;  /* 0x00000000000c7947 */ /* 0x000fec0003800000 */
.L_x_2931:
[----:B------:R-:W-:Y:S01]  /*1d120*/  IMAD.MOV.U32 R17, RZ, RZ, RZ ;  /* 0x000000ffff117224 */ /* 0x000fe200078e00ff */
[----:B------:R-:W-:Y:S01]  /*1d130*/  MOV R16, UR6 ;  /* 0x0000000600107c02 */ /* 0x000fe20008000f00 */
[----:B------:R-:W-:-:S07]  /*1d140*/  IMAD.MOV.U32 R18, RZ, RZ, RZ ;  /* 0x000000ffff127224 */ /* 0x000fce00078e00ff */
.L_x_2936:
[----:B------:R-:W-:-:S13]  /*1d150*/  ISETP.NE.AND P0, PT, R5, RZ, PT ;  /* 0x000000ff0500720c */ /* 0x000fda0003f05270 */
[----:B------:R-:W0:Y:S01]  /*1d160*/  @!P0 S2R R3, SR_CgaCtaId ;  /* 0x0000000000038919 */ /* 0x000e220000008800 */
[----:B------:R-:W-:-:S04]  /*1d170*/  @!P0 MOV R2, 0x400 ;  /* 0x0000040000028802 */ /* 0x000fc80000000f00 */
[----:B0-----:R-:W-:-:S05]  /*1d180*/  @!P0 LEA R2, R3, R2, 0x18 ;  /* 0x0000000203028211 */ /* 0x001fca00078ec0ff */
[----:B------:R0:W-:Y:S01]  /*1d190*/  @!P0 STS.128 [R2+0x308d0], R16 ;  /* 0x0308d01002008388 */ /* 0x0001e20000000c00 */
[----:B------:R-:W-:Y:S06]  /*1d1a0*/  BAR.ARV 0x5, 0x180 ;  /* 0x0146000000007b1d */ /* 0x000fec0000002000 */
.L_x_2929:
[----:B------:R2:W-:Y:S01]  /*1d1b0*/  STL [R1+0x28], RZ ;  /* 0x000028ff01007387 */ /* 0x0005e20000100800 */
[----:B------:R-:W-:Y:S01]  /*1d1c0*/  ULDC UR4, c[0x0][0xc3c] ;  /* 0x00030f0000047ab9 */ /* 0x000fe20000000800 */
[----:B------:R-:W-:Y:S01]  /*1d1d0*/  IMAD.MOV.U32 R28, RZ, RZ, 0x1 ;  /* 0x00000001ff1c7424 */ /* 0x000fe200078e00ff */
[----:B-1----:R-:W-:Y:S02]  /*1d1e0*/  ISETP.GE.AND P0, PT, R19, UR4, PT ;  /* 0x0000000413007c0c */ /* 0x002fe4000bf06270 */
[----:B------:R-:W-:-:S11]  /*1d1f0*/  MOV R26, RZ ;  /* 0x000000ff001a7202 */ /* 0x000fd60000000f00 */
[----:B--2---:R-:W-:Y:S05]  /*1d200*/  @P0 BRA `(.L_x_2937) ;  /* 0x0000006000c40947 */ /* 0x004fea0003800000 */
[----:B------:R-:W1:Y:S01]  /*1d210*/  S2UR UR5, SR_CgaCtaId ;  /* 0x00000000000579c3 */ /* 0x000e620000008800 */
[C---:B------:R-:W-:Y:S01]  /*1d220*/  IMAD.SHL.U32 R33, R0.reuse, 0x8, RZ ;  /* 0x0000000800217824 */ /* 0x040fe200078e00ff */
[----:B------:R-:W-:Y:S01]  /*1d230*/  LOP3.LUT R4, R0, 0x7f, RZ, 0xc0, !PT ;  /* 0x0000007f00047812 */ /* 0x000fe200078ec0ff */
[----:B------:R-:W-:Y:S01]  /*1d240*/  UMOV UR4, 0x400 ;  /* 0x0000040000047882 */ /* 0x000fe20000000000 */
[----:B------:R2:W-:Y:S01]  /*1d250*/  STL [R1+0x28], RZ ;  /* 0x000028ff01007387 */ /* 0x0005e20000100800 */
[----:B------:R-:W-:Y:S01]  /*1d260*/  BSSY B8, `(.L_x_2937) ;  /* 0x000062b000087945 */ /* 0x000fe20003800000 */
[C---:B0-----:R-:W-:Y:S01]  /*1d270*/  LOP3.LUT R3, R33.reuse, 0x1f8, RZ, 0xc0, !PT ;  /* 0x000001f821037812 */ /* 0x041fe200078ec0ff */
[----:B------:R-:W-:Y:S01]  /*1d280*/  IMAD.SHL.U32 R37, R4, 0x8, RZ ;  /* 0x0000000804257824 */ /* 0x000fe200078e00ff */
[----:B------:R-:W-:Y:S01]  /*1d290*/  LOP3.LUT R33, R33, 0x38, RZ, 0xc0, !PT ;  /* 0x0000003821217812 */ /* 0x000fe200078ec0ff */
[----:B------:R-:W-:Y:S01]  /*1d2a0*/  IMAD.MOV.U32 R28, RZ, RZ, 0x1 ;  /* 0x00000001ff1c7424 */ /* 0x000fe200078e00ff */
[----:B------:R-:W-:-:S02]  /*1d2b0*/  LOP3.LUT R2, R3, 0x38, R0, 0x78, !PT ;  /* 0x0000003803027812 */ /* 0x000fc400078e7800 */
[----:B------:R-:W-:Y:S02]  /*1d2c0*/  CS2R R26, SRZ ;  /* 0x00000000001a7805 */ /* 0x000fe4000001ff00 */
[----:B------:R-:W-:Y:S01]  /*1d2d0*/  SHF.L.U32 R0, R0, 0x4, RZ ;  /* 0x0000000400007819 */ /* 0x000fe200000006ff */
[----:B------:R-:W-:Y:S01]  /*1d2e0*/  IMAD.MOV.U32 R29, RZ, RZ, 0x1 ;  /* 0x00000001ff1d7424 */ /* 0x000fe200078e00ff */
[----:B------:R-:W-:Y:S01]  /*1d2f0*/  LOP3.LUT R37, R2, 0x200, R37, 0xf8, !PT ;  /* 0x0000020002257812 */ /* 0x000fe200078ef825 */
[----:B------:R-:W-:Y:S01]  /*1d300*/  ULOP3.LUT UR37, UR60, 0x2, URZ, 0xfc, !UPT ;  /* 0x000000023c257892 */ /* 0x000fe2000f8efc3f */
[----:B------:R-:W-:Y:S01]  /*1d310*/  SHF.R.U32.HI R2, RZ, 0x3, R4 ;  /* 0x00000003ff027819 */ /* 0x000fe20000011604 */
[----:B------:R-:W-:Y:S01]  /*1d320*/  ULDC.64 UR38, c[0x0][0x198] ;  /* 0x0000660000267ab9 */ /* 0x000fe20000000a00 */
[----:B------:R-:W-:Y:S01]  /*1d330*/  LOP3.LUT R36, R33, 0x40, RZ, 0xfc, !PT ;  /* 0x0000004021247812 */ /* 0x000fe200078efcff */
[----:B------:R-:W-:Y:S01]  /*1d340*/  ULDC UR36, c[0x0][0xc] ;  /* 0x0000030000247ab9 */ /* 0x000fe20000000800 */
[----:B------:R-:W-:-:S02]  /*1d350*/  LOP3.LUT R0, R2, 0x70, R0, 0xf8, !PT ;  /* 0x0000007002007812 */ /* 0x000fc400078ef800 */
[----:B------:R-:W-:Y:S01]  /*1d360*/  LOP3.LUT R35, R33, 0x80, RZ, 0xfc, !PT ;  /* 0x0000008021237812 */ /* 0x000fe200078efcff */
[----:B-1----:R-:W-:-:S06]  /*1d370*/  ULEA UR4, UR5, UR4, 0x18 ;  /* 0x0000000405047291 */ /* 0x002fcc000f8ec03f */
[----:B------:R-:W-:-:S05]  /*1d380*/  MOV R22, UR4 ;  /* 0x0000000400167c02 */ /* 0x000fca0008000f00 */
[----:B------:R-:W-:-:S05]  /*1d390*/  IMAD R0, R37, 0x2, R22 ;  /* 0x0000000225007824 */ /* 0x000fca00078e0216 */
[----:B------:R2:W-:Y:S02]  /*1d3a0*/  STL [R1+0x4], R0 ;  /* 0x0000040001007387 */ /* 0x0005e40000100800 */
.L_x_3040:
[----:B0-----:R-:W0:Y:S01]  /*1d3b0*/  LDC.64 R30, c[0x0][0xc88] ;  /* 0x00032200ff1e7b82 */ /* 0x001e220000000a00 */
[----:B------:R-:W-:Y:S01]  /*1d3c0*/  ULDC.64 UR4, c[0x0][0x208] ;  /* 0x0000820000047ab9 */ /* 0x000fe20000000a00 */
[----:B0-----:R-:W-:-:S06]  /*1d3d0*/  IMAD.WIDE R30, R19, 0x4, R30 ;  /* 0x00000004131e7825 */ /* 0x001fcc00078e021e */
[----:B------:R-:W2:Y:S01]  /*1d3e0*/  LDG.E R30, desc[UR4][R30.64] ;  /* 0x000000041e1e7981 */ /* 0x000ea2000c1e1900 */
[----:B------:R-:W-:Y:S05]  /*1d3f0*/  YIELD ;  /* 0x0000000000007946 */ /* 0x000fea0003800000 */
[----:B------:R-:W-:Y:S01]  /*1d400*/  ULDC.64 UR4, c[0x0][0xa28] ;  /* 0x00028a0000047ab9 */ /* 0x000fe20000000a00 */
[----:B------:R-:W-:Y:S01]  /*1d410*/  ULDC.64 UR8, c[0x0][0xa18] ;  /* 0x0002860000087ab9 */ /* 0x000fe20000000a00 */
[----:B------:R-:W-:Y:S01]  /*1d420*/  ISETP.NE.U32.AND P0, PT, RZ, UR4, PT ;  /* 0x00000004ff007c0c */ /* 0x000fe2000bf05070 */
[----:B------:R-:W-:Y:S01]  /*1d430*/  IMAD.MOV.U32 R12, RZ, RZ, RZ ;  /* 0x000000ffff0c7224 */ /* 0x000fe200078e00ff */
[----:B------:R-:W-:Y:S01]  /*1d440*/  ULDC.64 UR10, c[0x0][0x208] ;  /* 0x00008200000a7ab9 */ /* 0x000fe20000000a00 */
[----:B------:R-:W-:Y:S01]  /*1d450*/  ULDC.64 UR6, c[0x0][0xa10] ;  /* 0x0002840000067ab9 */ /* 0x000fe20000000a00 */
[----:B------:R-:W-:-:S02]  /*1d460*/  ISETP.NE.AND.EX P0, PT, RZ, UR5, PT, P0 ;  /* 0x00000005ff007c0c */ /* 0x000fc4000bf05300 */
[----:B------:R-:W-:-:S04]  /*1d470*/  ISETP.NE.U32.AND P2, PT, RZ, UR8, PT ;  /* 0x00000008ff007c0c */ /* 0x000fc8000bf45070 */
[----:B------:R-:W-:Y:S02]  /*1d480*/  ISETP.NE.AND.EX P2, PT, RZ, UR9, PT, P2 ;  /* 0x00000009ff007c0c */ /* 0x000fe4000bf45320 */
[----:B--2---:R-:W-:-:S05]  /*1d490*/  SHF.R.S32.HI R0, RZ, 0x1f, R30 ;  /* 0x0000001fff007819 */ /* 0x004fca000001141e */
[C---:B------:R-:W-:Y:S02]  /*1d4a0*/  @P0 LEA R2, P1, R30.reuse, UR4, 0x2 ;  /* 0x000000041e020c11 */ /* 0x040fe4000f8210ff */
[C---:B------:R-:W-:Y:S01]  /*1d4b0*/  SHF.L.U32 R23, R30.reuse, 0x2, RZ ;  /* 0x000000021e177819 */ /* 0x040fe200000006ff */
[----:B------:R0:W-:Y:S01]  /*1d4c0*/  STL [R1+0x20], R0 ;  /* 0x0000200001007387 */ /* 0x0001e20000100800 */
[C-C-:B------:R-:W-:Y:S01]  /*1d4d0*/  @P0 LEA.HI.X R3, R30.reuse, UR5, R0.reuse, 0x2, P1 ;  /* 0x000000051e030c11 */ /* 0x140fe200088f1400 */
[----:B------:R-:W-:Y:S01]  /*1d4e0*/  ULDC.64 UR4, c[0x0][0xa00] ;  /* 0x0002800000047ab9 */ /* 0x000fe20000000a00 */
[----:B------:R-:W-:-:S03]  /*1d4f0*/  SHF.L.U64.HI R24, R30, 0x2, R0 ;  /* 0x000000021e187819 */ /* 0x000fc60000010200 */
[----:B-1----:R1:W2:Y:S01]  /*1d500*/  @P0 LDG.E R12, desc[UR10][R2.64] ;  /* 0x0000000a020c0981 */ /* 0x0022a2000c1e1900 */
[----:B------:R-:W-:Y:S01]  /*1d510*/  ISETP.NE.U32.AND P0, PT, RZ, UR4, PT ;  /* 0x00000004ff007c0c */ /* 0x000fe2000bf05070 */
[----:B------:R-:W-:Y:S01]  /*1d520*/  IMAD.MOV.U32 R34, RZ, RZ, RZ ;  /* 0x000000ffff227224 */ /* 0x000fe200078e00ff */
        /* <DEDUP_REMOVED lines=9> */
[----:B------:R-:W-:Y:S02]  /*1d5c0*/  @P2 IADD3 R6, P3, R23, UR8, RZ ;  /* 0x0000000817062c10 */ /* 0x000fe4000ff7e0ff */
[----:B------:R-:W-:Y:S01]  /*1d5d0*/  MOV R8, UR4 ;  /* 0x0000000400087c02 */ /* 0x000fe20008000f00 */
[----:B------:R-:W-:Y:S01]  /*1d5e0*/  ULDC.64 UR4, c[0x0][0x418] ;  /* 0x0001060000047ab9 */ /* 0x000fe20000000a00 */
[----:B------:R-:W-:Y:S01]  /*1d5f0*/  @P2 IADD3.X R7, R24, UR9, RZ, P3, !PT ;  /* 0x0000000918072c10 */ /* 0x000fe20009ffe4ff */
[----:B------:R-:W5:Y:S04]  /*1d600*/  @P0 LDG.E R34, desc[UR10][R2.64] ;  /* 0x0000000a02220981 */ /* 0x000f68000c1e1900 */
[----:B---3--:R0:W3:Y:S01]  /*1d610*/  @P2 LDG.E R8, desc[UR10][R6.64] ;  /* 0x0000000a06082981 */ /* 0x0080e2000c1e1900 */
[----:B------:R-:W-:-:S03]  /*1d620*/  UISETP.NE.U32.AND UP0, UPT, UR4, URZ, UPT ;  /* 0x0000003f0400728c */ /* 0x000fc6000bf05070 */
[----:B------:R-:W-:Y:S01]  /*1d630*/  ULDC UR4, c[0x0][0x424] ;  /* 0x0001090000047ab9 */ /* 0x000fe20000000800 */
[----:B------:R-:W-:Y:S01]  /*1d640*/  UISETP.NE.AND.EX UP0, UPT, UR5, URZ, UPT, UP0 ;  /* 0x0000003f0500728c */ /* 0x000fe2000bf05300 */
[----:B------:R1:W5:Y:S02]  /*1d650*/  @P1 LDG.E R0, desc[UR10][R4.64] ;  /* 0x0000000a04001981 */ /* 0x000364000c1e1900 */
[----:B------:R-:W-:Y:S01]  /*1d660*/  ULDC UR5, c[0x0][0x2f0] ;  /* 0x0000bc0000057ab9 */ /* 0x000fe20000000800 */
[----:B------:R-:W-:-:S04]  /*1d670*/  USEL UR4, UR4, 0x1, UP0 ;  /* 0x0000000104047887 */ /* 0x000fc80008000000 */
[----:B------:R-:W-:-:S03]  /*1d680*/  UIMAD UR4, UR4, UR5, URZ ;  /* 0x00000005040472a4 */ /* 0x000fc6000f8e023f */
[----:B------:R-:W-:Y:S02]  /*1d690*/  ULDC UR5, c[0x0][0x348] ;  /* 0x0000d20000057ab9 */ /* 0x000fe40000000800 */
[----:B0-----:R-:W-:Y:S01]  /*1d6a0*/  IMAD.U32 R6, RZ, RZ, UR5 ;  /* 0x00000005ff067e24 */ /* 0x001fe2000f8e00ff */
[----:B---3--:R0:W-:Y:S04]  /*1d6b0*/  STL [R1+0x18], R8 ;  /* 0x0000180801007387 */ /* 0x0081e80000100800 */
[----:B--2---:R1:W-:Y:S01]  /*1d6c0*/  STL [R1+0xc], R12 ;  /* 0x00000c0c01007387 */ /* 0x0043e20000100800 */
[----:B------:R-:W-:Y:S01]  /*1d6d0*/  IMAD.MOV.U32 R11, RZ, RZ, R8 ;  /* 0x000000ffff0b7224 */ /* 0x000fe200078e0008 */
[----:B0-----:R-:W-:Y:S01]  /*1d6e0*/  MOV R8, UR4 ;  /* 0x0000000400087c02 */ /* 0x001fe20008000f00 */
[----:B------:R-:W-:Y:S06]  /*1d6f0*/  @P2 BRA `(.L_x_2938) ;  /* 0x0000000000182947 */ /* 0x000fec0003800000 */
[----:B------:R-:W-:Y:S05]  /*1d700*/  @!P0 BRA `(.L_x_2938) ;  /* 0x0000000000148947 */ /* 0x000fea0003800000 */
[----:B------:R-:W-:Y:S02]  /*1d710*/  ULDC.64 UR4, c[0x0][0x208] ;  /* 0x0000820000047ab9 */ /* 0x000fe40000000a00 */
[----:B------:R-:W2:Y:S04]  /*1d720*/  LDG.E R10, desc[UR4][R2.64] ;  /* 0x00000004020a7981 */ /* 0x000ea8000c1e1900 */
[----:B------:R-:W2:Y:S02]  /*1d730*/  LDG.E R7, desc[UR4][R2.64+0x4] ;  /* 0x0000040402077981 */ /* 0x000ea4000c1e1900 */
[----:B--2---:R-:W-:-:S05]  /*1d740*/  IMAD.IADD R11, R7, 0x1, -R10 ;  /* 0x00000001070b7824 */ /* 0x004fca00078e0a0a */
[----:B------:R0:W-:Y:S02]  /*1d750*/  STL [R1+0x18], R11 ;  /* 0x0000180b01007387 */ /* 0x0001e40000100800 */
.L_x_2938:
[----:B------:R-:W-:Y:S01]  /*1d760*/  ULDC.64 UR4, c[0x0][0xa20] ;  /* 0x0002880000047ab9 */ /* 0x000fe20000000a00 */
[----:B------:R-:W-:Y:S01]  /*1d770*/  IMAD.MOV.U32 R32, RZ, RZ, R30 ;  /* 0x000000ffff207224 */ /* 0x000fe200078e001e */
[----:B------:R-:W-:-:S04]  /*1d780*/  ISETP.NE.U32.AND P0, PT, RZ, UR4, PT ;  /* 0x00000004ff007c0c */ /* 0x000fc8000bf05070 */
[----:B------:R-:W-:-:S13]  /*1d790*/  ISETP.NE.AND.EX P0, PT, RZ, UR5, PT, P0 ;  /* 0x00000005ff007c0c */ /* 0x000fda000bf05300 */
[----:B------:R-:W-:Y:S05]  /*1d7a0*/  @!P0 BRA `(.L_x_2939) ;  /* 0x0000000000148947 */ /* 0x000fea0003800000 */
[----:B------:R-:W-:Y:S01]  /*1d7b0*/  IADD3 R2, P0, R23, UR4, RZ ;  /* 0x0000000417027c10 */ /* 0x000fe2000ff1e0ff */
[----:B------:R-:W-:-:S03]  /*1d7c0*/  ULDC.64 UR6, c[0x0][0x208] ;  /* 0x0000820000067ab9 */ /* 0x000fc60000000a00 */
[----:B------:R-:W-:-:S05]  /*1d7d0*/  IADD3.X R3, R24, UR5, RZ, P0, !PT ;  /* 0x0000000518037c10 */ /* 0x000fca00087fe4ff */
[----:B------:R2:W5:Y:S01]  /*1d7e0*/  LDG.E R8, desc[UR6][R2.64] ;  /* 0x0000000602087981 */ /* 0x000562000c1e1900 */
[----:B------:R-:W-:Y:S05]  /*1d7f0*/  BRA `(.L_x_2940) ;  /* 0x0000000000287947 */ /* 0x000fea0003800000 */
.L_x_2939:
[----:B------:R-:W-:Y:S02]  /*1d800*/  ULDC.64 UR4, c[0x0][0xa08] ;  /* 0x0002820000047ab9 */ /* 0x000fe40000000a00 */
[----:B------:R-:W-:-:S04]  /*1d810*/  ISETP.NE.U32.AND P0, PT, RZ, UR4, PT ;  /* 0x00000004ff007c0c */ /* 0x000fc8000bf05070 */
[----:B------:R-:W-:-:S13]  /*1d820*/  ISETP.NE.AND.EX P0, PT, RZ, UR5, PT, P0 ;  /* 0x00000005ff007c0c */ /* 0x000fda000bf05300 */
[----:B------:R-:W-:Y:S05]  /*1d830*/  @!P0 BRA `(.L_x_2940) ;  /* 0x0000000000188947 */ /* 0x000fea0003800000 */
[----:B------:R-:W2:Y:S01]  /*1d840*/  LDC.64 R2, c[0x0][0xa08] ;  /* 0x00028200ff027b82 */ /* 0x000ea20000000a00 */
[----:B------:R-:W-:Y:S01]  /*1d850*/  ULDC.64 UR4, c[0x0][0x208] ;  /* 0x0000820000047ab9 */ /* 0x000fe20000000a00 */
[----:B--2---:R-:W-:-:S05]  /*1d860*/  IMAD.WIDE R2, R32, 0x4, R2 ;  /* 0x0000000420027825 */ /* 0x004fca00078e0202 */
[----:B------:R-:W2:Y:S04]  /*1d870*/  LDG.E R8, desc[UR4][R2.64] ;  /* 0x0000000402087981 */ /* 0x000ea8000c1e1900 */
[----:B------:R-:W2:Y:S02]  /*1d880*/  LDG.E R7, desc[UR4][R2.64+0x4] ;  /* 0x0000040402077981 */ /* 0x000ea4000c1e1900 */
[----:B--2---:R-:W-:-:S07]  /*1d890*/  IADD3 R8, -R8, R7, RZ ;  /* 0x0000000708087210 */ /* 0x004fce0007ffe1ff */
.L_x_2940:
[----:B------:R-:W-:Y:S01]  /*1d8a0*/  ULDC.64 UR4, c[0x0][0x208] ;  /* 0x0000820000047ab9 */ /* 0x000fe20000000a00 */
[----:B--2---:R-:W2:Y:S01]  /*1d8b0*/  LDC R3, c[0x0][0x448] ;  /* 0x00011200ff037b82 */ /* 0x004ea20000000800 */
[----:B------:R-:W3:Y:S04]  /*1d8c0*/  @P1 LDG.E R2, desc[UR4][R4.64] ;  /* 0x0000000404021981 */ /* 0x000ee8000c1e1900 */
[----:B------:R1:W3:Y:S01]  /*1d8d0*/  @P1 LDG.E R9, desc[UR4][R4.64+0x4] ;  /* 0x0000040404091981 */ /* 0x0002e2000c1e1900 */
[----:B------:R-:W-:Y:S01]  /*1d8e0*/  BSSY B0, `(.L_x_2941) ;  /* 0x0000166000007945 */ /* 0x000fe20003800000 */
[----:B-1---5:R-:W-:Y:S01]  /*1d8f0*/  IMAD.IADD R5, R8, 0x1, -R12 ;  /* 0x0000000108057824 */ /* 0x022fe200078e0a0c */
[----:B--2---:R-:W-:-:S13]  /*1d900*/  ISETP.NE.AND P0, PT, R3, 0x1, PT ;  /* 0x000000010300780c */ /* 0x004fda0003f05270 */
[----:B------:R-:W1:Y:S08]  /*1d910*/  @P0 LDC R7, c[0x0][0x44c] ;  /* 0x00011300ff070b82 */ /* 0x000e700000000800 */
[----:B------:R-:W2:Y:S01]  /*1d920*/  @P0 LDC R3, c[0x0][0x450] ;  /* 0x00011400ff030b82 */ /* 0x000ea20000000800 */
[----:B---3--:R-:W-:Y:S02]  /*1d930*/  @P1 IMAD.IADD R6, R9, 0x1, -R2 ;  /* 0x0000000109061824 */ /* 0x008fe400078e0a02 */
[----:B------:R-:W-:-:S03]  /*1d940*/  IMAD.SHL.U32 R2, R17, 0x80, RZ ;  /* 0x0000008011027824 */ /* 0x000fc600078e00ff */
[----:B------:R-:W-:Y:S02]  /*1d950*/  IADD3 R4, R5, R6, RZ ;  /* 0x0000000605047210 */ /* 0x000fe40007ffe0ff */
[----:B------:R-:W-:-:S03]  /*1d960*/  IADD3 R2, R2, 0x7f, RZ ;  /* 0x0000007f02027810 */ /* 0x000fc60007ffe0ff */
[----:B------:R3:W-:Y:S02]  /*1d970*/  STL [R1+0x8], R4 ;  /* 0x0000080401007387 */ /* 0x0007e40000100800 */
[----:B-1----:R-:W-:-:S04]  /*1d980*/  @P0 IMAD.HI.U32 R10, R2, R7, RZ ;  /* 0x00000007020a0227 */ /* 0x002fc800078e00ff */
[----:B------:R-:W-:Y:S01]  /*1d990*/  IMAD.MOV.U32 R7, RZ, RZ, R2 ;  /* 0x000000ffff077224 */ /* 0x000fe200078e0002 */
[----:B--2---:R-:W-:Y:S01]  /*1d9a0*/  @P0 SHF.R.U32.HI R7, RZ, R3, R10 ;  /* 0x00000003ff070219 */ /* 0x004fe2000001160a */
[----:B------:R-:W-:-:S04]  /*1d9b0*/  VIADD R2, R4, 0x5f ;  /* 0x0000005f04027836 */ /* 0x000fc80000000000 */
[----:B------:R-:W-:-:S05]  /*1d9c0*/  IMAD.HI R2, R2, 0x2aaaaaab, RZ ;  /* 0x2aaaaaab02027827 */ /* 0x000fca00078e02ff */
[----:B------:R-:W-:-:S04]  /*1d9d0*/  SHF.R.U32.HI R3, RZ, 0x1f, R2 ;  /* 0x0000001fff037819 */ /* 0x000fc80000011602 */
[----:B------:R-:W-:Y:S02]  /*1d9e0*/  LEA.HI.SX32 R3, R2, R3, 0x1c ;  /* 0x0000000302037211 */ /* 0x000fe400078fe2ff */
[----:B------:R-:W-:-:S05]  /*1d9f0*/  IADD3 R2, R4, 0x60, -R11 ;  /* 0x0000006004027810 */ /* 0x000fca0007ffe80b */
[----:B------:R-:W-:-:S04]  /*1da00*/  IMAD.IADD R7, R2, 0x1, R7 ;  /* 0x0000000102077824 */ /* 0x000fc800078e0207 */
[----:B------:R-:W-:-:S05]  /*1da10*/  IMAD.HI R7, R7, 0x2aaaaaab, RZ ;  /* 0x2aaaaaab07077827 */ /* 0x000fca00078e02ff */
[----:B---3--:R-:W-:-:S04]  /*1da20*/  SHF.R.U32.HI R4, RZ, 0x1f, R7 ;  /* 0x0000001fff047819 */ /* 0x008fc80000011607 */
[----:B------:R-:W-:-:S04]  /*1da30*/  LEA.HI.SX32 R4, R7, R4, 0x1c ;  /* 0x0000000407047211 */ /* 0x000fc800078fe2ff */
[----:B------:R-:W-:-:S05]  /*1da40*/  VIMNMX R4, R3, R4, PT ;  /* 0x0000000403047248 */ /* 0x000fca0003fe0100 */
[----:B------:R-:W-:Y:S01]  /*1da50*/  IMAD R7, R4, 0x60, -R5 ;  /* 0x0000006004077824 */ /* 0x000fe200078e0a05 */
[----:B------:R-:W-:-:S04]  /*1da60*/  IADD3 R5, -R5, RZ, RZ ;  /* 0x000000ff05057210 */ /* 0x000fc80007ffe1ff */
[----:B------:R-:W-:Y:S02]  /*1da70*/  VIMNMX R7, R7, R6, PT ;  /* 0x0000000607077248 */ /* 0x000fe40003fe0100 */
[----:B------:R-:W-:-:S04]  /*1da80*/  VIMNMX R6, RZ, R5, !PT ;  /* 0x00000005ff067248 */ /* 0x000fc80007fe0100 */
[----:B------:R-:W-:-:S13]  /*1da90*/  ISETP.GT.AND P0, PT, R7, R6, PT ;  /* 0x000000060700720c */ /* 0x000fda0003f04270 */
[----:B------:R-:W-:Y:S02]  /*1daa0*/  @P0 VIADD R4, R7, 0x5f ;  /* 0x0000005f07040836 */ /* 0x000fe40000000000 */
[----:B------:R-:W-:-:S04]  /*1dab0*/  IMAD.WIDE.U32 R6, R6, -0x55555555, RZ ;  /* 0xaaaaaaab06067825 */ /* 0x000fc800078e00ff */
[----:B------:R-:W-:Y:S01]  /*1dac0*/  @P0 IMAD.HI R4, R4, 0x2aaaaaab, RZ ;  /* 0x2aaaaaab04040827 */ /* 0x000fe200078e02ff */
[----:B------:R-:W-:-:S04]  /*1dad0*/  SHF.R.U32.HI R6, RZ, 0x6, R7 ;  /* 0x00000006ff067819 */ /* 0x000fc80000011607 */
[----:B------:R-:W-:Y:S01]  /*1dae0*/  @P0 SHF.R.U32.HI R7, RZ, 0x1f, R4 ;  /* 0x0000001fff070819 */ /* 0x000fe20000011604 */
[----:B------:R-:W-:-:S03]  /*1daf0*/  IMAD.MOV.U32 R5, RZ, RZ, R6 ;  /* 0x000000ffff057224 */ /* 0x000fc600078e0006 */
[----:B------:R-:W-:Y:S02]  /*1db00*/  @P0 LEA.HI.SX32 R5, R4, R7, 0x1c ;  /* 0x0000000704050211 */ /* 0x000fe400078fe2ff */
[----:B------:R-:W-:Y:S02]  /*1db10*/  PLOP3.LUT P0, PT, PT, PT, PT, 0x80, 0x0 ;  /* 0x000000000000781c */ /* 0x000fe40003f0f070 */
[----:B------:R-:W-:-:S13]  /*1db20*/  ISETP.GT.AND P2, PT, R5, R6, PT ;  /* 0x000000060500720c */ /* 0x000fda0003f44270 */
[----:B------:R-:W-:Y:S05]  /*1db30*/  @!P2 BRA `(.L_x_2942) ;  /* 0x000000140000a947 */ /* 0x000fea0003800000 */
[----:B------:R-:W-:Y:S01]  /*1db40*/  UMOV UR4, 0xffffffff ;  /* 0xffffffff00047882 */ /* 0x000fe20000000000 */
[----:B------:R-:W-:Y:S02]  /*1db50*/  SEL R4, R32, RZ, !P1 ;  /* 0x000000ff20047207 */ /* 0x000fe40004800000 */
[----:B------:R-:W-:Y:S05]  /*1db60*/  BRA.DIV UR4, `(.L_x_2943) ;  /* 0x0000006e04d07947 */ /* 0x000fea000b800000 */
[----:B------:R-:W1:Y:S02]  /*1db70*/  S2R R7, SR_TID.X ;  /* 0x0000000000077919 */ /* 0x000e640000002100 */
[----:B-1----:R-:W-:-:S04]  /*1db80*/  SHF.R.U32.HI R7, RZ, 0x5, R7 ;  /* 0x00000005ff077819 */ /* 0x002fc80000011607 */
[----:B------:R-:W-:-:S05]  /*1db90*/  LOP3.LUT R7, R7, 0x3, RZ, 0xc0, !PT ;  /* 0x0000000307077812 */ /* 0x000fca00078ec0ff */
[----:B------:R1:W2:Y:S02]  /*1dba0*/  SHFL.IDX PT, R14, R7, RZ, 0x1f ;  /* 0x00001fff070e7589 */ /* 0x0002a400000e0000 */
.L_x_3108:
[----:B--2---:R-:W-:Y:S02]  /*1dbb0*/  ISETP.NE.AND P0, PT, R14, RZ, PT ;  /* 0x000000ff0e00720c */ /* 0x004fe40003f05270 */
[----:B------:R-:W-:-:S11]  /*1dbc0*/  PLOP3.LUT P6, PT, PT, PT, PT, 0x8, 0x0 ;  /* 0x000000000000781c */ /* 0x000fd60003fce170 */
[----:B------:R-:W-:Y:S05]  /*1dbd0*/  @P0 BRA `(.L_x_2944) ;  /* 0x00000000000c0947 */ /* 0x000fea0003800000 */
[----:B------:R-:W-:-:S03]  /*1dbe0*/  UMOV UR4, 0xffffffff ;  /* 0xffffffff00047882 */ /* 0x000fc60000000000 */
[----:B------:R-:W-:Y:S05]  /*1dbf0*/  BRA.DIV UR4, `(.L_x_2945) ;  /* 0x0000006e04e07947 */ /* 0x000fea000b800000 */
[----:B------:R-:W-:-:S13]  /*1dc00*/  ELECT P6, URZ, PT ;  /* 0x00000000003f782f */ /* 0x000fda00038c0000 */
.L_x_2944:
[----:B-1----:R-:W2:Y:S01]  /*1dc10*/  LDL R7, [R1+0x28] ;  /* 0x0000280001077983 */ /* 0x002ea20000100800 */
[----:B------:R-:W-:Y:S01]  /*1dc20*/  BSSY B1, `(.L_x_2946) ;  /* 0x0000008000017945 */ /* 0x000fe20003800000 */
[----:B--2---:R-:W-:-:S04]  /*1dc30*/  IADD3 R7, R7, 0x1, RZ ;  /* 0x0000000107077810 */ /* 0x004fc80007ffe0ff */
[----:B------:R-:W-:-:S04]  /*1dc40*/  LEA.HI R8, R7, R7, RZ, 0x1 ;  /* 0x0000000707087211 */ /* 0x000fc800078f08ff */
[----:B------:R-:W-:-:S05]  /*1dc50*/  LOP3.LUT R8, R8, 0xfffffffe, RZ, 0xc0, !PT ;  /* 0xfffffffe08087812 */ /* 0x000fca00078ec0ff */
[----:B------:R-:W-:-:S05]  /*1dc60*/  IMAD.IADD R7, R7, 0x1, -R8 ;  /* 0x0000000107077824 */ /* 0x000fca00078e0a08 */
[----:B------:R-:W-:-:S04]  /*1dc70*/  SHF.L.U32 R7, R7, 0x1f, RZ ;  /* 0x0000001f07077819 */ /* 0x000fc800000006ff */
[----:B------:R-:W1:Y:S02]  /*1dc80*/  SYNCS.PHASECHK.TRANS64.TRYWAIT P0, [R22+URZ+0x30820], R7 ;  /* 0x03082007160075a7 */ /* 0x000e64000800017f */
[----:B-1----:R-:W-:Y:S05]  /*1dc90*/  @!P0 BRA `(.L_x_2947) ;  /* 0x0000006c00d88947 */ /* 0x002fea0003800000 */
.L_x_3111:
[----:B------:R-:W-:Y:S05]  /*1dca0*/  BSYNC B1 ;  /* 0x0000000000017941 */ /* 0x000fea0003800000 */
.L_x_2946:
[----:B------:R-:W-:Y:S04]  /*1dcb0*/  BSSY B1, `(.L_x_2948) ;  /* 0x000008b000017945 */ /* 0x000fe80003800000 */
[----:B------:R-:W-:Y:S05]  /*1dcc0*/  @!P6 BRA `(.L_x_2949) ;  /* 0x000000080024e947 */ /* 0x000fea0003800000 */
[----:B0-----:R-:W-:Y:S01]  /*1dcd0*/  IMAD R11, R27, 0x8, R22 ;  /* 0x000000081b0b7824 */ /* 0x001fe200078e0216 */
[----:B------:R-:W-:Y:S01]  /*1dce0*/  SHF.L.U32 R10, R29, 0x1f, RZ ;  /* 0x0000001f1d0a7819 */ /* 0x000fe200000006ff */
[----:B------:R-:W0:Y:S01]  /*1dcf0*/  S2R R8, SR_TID.X ;  /* 0x0000000000087919 */ /* 0x000e220000002100 */
[----:B------:R-:W-:Y:S02]  /*1dd00*/  BSSY B2, `(.L_x_2950) ;  /* 0x0000005000027945 */ /* 0x000fe40003800000 */
[----:B------:R-:W2:Y:S01]  /*1dd10*/  SYNCS.PHASECHK.TRANS64.TRYWAIT P0, [R11+URZ+0x308a0], R10 ;  /* 0x0308a00a0b0075a7 */ /* 0x000ea2000800017f */
[----:B0-----:R-:W-:-:S04]  /*1dd20*/  LOP3.LUT R8, R8, 0x7f, RZ, 0xc0, !PT ;  /* 0x0000007f08087812 */ /* 0x001fc800078ec0ff */
[----:B------:R-:W-:Y:S01]  /*1dd30*/  ISETP.NE.AND P1, PT, R8, RZ, PT ;  /* 0x000000ff0800720c */ /* 0x000fe20003f25270 */
[----:B--2---:R-:W-:-:S12]  /*1dd40*/  @!P0 BRA `(.L_x_2951) ;  /* 0x0000006c00c08947 */ /* 0x004fd80003800000 */
.L_x_3112:
[----:B------:R-:W-:Y:S05]  /*1dd50*/  BSYNC B2 ;  /* 0x0000000000027941 */ /* 0x000fea0003800000 */
.L_x_2950:
[----:B------:R-:W-:Y:S04]  /*1dd60*/  BSSY B2, `(.L_x_2952) ;  /* 0x0000009000027945 */ /* 0x000fe80003800000 */
[----:B------:R-:W-:Y:S05]  /*1dd70*/  @P1 BRA `(.L_x_2953) ;  /* 0x00000000001c1947 */ /* 0x000fea0003800000 */
[----:B------:R-:W2:Y:S01]  /*1dd80*/  S2R R8, SR_TID.X ;  /* 0x0000000000087919 */ /* 0x000ea20000002100 */
[----:B-1----:R-:W-:-:S04]  /*1dd90*/  MOV R7, 0x9000 ;  /* 0x0000900000077802 */ /* 0x002fc80000000f00 */
[----:B------:R3:W-:Y:S01]  /*1dda0*/  SYNCS.ARRIVE.TRANS64 RZ, [R11+URZ+0x30890], R7 ;  /* 0x030890070bff79a7 */ /* 0x0007e2000800003f */
[----:B--2---:R-:W-:-:S04]  /*1ddb0*/  LOP3.LUT R8, R8, 0x1f, RZ, 0xc0, !PT ;  /* 0x0000001f08087812 */ /* 0x004fc800078ec0ff */
[----:B------:R-:W-:-:S13]  /*1ddc0*/  ISETP.NE.AND P0, PT, R8, RZ, PT ;  /* 0x000000ff0800720c */ /* 0x000fda0003f05270 */
[----:B---3--:R-:W-:Y:S05]  /*1ddd0*/  @!P0 BRA `(.L_x_2953) ;  /* 0x0000000000048947 */ /* 0x008fea0003800000 */
[----:B------:R-:W-:Y:S01]  /*1dde0*/  BPT.TRAP 0x1 ;  /* 0x000000040000795c */ /* 0x000fe20000300000 */
.L_x_2953:
[----:B------:R-:W-:Y:S05]  /*1ddf0*/  BSYNC B2 ;  /* 0x0000000000027941 */ /* 0x000fea0003800000 */
.L_x_2952:
[----:B------:R-:W-:Y:S01]  /*1de00*/  IMAD.MOV.U32 R20, RZ, RZ, RZ ;  /* 0x000000ffff147224 */ /* 0x000fe200078e00ff */
[----:B------:R-:W-:Y:S01]  /*1de10*/  UIADD3 UR4, UP0, UR38, 0x570, URZ ;  /* 0x0000057026047890 */ /* 0x000fe2000ff1e03f */
[----:B------:R-:W-:Y:S01]  /*1de20*/  IMAD R8, R5, 0x60, R0 ;  /* 0x0000006005087824 */ /* 0x000fe200078e0200 */
[----:B------:R-:W-:Y:S01]  /*1de30*/  PLOP3.LUT P0, PT, PT, PT, PT, 0x80, 0x0 ;  /* 0x000000000000781c */ /* 0x000fe20003f0f070 */
[----:B------:R-:W-:Y:S01]  /*1de40*/  IMAD R9, R27, 0x9000, R22 ;  /* 0x000090001b097824 */ /* 0x000fe200078e0216 */
[----:B------:R-:W-:Y:S01]  /*1de50*/  R2UR UR10, R20 ;  /* 0x00000000140a72ca */ /* 0x000fe200000e0000 */
[----:B------:R-:W-:Y:S01]  /*1de60*/  VIADD R8, R8, 0xffffffa0 ;  /* 0xffffffa008087836 */ /* 0x000fe20000000000 */
[----:B-1----:R-:W-:Y:S01]  /*1de70*/  IADD3 R7, R11, 0x30890, RZ ;  /* 0x000308900b077810 */ /* 0x002fe20007ffe0ff */
[----:B------:R-:W-:Y:S01]  /*1de80*/  VIADD R12, R9, 0x1e400 ;  /* 0x0001e400090c7836 */ /* 0x000fe20000000000 */
[----:B------:R-:W-:Y:S01]  /*1de90*/  UIADD3.X UR5, URZ, UR39, URZ, UP0, !UPT ;  /* 0x000000273f057290 */ /* 0x000fe200087fe43f */
[----:B------:R-:W-:Y:S01]  /*1dea0*/  UMOV UR6, 0x0 ;  /* 0x0000000000067882 */ /* 0x000fe20000000000 */
[----:B------:R-:W-:-:S10]  /*1deb0*/  UMOV UR7, 0x12f00000 ;  /* 0x12f0000000077882 */ /* 0x000fd40000000000 */
.L_x_2954:
        /* <DEDUP_REMOVED lines=10> */
[----:B------:R-:W-:Y:S01]  /*1df60*/  IMAD.MOV.U32 R15, RZ, RZ, 0x40 ;  /* 0x00000040ff0f7424 */ /* 0x000fe200078e00ff */
[----:B------:R-:W-:Y:S01]  /*1df70*/  PLOP3.LUT P0, PT, PT, PT, PT, 0x80, 0x0 ;  /* 0x000000000000781c */ /* 0x000fe20003f0f070 */
[----:B------:R-:W-:Y:S01]  /*1df80*/  UMOV UR6, 0x0 ;  /* 0x0000000000067882 */ /* 0x000fe20000000000 */
[----:B------:R-:W-:Y:S01]  /*1df90*/  IADD3 R12, R9, 0x21400, RZ ;  /* 0x00021400090c7810 */ /* 0x000fe20007ffe0ff */
[----:B------:R-:W-:Y:S01]  /*1dfa0*/  UMOV UR7, 0x12f00000 ;  /* 0x12f0000000077882 */ /* 0x000fe20000000000 */
[----:B------:R-:W-:-:S15]  /*1dfb0*/  R2UR UR10, R15 ;  /* 0x000000000f0a72ca */ /* 0x000fde00000e0000 */
.L_x_2955:
        /* <DEDUP_REMOVED lines=12> */
[----:B------:R-:W-:Y:S01]  /*1e080*/  VIADD R12, R9, 0x24400 ;  /* 0x00024400090c7836 */ /* 0x000fe20000000000 */
[----:B------:R-:W-:Y:S01]  /*1e090*/  UMOV UR6, 0x0 ;  /* 0x0000000000067882 */ /* 0x000fe20000000000 */
[----:B------:R-:W-:Y:S01]  /*1e0a0*/  UMOV UR7, 0x12f00000 ;  /* 0x12f0000000077882 */ /* 0x000fe20000000000 */
[----:B------:R-:W-:-:S15]  /*1e0b0*/  R2UR UR10, R14 ;  /* 0x000000000e0a72ca */ /* 0x000fde00000e0000 */
.L_x_2956:
        /* <DEDUP_REMOVED lines=10> */
[----:B------:R-:W1:Y:S01]  /*1e160*/  SYNCS.PHASECHK.TRANS64.TRYWAIT P0, [R11+URZ+0x308c0], R10 ;  /* 0x0308c00a0b0075a7 */ /* 0x000e62000800017f */
[----:B------:R-:W-:Y:S04]  /*1e170*/  BSSY B2, `(.L_x_2957) ;  /* 0x0000002000027945 */ /* 0x000fe80003800000 */
[----:B-1----:R-:W-:Y:S05]  /*1e180*/  @!P0 BRA `(.L_x_2958) ;  /* 0x0000006800c48947 */ /* 0x002fea0003800000 */
.L_x_3113:
[----:B------:R-:W-:Y:S05]  /*1e190*/  BSYNC B2 ;  /* 0x0000000000027941 */ /* 0x000fea0003800000 */
.L_x_2957:
        /* <DEDUP_REMOVED lines=11> */
.L_x_2960:
[----:B------:R-:W-:Y:S05]  /*1e250*/  BSYNC B2 ;  /* 0x0000000000027941 */ /* 0x000fea0003800000 */
.L_x_2959:
        /* <DEDUP_REMOVED lines=8> */
.L_x_2961:
        /* <DEDUP_REMOVED lines=15> */
.L_x_2962:
        /* <DEDUP_REMOVED lines=15> */
.L_x_2963:
        /* <DEDUP_REMOVED lines=9> */
[----:B--2---:R-:W-:Y:S05]  /*1e550*/  @P0 BRA.U.ANY `(.L_x_2963) ;  /* 0xfffffffd00d80947 */ /* 0x004fea000393ffff */
.L_x_2949:
[----:B------:R-:W-:Y:S05]  /*1e560*/  BSYNC B1 ;  /* 0x0000000000017941 */ /* 0x000fea0003800000 */
.L_x_2948:
[----:B0-----:R-:W-:Y:S01]  /*1e570*/  VIADD R11, R5, 0xfffffffe ;  /* 0xfffffffe050b7836 */ /* 0x001fe20000000000 */
        /* <DEDUP_REMOVED lines=8> */
.L_x_2980:
[----:B------:R-:W-:Y:S05]  /*1e600*/  YIELD ;  /* 0x0000000000007946 */ /* 0x000fea0003800000 */
[----:B------:R-:W-:Y:S04]  /*1e610*/  BSSY B1, `(.L_x_2964) ;  /* 0x000008a000017945 */ /* 0x000fe80003800000 */
[----:B------:R-:W-:Y:S05]  /*1e620*/  @!P6 BRA `(.L_x_2965) ;  /* 0x000000080020e947 */ /* 0x000fea0003800000 */
[----:B------:R-:W-:Y:S01]  /*1e630*/  LEA R10, R27, R22, 0x3 ;  /* 0x000000161b0a7211 */ /* 0x000fe200078e18ff */
[----:B------:R-:W0:Y:S01]  /*1e640*/  S2R R5, SR_TID.X ;  /* 0x0000000000057919 */ /* 0x000e220000002100 */
[----:B------:R-:W-:Y:S01]  /*1e650*/  SHF.L.U32 R9, R29, 0x1f, RZ ;  /* 0x0000001f1d097819 */ /* 0x000fe200000006ff */
[----:B------:R-:W-:Y:S03]  /*1e660*/  BSSY B2, `(.L_x_2966) ;  /* 0x0000005000027945 */ /* 0x000fe60003800000 */
[----:B------:R-:W2:Y:S01]  /*1e670*/  SYNCS.PHASECHK.TRANS64.TRYWAIT P1, [R10+URZ+0x308a0], R9 ;  /* 0x0308a0090a0075a7 */ /* 0x000ea2000802017f */
[----:B0-----:R-:W-:-:S04]  /*1e680*/  LOP3.LUT R5, R5, 0x7f, RZ, 0xc0, !PT ;  /* 0x0000007f05057812 */ /* 0x001fc800078ec0ff */
[----:B------:R-:W-:Y:S01]  /*1e690*/  ISETP.NE.AND P2, PT, R5, RZ, PT ;  /* 0x000000ff0500720c */ /* 0x000fe20003f45270 */
[----:B--2---:R-:W-:-:S12]  /*1e6a0*/  @!P1 BRA `(.L_x_2967) ;  /* 0x0000006400909947 */ /* 0x004fd80003800000 */
.L_x_3114:
[----:B------:R-:W-:Y:S05]  /*1e6b0*/  BSYNC B2 ;  /* 0x0000000000027941 */ /* 0x000fea0003800000 */
.L_x_2966:
[----:B------:R-:W-:Y:S04]  /*1e6c0*/  BSSY B2, `(.L_x_2968) ;  /* 0x0000009000027945 */ /* 0x000fe80003800000 */
[----:B------:R-:W-:Y:S05]  /*1e6d0*/  @P2 BRA `(.L_x_2969) ;  /* 0x00000000001c2947 */ /* 0x000fea0003800000 */
[----:B-1----:R-:W1:Y:S01]  /*1e6e0*/  S2R R7, SR_TID.X ;  /* 0x0000000000077919 */ /* 0x002e620000002100 */
[----:B------:R-:W-:-:S04]  /*1e6f0*/  IMAD.MOV.U32 R5, RZ, RZ, 0x9000 ;  /* 0x00009000ff057424 */ /* 0x000fc800078e00ff */
[----:B------:R2:W-:Y:S01]  /*1e700*/  SYNCS.ARRIVE.TRANS64 RZ, [R10+URZ+0x30890], R5 ;  /* 0x030890050aff79a7 */ /* 0x0005e2000800003f */
[----:B-1----:R-:W-:-:S04]  /*1e710*/  LOP3.LUT R7, R7, 0x1f, RZ, 0xc0, !PT ;  /* 0x0000001f07077812 */ /* 0x002fc800078ec0ff */
[----:B------:R-:W-:-:S13]  /*1e720*/  ISETP.NE.AND P1, PT, R7, RZ, PT ;  /* 0x000000ff0700720c */ /* 0x000fda0003f25270 */
[----:B--2---:R-:W-:Y:S05]  /*1e730*/  @!P1 BRA `(.L_x_2969) ;  /* 0x0000000000049947 */ /* 0x004fea0003800000 */
[----:B------:R-:W-:Y:S01]  /*1e740*/  BPT.TRAP 0x1 ;  /* 0x000000040000795c */ /* 0x000fe20000300000 */
.L_x_2969:
[----:B------:R-:W-:Y:S05]  /*1e750*/  BSYNC B2 ;  /* 0x0000000000027941 */ /* 0x000fea0003800000 */
.L_x_2968:
[----:B------:R-:W-:Y:S01]  /*1e760*/  IMAD.MOV.U32 R14, RZ, RZ, RZ ;  /* 0x000000ffff0e7224 */ /* 0x000fe200078e00ff */
[----:B------:R-:W-:Y:S01]  /*1e770*/  UIADD3 UR4, UP0, UR38, 0x570, URZ ;  /* 0x0000057026047890 */ /* 0x000fe2000ff1e03f */
[----:B------:R-:W-:Y:S01]  /*1e780*/  IMAD R8, R27, 0x9000, R22 ;  /* 0x000090001b087824 */ /* 0x000fe200078e0216 */
[----:B------:R-:W-:Y:S01]  /*1e790*/  PLOP3.LUT P1, PT, PT, PT, PT, 0x80, 0x0 ;  /* 0x000000000000781c */ /* 0x000fe20003f2f070 */
[----:B-1----:R-:W-:Y:S01]  /*1e7a0*/  IMAD R7, R11, 0x60, R0 ;  /* 0x000000600b077824 */ /* 0x002fe200078e0200 */
[----:B------:R-:W-:Y:S01]  /*1e7b0*/  R2UR UR10, R14 ;  /* 0x000000000e0a72ca */ /* 0x000fe200000e0000 */
[----:B------:R-:W-:Y:S01]  /*1e7c0*/  VIADD R12, R8, 0x1e400 ;  /* 0x0001e400080c7836 */ /* 0x000fe20000000000 */
[----:B------:R-:W-:Y:S01]  /*1e7d0*/  IADD3 R5, R10, 0x30890, RZ ;  /* 0x000308900a057810 */ /* 0x000fe20007ffe0ff */
[----:B------:R-:W-:Y:S01]  /*1e7e0*/  UIADD3.X UR5, URZ, UR39, URZ, UP0, !UPT ;  /* 0x000000273f057290 */ /* 0x000fe200087fe43f */
[----:B------:R-:W-:Y:S01]  /*1e7f0*/  UMOV UR6, 0x0 ;  /* 0x0000000000067882 */ /* 0x000fe20000000000 */
[----:B------:R-:W-:-:S10]  /*1e800*/  UMOV UR7, 0x12f00000 ;  /* 0x12f0000000077882 */ /* 0x000fd40000000000 */
.L_x_2970:
        /* <DEDUP_REMOVED lines=16> */
.L_x_2971:
        /* <DEDUP_REMOVED lines=16> */
.L_x_2972:
        /* <DEDUP_REMOVED lines=13> */
.L_x_3115:
[----:B------:R-:W-:Y:S05]  /*1eae0*/  BSYNC B2 ;  /* 0x0000000000027941 */ /* 0x000fea0003800000 */
.L_x_2973:
        /* <DEDUP_REMOVED lines=11> */
.L_x_2976:
[----:B------:R-:W-:Y:S05]  /*1eba0*/  BSYNC B2 ;  /* 0x0000000000027941 */ /* 0x000fea0003800000 */
.L_x_2975:
        /* <DEDUP_REMOVED lines=8> */
.L_x_2977:
        /* <DEDUP_REMOVED lines=15> */
.L_x_2978:
        /* <DEDUP_REMOVED lines=15> */
.L_x_2979:
        /* <DEDUP_REMOVED lines=10> */
.L_x_2965:
[----:B------:R-:W-:Y:S05]  /*1eeb0*/  BSYNC B1 ;  /* 0x0000000000017941 */ /* 0x000fea0003800000 */
.L_x_2964:
        /* <DEDUP_REMOVED lines=8> */
.L_x_2942:
[----:B------:R-:W-:Y:S05]  /*1ef40*/  BSYNC B0 ;  /* 0x0000000000007941 */ /* 0x000fea0003800000 */
.L_x_2941:
[----:B------:R-:W2:Y:S01]  /*1ef50*/  LDC R0, c[0x0][0x448] ;  /* 0x00011200ff007b82 */ /* 0x000ea20000000800 */
[----:B------:R-:W-:Y:S01]  /*1ef60*/  LEA R5, R17, 0x7f, 0x7 ;  /* 0x0000007f11057811 */ /* 0x000fe200078e38ff */
[----:B------:R-:W-:Y:S05]  /*1ef70*/  @!P0 WARPSYNC.ALL ;  /* 0x0000000000008948 */ /* 0x000fea0003800000 */
[----:B------:R-:W-:Y:S01]  /*1ef80*/  BSSY B7, `(.L_x_2981) ;  /* 0x0000393000077945 */ /* 0x000fe20003800000 */
[----:B------:R-:W-:Y:S01]  /*1ef90*/  @!P0 BAR.SYNC.DEFER_BLOCKING 0xc, 0x180 ;  /* 0x0306000000008b1d */ /* 0x000fe20000010000 */
[----:B--2---:R-:W-:-:S13]  /*1efa0*/  ISETP.NE.AND P1, PT, R0, 0x1, PT ;  /* 0x000000010000780c */ /* 0x004fda0003f25270 */
[----:B------:R-:W2:Y:S08]  /*1efb0*/  @P1 LDC R0, c[0x0][0x44c] ;  /* 0x00011300ff001b82 */ /* 0x000eb00000000800 */
[----:B-1----:R-:W1:Y:S01]  /*1efc0*/  @P1 LDC R7, c[0x0][0x450] ;  /* 0x00011400ff071b82 */ /* 0x002e620000000800 */
[----:B--2---:R-:W-:-:S05]  /*1efd0*/  @P1 IMAD.HI.U32 R0, R5, R0, RZ ;  /* 0x0000000005001227 */ /* 0x004fca00078e00ff */
[----:B-1----:R-:W-:-:S04]  /*1efe0*/  @P1 SHF.R.U32.HI R5, RZ, R7, R0 ;  /* 0x00000007ff051219 */ /* 0x002fc80000011600 */
[----:B------:R-:W-:-:S05]  /*1eff0*/  IADD3 R5, R2, R5, RZ ;  /* 0x0000000502057210 */ /* 0x000fca0007ffe0ff */
[----:B------:R-:W-:-:S05]  /*1f000*/  IMAD.HI R5, R5, 0x2aaaaaab, RZ ;  /* 0x2aaaaaab05057827 */ /* 0x000fca00078e02ff */
[----:B------:R-:W-:-:S04]  /*1f010*/  SHF.R.U32.HI R0, RZ, 0x1f, R5 ;  /* 0x0000001fff007819 */ /* 0x000fc80000011605 */
[----:B------:R-:W-:-:S04]  /*1f020*/  LEA.HI.SX32 R0, R5, R0, 0x1c ;  /* 0x0000000005007211 */ /* 0x000fc800078fe2ff */
[----:B------:R-:W-:-:S04]  /*1f030*/  VIMNMX R31, R3, R0, PT ;  /* 0x00000000031f7248 */ /* 0x000fc80003fe0100 */
[----:B------:R-:W-:Y:S01]  /*1f040*/  ISETP.GT.AND P0, PT, R31, RZ, PT ;  /* 0x000000ff1f00720c */ /* 0x000fe20003f04270 */
        /* <DEDUP_REMOVED lines=9> */
[----:B------:R-:W1:Y:S01]  /*1f0e0*/  FLO.U32 R0, UR4 ;  /* 0x0000000400007d00 */ /* 0x000e6200080e0000 */
[----:B------:R-:W-:Y:S01]  /*1f0f0*/  ULDC.64 UR6, c[0x0][0x208] ;  /* 0x0000820000067ab9 */ /* 0x000fe20000000a00 */
        /* <DEDUP_REMOVED lines=9> */
.L_x_2982:
        /* <DEDUP_REMOVED lines=11> */
[----:B------:R-:W-:Y:S01]  /*1f240*/  IMAD.U32 R6, RZ, RZ, UR8 ;  /* 0x00000008ff067e24 */ /* 0x000fe2000f8e00ff */
[----:B------:R-:W-:Y:S01]  /*1f250*/  MOV R10, UR4 ;  /* 0x00000004000a7c02 */ /* 0x000fe20008000f00 */
[----:B------:R-:W-:Y:S01]  /*1f260*/  IMAD.U32 R7, RZ, RZ, UR9 ;  /* 0x00000009ff077e24 */ /* 0x000fe2000f8e00ff */
[----:B------:R-:W-:Y:S01]  /*1f270*/  MOV R12, 0x1 ;  /* 0x00000001000c7802 */ /* 0x000fe20000000f00 */
[----:B0-----:R-:W-:-:S02]  /*1f280*/  IMAD.U32 R11, RZ, RZ, UR5 ;  /* 0x00000005ff0b7e24 */ /* 0x001fc4000f8e00ff */
[----:B------:R-:W-:Y:S02]  /*1f290*/  IMAD.MOV.U32 R8, RZ, RZ, 0x70 ;  /* 0x00000070ff087424 */ /* 0x000fe400078e00ff */
[----:B------:R-:W-:-:S07]  /*1f2a0*/  IMAD.MOV.U32 R13, RZ, RZ, RZ ;  /* 0x000000ffff0d7224 */ /* 0x000fce00078e00ff */
[----:B------:R-:W-:-:S07]  /*1f2b0*/  LEPC R20, `(.L_x_2985) ;  /* 0x000000001014794e */ /* 0x000fce0000000000 */
[----:B-1----:R-:W-:Y:S05]  /*1f2c0*/  CALL.ABS.NOINC R2 ;  /* 0x0000000002007343 */ /* 0x002fea0003c00000 */
.L_x_2985:
[----:B------:R-:W-:Y:S05]  /*1f2d0*/  BSYNC B6 ;  /* 0x0000000000067941 */ /* 0x000fea0003800000 */
.L_x_2984:
        /* <DEDUP_REMOVED lines=9> */
[----:B------:R-:W-:Y:S01]  /*1f370*/  MOV R4, UR6 ;  /* 0x0000000600047c02 */ /* 0x000fe20008000f00 */
[----:B------:R-:W-:Y:S01]  /*1f380*/  IMAD.U32 R5, RZ, RZ, UR7 ;  /* 0x00000007ff057e24 */ /* 0x000fe2000f8e00ff */
[----:B------:R-:W-:Y:S01]  /*1f390*/  MOV R7, UR9 ;  /* 0x0000000900077c02 */ /* 0x000fe20008000f00 */
[----:B------:R-:W-:Y:S01]  /*1f3a0*/  IMAD.U32 R6, RZ, RZ, UR8 ;  /* 0x00000008ff067e24 */ /* 0x000fe2000f8e00ff */
[----:B------:R-:W-:Y:S01]  /*1f3b0*/  MOV R8, 0x70 ;  /* 0x0000007000087802 */ /* 0x000fe20000000f00 */
[----:B------:R-:W-:-:S02]  /*1f3c0*/  IMAD.U32 R10, RZ, RZ, UR4 ;  /* 0x00000004ff0a7e24 */ /* 0x000fc4000f8e00ff */
[----:B0-----:R-:W-:Y:S02]  /*1f3d0*/  IMAD.U32 R11, RZ, RZ, UR5 ;  /* 0x00000005ff0b7e24 */ /* 0x001fe4000f8e00ff */
[----:B------:R-:W-:Y:S02]  /*1f3e0*/  IMAD.MOV.U32 R12, RZ, RZ, 0x1 ;  /* 0x00000001ff0c7424 */ /* 0x000fe400078e00ff */
[----:B-1----:R-:W-:-:S07]  /*1f3f0*/  IMAD.MOV.U32 R13, RZ, RZ, RZ ;  /* 0x000000ffff0d7224 */ /* 0x002fce00078e00ff */
[----:B------:R-:W-:-:S07]  /*1f400*/  LEPC R20, `(.L_x_2988) ;  /* 0x000000001014794e */ /* 0x000fce0000000000 */
[----:B--2---:R-:W-:Y:S05]  /*1f410*/  CALL.ABS.NOINC R2 ;  /* 0x0000000002007343 */ /* 0x004fea0003c00000 */
.L_x_2988:
[----:B------:R0:W1:Y:S01]  /*1f420*/  LDC.64 R2, c[0x4][R25] ;  /* 0x0100000019027b82 */ /* 0x0000620000000a00 */
[----:B------:R-:W-:Y:S01]  /*1f430*/  ULDC.64 UR4, c[0x4][0x88] ;  /* 0x0100220000047ab9 */ /* 0x000fe20000000a00 */
[----:B------:R-:W-:Y:S01]  /*1f440*/  ULDC.64 UR6, c[0x4][0x90] ;  /* 0x0100240000067ab9 */ /* 0x000fe20000000a00 */
[----:B------:R-:W-:Y:S01]  /*1f450*/  ULDC.64 UR8, c[0x4][0x18] ;  /* 0x0100060000087ab9 */ /* 0x000fe20000000a00 */
[----:B------:R-:W-:Y:S01]  /*1f460*/  MOV R4, UR4 ;  /* 0x0000000400047c02 */ /* 0x000fe20008000f00 */
[----:B------:R-:W-:Y:S01]  /*1f470*/  IMAD.U32 R5, RZ, RZ, UR5 ;  /* 0x00000005ff057e24 */ /* 0x000fe2000f8e00ff */
[----:B------:R-:W-:Y:S01]  /*1f480*/  MOV R7, UR7 ;  /* 0x0000000700077c02 */ /* 0x000fe20008000f00 */
        /* <DEDUP_REMOVED lines=8> */
.L_x_2987:
[----:B------:R-:W-:Y:S05]  /*1f510*/  BSYNC B6 ;  /* 0x0000000000067941 */ /* 0x000fea0003800000 */
.L_x_2986:
[----:B------:R-:W-:Y:S01]  /*1f520*/  MOV R25, R31 ;  /* 0x0000001f00197202 */ /* 0x000fe20000000f00 */
[----:B------:R-:W-:Y:S01]  /*1f530*/  ULDC.64 UR4, c[0x0][0x9f8] ;  /* 0x00027e0000047ab9 */ /* 0x000fe20000000a00 */
[----:B------:R-:W2:Y:S01]  /*1f540*/  LDL R31, [R1+0x8] ;  /* 0x00000800011f7983 */ /* 0x000ea20000100800 */
[----:B------:R-:W-:-:S03]  /*1f550*/  ISETP.NE.U32.AND P0, PT, RZ, UR4, PT ;  /* 0x00000004ff007c0c */ /* 0x000fc6000bf05070 */
[----:B------:R-:W3:Y:S01]  /*1f560*/  LDL R21, [R1+0xc] ;  /* 0x00000c0001157983 */ /* 0x000ee20000100800 */
[----:B------:R-:W-:Y:S01]  /*1f570*/  ISETP.NE.AND.EX P0, PT, RZ, UR5, PT, P0 ;  /* 0x00000005ff007c0c */ /* 0x000fe2000bf05300 */
[----:B------:R-:W-:Y:S01]  /*1f580*/  ULDC.64 UR6, c[0x0][0x208] ;  /* 0x0000820000067ab9 */ /* 0x000fe20000000a00 */
[----:B------:R-:W1:Y:S01]  /*1f590*/  LDC R0, c[0x0][0x430] ;  /* 0x00010c00ff007b82 */ /* 0x000e620000000800 */
[----:B------:R-:W4:Y:S01]  /*1f5a0*/  LDL.LU R8, [R1] ;  /* 0x0000000001087983 */ /* 0x000f220000300800 */
[----:B------:R-:W0:Y:S09]  /*1f5b0*/  S2R R20, SR_TID.X ;  /* 0x0000000000147919 */ /* 0x000e320000002100 */
[----:B------:R-:W-:Y:S01]  /*1f5c0*/  @P0 IADD3 R2, P1, R23, UR4, RZ ;  /* 0x0000000417020c10 */ /* 0x000fe2000ff3e0ff */
[----:B------:R-:W-:Y:S01]  /*1f5d0*/  VIADD R25, R25, 0xffffffff ;  /* 0xffffffff19197836 */ /* 0x000fe20000000000 */
[----:B------:R-:W-:-:S02]  /*1f5e0*/  ULDC UR4, c[0x0][0x2f4] ;  /* 0x0000bd0000047ab9 */ /* 0x000fc40000000800 */
        /* <DEDUP_REMOVED lines=9> */
[----:B------:R-:W0:Y:S03]  /*1f680*/  @P1 LDC R4, c[0x0][0x434] ;  /* 0x00010d00ff041b82 */ /* 0x000e260000000800 */
[----:B------:R-:W-:Y:S01]  /*1f690*/  IMAD R5, R25, 0x60, R20 ;  /* 0x0000006019057824 */ /* 0x000fe200078e0214 */
[----:B------:R-:W-:Y:S01]  /*1f6a0*/  ISETP.GE.AND P3, PT, R33, UR4, PT ;  /* 0x0000000421007c0c */ /* 0x000fe2000bf66270 */
[----:B------:R-:W-:-:S03]  /*1f6b0*/  UMOV UR5, 0xffffffff ;  /* 0xffffffff00057882 */ /* 0x000fc60000000000 */
[----:B--2---:R-:W-:-:S04]  /*1f6c0*/  ISETP.GE.AND P0, PT, R5, R31, PT ;  /* 0x0000001f0500720c */ /* 0x004fc80003f06270 */
[----:B------:R-:W-:Y:S02]  /*1f6d0*/  ISETP.GT.U32.OR P0, PT, R20, 0x5f, P0 ;  /* 0x0000005f1400780c */ /* 0x000fe40000704470 */
[----:B---3--:R-:W-:-:S11]  /*1f6e0*/  IADD3 R5, R5, R21, RZ ;  /* 0x0000001505057210 */ /* 0x008fd60007ffe0ff */
[----:B------:R-:W2:Y:S01]  /*1f6f0*/  @!P0 LDC.64 R2, c[0x0][0x428] ;  /* 0x00010a00ff028b82 */ /* 0x000ea20000000a00 */
[----:B0-----:R-:W-:-:S04]  /*1f700*/  @P1 IMAD.HI.U32 R7, R5, R4, RZ ;  /* 0x0000000405071227 */ /* 0x001fc800078e00ff */
[----:B------:R-:W-:Y:S01]  /*1f710*/  IMAD.MOV.U32 R4, RZ, RZ, R5 ;  /* 0x000000ffff047224 */ /* 0x000fe200078e0005 */
[----:B-1----:R-:W-:Y:S02]  /*1f720*/  @P1 SHF.R.U32.HI R4, RZ, R6, R7 ;  /* 0x00000006ff041219 */ /* 0x002fe40000011607 */
[----:B----4-:R-:W-:-:S03]  /*1f730*/  SHF.R.S32.HI R9, RZ, 0x1f, R32 ;  /* 0x0000001fff097819 */ /* 0x010fc60000011420 */
[----:B------:R-:W-:-:S04]  /*1f740*/  IMAD.MOV R6, RZ, RZ, -R4 ;  /* 0x000000ffff067224 */ /* 0x000fc800078e0a04 */
[----:B------:R-:W-:Y:S01]  /*1f750*/  IMAD R0, R0, R6, R5 ;  /* 0x0000000600007224 */ /* 0x000fe200078e0205 */
[--C-:B------:R-:W-:Y:S01]  /*1f760*/  @!P0 SHF.R.S32.HI R5, RZ, 0x1f, R4.reuse ;  /* 0x0000001fff058819 */ /* 0x100fe20000011404 */
[-C--:B--2---:R-:W-:Y:S02]  /*1f770*/  @!P0 IMAD R6, R9, R2.reuse, RZ ;  /* 0x0000000209068224 */ /* 0x084fe400078e02ff */
[----:B------:R-:W-:-:S04]  /*1f780*/  @!P0 IMAD.WIDE.U32 R4, R32, R2, R4 ;  /* 0x0000000220048225 */ /* 0x000fc800078e0004 */
[----:B------:R-:W-:Y:S02]  /*1f790*/  @!P0 IMAD R6, R32, R3, R6 ;  /* 0x0000000320068224 */ /* 0x000fe400078e0206 */
[----:B------:R-:W0:Y:S03]  /*1f7a0*/  @!P0 LDC.64 R2, c[0x0][0x418] ;  /* 0x00010600ff028b82 */ /* 0x000e260000000a00 */
[----:B------:R-:W-:Y:S01]  /*1f7b0*/  @!P0 IADD3 R6, R5, R6, RZ ;  /* 0x0000000605068210 */ /* 0x000fe20007ffe0ff */
[----:B------:R-:W-:Y:S01]  /*1f7c0*/  IMAD.U32 R7, RZ, RZ, UR37 ;  /* 0x00000025ff077e24 */ /* 0x000fe2000f8e00ff */
        /* <DEDUP_REMOVED lines=16> */
[----:B------:R-:W-:-:S04]  /*1f8d0*/  @P1 LOP3.LUT R8, R8, 0x2, RZ, 0xfc, !PT ;  /* 0x0000000208081812 */ /* 0x000fc800078efcff */
[----:B------:R-:W-:Y:S01]  /*1f8e0*/  @P0 LOP3.LUT R8, R8, 0x1, RZ, 0xfc, !PT ;  /* 0x0000000108080812 */ /* 0x000fe200078efcff */
[----:B------:R0:W-:Y:S04]  /*1f8f0*/  STL [R1+0x10], R9 ;  /* 0x0000100901007387 */ /* 0x0001e80000100800 */
[----:B------:R0:W-:Y:S01]  /*1f900*/  STL [R1], R8 ;  /* 0x0000000801007387 */ /* 0x0001e20000100800 */
[----:B------:R-:W-:Y:S05]  /*1f910*/  BRA.DIV UR5, `(.L_x_2989) ;  /* 0x00000056051c7947 */ /* 0x000fea000b800000 */
.L_x_3118:
[----:B------:R-:W-:Y:S01]  /*1f920*/  SHF.R.S32.HI R31, RZ, 0x1f, R18 ;  /* 0x0000001fff1f7819 */ /* 0x000fe20000011412 */
[----:B------:R-:W-:Y:S06]  /*1f930*/  @!P2 BRA `(.L_x_2990) ;  /* 0x000000000004a947 */ /* 0x000fec0003800000 */
[----:B------:R-:W-:Y:S01]  /*1f940*/  BPT.TRAP 0x1 ;  /* 0x000000040000795c */ /* 0x000fe20000300000 */
.L_x_2990:
[----:B------:R-:W-:Y:S01]  /*1f950*/  SHF.R.S32.HI R5, RZ, 0x1f, R0 ;  /* 0x0000001fff057819 */ /* 0x000fe20000011400 */
[----:B------:R-:W-:Y:S01]  /*1f960*/  ULDC.64 UR4, c[0x0][0x328] ;  /* 0x0000ca0000047ab9 */ /* 0x000fe20000000a00 */
[----:B------:R-:W-:Y:S03]  /*1f970*/  BSSY B0, `(.L_x_2991) ;  /* 0x0000017000007945 */ /* 0x000fe60003800000 */
[----:B0-----:R-:W-:-:S04]  /*1f980*/  IMAD R3, R5, UR4, RZ ;  /* 0x0000000405037c24 */ /* 0x001fc8000f8e02ff */
[C---:B------:R-:W-:Y:S02]  /*1f990*/  IMAD R6, R0.reuse, UR5, R3 ;  /* 0x0000000500067c24 */ /* 0x040fe4000f8e0203 */
[----:B------:R-:W-:Y:S01]  /*1f9a0*/  IMAD.WIDE.U32 R2, R0, UR4, RZ ;  /* 0x0000000400027c25 */ /* 0x000fe2000f8e00ff */
[----:B------:R-:W-:-:S04]  /*1f9b0*/  ULDC.64 UR4, c[0x0][0x338] ;  /* 0x0000ce0000047ab9 */ /* 0x000fc80000000a00 */
[----:B------:R-:W-:Y:S02]  /*1f9c0*/  IADD3 R3, R3, R6, RZ ;  /* 0x0000000603037210 */ /* 0x000fe40007ffe0ff */
        /* <DEDUP_REMOVED lines=13> */
[----:B------:R-:W-:Y:S02]  /*1faa0*/  LEA R7, R26, R22, 0x3 ;  /* 0x000000161a077211 */ /* 0x000fe400078e18ff */
[----:B------:R-:W-:-:S04]  /*1fab0*/  SHF.L.U32 R2, R28, 0x1f, RZ ;  /* 0x0000001f1c027819 */ /* 0x000fc800000006ff */
[----:B------:R-:W0:Y:S02]  /*1fac0*/  SYNCS.PHASECHK.TRANS64.TRYWAIT P0, [R7+URZ+0x30840], R2 ;  /* 0x03084002070075a7 */ /* 0x000e24000800017f */
[----:B0-----:R-:W-:Y:S05]  /*1fad0*/  @!P0 BRA `(.L_x_2992) ;  /* 0x0000005000e08947 */ /* 0x001fea0003800000 */
.L_x_3119:
[----:B------:R-:W-:Y:S05]  /*1fae0*/  BSYNC B0 ;  /* 0x0000000000007941 */ /* 0x000fea0003800000 */
.L_x_2991:
        /* <DEDUP_REMOVED lines=19> */
[----:B------:R-:W-:Y:S02]  /*1fc20*/  IMAD.IADD R3, R3, 0x1, R6 ;  /* 0x0000000103037824 */ /* 0x000fe400078e0206 */
[----:B------:R-:W-:Y:S02]  /*1fc30*/  IMAD R0, R31, UR4, RZ ;  /* 0x000000041f007c24 */ /* 0x000fe4000f8e02ff */
[----:B------:R-:W-:-:S04]  /*1fc40*/  IMAD.WIDE.U32 R2, R18, UR4, R2 ;  /* 0x0000000412027c25 */ /* 0x000fc8000f8e0002 */
[----:B------:R-:W-:Y:S01]  /*1fc50*/  IMAD R0, R18, UR5, R0 ;  /* 0x0000000512007c24 */ /* 0x000fe2000f8e0200 */
[----:B------:R-:W-:Y:S01]  /*1fc60*/  ULDC.64 UR4, c[0x0][0x2e8] ;  /* 0x0000ba0000047ab9 */ /* 0x000fe20000000a00 */
[----:B---3--:R-:W-:Y:S01]  /*1fc70*/  IMAD R6, R25, -0x60, R9 ;  /* 0xffffffa019067824 */ /* 0x008fe200078e0209 */
[----:B------:R-:W-:Y:S01]  /*1fc80*/  LEA R4, P0, R2, UR4, 0x1 ;  /* 0x0000000402047c11 */ /* 0x000fe2000f8008ff */
[----:B------:R-:W-:Y:S01]  /*1fc90*/  UMOV UR4, 0xffffffff ;  /* 0xffffffff00047882 */ /* 0x000fe20000000000 */
[----:B------:R-:W-:Y:S01]  /*1fca0*/  IADD3 R0, R3, R0, RZ ;  /* 0x0000000003007210 */ /* 0x000fe20007ffe0ff */
[----:B------:R-:W-:-:S03]  /*1fcb0*/  IMAD.IADD R6, R6, 0x1, -R8 ;  /* 0x0000000106067824 */ /* 0x000fc600078e0a08 */
[----:B------:R-:W-:Y:S02]  /*1fcc0*/  LEA.HI.X R0, R2, UR5, R0, 0x1, P0 ;  /* 0x0000000502007c11 */ /* 0x000fe400080f0c00 */
[----:B------:R-:W-:Y:S01]  /*1fcd0*/  ISETP.GE.AND P0, PT, R6, 0x1, PT ;  /* 0x000000010600780c */ /* 0x000fe20003f06270 */
[----:B------:R-:W-:-:S12]  /*1fce0*/  BRA.DIV UR4, `(.L_x_2993) ;  /* 0x0000005204707947 */ /* 0x000fd8000b800000 */
[----:B------:R-:W0:Y:S01]  /*1fcf0*/  SHFL.IDX PT, R3, R4, RZ, 0x181f ;  /* 0x00181fff04037589 */ /* 0x000e2200000e0000 */
[----:B------:R-:W-:Y:S01]  /*1fd00*/  @P0 LEA R8, R5, R22, 0x1 ;  /* 0x0000001605080211 */ /* 0x000fe200078e08ff */
[----:B------:R-:W-:Y:S02]  /*1fd10*/  ULDC.64 UR4, c[0x0][0x208] ;  /* 0x0000820000047ab9 */ /* 0x000fe40000000a00 */
        /* <DEDUP_REMOVED lines=60> */
.L_x_3133:
[----:B------:R-:W-:Y:S01]  /*200e0*/  ISETP.GE.AND P0, PT, R6, 0x51, PT ;  /* 0x000000510600780c */ /* 0x000fe20003f06270 */
[----:B------:R-:W-:-:S12]  /*200f0*/  ULDC.64 UR4, c[0x0][0x208] ;  /* 0x0000820000047ab9 */ /* 0x000fd80000000a00 */
[----:B-1----:R-:W-:Y:S01]  /*20100*/  @P0 LEA R2, P1, R33, R2, 0x1 ;  /* 0x0000000221020211 */ /* 0x002fe200078208ff */
[----:B------:R-:W-:-:S03]  /*20110*/  @P0 IMAD R5, R5, 0x2, R22 ;  /* 0x0000000205050824 */ /* 0x000fc600078e0216 */
[----:B------:R-:W-:-:S05]  /*20120*/  @P0 IADD3.X R3, RZ, R0, RZ, P1, !PT ;  /* 0x00000000ff030210 */ /* 0x000fca0000ffe4ff */
        /* <DEDUP_REMOVED lines=8> */
.L_x_2994:
[----:B------:R-:W-:Y:S02]  /*201b0*/  PLOP3.LUT P1, PT, P1, P0, PT, 0xa2, 0x0 ;  /* 0x000000000000781c */ /* 0x000fe40000f21472 */
[----:B------:R-:W-:-:S08]  /*201c0*/  @P0 R2UR P1, UR4, R7 ;  /* 0x00000000070402ca */ /* 0x000fd00000020000 */
[----:B------:R-:W-:-:S05]  /*201d0*/  @P0 PLOP3.LUT P0, PT, P1, PT, PT, 0x80, 0x0 ;  /* 0x000000000000081c */ /* 0x000fca0000f0f070 */
[----:B------:R-:W-:Y:S01]  /*201e0*/  @!P1 SYNCS.ARRIVE.TRANS64.RED.A0T1 RZ, [UR4+0x30830], RZ ;  /* 0x030830ffffff99a7 */ /* 0x000fe20008200404 */
[----:B------:R-:W-:Y:S07]  /*201f0*/  @!P1 ARRIVES.LDGSTSBAR.64.TRANSCNT [UR4+0x30830] ;  /* 0x03083000ff0099b0 */ /* 0x000fee0008000a84 */
[----:B------:R-:W-:Y:S05]  /*20200*/  @P0 BRA.U.ANY `(.L_x_2994) ;  /* 0xfffffffd00e80947 */ /* 0x000fea000393ffff */
[----:B------:R-:W-:Y:S01]  /*20210*/  NOP ;  /* 0x0000000000007918 */ /* 0x000fe20000000000 */
[----:B------:R-:W-:-:S05]  /*20220*/  IMAD.U32 R0, RZ, RZ, UR37 ;  /* 0x00000025ff007e24 */ /* 0x000fca000f8e00ff */
[----:B------:R-:W-:-:S13]  /*20230*/  ISETP.NE.AND P2, PT, R0, 0x3, PT ;  /* 0x000000030000780c */ /* 0x000fda0003f45270 */
[----:B------:R-:W-:Y:S05]  /*20240*/  @!P2 BRA `(.L_x_2995) ;  /* 0x000000000004a947 */ /* 0x000fea0003800000 */
[----:B------:R-:W-:Y:S01]  /*20250*/  BPT.TRAP 0x1 ;  /* 0x000000040000795c */ /* 0x000fe20000300000 */
.L_x_2995:
        /* <DEDUP_REMOVED lines=37> */
.L_x_2997:
[----:B------:R-:W-:Y:S05]  /*204b0*/  BSYNC B6 ;  /* 0x0000000000067941 */ /* 0x000fea0003800000 */
.L_x_2996:
[----:B------:R-:W2:Y:S01]  /*204c0*/  LDL.LU R20, [R1+0x2c] ;  /* 0x00002c0001147983 */ /* 0x000ea20000300800 */
[----:B------:R-:W-:Y:S01]  /*204d0*/  ULDC.64 UR4, c[0x0][0x2d8] ;  /* 0x0000b60000047ab9 */ /* 0x000fe20000000a00 */
[----:B-1----:R-:W1:Y:S02]  /*204e0*/  LDC R7, c[0x0][0x448] ;  /* 0x00011200ff077b82 */ /* 0x002e640000000800 */
[----:B0-----:R-:W3:Y:S01]  /*204f0*/  LDL.LU.64 R2, [R1+0x20] ;  /* 0x0000200001027983 */ /* 0x001ee20000300a00 */
[----:B------:R-:W-:-:S03]  /*20500*/  IMAD R0, R31, UR4, RZ ;  /* 0x000000041f007c24 */ /* 0x000fc6000f8e02ff */
[----:B------:R0:W5:Y:S01]  /*20510*/  LDL R10, [R1+0x18] ;  /* 0x00001800010a7983 */ /* 0x0001620000100800 */
[----:B------:R-:W-:-:S03]  /*20520*/  IMAD R5, R18, UR5, R0 ;  /* 0x0000000512057c24 */ /* 0x000fc6000f8e0200 */
[----:B------:R0:W5:Y:S01]  /*20530*/  LDL R8, [R1+0x4] ;  /* 0x0000040001087983 */ /* 0x0001620000100800 */
[----:B-1----:R-:W-:-:S13]  /*20540*/  ISETP.NE.AND P0, PT, R7, 0x1, PT ;  /* 0x000000010700780c */ /* 0x002fda0003f05270 */
[----:B------:R-:W1:Y:S01]  /*20550*/  @P0 LDC R6, c[0x0][0x44c] ;  /* 0x00011300ff060b82 */ /* 0x000e620000000800 */
[----:B---3--:R-:W-:Y:S02]  /*20560*/  IMAD.MOV.U32 R3, RZ, RZ, R34 ;  /* 0x000000ffff037224 */ /* 0x008fe400078e0022 */
[----:B------:R-:W-:Y:S01]  /*20570*/  IMAD.WIDE.U32 R2, R18, UR4, R2 ;  /* 0x0000000412027c25 */ /* 0x000fe2000f8e0002 */
[----:B------:R-:W-:-:S04]  /*20580*/  ULDC.64 UR4, c[0x0][0x2e0] ;  /* 0x0000b80000047ab9 */ /* 0x000fc80000000a00 */
[----:B------:R-:W-:Y:S01]  /*20590*/  IADD3 R3, R3, R5, RZ ;  /* 0x0000000503037210 */ /* 0x000fe20007ffe0ff */
[----:B--2---:R-:W-:Y:S02]  /*205a0*/  IMAD R5, R20, UR4, RZ ;  /* 0x0000000414057c24 */ /* 0x004fe4000f8e02ff */
[----:B------:R-:W2:Y:S02]  /*205b0*/  S2R R20, SR_TID.X ;  /* 0x0000000000147919 */ /* 0x000ea40000002100 */
[C---:B------:R-:W-:Y:S02]  /*205c0*/  IMAD R0, R30.reuse, UR5, R5 ;  /* 0x000000051e007c24 */ /* 0x040fe4000f8e0205 */
[----:B------:R-:W-:Y:S01]  /*205d0*/  IMAD.WIDE.U32 R2, R30, UR4, R2 ;  /* 0x000000041e027c25 */ /* 0x000fe2000f8e0002 */
[----:B------:R-:W-:-:S03]  /*205e0*/  ULDC.64 UR4, c[0x0][0x2d0] ;  /* 0x0000b40000047ab9 */ /* 0x000fc60000000a00 */
[----:B------:R-:W-:Y:S02]  /*205f0*/  IMAD.IADD R3, R3, 0x1, R0 ;  /* 0x0000000103037824 */ /* 0x000fe400078e0200 */
[----:B------:R-:W3:Y:S01]  /*20600*/  @P0 LDC R0, c[0x0][0x450] ;  /* 0x00011400ff000b82 */ /* 0x000ee20000000800 */
[----:B--2---:R-:W-:-:S04]  /*20610*/  LOP3.LUT R20, R20, 0x7f, RZ, 0xc0, !PT ;  /* 0x0000007f14147812 */ /* 0x004fc800078ec0ff */
[----:B------:R-:W-:Y:S02]  /*20620*/  SHF.R.U32.HI R21, RZ, 0x3, R20 ;  /* 0x00000003ff157819 */ /* 0x000fe40000011614 */
[----:B------:R-:W2:Y:S02]  /*20630*/  S2R R20, SR_TID.X ;  /* 0x0000000000147919 */ /* 0x000ea40000002100 */
[----:B--2---:R-:W-:-:S05]  /*20640*/  IMAD.SHL.U32 R20, R20, 0x10, RZ ;  /* 0x0000001014147824 */ /* 0x004fca00078e00ff */
[----:B------:R-:W-:-:S04]  /*20650*/  LOP3.LUT R20, R21, 0x70, R20, 0xf8, !PT ;  /* 0x0000007015147812 */ /* 0x000fc800078ef814 */
[----:B------:R-:W-:-:S05]  /*20660*/  LEA R5, R17, R20, 0x7 ;  /* 0x0000001411057211 */ /* 0x000fca00078e38ff */
[----:B-1----:R-:W-:-:S04]  /*20670*/  @P0 IMAD.HI.U32 R6, R5, R6, RZ ;  /* 0x0000000605060227 */ /* 0x002fc800078e00ff */
[----:B------:R-:W-:Y:S01]  /*20680*/  IMAD.MOV.U32 R4, RZ, RZ, R5 ;  /* 0x000000ffff047224 */ /* 0x000fe200078e0005 */
[----:B---3--:R-:W-:Y:S01]  /*20690*/  @P0 SHF.R.U32.HI R4, RZ, R0, R6 ;  /* 0x00000000ff040219 */ /* 0x008fe20000011606 */
[----:B------:R-:W1:Y:S04]  /*206a0*/  S2R R20, SR_TID.X ;  /* 0x0000000000147919 */ /* 0x000e680000002100 */
[----:B------:R-:W-:-:S04]  /*206b0*/  IMAD.MOV R0, RZ, RZ, -R4 ;  /* 0x000000ffff007224 */ /* 0x000fc800078e0a04 */
[----:B------:R-:W-:Y:S01]  /*206c0*/  IMAD R0, R7, R0, R5 ;  /* 0x0000000007007224 */ /* 0x000fe200078e0205 */
[----:B------:R-:W-:Y:S01]  /*206d0*/  SHF.R.S32.HI R5, RZ, 0x1f, R4 ;  /* 0x0000001fff057819 */ /* 0x000fe20000011404 */
[----:B------:R-:W-:-:S04]  /*206e0*/  IMAD.WIDE.U32 R2, R4, UR4, R2 ;  /* 0x0000000404027c25 */ /* 0x000fc8000f8e0002 */
[----:B------:R-:W-:-:S04]  /*206f0*/  IMAD R5, R5, UR4, RZ ;  /* 0x0000000405057c24 */ /* 0x000fc8000f8e02ff */
[----:B------:R-:W-:Y:S01]  /*20700*/  IMAD R5, R4, UR5, R5 ;  /* 0x0000000504057c24 */ /* 0x000fe2000f8e0205 */
[----:B------:R-:W-:Y:S01]  /*20710*/  SHF.R.S32.HI R4, RZ, 0x1f, R0 ;  /* 0x0000001fff047819 */ /* 0x000fe20000011400 */
[----:B------:R-:W-:-:S03]  /*20720*/  ULDC.64 UR4, c[0x0][0x2c8] ;  /* 0x0000b20000047ab9 */ /* 0x000fc60000000a00 */
[----:B------:R-:W-:Y:S01]  /*20730*/  IADD3 R3, R3, R5, RZ ;  /* 0x0000000503037210 */ /* 0x000fe20007ffe0ff */
        /* <DEDUP_REMOVED lines=16> */
[----:B-----5:R-:W-:Y:S01]  /*20840*/  IMAD R5, R10, R7, RZ ;  /* 0x000000070a057224 */ /* 0x020fe200078e02ff */
[----:B------:R-:W-:Y:S01]  /*20850*/  ULDC.64 UR4, c[0x0][0x208] ;  /* 0x0000820000047ab9 */ /* 0x000fe20000000a00 */
[----:B------:R-:W-:Y:S01]  /*20860*/  IMAD R17, R17, 0x80, R9 ;  /* 0x0000008011117824 */ /* 0x000fe200078e0209 */
        /* <DEDUP_REMOVED lines=10> */
[----:B------:R-:W-:-:S02]  /*20910*/  ISETP.GE.AND P2, PT, R6, R5, PT ;  /* 0x000000050600720c */ /* 0x000fc40003f46270 */
[----:B------:R-:W-:Y:S01]  /*20920*/  IADD3 R6, R17, 0x20, RZ ;  /* 0x0000002011067810 */ /* 0x000fe20007ffe0ff */
        /* <DEDUP_REMOVED lines=20> */
[----:B------:R-:W-:Y:S01]  /*20a70*/  ISETP.GE.AND P2, PT, R6, R5, PT ;  /* 0x000000050600720c */ /* 0x000fe20003f46270 */
[----:B------:R-:W-:-:S02]  /*20a80*/  VIADD R6, R17, 0x40 ;  /* 0x0000004011067836 */ /* 0x000fc40000000000 */
[----:B-1----:R-:W1:Y:S10]  /*20a90*/  SHFL.IDX PT, R2, R4, 0x3, 0x181f ;  /* 0x00781f0004027f89 */ /* 0x002e7400000e0000 */
[----:B0-----:R-:W-:-:S05]  /*20aa0*/  @!P2 LEA R14, P4, R33, R14, 0x1 ;  /* 0x0000000e210ea211 */ /* 0x001fca00078808ff */
[----:B-1----:R-:W-:Y:S01]  /*20ab0*/  @!P2 IMAD.X R7, RZ, RZ, R2, P4 ;  /* 0x000000ffff07a224 */ /* 0x002fe200020e0602 */
[----:B------:R-:W-:Y:S02]  /*20ac0*/  @!P2 MOV R2, R14 ;  /* 0x0000000e0002a202 */ /* 0x000fe40000000f00 */
[----:B------:R-:W0:Y:S01]  /*20ad0*/  SHFL.IDX PT, R14, R0, 0x4, 0x181f ;  /* 0x00981f00000e7f89 */ /* 0x000e2200000e0000 */
[----:B------:R-:W-:-:S05]  /*20ae0*/  @!P2 IMAD.MOV.U32 R3, RZ, RZ, R7 ;  /* 0x000000ffff03a224 */ /* 0x000fca00078e0007 */
[----:B------:R-:W-:Y:S04]  /*20af0*/  @!P2 LDGSTS.E.BYPASS.LTC128B.128 [R8+0x13c00], desc[UR4][R2.64], !P3 ;  /* 0x13c000000208afae */ /* 0x000fe8000d901d44 */
[----:B------:R-:W-:Y:S04]  /*20b00*/  @!P2 LDGSTS.E.BYPASS.LTC128B.128 [R8+0x17c00], desc[UR4][R2.64+0x80], !P0 ;  /* 0x17c000800208afae */ /* 0x000fe8000c101d44 */
[----:B------:R1:W-:Y:S01]  /*20b10*/  @!P2 LDGSTS.E.BYPASS.LTC128B.128 [R8+0x1bc00], desc[UR4][R2.64+0x100], !P1 ;  /* 0x1bc001000208afae */ /* 0x0003e2000c901d44 */
[----:B------:R-:W-:Y:S02]  /*20b20*/  ISETP.GE.AND P2, PT, R6, R5, PT ;  /* 0x000000050600720c */ /* 0x000fe40003f46270 */
        /* <DEDUP_REMOVED lines=32> */
.L_x_3150:
[----:B-1----:R-:W-:Y:S01]  /*20d30*/  VIADD R0, R17, 0x70 ;  /* 0x0000007011007836 */ /* 0x002fe20000000000 */
[----:B------:R-:W-:Y:S04]  /*20d40*/  BSSY B0, `(.L_x_2999) ;  /* 0x000000c000007945 */ /* 0x000fe80003800000 */
[----:B------:R-:W-:-:S13]  /*20d50*/  ISETP.GE.AND P2, PT, R0, R5, PT ;  /* 0x000000050000720c */ /* 0x000fda0003f46270 */
[----:B------:R-:W-:Y:S05]  /*20d60*/  @P2 BRA `(.L_x_3000) ;  /* 0x0000000000242947 */ /* 0x000fea0003800000 */
[----:B--2---:R-:W-:Y:S01]  /*20d70*/  LEA R2, P2, R33, R14, 0x1 ;  /* 0x0000000e21027211 */ /* 0x004fe200078408ff */
[----:B------:R-:W-:-:S03]  /*20d80*/  ULDC.64 UR4, c[0x0][0x208] ;  /* 0x0000820000047ab9 */ /* 0x000fc60000000a00 */
[----:B------:R-:W-:-:S05]  /*20d90*/  IADD3.X R3, RZ, R4, RZ, P2, !PT ;  /* 0x00000004ff037210 */ /* 0x000fca00017fe4ff */
[----:B------:R-:W-:Y:S01]  /*20da0*/  @!PT LDS RZ, [RZ] ;  /* 0x00000000fffff984 */ /* 0x000fe20000000800 */
[----:B------:R-:W-:Y:S01]  /*20db0*/  @!PT LDS RZ, [RZ] ;  /* 0x00000000fffff984 */ /* 0x000fe20000000800 */
[----:B------:R-:W-:Y:S01]  /*20dc0*/  @!PT LDS RZ, [RZ] ;  /* 0x00000000fffff984 */ /* 0x000fe20000000800 */
[----:B------:R0:W-:Y:S04]  /*20dd0*/  LDGSTS.E.BYPASS.LTC128B.128 [R8+0x15c00], desc[UR4][R2.64], !P3 ;  /* 0x15c0000002087fae */ /* 0x0001e8000d901d44 */
[----:B------:R0:W-:Y:S04]  /*20de0*/  LDGSTS.E.BYPASS.LTC128B.128 [R8+0x19c00], desc[UR4][R2.64+0x80], !P0 ;  /* 0x19c0008002087fae */ /* 0x0001e8000c101d44 */
[----:B------:R0:W-:Y:S02]  /*20df0*/  LDGSTS.E.BYPASS.LTC128B.128 [R8+0x1dc00], desc[UR4][R2.64+0x100], !P1 ;  /* 0x1dc0010002087fae */ /* 0x0001e4000c901d44 */
.L_x_3000:
[----:B------:R-:W-:Y:S05]  /*20e00*/  BSYNC B0 ;  /* 0x0000000000007941 */ /* 0x000fea0003800000 */
.L_x_2999:
[----:B------:R-:W-:Y:S01]  /*20e10*/  NOP ;  /* 0x0000000000007918 */ /* 0x000fe20000000000 */
[----:B------:R-:W-:-:S13]  /*20e20*/  PLOP3.LUT P0, PT, PT, PT, PT, 0x80, 0x0 ;  /* 0x000000000000781c */ /* 0x000fda0003f0f070 */
.L_x_3001:
        /* <DEDUP_REMOVED lines=18> */
.L_x_3151:
[----:B------:R-:W-:Y:S05]  /*20f50*/  BSYNC B0 ;  /* 0x0000000000007941 */ /* 0x000fea0003800000 */
.L_x_3002:
[----:B------:R-:W3:Y:S01]  /*20f60*/  LDL R0, [R1+0x1c] ;  /* 0x00001c0001007983 */ /* 0x000ee20000100800 */
[----:B------:R-:W-:Y:S01]  /*20f70*/  BSSY B0, `(.L_x_3004) ;  /* 0x0000113000007945 */ /* 0x000fe20003800000 */
[----:B---3--:R-:W-:-:S13]  /*20f80*/  ISETP.GE.AND P0, PT, R0, 0x2, PT ;  /* 0x000000020000780c */ /* 0x008fda0003f06270 */
[----:B------:R-:W-:Y:S05]  /*20f90*/  @!P0 BRA `(.L_x_3005) ;  /* 0x0000001000408947 */ /* 0x000fea0003800000 */
[----:B------:R-:W-:Y:S01]  /*20fa0*/  ULDC UR4, c[0x0][0x2f4] ;  /* 0x0000bd0000047ab9 */ /* 0x000fe20000000800 */
[----:B------:R-:W-:Y:S01]  /*20fb0*/  IADD3 R6, R0, -0x2, RZ ;  /* 0xfffffffe00067810 */ /* 0x000fe20007ffe0ff */
[----:B------:R-:W-:Y:S01]  /*20fc0*/  IMAD.MOV.U32 R17, RZ, RZ, R28 ;  /* 0x000000ffff117224 */ /* 0x000fe200078e001c */
[----:B------:R-:W-:Y:S01]  /*20fd0*/  MOV R30, R25 ;  /* 0x00000019001e7202 */ /* 0x000fe20000000f00 */
[----:B------:R-:W-:Y:S01]  /*20fe0*/  IMAD.MOV.U32 R10, RZ, RZ, R26 ;  /* 0x000000ffff0a7224 */ /* 0x000fe200078e001a */
[----:B------:R-:W-:Y:S02]  /*20ff0*/  ISETP.GE.AND P3, PT, R33, UR4, PT ;  /* 0x0000000421007c0c */ /* 0x000fe4000bf66270 */
[----:B------:R-:W-:Y:S02]  /*21000*/  ISETP.GE.AND P2, PT, R36, UR4, PT ;  /* 0x0000000424007c0c */ /* 0x000fe4000bf46270 */
[----:B------:R-:W-:-:S13]  /*21010*/  ISETP.GE.AND P1, PT, R35, UR4, PT ;  /* 0x0000000423007c0c */ /* 0x000fda000bf26270 */
.L_x_3018:
[----:B------:R-:W3:Y:S01]  /*21020*/  LDL R4, [R1+0xc] ;  /* 0x00000c0001047983 */ /* 0x000ee20000100800 */
[----:B------:R-:W1:Y:S03]  /*21030*/  LDC R7, c[0x0][0x430] ;  /* 0x00010c00ff077b82 */ /* 0x000e660000000800 */
[----:B------:R-:W4:Y:S01]  /*21040*/  LDL R8, [R1+0x10] ;  /* 0x0000100001087983 */ /* 0x000f220000100800 */
        /* <DEDUP_REMOVED lines=10> */
[----:B------:R-:W-:Y:S01]  /*210f0*/  IMAD.U32 R11, RZ, RZ, UR37 ;  /* 0x00000025ff0b7e24 */ /* 0x000fe2000f8e00ff */
[----:B------:R-:W-:Y:S01]  /*21100*/  ULDC.64 UR4, c[0x0][0x208] ;  /* 0x0000820000047ab9 */ /* 0x000fe20000000a00 */
[----:B------:R-:W-:Y:S02]  /*21110*/  VIADD R26, R10, 0x1 ;  /* 0x000000010a1a7836 */ /* 0x000fe40000000000 */
[----:B------:R-:W-:Y:S02]  /*21120*/  IMAD.MOV.U32 R25, RZ, RZ, R6 ;  /* 0x000000ffff197224 */ /* 0x000fe400078e0006 */
[----:B---3--:R-:W-:-:S06]  /*21130*/  IMAD R9, R6, 0x60, R4 ;  /* 0x0000006006097824 */ /* 0x008fcc00078e0204 */
        /* <DEDUP_REMOVED lines=13> */
[----:B------:R-:W-:Y:S01]  /*21210*/  IMAD R9, R7, R0, R9 ;  /* 0x0000000007097224 */ /* 0x000fe200078e0209 */
[----:B------:R-:W-:Y:S02]  /*21220*/  MOV R0, RZ ;  /* 0x000000ff00007202 */ /* 0x000fe40000000f00 */
[----:B0-----:R-:W-:-:S04]  /*21230*/  @!P4 LEA R4, P0, R2, R4, 0x2 ;  /* 0x000000040204c211 */ /* 0x001fc800078010ff */
[----:B------:R-:W-:-:S05]  /*21240*/  @!P4 LEA.HI.X R5, R2, R5, R3, 0x2, P0 ;  /* 0x000000050205c211 */ /* 0x000fca00000f1403 */
[----:B------:R0:W5:Y:S01]  /*21250*/  @!P4 LDG.E R0, desc[UR4][R4.64] ;  /* 0x000000040400c981 */ /* 0x000162000c1e1900 */
[----:B------:R-:W-:Y:S02]  /*21260*/  ISETP.NE.AND P4, PT, R11, 0x3, PT ;  /* 0x000000030b00780c */ /* 0x000fe40003f85270 */
[C---:B------:R-:W-:Y:S01]  /*21270*/  ISETP.NE.AND P0, PT, R26.reuse, 0x2, PT ;  /* 0x000000021a00780c */ /* 0x040fe20003f05270 */
[----:B------:R-:W-:Y:S05]  /*21280*/  YIELD ;  /* 0x0000000000007946 */ /* 0x000fea0003800000 */
[----:B------:R-:W-:Y:S02]  /*21290*/  SEL R28, RZ, 0x1, P0 ;  /* 0x00000001ff1c7807 */ /* 0x000fe40000000000 */
[----:B------:R-:W-:-:S02]  /*212a0*/  SEL R26, R26, RZ, P0 ;  /* 0x000000ff1a1a7207 */ /* 0x000fc40000000000 */
[----:B------:R-:W-:Y:S01]  /*212b0*/  LOP3.LUT R28, R17, R28, RZ, 0x3c, !PT ;  /* 0x0000001c111c7212 */ /* 0x000fe200078e3cff */
[----:B0-----:R-:W-:Y:S06]  /*212c0*/  @!P4 BRA `(.L_x_3006) ;  /* 0x000000000004c947 */ /* 0x001fec0003800000 */
[----:B------:R-:W-:Y:S01]  /*212d0*/  BPT.TRAP 0x1 ;  /* 0x000000040000795c */ /* 0x000fe20000300000 */
.L_x_3006:
[----:B------:R-:W-:Y:S01]  /*212e0*/  IMAD R7, R26, 0x8, R22 ;  /* 0x000000081a077824 */ /* 0x000fe200078e0216 */
[----:B------:R-:W-:Y:S01]  /*212f0*/  SHF.L.U32 R2, R28, 0x1f, RZ ;  /* 0x0000001f1c027819 */ /* 0x000fe200000006ff */
[----:B------:R-:W-:Y:S03]  /*21300*/  BSSY B1, `(.L_x_3007) ;  /* 0x0000003000017945 */ /* 0x000fe60003800000 */
[----:B------:R-:W0:Y:S02]  /*21310*/  SYNCS.PHASECHK.TRANS64.TRYWAIT P0, [R7+URZ+0x30840], R2 ;  /* 0x03084002070075a7 */ /* 0x000e24000800017f */
[----:B0-----:R-:W-:Y:S05]  /*21320*/  @!P0 BRA `(.L_x_3008) ;  /* 0x0000004c00e88947 */ /* 0x001fea0003800000 */
.L_x_3152:
[----:B------:R-:W-:Y:S05]  /*21330*/  BSYNC B1 ;  /* 0x0000000000017941 */ /* 0x000fea0003800000 */
.L_x_3007:
[----:B------:R-:W3:Y:S01]  /*21340*/  LDL R3, [R1] ;  /* 0x0000000001037983 */ /* 0x000ee20000100800 */
[----:B------:R-:W-:Y:S01]  /*21350*/  SHF.R.S32.HI R20, RZ, 0x1f, R9 ;  /* 0x0000001fff147819 */ /* 0x000fe20000011409 */
[----:B------:R-:W-:Y:S01]  /*21360*/  ULDC.64 UR4, c[0x0][0x300] ;  /* 0x0000c00000047ab9 */ /* 0x000fe20000000a00 */
[----:B-----5:R-:W-:Y:S01]  /*21370*/  SHF.R.S32.HI R21, RZ, 0x1f, R0 ;  /* 0x0000001fff157819 */ /* 0x020fe20000011400 */
[----:B------:R-:W-:Y:S02]  /*21380*/  IMAD R5, R26, 0x4800, R37 ;  /* 0x000048001a057824 */ /* 0x000fe400078e0225 */
[----:B------:R-:W-:-:S04]  /*21390*/  IMAD R4, R20, UR4, RZ ;  /* 0x0000000414047c24 */ /* 0x000fc8000f8e02ff */
[----:B------:R-:W-:Y:S01]  /*213a0*/  IMAD R4, R9, UR5, R4 ;  /* 0x0000000509047c24 */ /* 0x000fe2000f8e0204 */
[C---:B---3--:R-:W-:Y:S02]  /*213b0*/  LOP3.LUT P5, RZ, R3.reuse, 0x2, RZ, 0xc0, !PT ;  /* 0x0000000203ff7812 */ /* 0x048fe400078ac0ff */
[----:B------:R-:W-:Y:S01]  /*213c0*/  LOP3.LUT P4, RZ, R3, 0x1, RZ, 0xc0, !PT ;  /* 0x0000000103ff7812 */ /* 0x000fe2000788c0ff */
        /* <DEDUP_REMOVED lines=17> */
[----:B------:R-:W3:Y:S01]  /*214e0*/  LDL R3, [R1] ;  /* 0x0000000001037983 */ /* 0x000ee20000100800 */
[----:B------:R-:W-:Y:S01]  /*214f0*/  SHF.L.U32 R4, R33, 0x1, RZ ;  /* 0x0000000121047819 */ /* 0x000fe200000006ff */
[----:B------:R-:W-:Y:S01]  /*21500*/  IMAD R5, R5, 0x2, R22 ;  /* 0x0000000205057824 */ /* 0x000fe200078e0216 */
[----:B------:R-:W-:Y:S01]  /*21510*/  ULDC.64 UR4, c[0x0][0x208] ;  /* 0x0000820000047ab9 */ /* 0x000fe20000000a00 */
[----:B------:R-:W0:Y:S04]  /*21520*/  SHFL.IDX PT, R2, R8, RZ, 0x181f ;  /* 0x00181fff08027589 */ /* 0x000e2800000e0000 */
[----:B------:R-:W-:Y:S01]  /*21530*/  SHFL.IDX PT, R34, R6, 0x2, 0x181f ;  /* 0x00581f0006227f89 */ /* 0x000fe200000e0000 */
[----:B0-----:R-:W-:Y:S02]  /*21540*/  IADD3 R2, P0, R2, R4, RZ ;  /* 0x0000000402027210 */ /* 0x001fe40007f1e0ff */
[----:B---3--:R-:W-:-:S02]  /*21550*/  LOP3.LUT P6, RZ, R3, 0x4, RZ, 0xc0, !PT ;  /* 0x0000000403ff7812 */ /* 0x008fc400078cc0ff */
[----:B------:R-:W0:Y:S02]  /*21560*/  SHFL.IDX PT, R3, R6, RZ, 0x181f ;  /* 0x00181fff06037589 */ /* 0x000e2400000e0000 */
[----:B0-----:R-:W-:-:S09]  /*21570*/  IMAD.X R3, RZ, RZ, R3, P0 ;  /* 0x000000ffff037224 */ /* 0x001fd200000e0603 */
        /* <DEDUP_REMOVED lines=31> */
[----:B-1-3--:R0:W3:Y:S02]  /*21770*/  SHFL.IDX PT, R2, R8, 0x5, 0x181f ;  /* 0x00b81f0008027f89 */ /* 0x00a0e400000e0000 */
.L_x_3166:
[----:B------:R-:W4:Y:S01]  /*21780*/  LDL R3, [R1] ;  /* 0x0000000001037983 */ /* 0x000f220000100800 */
[----:B---3--:R-:W-:Y:S01]  /*21790*/  IADD3 R2, P0, R2, R4, RZ ;  /* 0x0000000402027210 */ /* 0x008fe20007f1e0ff */
[----:B------:R-:W-:Y:S01]  /*217a0*/  ULDC.64 UR4, c[0x0][0x208] ;  /* 0x0000820000047ab9 */ /* 0x000fe20000000a00 */
[----:B----4-:R-:W-:-:S03]  /*217b0*/  LOP3.LUT P6, RZ, R3, 0x4, RZ, 0xc0, !PT ;  /* 0x0000000403ff7812 */ /* 0x010fc600078cc0ff */
[----:B------:R-:W-:Y:S01]  /*217c0*/  IMAD.X R3, RZ, RZ, R34, P0 ;  /* 0x000000ffff037224 */ /* 0x000fe200000e0622 */
        /* <DEDUP_REMOVED lines=8> */
.L_x_3010:
[----:B------:R-:W-:Y:S02]  /*21850*/  PLOP3.LUT P4, PT, P4, P0, PT, 0xa2, 0x0 ;  /* 0x000000000000781c */ /* 0x000fe40002781472 */
[----:B------:R-:W-:-:S08]  /*21860*/  @P0 R2UR P4, UR4, R7 ;  /* 0x00000000070402ca */ /* 0x000fd00000080000 */
[----:B------:R-:W-:-:S05]  /*21870*/  @P0 PLOP3.LUT P0, PT, P4, PT, PT, 0x80, 0x0 ;  /* 0x000000000000081c */ /* 0x000fca000270f070 */
[----:B------:R-:W-:Y:S01]  /*21880*/  @!P4 SYNCS.ARRIVE.TRANS64.RED.A0T1 RZ, [UR4+0x30830], RZ ;  /* 0x030830ffffffc9a7 */ /* 0x000fe20008200404 */
[----:B------:R-:W-:Y:S07]  /*21890*/  @!P4 ARRIVES.LDGSTSBAR.64.TRANSCNT [UR4+0x30830] ;  /* 0x03083000ff00c9b0 */ /* 0x000fee0008000a84 */
[----:B------:R-:W-:Y:S05]  /*218a0*/  @P0 BRA.U.ANY `(.L_x_3010) ;  /* 0xfffffffd00e80947 */ /* 0x000fea000393ffff */
[----:B------:R-:W-:Y:S01]  /*218b0*/  NOP ;  /* 0x0000000000007918 */ /* 0x000fe20000000000 */
[----:B-1----:R-:W-:-:S05]  /*218c0*/  IMAD.U32 R2, RZ, RZ, UR37 ;  /* 0x00000025ff027e24 */ /* 0x002fca000f8e00ff */
[----:B------:R-:W-:-:S13]  /*218d0*/  ISETP.NE.AND P5, PT, R2, 0x3, PT ;  /* 0x000000030200780c */ /* 0x000fda0003fa5270 */
[----:B------:R-:W-:Y:S05]  /*218e0*/  @!P5 BRA `(.L_x_3011) ;  /* 0x000000000004d947 */ /* 0x000fea0003800000 */
[----:B------:R-:W-:Y:S01]  /*218f0*/  BPT.TRAP 0x1 ;  /* 0x000000040000795c */ /* 0x000fe20000300000 */
.L_x_3011:
[----:B------:R1:W-:Y:S01]  /*21900*/  SYNCS.ARRIVE.TRANS64.A1T0 RZ, [R7+URZ+0x30830], RZ ;  /* 0x030830ff07ff79a7 */ /* 0x0003e2000810003f */
[----:B------:R-:W-:Y:S05]  /*21910*/  @!P5 BRA `(.L_x_3012) ;  /* 0x000000000004d947 */ /* 0x000fea0003800000 */
[----:B------:R-:W-:Y:S01]  /*21920*/  BPT.TRAP 0x1 ;  /* 0x000000040000795c */ /* 0x000fe20000300000 */
.L_x_3012:
[----:B------:R-:W-:Y:S01]  /*21930*/  SHF.L.U32 R2, R17, 0x1f, RZ ;  /* 0x0000001f11027819 */ /* 0x000fe200000006ff */
[----:B------:R-:W-:Y:S01]  /*21940*/  BSSY B1, `(.L_x_3013) ;  /* 0x0000004000017945 */ /* 0x000fe20003800000 */
[----:B0-----:R-:W-:-:S04]  /*21950*/  LEA R6, R10, R22, 0x3 ;  /* 0x000000160a067211 */ /* 0x001fc800078e18ff */
[----:B------:R-:W0:Y:S02]  /*21960*/  SYNCS.PHASECHK.TRANS64.TRYWAIT P0, [R6+URZ+0x30860], R2 ;  /* 0x03086002060075a7 */ /* 0x000e24000800017f */
[----:B0-----:R-:W-:Y:S05]  /*21970*/  @!P0 BRA `(.L_x_3014) ;  /* 0x00000050006c8947 */ /* 0x001fea0003800000 */
.L_x_3167:
[----:B------:R-:W-:Y:S05]  /*21980*/  BSYNC B1 ;  /* 0x0000000000017941 */ /* 0x000fea0003800000 */
.L_x_3013:
[----:B------:R-:W1:Y:S01]  /*21990*/  LDL R5, [R1+0x8] ;  /* 0x0000080001057983 */ /* 0x000e620000100800 */
[----:B------:R-:W3:Y:S01]  /*219a0*/  S2R R3, SR_TID.X ;  /* 0x0000000000037919 */ /* 0x000ee20000002100 */
[----:B------:R-:W-:Y:S01]  /*219b0*/  UMOV UR4, 0xffffffff ;  /* 0xffffffff00047882 */ /* 0x000fe20000000000 */
[----:B---3--:R-:W-:-:S04]  /*219c0*/  LOP3.LUT R3, R3, 0x7f, RZ, 0xc0, !PT ;  /* 0x0000007f03037812 */ /* 0x008fc800078ec0ff */
[----:B------:R-:W-:Y:S01]  /*219d0*/  SHF.R.U32.HI R3, RZ, 0x3, R3 ;  /* 0x00000003ff037819 */ /* 0x000fe20000011603 */
[----:B-1----:R-:W-:Y:S02]  /*219e0*/  IMAD R7, R30, -0x60, R5 ;  /* 0xffffffa01e077824 */ /* 0x002fe400078e0205 */
[----:B------:R-:W-:Y:S02]  /*219f0*/  IMAD R5, R10, 0x4800, R37 ;  /* 0x000048000a057824 */ /* 0x000fe400078e0225 */
[----:B------:R-:W-:Y:S01]  /*21a00*/  IMAD.IADD R7, R7, 0x1, -R3 ;  /* 0x0000000107077824 */ /* 0x000fe200078e0a03 */
[----:B------:R-:W-:Y:S06]  /*21a10*/  BRA.DIV UR4, `(.L_x_3015) ;  /* 0x0000005204587947 */ /* 0x000fec000b800000 */
[----:B0-----:R-:W0:Y:S01]  /*21a20*/  SHFL.IDX PT, R2, R23, RZ, 0x181f ;  /* 0x00181fff17027589 */ /* 0x001e2200000e0000 */
[----:B------:R-:W-:Y:S01]  /*21a30*/  LEA R5, R5, R22, 0x1 ;  /* 0x0000001605057211 */ /* 0x000fe200078e08ff */
[----:B------:R-:W-:Y:S02]  /*21a40*/  ULDC.64 UR4, c[0x0][0x208] ;  /* 0x0000820000047ab9 */ /* 0x000fe40000000a00 */
[----:B------:R-:W1:Y:S04]  /*21a50*/  SHFL.IDX PT, R3, R24, RZ, 0x181f ;  /* 0x00181fff18037589 */ /* 0x000e6800000e0000 */
[----:B--2---:R-:W-:Y:S01]  /*21a60*/  SHFL.IDX PT, R14, R23, 0x5, 0x181f ;  /* 0x00b81f00170e7f89 */ /* 0x004fe200000e0000 */
        /* <DEDUP_REMOVED lines=49> */
.L_x_3181:
[----:B0-----:R-:W-:Y:S01]  /*21d80*/  IADD3 R2, P0, R14, R4, RZ ;  /* 0x000000040e027210 */ /* 0x001fe20007f1e0ff */
[----:B------:R-:W-:-:S04]  /*21d90*/  ULDC.64 UR4, c[0x0][0x208] ;  /* 0x0000820000047ab9 */ /* 0x000fc80000000a00 */
        /* <DEDUP_REMOVED lines=8> */
[----:B------:R-:W-:-:S13]  /*21e20*/  ISETP.LT.OR P0, PT, R7, 0x51, P1 ;  /* 0x000000510700780c */ /* 0x000fda0000f01670 */
[----:B------:R0:W-:Y:S01]  /*21e30*/  LDGSTS.E.BYPASS.LTC128B.128 [R5+0x8c00], desc[UR4][R2.64+0x100], !P0 ;  /* 0x08c0010002057fae */ /* 0x0001e2000c101d44 */
[----:B------:R-:W-:Y:S02]  /*21e40*/  ULDC.64 UR4, c[0x0][0x328] ;  /* 0x0000ca0000047ab9 */ /* 0x000fe40000000a00 */
[----:B------:R-:W-:-:S04]  /*21e50*/  IMAD R20, R20, UR4, RZ ;  /* 0x0000000414147c24 */ /* 0x000fc8000f8e02ff */
[C---:B------:R-:W-:Y:S02]  /*21e60*/  IMAD R7, R9.reuse, UR5, R20 ;  /* 0x0000000509077c24 */ /* 0x040fe4000f8e0214 */
        /* <DEDUP_REMOVED lines=17> */
.L_x_3016:
[----:B------:R-:W-:Y:S02]  /*21f80*/  PLOP3.LUT P4, PT, P4, P0, PT, 0xa2, 0x0 ;  /* 0x000000000000781c */ /* 0x000fe40002781472 */
[----:B------:R-:W-:-:S08]  /*21f90*/  @P0 R2UR P4, UR4, R6 ;  /* 0x00000000060402ca */ /* 0x000fd00000080000 */
[----:B------:R-:W-:-:S05]  /*21fa0*/  @P0 PLOP3.LUT P0, PT, P4, PT, PT, 0x80, 0x0 ;  /* 0x000000000000081c */ /* 0x000fca000270f070 */
[----:B------:R-:W-:Y:S01]  /*21fb0*/  @!P4 SYNCS.ARRIVE.TRANS64.RED.A0T1 RZ, [UR4+0x30850], RZ ;  /* 0x030850ffffffc9a7 */ /* 0x000fe20008200404 */
[----:B------:R-:W-:Y:S07]  /*21fc0*/  @!P4 ARRIVES.LDGSTSBAR.64.TRANSCNT [UR4+0x30850] ;  /* 0x03085000ff00c9b0 */ /* 0x000fee0008000a84 */
[----:B------:R-:W-:Y:S05]  /*21fd0*/  @P0 BRA.U.ANY `(.L_x_3016) ;  /* 0xfffffffd00e80947 */ /* 0x000fea000393ffff */
[----:B------:R-:W-:Y:S01]  /*21fe0*/  NOP ;  /* 0x0000000000007918 */ /* 0x000fe20000000000 */
[----:B------:R-:W-:-:S04]  /*21ff0*/  MOV R0, UR37 ;  /* 0x0000002500007c02 */ /* 0x000fc80008000f00 */
[----:B------:R-:W-:-:S13]  /*22000*/  ISETP.NE.AND P5, PT, R0, 0x3, PT ;  /* 0x000000030000780c */ /* 0x000fda0003fa5270 */
[----:B------:R-:W-:Y:S05]  /*22010*/  @!P5 BRA `(.L_x_3017) ;  /* 0x000000000004d947 */ /* 0x000fea0003800000 */
[----:B------:R-:W-:Y:S01]  /*22020*/  BPT.TRAP 0x1 ;  /* 0x000000040000795c */ /* 0x000fe20000300000 */
.L_x_3017:
[C---:B------:R-:W-:Y:S01]  /*22030*/  ISETP.GT.AND P0, PT, R25.reuse, RZ, PT ;  /* 0x000000ff1900720c */ /* 0x040fe20003f04270 */
[----:B------:R0:W-:Y:S01]  /*22040*/  SYNCS.ARRIVE.TRANS64.A1T0 RZ, [R6+URZ+0x30850], RZ ;  /* 0x030850ff06ff79a7 */ /* 0x0001e2000810003f */
[----:B------:R-:W-:Y:S01]  /*22050*/  IMAD.MOV.U32 R17, RZ, RZ, R28 ;  /* 0x000000ffff117224 */ /* 0x000fe200078e001c */
[----:B------:R-:W-:Y:S01]  /*22060*/  MOV R10, R26 ;  /* 0x0000001a000a7202 */ /* 0x000fe20000000f00 */
[----:B------:R-:W-:Y:S02]  /*22070*/  IMAD.MOV.U32 R30, RZ, RZ, R25 ;  /* 0x000000ffff1e7224 */ /* 0x000fe400078e0019 */
[----:B0-----:R-:W-:-:S07]  /*22080*/  VIADD R6, R25, 0xffffffff ;  /* 0xffffffff19067836 */ /* 0x001fce0000000000 */
[----:B------:R-:W-:Y:S05]  /*22090*/  @P0 BRA `(.L_x_3018) ;  /* 0xffffffec00e00947 */ /* 0x000fea000383ffff */
.L_x_3005:
[----:B------:R-:W-:Y:S05]  /*220a0*/  BSYNC B0 ;  /* 0x0000000000007941 */ /* 0x000fea0003800000 */
.L_x_3004:
        /* <DEDUP_REMOVED lines=8> */
[----:B------:R-:W1:Y:S01]  /*22130*/  FLO.U32 R0, UR4 ;  /* 0x0000000400007d00 */ /* 0x000e6200080e0000 */
[----:B------:R-:W-:Y:S01]  /*22140*/  ULDC.64 UR6, c[0x0][0x208] ;  /* 0x0000820000067ab9 */ /* 0x000fe20000000a00 */
        /* <DEDUP_REMOVED lines=8> */
.L_x_3020:
[----:B------:R-:W-:Y:S05]  /*221d0*/  BSYNC B0 ;  /* 0x0000000000007941 */ /* 0x000fea0003800000 */
.L_x_3019:
[----:B------:R-:W-:-:S05]  /*221e0*/  IMAD.U32 R0, RZ, RZ, UR37 ;  /* 0x00000025ff007e24 */ /* 0x000fca000f8e00ff */
[----:B------:R-:W-:-:S13]  /*221f0*/  ISETP.NE.AND P0, PT, R0, 0x3, PT ;  /* 0x000000030000780c */ /* 0x000fda0003f05270 */
[----:B------:R-:W-:Y:S05]  /*22200*/  @!P0 BRA `(.L_x_3021) ;  /* 0x0000000000048947 */ /* 0x000fea0003800000 */
[----:B------:R-:W-:Y:S01]  /*22210*/  BPT.TRAP 0x1 ;  /* 0x000000040000795c */ /* 0x000fe20000300000 */
.L_x_3021:
[----:B------:R-:W3:Y:S01]  /*22220*/  LDL.LU R2, [R1+0x8] ;  /* 0x0000080001027983 */ /* 0x000ee20000300800 */
[----:B------:R-:W-:Y:S01]  /*22230*/  LEA R0, R26, R22, 0x3 ;  /* 0x000000161a007211 */ /* 0x000fe200078e18ff */
[----:B------:R-:W-:Y:S01]  /*22240*/  BSSY B0, `(.L_x_3022) ;  /* 0x0000005000007945 */ /* 0x000fe20003800000 */
[----:B0-----:R-:W-:-:S04]  /*22250*/  SHF.L.U32 R3, R28, 0x1f, RZ ;  /* 0x0000001f1c037819 */ /* 0x001fc800000006ff */
[----:B------:R-:W0:Y:S01]  /*22260*/  SYNCS.PHASECHK.TRANS64.TRYWAIT P0, [R0+URZ+0x30860], R3 ;  /* 0x03086003000075a7 */ /* 0x000e22000800017f */
[----:B---3--:R-:W-:Y:S01]  /*22270*/  IMAD R6, R25, -0x60, R2 ;  /* 0xffffffa019067824 */ /* 0x008fe200078e0202 */
[----:B0-----:R-:W-:Y:S06]  /*22280*/  @!P0 BRA `(.L_x_3023) ;  /* 0x0000005000548947 */ /* 0x001fec0003800000 */
.L_x_3182:
[----:B------:R-:W-:Y:S05]  /*22290*/  BSYNC B0 ;  /* 0x0000000000007941 */ /* 0x000fea0003800000 */
.L_x_3022:
        /* <DEDUP_REMOVED lines=12> */
[----:B------:R-:W-:Y:S01]  /*22360*/  LEA R4, R7, R22, 0x1 ;  /* 0x0000001607047211 */ /* 0x000fe200078e08ff */
[----:B------:R-:W-:Y:S01]  /*22370*/  ULDC.64 UR6, c[0x0][0x208] ;  /* 0x0000820000067ab9 */ /* 0x000fe20000000a00 */
        /* <DEDUP_REMOVED lines=52> */
.L_x_3196:
[C---:B------:R-:W-:Y:S01]  /*226c0*/  ISETP.LT.OR P2, PT, R6.reuse, 0x51, P2 ;  /* 0x000000510600780c */ /* 0x040fe20001741670 */
[----:B------:R-:W-:Y:S01]  /*226d0*/  ULDC.64 UR4, c[0x0][0x208] ;  /* 0x0000820000047ab9 */ /* 0x000fe20000000a00 */
        /* <DEDUP_REMOVED lines=12> */
.L_x_3025:
[----:B------:R-:W-:Y:S02]  /*227a0*/  PLOP3.LUT P1, PT, P1, P0, PT, 0xa2, 0x0 ;  /* 0x000000000000781c */ /* 0x000fe40000f21472 */
[----:B------:R-:W-:-:S08]  /*227b0*/  @P0 R2UR P1, UR4, R0 ;  /* 0x00000000000402ca */ /* 0x000fd00000020000 */
[----:B------:R-:W-:-:S05]  /*227c0*/  @P0 PLOP3.LUT P0, PT, P1, PT, PT, 0x80, 0x0 ;  /* 0x000000000000081c */ /* 0x000fca0000f0f070 */
[----:B------:R-:W-:Y:S01]  /*227d0*/  @!P1 SYNCS.ARRIVE.TRANS64.RED.A0T1 RZ, [UR4+0x30850], RZ ;  /* 0x030850ffffff99a7 */ /* 0x000fe20008200404 */
[----:B------:R-:W-:Y:S07]  /*227e0*/  @!P1 ARRIVES.LDGSTSBAR.64.TRANSCNT [UR4+0x30850] ;  /* 0x03085000ff0099b0 */ /* 0x000fee0008000a84 */
[----:B------:R-:W-:Y:S05]  /*227f0*/  @P0 BRA.U.ANY `(.L_x_3025) ;  /* 0xfffffffd00e80947 */ /* 0x000fea000393ffff */
[----:B------:R-:W-:Y:S01]  /*22800*/  NOP ;  /* 0x0000000000007918 */ /* 0x000fe20000000000 */
[----:B0-----:R-:W-:-:S05]  /*22810*/  IMAD.U32 R2, RZ, RZ, UR37 ;  /* 0x00000025ff027e24 */ /* 0x001fca000f8e00ff */
[----:B------:R-:W-:-:S13]  /*22820*/  ISETP.NE.AND P2, PT, R2, 0x3, PT ;  /* 0x000000030200780c */ /* 0x000fda0003f45270 */
[----:B------:R-:W-:Y:S05]  /*22830*/  @!P2 BRA `(.L_x_3026) ;  /* 0x000000000004a947 */ /* 0x000fea0003800000 */
[----:B------:R-:W-:Y:S01]  /*22840*/  BPT.TRAP 0x1 ;  /* 0x000000040000795c */ /* 0x000fe20000300000 */
.L_x_3026:
[----:B------:R1:W-:Y:S01]  /*22850*/  SYNCS.ARRIVE.TRANS64.A1T0 RZ, [R0+URZ+0x30850], RZ ;  /* 0x030850ff00ff79a7 */ /* 0x0003e2000810003f */
[----:B------:R-:W-:-:S05]  /*22860*/  VIADD R26, R26, 0x1 ;  /* 0x000000011a1a7836 */ /* 0x000fca0000000000 */
[----:B------:R-:W-:-:S04]  /*22870*/  ISETP.NE.AND P0, PT, R26, 0x2, PT ;  /* 0x000000021a00780c */ /* 0x000fc80003f05270 */
[----:B------:R-:W-:Y:S02]  /*22880*/  SEL R3, RZ, 0x1, P0 ;  /* 0x00000001ff037807 */ /* 0x000fe40000000000 */
[----:B------:R-:W-:Y:S02]  /*22890*/  SEL R26, R26, RZ, P0 ;  /* 0x000000ff1a1a7207 */ /* 0x000fe40000000000 */
[----:B-1----:R-:W-:-:S07]  /*228a0*/  LOP3.LUT R28, R28, R3, RZ, 0x3c, !PT ;  /* 0x000000031c1c7212 */ /* 0x002fce00078e3cff */
.L_x_2983:
[----:B------:R-:W-:Y:S05]  /*228b0*/  BSYNC B7 ;  /* 0x0000000000077941 */ /* 0x000fea0003800000 */
.L_x_2981:
        /* <DEDUP_REMOVED lines=8> */
[----:B------:R-:W-:-:S05]  /*22940*/  MOV R22, UR4 ;  /* 0x0000000400167c02 */ /* 0x000fca0008000f00 */
[----:B------:R1:W2:Y:S01]  /*22950*/  LDS.128 R16, [R22+0x308d0] ;  /* 0x0308d00016107984 */ /* 0x0002a20000000c00 */
[----:B------:R-:W-:Y:S06]  /*22960*/  BAR.ARV 0x4, 0x180 ;  /* 0x0106000000007b1d */ /* 0x000fec0000002000 */
[----:B------:R-:W-:Y:S05]  /*22970*/  BRA `(.L_x_3028) ;  /* 0x0000000800d87947 */ /* 0x000fea0003800000 */
.L_x_3027:
[----:B------:R-:W1:Y:S01]  /*22980*/  S2R R8, SR_TID.X ;  /* 0x0000000000087919 */ /* 0x000e620000002100 */
[----:B------:R-:W-:Y:S01]  /*22990*/  UMOV UR4, 0xffffffff ;  /* 0xffffffff00047882 */ /* 0x000fe20000000000 */
[----:B-1----:R-:W-:-:S04]  /*229a0*/  LOP3.LUT R8, R8, 0x1f, RZ, 0xc0, !PT ;  /* 0x0000001f08087812 */ /* 0x002fc800078ec0ff */
[----:B------:R-:W-:Y:S01]  /*229b0*/  ISETP.NE.AND P0, PT, R8, 0x1f, PT ;  /* 0x0000001f0800780c */ /* 0x000fe20003f05270 */
[----:B------:R-:W-:-:S12]  /*229c0*/  BRA.DIV UR4, `(.L_x_3029) ;  /* 0x0000005204b07947 */ /* 0x000fd8000b800000 */
[----:B------:R-:W-:Y:S01]  /*229d0*/  IMAD.IADD R5, R19, 0x1, R8 ;  /* 0x0000000113057824 */ /* 0x000fe200078e0208 */
[----:B------:R-:W-:Y:S01]  /*229e0*/  ULDC UR4, c[0x0][0xc3c] ;  /* 0x00030f0000047ab9 */ /* 0x000fe20000000800 */
[----:B------:R-:W-:-:S03]  /*229f0*/  ULDC.64 UR6, c[0x0][0x208] ;  /* 0x0000820000067ab9 */ /* 0x000fc60000000a00 */
        /* <DEDUP_REMOVED lines=9> */
[----:B------:R-:W-:Y:S01]  /*22a90*/  ISETP.GE.U32.AND P5, PT, R8, 0x10, PT ;  /* 0x000000100800780c */ /* 0x000fe20003fa6070 */
[----:B------:R-:W-:Y:S01]  /*22aa0*/  SHFL.IDX PT, R4, R16, 0x1, 0x1f ;  /* 0x00201f0010047f89 */ /* 0x000fe200000e0000 */
[----:B--2---:R-:W-:-:S02]  /*22ab0*/  @!P1 MOV R5, R2 ;  /* 0x0000000200059202 */ /* 0x004fc40000000f00 */
[----:B------:R-:W-:-:S03]  /*22ac0*/  ISETP.NE.AND P1, PT, R8, RZ, PT ;  /* 0x000000ff0800720c */ /* 0x000fc60003f25270 */
        /* <DEDUP_REMOVED lines=15> */
[----:B------:R1:W2:Y:S02]  /*22bc0*/  SHFL.IDX PT, R14, R6, 0x1f, 0x1f ;  /* 0x03e01f00060e7f89 */ /* 0x0002a400000e0000 */
.L_x_3206:
[----:B------:R-:W-:Y:S02]  /*22bd0*/  ULDC UR4, c[0x0][0xc38] ;  /* 0x00030e0000047ab9 */ /* 0x000fe40000000800 */
[----:B------:R-:W-:-:S05]  /*22be0*/  MOV R7, UR4 ;  /* 0x0000000400077c02 */ /* 0x000fca0008000f00 */
[----:B--2---:R-:W-:-:S04]  /*22bf0*/  IMAD R14, R14, R7, RZ ;  /* 0x000000070e0e7224 */ /* 0x004fc800078e02ff */
[----:B------:R-:W-:-:S05]  /*22c00*/  IMAD.IADD R9, R4, 0x1, R14 ;  /* 0x0000000104097824 */ /* 0x000fca00078e020e */
[----:B------:R-:W-:-:S13]  /*22c10*/  ISETP.GT.AND P6, PT, R9, R0, PT ;  /* 0x000000000900720c */ /* 0x000fda0003fc4270 */
[----:B------:R-:W-:Y:S05]  /*22c20*/  @P6 BRA `(.L_x_3030) ;  /* 0x0000000000a06947 */ /* 0x000fea0003800000 */
.L_x_3035:
[----:B------:R-:W2:Y:S01]  /*22c30*/  LDC R2, c[0x0][0xc3c] ;  /* 0x00030f00ff027b82 */ /* 0x000ea20000000800 */
[----:B------:R-:W-:-:S05]  /*22c40*/  VIADD R19, R19, 0x1f ;  /* 0x0000001f13137836 */ /* 0x000fca0000000000 */
[----:B--2---:R-:W-:-:S13]  /*22c50*/  ISETP.GE.AND P6, PT, R19, R2, PT ;  /* 0x000000021300720c */ /* 0x004fda0003fc6270 */
[----:B------:R-:W-:Y:S05]  /*22c60*/  @P6 BRA `(.L_x_3031) ;  /* 0x0000000400d86947 */ /* 0x000fea0003800000 */
[----:B------:R-:W2:Y:S01]  /*22c70*/  S2R R3, SR_TID.X ;  /* 0x0000000000037919 */ /* 0x000ea20000002100 */
[----:B------:R-:W-:Y:S01]  /*22c80*/  BSSY B0, `(.L_x_3032) ;  /* 0x000000a000007945 */ /* 0x000fe20003800000 */
[----:B------:R-:W-:Y:S01]  /*22c90*/  IMAD.MOV.U32 R5, RZ, RZ, RZ ;  /* 0x000000ffff057224 */ /* 0x000fe200078e00ff */
[----:B--2---:R-:W-:-:S04]  /*22ca0*/  LOP3.LUT R3, R3, 0x1f, RZ, 0xc0, !PT ;  /* 0x0000001f03037812 */ /* 0x004fc800078ec0ff */
[----:B------:R-:W-:-:S04]  /*22cb0*/  IADD3 R7, R19, R3, RZ ;  /* 0x0000000313077210 */ /* 0x000fc80007ffe0ff */
[----:B------:R-:W-:-:S13]  /*22cc0*/  ISETP.GE.OR P6, PT, R7, R2, !P0 ;  /* 0x000000020700720c */ /* 0x000fda00047c6670 */
[----:B------:R-:W-:Y:S05]  /*22cd0*/  @P6 BRA `(.L_x_3033) ;  /* 0x0000000000106947 */ /* 0x000fea0003800000 */
[----:B------:R-:W2:Y:S01]  /*22ce0*/  LDC.64 R2, c[0x0][0xc80] ;  /* 0x00032000ff027b82 */ /* 0x000ea20000000a00 */
[----:B------:R-:W-:Y:S01]  /*22cf0*/  ULDC.64 UR4, c[0x0][0x208] ;  /* 0x0000820000047ab9 */ /* 0x000fe20000000a00 */
[----:B--2---:R-:W-:-:S05]  /*22d00*/  IMAD.WIDE R2, R7, 0x4, R2 ;  /* 0x0000000407027825 */ /* 0x004fca00078e0202 */
[----:B------:R2:W5:Y:S02]  /*22d10*/  LDG.E R5, desc[UR4][R2.64] ;  /* 0x0000000402057981 */ /* 0x000564000c1e1900 */
.L_x_3033:
[----:B------:R-:W-:Y:S05]  /*22d20*/  BSYNC B0 ;  /* 0x0000000000007941 */ /* 0x000fea0003800000 */
.L_x_3032:
[----:B------:R-:W-:-:S03]  /*22d30*/  UMOV UR4, 0xffffffff ;  /* 0xffffffff00047882 */ /* 0x000fc60000000000 */
[----:B------:R-:W-:Y:S05]  /*22d40*/  BRA.DIV UR4, `(.L_x_3034) ;  /* 0x0000005204f87947 */ /* 0x000fea000b800000 */
[----:B-----5:R-:W3:Y:S02]  /*22d50*/  SHFL.UP PT, R14, R5, 0x1, RZ ;  /* 0x04200000050e7989 */ /* 0x020ee400000e00ff */
[----:B---3--:R-:W-:-:S05]  /*22d60*/  SEL R14, R14, RZ, P1 ;  /* 0x000000ff0e0e7207 */ /* 0x008fca0000800000 */
[----:B------:R-:W-:-:S05]  /*22d70*/  IMAD.IADD R13, R5, 0x1, R14 ;  /* 0x00000001050d7824 */ /* 0x000fca00078e020e */
[----:B------:R-:W2:Y:S02]  /*22d80*/  SHFL.UP PT, R14, R13, 0x2, RZ ;  /* 0x044000000d0e7989 */ /* 0x000ea400000e00ff */
[----:B--2---:R-:W-:-:S04]  /*22d90*/  SEL R2, R14, RZ, P2 ;  /* 0x000000ff0e027207 */ /* 0x004fc80001000000 */
[----:B------:R-:W-:-:S05]  /*22da0*/  IADD3 R2, R13, R2, RZ ;  /* 0x000000020d027210 */ /* 0x000fca0007ffe0ff */
[----:B------:R-:W2:Y:S02]  /*22db0*/  SHFL.UP PT, R14, R2, 0x4, RZ ;  /* 0x04800000020e7989 */ /* 0x000ea400000e00ff */
[----:B--2---:R-:W-:-:S05]  /*22dc0*/  SEL R3, R14, RZ, P3 ;  /* 0x000000ff0e037207 */ /* 0x004fca0001800000 */
[----:B------:R-:W-:-:S05]  /*22dd0*/  IMAD.IADD R3, R2, 0x1, R3 ;  /* 0x0000000102037824 */ /* 0x000fca00078e0203 */
[----:B------:R-:W2:Y:S02]  /*22de0*/  SHFL.UP PT, R14, R3, 0x8, RZ ;  /* 0x05000000030e7989 */ /* 0x000ea400000e00ff */
[----:B--2---:R-:W-:-:S05]  /*22df0*/  SEL R4, R14, RZ, P4 ;  /* 0x000000ff0e047207 */ /* 0x004fca0002000000 */
[----:B------:R-:W-:-:S05]  /*22e00*/  IMAD.IADD R4, R3, 0x1, R4 ;  /* 0x0000000103047824 */ /* 0x000fca00078e0204 */
[----:B------:R-:W2:Y:S02]  /*22e10*/  SHFL.UP PT, R14, R4, 0x10, RZ ;  /* 0x06000000040e7989 */ /* 0x000ea400000e00ff */
[----:B--2---:R-:W-:-:S04]  /*22e20*/  SEL R7, R14, RZ, P5 ;  /* 0x000000ff0e077207 */ /* 0x004fc80002800000 */
[----:B-1----:R-:W-:-:S05]  /*22e30*/  IADD3 R6, R4, R7, RZ ;  /* 0x0000000704067210 */ /* 0x002fca0007ffe0ff */
[----:B------:R1:W2:Y:S02]  /*22e40*/  SHFL.IDX PT, R14, R6, 0x1f, 0x1f ;  /* 0x03e01f00060e7f89 */ /* 0x0002a400000e0000 */
.L_x_3214:
[----:B------:R-:W-:Y:S02]  /*22e50*/  ULDC UR4, c[0x0][0xc38] ;  /* 0x00030e0000047ab9 */ /* 0x000fe40000000800 */
[----:B------:R-:W-:-:S04]  /*22e60*/  IMAD.U32 R7, RZ, RZ, UR4 ;  /* 0x00000004ff077e24 */ /* 0x000fc8000f8e00ff */
[----:B--2---:R-:W-:-:S04]  /*22e70*/  IMAD R14, R14, R7, RZ ;  /* 0x000000070e0e7224 */ /* 0x004fc800078e02ff */
[----:B------:R-:W-:-:S05]  /*22e80*/  IMAD.IADD R9, R14, 0x1, R9 ;  /* 0x000000010e097824 */ /* 0x000fca00078e0209 */
[----:B------:R-:W-:-:S13]  /*22e90*/  ISETP.GT.AND P6, PT, R9, R0, PT ;  /* 0x000000000900720c */ /* 0x000fda0003fc4270 */
[----:B------:R-:W-:Y:S05]  /*22ea0*/  @!P6 BRA `(.L_x_3035) ;  /* 0xfffffffc0060e947 */ /* 0x000fea000383ffff */
.L_x_3030:
[----:B------:R-:W-:Y:S01]  /*22eb0*/  IADD3 R16, -R14, R9, RZ ;  /* 0x000000090e107210 */ /* 0x000fe20007ffe1ff */
[----:B------:R-:W-:-:S04]  /*22ec0*/  UMOV UR4, 0xffffffff ;  /* 0xffffffff00047882 */ /* 0x000fc80000000000 */
[----:B------:R-:W-:-:S05]  /*22ed0*/  IMAD R3, R6, R7, R16 ;  /* 0x0000000706037224 */ /* 0x000fca00078e0210 */
[----:B------:R-:W-:Y:S01]  /*22ee0*/  ISETP.GT.AND P6, PT, R3, R0, PT ;  /* 0x000000000300720c */ /* 0x000fe20003fc4270 */
[----:B------:R-:W-:-:S12]  /*22ef0*/  BRA.DIV UR4, `(.L_x_3036) ;  /* 0x0000005604487947 */ /* 0x000fd8000b800000 */
[----:B------:R-:W-:-:S04]  /*22f00*/  VOTE.ANY R2, PT, !P6 ;  /* 0x0000000000027806 */ /* 0x000fc800070e0100 */
[----:B------:R-:W2:Y:S02]  /*22f10*/  POPC R4, R2 ;  /* 0x0000000200047309 */ /* 0x000ea40000000000 */
[----:B--2---:R2:W3:Y:S02]  /*22f20*/  SHFL.IDX PT, R5, R5, R4, 0x1f ;  /* 0x00001f0405057589 */ /* 0x0044e400000e0000 */
.L_x_3218:
[----:B------:R-:W-:Y:S01]  /*22f30*/  ISETP.NE.AND P0, PT, R2, RZ, PT ;  /* 0x000000ff0200720c */ /* 0x000fe20003f05270 */
[----:B------:R-:W-:-:S12]  /*22f40*/  IMAD.MOV.U32 R14, RZ, RZ, RZ ;  /* 0x000000ffff0e7224 */ /* 0x000fd800078e00ff */
[----:B------:R-:W-:Y:S05]  /*22f50*/  @!P0 BRA `(.L_x_3037) ;  /* 0x0000000000108947 */ /* 0x000fea0003800000 */
[----:B------:R-:W-:Y:S01]  /*22f60*/  UMOV UR4, 0xffffffff ;  /* 0xffffffff00047882 */ /* 0x000fe20000000000 */
[----:B------:R-:W-:Y:S02]  /*22f70*/  VIADD R12, R4, 0xffffffff ;  /* 0xffffffff040c7836 */ /* 0x000fe40000000000 */
[----:B------:R-:W-:Y:S05]  /*22f80*/  BRA.DIV UR4, `(.L_x_3038) ;  /* 0x00000056046c7947 */ /* 0x000fea000b800000 */
[----:B------:R4:W0:Y:S02]  /*22f90*/  SHFL.IDX PT, R14, R6, R12, 0x1f ;  /* 0x00001f0c060e7589 */ /* 0x00082400000e0000 */
.L_x_3037:
[----:B------:R-:W5:Y:S01]  /*22fa0*/  LDC.64 R2, c[0x0][0xc90] ;  /* 0x00032400ff027b82 */ /* 0x000f620000000a00 */
[----:B------:R-:W-:Y:S01]  /*22fb0*/  IADD3 R19, R4, R19, RZ ;  /* 0x0000001304137210 */ /* 0x000fe20007ffe0ff */
[----:B------:R-:W-:-:S04]  /*22fc0*/  ULDC.64 UR4, c[0x0][0x208] ;  /* 0x0000820000047ab9 */ /* 0x000fc80000000a00 */
[----:B-----5:R-:W-:-:S05]  /*22fd0*/  IMAD.WIDE R2, R19, 0x4, R2 ;  /* 0x0000000413027825 */ /* 0x020fca00078e0202 */
[----:B-1--4-:R1:W2:Y:S01]  /*22fe0*/  LDG.E R6, desc[UR4][R2.64] ;  /* 0x0000000402067981 */ /* 0x0122a2000c1e1900 */
[----:B0-----:R-:W-:Y:S01]  /*22ff0*/  IMAD R16, R14, R7, R16 ;  /* 0x000000070e107224 */ /* 0x001fe200078e0210 */
[----:B-1----:R-:W-:Y:S01]  /*23000*/  MOV R2, RZ ;  /* 0x000000ff00027202 */ /* 0x002fe20000000f00 */
        /* <DEDUP_REMOVED lines=18> */
[-C--:B------:R-:W-:Y:S01]  /*23130*/  @!P1 IADD3 R3, R3, -R8.reuse, RZ ;  /* 0x8000000803039210 */ /* 0x080fe20007ffe0ff */
[----:B------:R-:W-:Y:S01]  /*23140*/  @!P1 VIADD R2, R2, 0x1 ;  /* 0x0000000102029836 */ /* 0x000fe20000000000 */
[----:B------:R-:W-:Y:S02]  /*23150*/  ISETP.NE.AND P1, PT, R4, RZ, PT ;  /* 0x000000ff0400720c */ /* 0x000fe40003f25270 */
[----:B------:R-:W-:-:S13]  /*23160*/  ISETP.GE.U32.AND P0, PT, R3, R8, PT ;  /* 0x000000080300720c */ /* 0x000fda0003f06070 */
[----:B------:R-:W-:-:S05]  /*23170*/  @P0 VIADD R2, R2, 0x1 ;  /* 0x0000000102020836 */ /* 0x000fca0000000000 */
[----:B------:R-:W-:Y:S02]  /*23180*/  @!P2 IADD3 R2, -R2, RZ, RZ ;  /* 0x000000ff0202a210 */ /* 0x000fe40007ffe1ff */
[----:B------:R-:W-:-:S05]  /*23190*/  @!P1 LOP3.LUT R2, RZ, R4, RZ, 0x33, !PT ;  /* 0x00000004ff029212 */ /* 0x000fca00078e33ff */
[----:B------:R-:W-:Y:S01]  /*231a0*/  IMAD R0, R6, R2, RZ ;  /* 0x0000000206007224 */ /* 0x000fe200078e02ff */
[----:B------:R-:W-:-:S03]  /*231b0*/  IADD3 R2, -R2, RZ, RZ ;  /* 0x000000ff02027210 */ /* 0x000fc60007ffe1ff */
        /* <DEDUP_REMOVED lines=25> */
[----:B------:R-:W-:-:S05]  /*23350*/  @P0 IADD3 R2, R2, 0x1, RZ ;  /* 0x0000000102020810 */ /* 0x000fca0007ffe0ff */
[----:B------:R-:W-:Y:S01]  /*23360*/  @!P2 IMAD.MOV R2, RZ, RZ, -R2 ;  /* 0x000000ffff02a224 */ /* 0x000fe200078e0a02 */
[----:B------:R-:W-:Y:S02]  /*23370*/  @!P1 LOP3.LUT R2, RZ, R6, RZ, 0x33, !PT ;  /* 0x00000006ff029212 */ /* 0x000fe400078e33ff */
[----:B------:R-:W-:-:S05]  /*23380*/  IADD3 R6, -R6, RZ, RZ ;  /* 0x000000ff06067210 */ /* 0x000fca0007ffe1ff */
[----:B------:R-:W-:Y:S01]  /*23390*/  IMAD R18, R2, R6, R9 ;  /* 0x0000000602127224 */ /* 0x000fe200078e0209 */
[----:B------:R-:W-:-:S05]  /*233a0*/  LOP3.LUT R2, RZ, R2, RZ, 0x33, !PT ;  /* 0x00000002ff027212 */ /* 0x000fca00078e33ff */
[----:B------:R-:W-:Y:S01]  /*233b0*/  IMAD.IADD R17, R5, 0x1, R2 ;  /* 0x0000000105117824 */ /* 0x000fe200078e0202 */
[----:B------:R-:W-:Y:S06]  /*233c0*/  BRA `(.L_x_3039) ;  /* 0x00000000001c7947 */ /* 0x000fec0003800000 */
.L_x_3031:
[----:B------:R-:W-:Y:S01]  /*233d0*/  UMOV UR4, URZ ;  /* 0x0000003f00047c82 */ /* 0x000fe20008000000 */
[----:B------:R-:W-:Y:S01]  /*233e0*/  UMOV UR5, URZ ;  /* 0x0000003f00057c82 */ /* 0x000fe20008000000 */
[----:B------:R-:W-:Y:S01]  /*233f0*/  ULDC UR6, c[0x0][0xc3c] ;  /* 0x00030f0000067ab9 */ /* 0x000fe20000000800 */
[----:B------:R-:W-:Y:S01]  /*23400*/  IMAD.MOV.U32 R16, RZ, RZ, R0 ;  /* 0x000000ffff107224 */ /* 0x000fe200078e0000 */
[----:B------:R-:W-:Y:S01]  /*23410*/  MOV R17, UR4 ;  /* 0x0000000400117c02 */ /* 0x000fe20008000f00 */
[----:B------:R-:W-:Y:S02]  /*23420*/  IMAD.U32 R18, RZ, RZ, UR5 ;  /* 0x00000005ff127e24 */ /* 0x000fe4000f8e00ff */
[----:B------:R-:W-:-:S07]  /*23430*/  IMAD.U32 R19, RZ, RZ, UR6 ;  /* 0x00000006ff137e24 */ /* 0x000fce000f8e00ff */
.L_x_3039:
        /* <DEDUP_REMOVED lines=10> */
.L_x_3028:
[----:B------:R-:W-:Y:S02]  /*234e0*/  ULDC UR4, c[0x0][0xc3c] ;  /* 0x00030f0000047ab9 */ /* 0x000fe40000000800 */
[----:B--2---:R-:W-:-:S13]  /*234f0*/  ISETP.GE.AND P0, PT, R19, UR4, PT ;  /* 0x0000000413007c0c */ /* 0x004fda000bf06270 */
[----:B------:R-:W-:Y:S05]  /*23500*/  @!P0 BRA `(.L_x_3040) ;  /* 0xffffff9c00a88947 */ /* 0x000fea000383ffff */
[----:B------:R-:W-:Y:S05]  /*23510*/  BSYNC B8 ;  /* 0x0000000000087941 */ /* 0x000fea0003800000 */
.L_x_2937:
[----:B------:R-:W2:Y:S01]  /*23520*/  LDL.LU R0, [R1+0x28] ;  /* 0x0000280001007983 */ /* 0x000ea20000300800 */
[----:B------:R-:W-:Y:S01]  /*23530*/  BSSY B0, `(.L_x_3041) ;  /* 0x000000b000007945 */ /* 0x000fe20003800000 */
[----:B------:R-:W4:Y:S01]  /*23540*/  S2R R5, SR_CgaCtaId ;  /* 0x0000000000057919 */ /* 0x000f220000008800 */
[----:B--2---:R-:W-:-:S04]  /*23550*/  IADD3 R0, R0, 0x1, RZ ;  /* 0x0000000100007810 */ /* 0x004fc80007ffe0ff */
        /* <DEDUP_REMOVED lines=8> */
.L_x_3221:
[----:B------:R-:W-:Y:S05]  /*235e0*/  BSYNC B0 ;  /* 0x0000000000007941 */ /* 0x000fea0003800000 */
.L_x_3041:
[----:B------:R-:W-:-:S03]  /*235f0*/  UMOV UR4, 0xffffffff ;  /* 0xffffffff00047882 */ /* 0x000fc60000000000 */
[----:B------:R-:W-:Y:S05]  /*23600*/  BRA.DIV UR4, `(.L_x_3043) ;  /* 0x0000005204047947 */ /* 0x000fea000b800000 */
[----:B0-----:R-:W0:Y:S02]  /*23610*/  S2R R0, SR_TID.X ;  /* 0x0000000000007919 */ /* 0x001e240000002100 */
[----:B0-----:R-:W-:-:S04]  /*23620*/  SHF.R.U32.HI R0, RZ, 0x5, R0 ;  /* 0x00000005ff007819 */ /* 0x001fc80000011600 */
[----:B------:R-:W-:-:S05]  /*23630*/  LOP3.LUT R0, R0, 0x3, RZ, 0xc0, !PT ;  /* 0x0000000300007812 */ /* 0x000fca00078ec0ff */
[----:B------:R0:W2:Y:S02]  /*23640*/  SHFL.IDX PT, R14, R0, RZ, 0x1f ;  /* 0x00001fff000e7589 */ /* 0x0000a400000e0000 */
.L_x_3224:
[----:B--2---:R-:W-:-:S13]  /*23650*/  ISETP.NE.AND P0, PT, R14, RZ, PT ;  /* 0x000000ff0e00720c */ /* 0x004fda0003f05270 */
[----:B------:R-:W-:Y:S05]  /*23660*/  @P0 BRA `(.L_x_2691) ;  /* 0x0000000000880947 */ /* 0x000fea0003800000 */
[----:B------:R-:W-:-:S03]  /*23670*/  UMOV UR4, 0xffffffff ;  /* 0xffffffff00047882 */ /* 0x000fc60000000000 */
[----:B------:R-:W-:Y:S05]  /*23680*/  BRA.DIV UR4, `(.L_x_3044) ;  /* 0x0000005204187947 */ /* 0x000fea000b800000 */
[----:B------:R-:W-:-:S13]  /*23690*/  ELECT P6, URZ, PT ;  /* 0x00000000003f782f */ /* 0x000fda00038c0000 */
.L_x_3227:
[----:B------:R-:W-:Y:S05]  /*236a0*/  @!P6 BRA `(.L_x_2691) ;  /* 0x000000000078e947 */ /* 0x000fea0003800000 */
[----:B------:R-:W-:-:S06]  /*236b0*/  ULOP3.LUT UR4, UR60, 0x2, URZ, 0xfc, !UPT ;  /* 0x000000023c047892 */ /* 0x000fcc000f8efc3f */
[----:B0-----:R-:W-:-:S05]  /*236c0*/  IMAD.U32 R0, RZ, RZ, UR4 ;  /* 0x00000004ff007e24 */ /* 0x001fca000f8e00ff */
[----:B------:R-:W-:-:S13]  /*236d0*/  ISETP.NE.AND P0, PT, R0, 0x3, PT ;  /* 0x000000030000780c */ /* 0x000fda0003f05270 */
[----:B------:R-:W-:Y:S05]  /*236e0*/  @!P0 BRA `(.L_x_3045) ;  /* 0x0000000000048947 */ /* 0x000fea0003800000 */
[----:B------:R-:W-:Y:S01]  /*236f0*/  BPT.TRAP 0x1 ;  /* 0x000000040000795c */ /* 0x000fe20000300000 */
.L_x_3045:
[C---:B------:R-:W-:Y:S01]  /*23700*/  LEA R5, R26.reuse, R7, 0x3 ;  /* 0x000000071a057211 */ /* 0x040fe200078e18ff */
[----:B------:R-:W-:Y:S01]  /*23710*/  VIADD R26, R26, 0x1 ;  /* 0x000000011a1a7836 */ /* 0x000fe20000000000 */
[----:B------:R-:W-:-:S04]  /*23720*/  SHF.L.U32 R0, R28, 0x1f, RZ ;  /* 0x0000001f1c007819 */ /* 0x000fc800000006ff */
[----:B------:R-:W0:Y:S01]  /*23730*/  SYNCS.PHASECHK.TRANS64.TRYWAIT P1, [R5+URZ+0x30840], R0 ;  /* 0x03084000050075a7 */ /* 0x000e22000802017f */
[----:B------:R-:W-:-:S04]  /*23740*/  ISETP.NE.AND P2, PT, R26, 0x2, PT ;  /* 0x000000021a00780c */ /* 0x000fc80003f45270 */
[----:B------:R-:W-:Y:S01]  /*23750*/  SEL R3, RZ, 0x1, P2 ;  /* 0x00000001ff037807 */ /* 0x000fe20001000000 */
[----:B0-----:R-:W-:Y:S08]  /*23760*/  @!P1 BRA `(.L_x_3046) ;  /* 0x0000005000009947 */ /* 0x001ff00003800000 */
.L_x_3228:
[----:B------:R-:W-:Y:S02]  /*23770*/  SEL R26, R26, RZ, P2 ;  /* 0x000000ff1a1a7207 */ /* 0x000fe40001000000 */
[----:B------:R-:W-:Y:S01]  /*23780*/  LOP3.LUT R2, R28, R3, RZ, 0x3c, !PT ;  /* 0x000000031c027212 */ /* 0x000fe200078e3cff */
[----:B------:R-:W-:Y:S06]  /*23790*/  @!P0 BRA `(.L_x_3047) ;  /* 0x0000000000048947 */ /* 0x000fec0003800000 */
[----:B------:R-:W-:Y:S01]  /*237a0*/  BPT.TRAP 0x1 ;  /* 0x000000040000795c */ /* 0x000fe20000300000 */
.L_x_3047:
[----:B------:R-:W-:Y:S01]  /*237b0*/  IMAD R3, R26, 0x8, R7 ;  /* 0x000000081a037824 */ /* 0x000fe200078e0207 */
[----:B------:R-:W-:-:S04]  /*237c0*/  SHF.L.U32 R2, R2, 0x1f, RZ ;  /* 0x0000001f02027819 */ /* 0x000fc800000006ff */
[----:B------:R-:W2:Y:S02]  /*237d0*/  SYNCS.PHASECHK.TRANS64.TRYWAIT P1, [R3+URZ+0x30840], R2 ;  /* 0x03084002030075a7 */ /* 0x000ea4000802017f */
[----:B--2---:R-:W-:Y:S05]  /*237e0*/  @!P1 BRA `(.L_x_3048) ;  /* 0x0000004c00f49947 */ /* 0x004fea0003800000 */
.L_x_3229:
[----:B------:R-:W-:Y:S05]  /*237f0*/  @!P0 BRA `(.L_x_3049) ;  /* 0x0000000000048947 */ /* 0x000fea0003800000 */
[----:B------:R-:W-:Y:S01]  /*23800*/  BPT.TRAP 0x1 ;  /* 0x000000040000795c */ /* 0x000fe20000300000 */
.L_x_3049:
[----:B------:R-:W4:Y:S02]  /*23810*/  SYNCS.PHASECHK.TRANS64.TRYWAIT P1, [R5+URZ+0x30860], R0 ;  /* 0x03086000050075a7 */ /* 0x000f24000802017f */
[----:B----4-:R-:W-:Y:S05]  /*23820*/  @!P1 BRA `(.L_x_3050) ;  /* 0x0000004c00f89947 */ /* 0x010fea0003800000 */
.L_x_3230:
[----:B------:R-:W-:Y:S05]  /*23830*/  @!P0 BRA `(.L_x_3051) ;  /* 0x0000000000048947 */ /* 0x000fea0003800000 */
[----:B------:R-:W-:Y:S01]  /*23840*/  BPT.TRAP 0x1 ;  /* 0x000000040000795c */ /* 0x000fe20000300000 */
.L_x_3051:
[----:B------:R0:W0:Y:S02]  /*23850*/  SYNCS.PHASECHK.TRANS64.TRYWAIT P0, [R3+URZ+0x30860], R2 ;  /* 0x03086002030075a7 */ /* 0x000024000800017f */
[----:B0-----:R-:W-:Y:S05]  /*23860*/  @!P0 NANOSLEEP.SYNCS 0x989680 ;  /* 0x009896800000895d */ /* 0x001fea0003900000 */
[----:B------:R-:W0:Y:S02]  /*23870*/  @!P0 SYNCS.PHASECHK.TRANS64 P0, [R3+URZ+0x30860], R2 ;  /* 0x03086002030085a7 */ /* 0x000e24000800007f */
[----:B0-----:R-:W-:Y:S05]  /*23880*/  @!P0 BRA `(.L_x_3051) ;  /* 0xfffffffc00f08947 */ /* 0x001fea000383ffff */
.L_x_2691:
[----:B------:R-:W-:Y:S05]  /*23890*/  BSYNC B9 ;  /* 0x0000000000097941 */ /* 0x000fea0003800000 */
.L_x_2688:
[----:B------:R-:W-:Y:S05]  /*238a0*/  EXIT ;  /* 0x000000000000794d */ /* 0x000fea0003800000 */
.L_x_2709:
[----:B0-----:R0:W1:Y:S02]  /*238b0*/  SYNCS.PHASECHK.TRANS64.TRYWAIT P5, [R87+URZ+0x30890], R88 ;  /* 0x03089058570075a7 */ /* 0x00106400080a017f */
[----:B-1----:R-:W-:Y:S05]  /*238c0*/  @!P5 NANOSLEEP.SYNCS 0x989680 ;  /* 0x009896800000d95d */ /* 0x002fea0003900000 */
[----:B------:R-:W1:Y:S02]  /*238d0*/  @!P5 SYNCS.PHASECHK.TRANS64 P5, [R87+URZ+0x30890], R88 ;  /* 0x030890585700d5a7 */ /* 0x000e6400080a007f */
[----:B-1----:R-:W-:Y:S05]  /*238e0*/  @!P5 BRA `(.L_x_2709) ;  /* 0xfffffffc00f0d947 */ /* 0x002fea000383ffff */
[----:B------:R-:W-:Y:S05]  /*238f0*/  BRA `(.L_x_3052) ;  /* 0xfffffdfc00807947 */ /* 0x000fea000383ffff */
.L_x_2710:
[----:B------:R-:W-:Y:S01]  /*23900*/  BSSY B1, `(.L_x_3053) ;  /* 0x0000008000017945 */ /* 0x000fe20003800000 */
[----:B------:R-:W-:Y:S01]  /*23910*/  MOV R13, R115 ;  /* 0x00000073000d7202 */ /* 0x000fe20000000f00 */
[----:B------:R-:W-:Y:S01]  /*23920*/  IMAD.MOV.U32 R12, RZ, RZ, RZ ;  /* 0x000000ffff0c7224 */ /* 0x000fe200078e00ff */
[----:B------:R-:W-:Y:S01]  /*23930*/  MOV R15, 0xffffffff ;  /* 0xffffffff000f7802 */ /* 0x000fe20000000f00 */
[----:B------:R-:W-:-:S07]  /*23940*/  IMAD.MOV.U32 R11, RZ, RZ, 0x1c1f ;  /* 0x00001c1fff0b7424 */ /* 0x000fce00078e00ff */
[----:B0-----:R-:W-:Y:S05]  /*23950*/  WARPSYNC.COLLECTIVE R15, `(.L_x_3054) ;  /* 0x000000000f087348 */ /* 0x001fea0003c00000 */
[----:B------:R1:W2:Y:S02]  /*23960*/  SHFL.IDX P6, R14, R13, R12, R11 ;  /* 0x0000000c0d0e7389 */ /* 0x0002a400000c000b */
[----:B012---:R-:W-:Y:S01]  /*23970*/  ENDCOLLECTIVE ;  /* 0x000000000000791b */ /* 0x007fe20003800000 */
.L_x_3054:
[----:B------:R-:W-:Y:S05]  /*23980*/  BSYNC B1 ;  /* 0x0000000000017941 */ /* 0x000fea0003800000 */
.L_x_3053:
        /* <DEDUP_REMOVED lines=8> */
.L_x_3055:
[----:B------:R-:W-:Y:S01]  /*23a10*/  MOV R11, R14 ;  /* 0x0000000e000b7202 */ /* 0x000fe20000000f00 */
[----:B------:R-:W-:Y:S06]  /*23a20*/  BRA `(.L_x_3056) ;  /* 0xfffffdfc00487947 */ /* 0x000fec000383ffff */
.L_x_2735:
[----:B------:R-:W-:Y:S01]  /*23a30*/  BSSY B1, `(.L_x_3057) ;  /* 0x0000008000017945 */ /* 0x000fe20003800000 */
[----:B0---4-:R-:W-:Y:S01]  /*23a40*/  IMAD.MOV.U32 R13, RZ, RZ, R115 ;  /* 0x000000ffff0d7224 */ /* 0x011fe200078e0073 */
[----:B---3--:R-:W-:Y:S01]  /*23a50*/  MOV R11, 0x1c1f ;  /* 0x00001c1f000b7802 */ /* 0x008fe20000000f00 */
[----:B------:R-:W-:Y:S02]  /*23a60*/  IMAD.MOV.U32 R12, RZ, RZ, 0x1 ;  /* 0x00000001ff0c7424 */ /* 0x000fe400078e00ff */
[----:B------:R-:W-:-:S07]  /*23a70*/  IMAD.MOV.U32 R15, RZ, RZ, -0x1 ;  /* 0xffffffffff0f7424 */ /* 0x000fce00078e00ff */
[----:B-12---:R-:W-:Y:S05]  /*23a80*/  WARPSYNC.COLLECTIVE R15, `(.L_x_3058) ;  /* 0x000000000f087348 */ /* 0x006fea0003c00000 */
[----:B------:R0:W3:Y:S02]  /*23a90*/  SHFL.IDX P6, R14, R13, R12, R11 ;  /* 0x0000000c0d0e7389 */ /* 0x0000e400000c000b */
[----:B0123--:R-:W-:Y:S01]  /*23aa0*/  ENDCOLLECTIVE ;  /* 0x000000000000791b */ /* 0x00ffe20003800000 */
.L_x_3058:
[----:B------:R-:W-:Y:S05]  /*23ab0*/  BSYNC B1 ;  /* 0x0000000000017941 */ /* 0x000fea0003800000 */
.L_x_3057:
[----:B------:R-:W-:Y:S01]  /*23ac0*/  MOV R13, R118 ;  /* 0x00000076000d7202 */ /* 0x000fe20000000f00 */
[----:B------:R-:W-:Y:S01]  /*23ad0*/  IMAD.MOV.U32 R12, RZ, RZ, 0x1 ;  /* 0x00000001ff0c7424 */ /* 0x000fe200078e00ff */
[----:B------:R-:W-:Y:S01]  /*23ae0*/  MOV R15, 0xffffffff ;  /* 0xffffffff000f7802 */ /* 0x000fe20000000f00 */
[----:B------:R-:W-:Y:S02]  /*23af0*/  IMAD.MOV.U32 R11, RZ, RZ, 0x1c1f ;  /* 0x00001c1fff0b7424 */ /* 0x000fe400078e00ff */
[----:B------:R-:W-:-:S07]  /*23b00*/  IMAD.MOV.U32 R115, RZ, RZ, R14 ;  /* 0x000000ffff737224 */ /* 0x000fce00078e000e */
[----:B------:R-:W-:Y:S05]  /*23b10*/  WARPSYNC.COLLECTIVE R15, `(.L_x_3059) ;  /* 0x000000000f087348 */ /* 0x000fea0003c00000 */
[----:B------:R0:W1:Y:S02]  /*23b20*/  SHFL.IDX P6, R14, R13, R12, R11 ;  /* 0x0000000c0d0e7389 */ /* 0x00006400000c000b */
[----:B01----:R-:W-:Y:S01]  /*23b30*/  ENDCOLLECTIVE ;  /* 0x000000000000791b */ /* 0x003fe20003800000 */
.L_x_3059:
[----:B------:R-:W-:Y:S01]  /*23b40*/  IMAD.MOV.U32 R118, RZ, RZ, R14 ;  /* 0x000000ffff767224 */ /* 0x000fe200078e000e */
[----:B------:R-:W-:Y:S06]  /*23b50*/  BRA `(.L_x_3060) ;  /* 0xfffffe1000387947 */ /* 0x000fec000383ffff */
.L_x_2765:
[----:B-1----:R1:W2:Y:S02]  /*23b60*/  SYNCS.PHASECHK.TRANS64.TRYWAIT P5, [R87+URZ+0x30890], R88 ;  /* 0x03089058570075a7 */ /* 0x0022a400080a017f */
[----:B--2---:R-:W-:Y:S05]  /*23b70*/  @!P5 NANOSLEEP.SYNCS 0x989680 ;  /* 0x009896800000d95d */ /* 0x004fea0003900000 */
[----:B------:R-:W2:Y:S02]  /*23b80*/  @!P5 SYNCS.PHASECHK.TRANS64 P5, [R87+URZ+0x30890], R88 ;  /* 0x030890585700d5a7 */ /* 0x000ea400080a007f */
[----:B--2---:R-:W-:Y:S05]  /*23b90*/  @!P5 BRA `(.L_x_2765) ;  /* 0xfffffffc00f0d947 */ /* 0x004fea000383ffff */
[----:B------:R-:W-:Y:S05]  /*23ba0*/  BRA `(.L_x_3061) ;  /* 0xfffffe3000107947 */ /* 0x000fea000383ffff */
.L_x_2766:
[----:B------:R-:W-:Y:S01]  /*23bb0*/  BSSY B1, `(.L_x_3062) ;  /* 0x0000008000017945 */ /* 0x000fe20003800000 */
[----:B------:R-:W-:Y:S01]  /*23bc0*/  IMAD.MOV.U32 R13, RZ, RZ, R115 ;  /* 0x000000ffff0d7224 */ /* 0x000fe200078e0073 */
[----:B------:R-:W-:Y:S01]  /*23bd0*/  MOV R12, RZ ;  /* 0x000000ff000c7202 */ /* 0x000fe20000000f00 */
[----:B------:R-:W-:Y:S02]  /*23be0*/  IMAD.MOV.U32 R11, RZ, RZ, 0x1c1f ;  /* 0x00001c1fff0b7424 */ /* 0x000fe400078e00ff */
[----:B------:R-:W-:-:S07]  /*23bf0*/  IMAD.MOV.U32 R15, RZ, RZ, -0x1 ;  /* 0xffffffffff0f7424 */ /* 0x000fce00078e00ff */
[----:B-1----:R-:W-:Y:S05]  /*23c00*/  WARPSYNC.COLLECTIVE R15, `(.L_x_3063) ;  /* 0x000000000f087348 */ /* 0x002fea0003c00000 */
[----:B------:R0:W2:Y:S02]  /*23c10*/  SHFL.IDX P6, R14, R13, R12, R11 ;  /* 0x0000000c0d0e7389 */ /* 0x0000a400000c000b */
[----:B012---:R-:W-:Y:S01]  /*23c20*/  ENDCOLLECTIVE ;  /* 0x000000000000791b */ /* 0x007fe20003800000 */
.L_x_3063:
[----:B------:R-:W-:Y:S05]  /*23c30*/  BSYNC B1 ;  /* 0x0000000000017941 */ /* 0x000fea0003800000 */
.L_x_3062:
[----:B------:R-:W-:Y:S01]  /*23c40*/  IMAD.MOV.U32 R13, RZ, RZ, R118 ;  /* 0x000000ffff0d7224 */ /* 0x000fe200078e0076 */
[----:B------:R-:W-:Y:S01]  /*23c50*/  MOV R11, 0x1c1f ;  /* 0x00001c1f000b7802 */ /* 0x000fe20000000f00 */
[----:B------:R-:W-:Y:S01]  /*23c60*/  IMAD.MOV.U32 R12, RZ, RZ, RZ ;  /* 0x000000ffff0c7224 */ /* 0x000fe200078e00ff */
[----:B------:R-:W-:Y:S01]  /*23c70*/  MOV R117, R14 ;  /* 0x0000000e00757202 */ /* 0x000fe20000000f00 */
[----:B------:R-:W-:-:S07]  /*23c80*/  IMAD.MOV.U32 R15, RZ, RZ, -0x1 ;  /* 0xffffffffff0f7424 */ /* 0x000fce00078e00ff */
[----:B------:R-:W-:Y:S05]  /*23c90*/  WARPSYNC.COLLECTIVE R15, `(.L_x_3064) ;  /* 0x000000000f087348 */ /* 0x000fea0003c00000 */
[----:B------:R0:W1:Y:S02]  /*23ca0*/  SHFL.IDX P6, R14, R13, R12, R11 ;  /* 0x0000000c0d0e7389 */ /* 0x00006400000c000b */
[----:B01----:R-:W-:Y:S01]  /*23cb0*/  ENDCOLLECTIVE ;  /* 0x000000000000791b */ /* 0x003fe20003800000 */
.L_x_3064:
[----:B------:R-:W-:Y:S01]  /*23cc0*/  IMAD.MOV.U32 R11, RZ, RZ, R14 ;  /* 0x000000ffff0b7224 */ /* 0x000fe200078e000e */
[----:B------:R-:W-:Y:S06]  /*23cd0*/  BRA `(.L_x_3065) ;  /* 0xfffffe2c00dc7947 */ /* 0x000fec000383ffff */
.L_x_2779:
[----:B------:R-:W-:Y:S01]  /*23ce0*/  BSSY B1, `(.L_x_3066) ;  /* 0x0000008000017945 */ /* 0x000fe20003800000 */
[----:B--2-4-:R-:W-:Y:S01]  /*23cf0*/  MOV R13, R115 ;  /* 0x00000073000d7202 */ /* 0x014fe20000000f00 */
[----:B------:R-:W-:Y:S01]  /*23d00*/  IMAD.MOV.U32 R12, RZ, RZ, 0x1 ;  /* 0x00000001ff0c7424 */ /* 0x000fe200078e00ff */
[----:B------:R-:W-:Y:S01]  /*23d10*/  MOV R15, 0xffffffff ;  /* 0xffffffff000f7802 */ /* 0x000fe20000000f00 */
[----:B---3--:R-:W-:-:S07]  /*23d20*/  IMAD.MOV.U32 R11, RZ, RZ, 0x1c1f ;  /* 0x00001c1fff0b7424 */ /* 0x008fce00078e00ff */
[----:B01----:R-:W-:Y:S05]  /*23d30*/  WARPSYNC.COLLECTIVE R15, `(.L_x_3067) ;  /* 0x000000000f087348 */ /* 0x003fea0003c00000 */
[----:B------:R2:W3:Y:S02]  /*23d40*/  SHFL.IDX P6, R14, R13, R12, R11 ;  /* 0x0000000c0d0e7389 */ /* 0x0004e400000c000b */
[----:B0123--:R-:W-:Y:S01]  /*23d50*/  ENDCOLLECTIVE ;  /* 0x000000000000791b */ /* 0x00ffe20003800000 */
.L_x_3067:
[----:B------:R-:W-:Y:S05]  /*23d60*/  BSYNC B1 ;  /* 0x0000000000017941 */ /* 0x000fea0003800000 */
.L_x_3066:
        /* <DEDUP_REMOVED lines=8> */
.L_x_3068:
[----:B------:R-:W-:Y:S01]  /*23df0*/  MOV R36, R14 ;  /* 0x0000000e00247202 */ /* 0x000fe20000000f00 */
[----:B------:R-:W-:Y:S06]  /*23e00*/  BRA `(.L_x_3069) ;  /* 0xfffffe4400487947 */ /* 0x000fec000383ffff */
.L_x_2792:
[----:B0-----:R0:W1:Y:S02]  /*23e10*/  SYNCS.PHASECHK.TRANS64.TRYWAIT P3, [R87+URZ+0x30890], R88 ;  /* 0x03089058570075a7 */ /* 0x001064000806017f */
[----:B-1----:R-:W-:Y:S05]  /*23e20*/  @!P3 NANOSLEEP.SYNCS 0x989680 ;  /* 0x009896800000b95d */ /* 0x002fea0003900000 */
[----:B------:R-:W1:Y:S02]  /*23e30*/  @!P3 SYNCS.PHASECHK.TRANS64 P3, [R87+URZ+0x30890], R88 ;  /* 0x030890585700b5a7 */ /* 0x000e64000806007f */
[----:B-1----:R-:W-:Y:S05]  /*23e40*/  @!P3 BRA `(.L_x_2792) ;  /* 0xfffffffc00f0b947 */ /* 0x002fea000383ffff */
[----:B------:R-:W-:Y:S05]  /*23e50*/  BRA `(.L_x_3070) ;  /* 0xfffffe5c00107947 */ /* 0x000fea000383ffff */
.L_x_2793:
        /* <DEDUP_REMOVED lines=8> */
.L_x_3072:
[----:B------:R-:W-:Y:S05]  /*23ee0*/  BSYNC B1 ;  /* 0x0000000000017941 */ /* 0x000fea0003800000 */
.L_x_3071:
[----:B------:R-:W-:Y:S01]  /*23ef0*/  MOV R13, R40 ;  /* 0x00000028000d7202 */ /* 0x000fe20000000f00 */
[----:B------:R-:W-:Y:S01]  /*23f00*/  IMAD.MOV.U32 R12, RZ, RZ, RZ ;  /* 0x000000ffff0c7224 */ /* 0x000fe200078e00ff */
[----:B------:R-:W-:Y:S01]  /*23f10*/  MOV R15, 0xffffffff ;  /* 0xffffffff000f7802 */ /* 0x000fe20000000f00 */
[----:B------:R-:W-:Y:S02]  /*23f20*/  IMAD.MOV.U32 R11, RZ, RZ, 0x1c1f ;  /* 0x00001c1fff0b7424 */ /* 0x000fe400078e00ff */
[----:B------:R-:W-:-:S07]  /*23f30*/  IMAD.MOV.U32 R39, RZ, RZ, R14 ;  /* 0x000000ffff277224 */ /* 0x000fce00078e000e */
[----:B------:R-:W-:Y:S05]  /*23f40*/  WARPSYNC.COLLECTIVE R15, `(.L_x_3073) ;  /* 0x000000000f087348 */ /* 0x000fea0003c00000 */
[----:B------:R0:W1:Y:S02]  /*23f50*/  SHFL.IDX P6, R14, R13, R12, R11 ;  /* 0x0000000c0d0e7389 */ /* 0x00006400000c000b */
[----:B01----:R-:W-:Y:S01]  /*23f60*/  ENDCOLLECTIVE ;  /* 0x000000000000791b */ /* 0x003fe20003800000 */
.L_x_3073:
[----:B------:R-:W-:Y:S01]  /*23f70*/  IMAD.MOV.U32 R38, RZ, RZ, R14 ;  /* 0x000000ffff267224 */ /* 0x000fe200078e000e */
[----:B------:R-:W-:Y:S06]  /*23f80*/  BRA `(.L_x_3074) ;  /* 0xfffffe5c00347947 */ /* 0x000fec000383ffff */
.L_x_2796:
        /* <DEDUP_REMOVED lines=8> */
.L_x_3076:
[----:B------:R-:W-:Y:S05]  /*24010*/  BSYNC B1 ;  /* 0x0000000000017941 */ /* 0x000fea0003800000 */
.L_x_3075:
[----:B------:R-:W-:Y:S01]  /*24020*/  IMAD.MOV.U32 R13, RZ, RZ, R40 ;  /* 0x000000ffff0d7224 */ /* 0x000fe200078e0028 */
[----:B------:R-:W-:Y:S01]  /*24030*/  MOV R11, 0x1c1f ;  /* 0x00001c1f000b7802 */ /* 0x000fe20000000f00 */
[----:B------:R-:W-:Y:S01]  /*24040*/  IMAD.MOV.U32 R12, RZ, RZ, 0x1 ;  /* 0x00000001ff0c7424 */ /* 0x000fe200078e00ff */
[----:B------:R-:W-:Y:S01]  /*24050*/  MOV R39, R14 ;  /* 0x0000000e00277202 */ /* 0x000fe20000000f00 */
[----:B------:R-:W-:-:S07]  /*24060*/  IMAD.MOV.U32 R15, RZ, RZ, -0x1 ;  /* 0xffffffffff0f7424 */ /* 0x000fce00078e00ff */
[----:B------:R-:W-:Y:S05]  /*24070*/  WARPSYNC.COLLECTIVE R15, `(.L_x_3077) ;  /* 0x000000000f087348 */ /* 0x000fea0003c00000 */
[----:B------:R0:W1:Y:S02]  /*24080*/  SHFL.IDX P6, R14, R13, R12, R11 ;  /* 0x0000000c0d0e7389 */ /* 0x00006400000c000b */
[----:B01----:R-:W-:Y:S01]  /*24090*/  ENDCOLLECTIVE ;  /* 0x000000000000791b */ /* 0x003fe20003800000 */
.L_x_3077:
[----:B------:R-:W-:Y:S01]  /*240a0*/  IMAD.MOV.U32 R38, RZ, RZ, R14 ;  /* 0x000000ffff267224 */ /* 0x000fe200078e000e */
[----:B------:R-:W-:Y:S06]  /*240b0*/  BRA `(.L_x_3078) ;  /* 0xfffffe5c00947947 */ /* 0x000fec000383ffff */
.L_x_2800:
[----:B---3--:R3:W0:Y:S02]  /*240c0*/  SYNCS.PHASECHK.TRANS64.TRYWAIT P2, [R87+URZ+0x308b0], R88 ;  /* 0x0308b058570075a7 */ /* 0x008624000804017f */
[----:B0-----:R-:W-:Y:S05]  /*240d0*/  @!P2 NANOSLEEP.SYNCS 0x989680 ;  /* 0x009896800000a95d */ /* 0x001fea0003900000 */
[----:B------:R-:W0:Y:S02]  /*240e0*/  @!P2 SYNCS.PHASECHK.TRANS64 P2, [R87+URZ+0x308b0], R88 ;  /* 0x0308b0585700a5a7 */ /* 0x000e24000804007f */
[----:B0-----:R-:W-:Y:S05]  /*240f0*/  @!P2 BRA `(.L_x_2800) ;  /* 0xfffffffc00f0a947 */ /* 0x001fea000383ffff */
[----:B------:R-:W-:Y:S05]  /*24100*/  BRA `(.L_x_3079) ;  /* 0xfffffe6000747947 */ /* 0x000fea000383ffff */
.L_x_2818:
[----:B------:R-:W-:Y:S01]  /*24110*/  BSSY B1, `(.L_x_3080) ;  /* 0x0000008000017945 */ /* 0x000fe20003800000 */
[----:B------:R-:W-:Y:S01]  /*24120*/  MOV R13, R7 ;  /* 0x00000007000d7202 */ /* 0x000fe20000000f00 */
[----:B------:R-:W-:Y:S01]  /*24130*/  IMAD.MOV.U32 R12, RZ, RZ, RZ ;  /* 0x000000ffff0c7224 */ /* 0x000fe200078e00ff */
[----:B------:R-:W-:Y:S01]  /*24140*/  MOV R15, 0xffffffff ;  /* 0xffffffff000f7802 */ /* 0x000fe20000000f00 */
[----:B------:R-:W-:-:S07]  /*24150*/  IMAD.MOV.U32 R11, RZ, RZ, 0x1c1f ;  /* 0x00001c1fff0b7424 */ /* 0x000fce00078e00ff */
[----:B------:R-:W-:Y:S05]  /*24160*/  WARPSYNC.COLLECTIVE R15, `(.L_x_3081) ;  /* 0x000000000f087348 */ /* 0x000fea0003c00000 */
[----:B------:R0:W1:Y:S02]  /*24170*/  SHFL.IDX P6, R14, R13, R12, R11 ;  /* 0x0000000c0d0e7389 */ /* 0x00006400000c000b */
[----:B01----:R-:W-:Y:S01]  /*24180*/  ENDCOLLECTIVE ;  /* 0x000000000000791b */ /* 0x003fe20003800000 */
.L_x_3081:
[----:B------:R-:W-:Y:S05]  /*24190*/  BSYNC B1 ;  /* 0x0000000000017941 */ /* 0x000fea0003800000 */
.L_x_3080:
        /* <DEDUP_REMOVED lines=8> */
.L_x_3082:
[----:B------:R-:W-:Y:S01]  /*24220*/  IMAD.MOV.U32 R13, RZ, RZ, R8 ;  /* 0x000000ffff0d7224 */ /* 0x000fe200078e0008 */
[----:B------:R-:W-:-:S07]  /*24230*/  MOV R0, R14 ;  /* 0x0000000e00007202 */ /* 0x000fce0000000f00 */
[----:B------:R-:W-:Y:S05]  /*24240*/  WARPSYNC.COLLECTIVE R15, `(.L_x_3083) ;  /* 0x000000000f087348 */ /* 0x000fea0003c00000 */
[----:B------:R0:W1:Y:S02]  /*24250*/  SHFL.IDX P6, R14, R13, R12, R11 ;  /* 0x0000000c0d0e7389 */ /* 0x00006400000c000b */
[----:B01----:R-:W-:Y:S01]  /*24260*/  ENDCOLLECTIVE ;  /* 0x000000000000791b */ /* 0x003fe20003800000 */
.L_x_3083:
[----:B------:R-:W-:Y:S01]  /*24270*/  MOV R13, R4 ;  /* 0x00000004000d7202 */ /* 0x000fe20000000f00 */
[----:B------:R-:W-:-:S07]  /*24280*/  IMAD.MOV.U32 R5, RZ, RZ, R14 ;  /* 0x000000ffff057224 */ /* 0x000fce00078e000e */
[----:B------:R-:W-:Y:S05]  /*24290*/  WARPSYNC.COLLECTIVE R15, `(.L_x_3084) ;  /* 0x000000000f087348 */ /* 0x000fea0003c00000 */
[----:B------:R0:W1:Y:S02]  /*242a0*/  SHFL.IDX P6, R14, R13, R12, R11 ;  /* 0x0000000c0d0e7389 */ /* 0x00006400000c000b */
[----:B01----:R-:W-:Y:S01]  /*242b0*/  ENDCOLLECTIVE ;  /* 0x000000000000791b */ /* 0x003fe20003800000 */
.L_x_3084:
[----:B------:R-:W-:Y:S05]  /*242c0*/  BRA `(.L_x_3085) ;  /* 0xfffffe7000f07947 */ /* 0x000fea000383ffff */
.L_x_2821:
[----:B------:R-:W-:Y:S01]  /*242d0*/  BSSY B1, `(.L_x_3086) ;  /* 0x0000008000017945 */ /* 0x000fe20003800000 */
[----:B------:R-:W-:Y:S01]  /*242e0*/  IMAD.MOV.U32 R13, RZ, RZ, R7 ;  /* 0x000000ffff0d7224 */ /* 0x000fe200078e0007 */
[----:B------:R-:W-:Y:S01]  /*242f0*/  MOV R11, 0x1c1f ;  /* 0x00001c1f000b7802 */ /* 0x000fe20000000f00 */
[----:B------:R-:W-:Y:S02]  /*24300*/  IMAD.MOV.U32 R12, RZ, RZ, 0x1 ;  /* 0x00000001ff0c7424 */ /* 0x000fe400078e00ff */
[----:B------:R-:W-:-:S07]  /*24310*/  IMAD.MOV.U32 R15, RZ, RZ, -0x1 ;  /* 0xffffffffff0f7424 */ /* 0x000fce00078e00ff */
[----:B0---4-:R-:W-:Y:S05]  /*24320*/  WARPSYNC.COLLECTIVE R15, `(.L_x_3087) ;  /* 0x000000000f087348 */ /* 0x011fea0003c00000 */
[----:B----4-:R1:W2:Y:S02]  /*24330*/  SHFL.IDX P6, R14, R13, R12, R11 ;  /* 0x0000000c0d0e7389 */ /* 0x0102a400000c000b */
[----:B012---:R-:W-:Y:S01]  /*24340*/  ENDCOLLECTIVE ;  /* 0x000000000000791b */ /* 0x007fe20003800000 */
.L_x_3087:
[----:B------:R-:W-:Y:S05]  /*24350*/  BSYNC B1 ;  /* 0x0000000000017941 */ /* 0x000fea0003800000 */
.L_x_3086:
        /* <DEDUP_REMOVED lines=8> */
.L_x_3088:
[----:B------:R-:W-:Y:S02]  /*243e0*/  IMAD.MOV.U32 R13, RZ, RZ, R8 ;  /* 0x000000ffff0d7224 */ /* 0x000fe400078e0008 */
[----:B------:R-:W-:-:S07]  /*243f0*/  IMAD.MOV.U32 R0, RZ, RZ, R14 ;  /* 0x000000ffff007224 */ /* 0x000fce00078e000e */
[----:B------:R-:W-:Y:S05]  /*24400*/  WARPSYNC.COLLECTIVE R15, `(.L_x_3089) ;  /* 0x000000000f087348 */ /* 0x000fea0003c00000 */
[----:B------:R0:W1:Y:S02]  /*24410*/  SHFL.IDX P6, R14, R13, R12, R11 ;  /* 0x0000000c0d0e7389 */ /* 0x00006400000c000b */
[----:B01----:R-:W-:Y:S01]  /*24420*/  ENDCOLLECTIVE ;  /* 0x000000000000791b */ /* 0x003fe20003800000 */
.L_x_3089:
[----:B------:R-:W-:Y:S01]  /*24430*/  IMAD.MOV.U32 R13, RZ, RZ, R4 ;  /* 0x000000ffff0d7224 */ /* 0x000fe200078e0004 */
[----:B------:R-:W-:-:S07]  /*24440*/  MOV R5, R14 ;  /* 0x0000000e00057202 */ /* 0x000fce0000000f00 */
[----:B------:R-:W-:Y:S05]  /*24450*/  WARPSYNC.COLLECTIVE R15, `(.L_x_3090) ;  /* 0x000000000f087348 */ /* 0x000fea0003c00000 */
[----:B------:R0:W1:Y:S02]  /*24460*/  SHFL.IDX P6, R14, R13, R12, R11 ;  /* 0x0000000c0d0e7389 */ /* 0x00006400000c000b */
[----:B01----:R-:W-:Y:S01]  /*24470*/  ENDCOLLECTIVE ;  /* 0x000000000000791b */ /* 0x003fe20003800000 */
.L_x_3090:
[----:B------:R-:W-:Y:S01]  /*24480*/  IMAD.MOV.U32 R4, RZ, RZ, R14 ;  /* 0x000000ffff047224 */ /* 0x000fe200078e000e */
[----:B------:R-:W-:Y:S06]  /*24490*/  BRA `(.L_x_3091) ;  /* 0xfffffe7800807947 */ /* 0x000fec000383ffff */
.L_x_2825:
[----:B0-----:R0:W1:Y:S02]  /*244a0*/  SYNCS.PHASECHK.TRANS64.TRYWAIT P0, [R18+URZ+0x30800], R5 ;  /* 0x03080005120075a7 */ /* 0x001064000800017f */
[----:B-1----:R-:W-:Y:S05]  /*244b0*/  @!P0 NANOSLEEP.SYNCS 0x989680 ;  /* 0x009896800000895d */ /* 0x002fea0003900000 */
[----:B------:R-:W1:Y:S02]  /*244c0*/  @!P0 SYNCS.PHASECHK.TRANS64 P0, [R18+URZ+0x30800], R5 ;  /* 0x03080005120085a7 */ /* 0x000e64000800007f */
[----:B-1----:R-:W-:Y:S05]  /*244d0*/  @!P0 BRA `(.L_x_2825) ;  /* 0xfffffffc00f08947 */ /* 0x002fea000383ffff */
[----:B------:R-:W-:Y:S05]  /*244e0*/  BRA `(.L_x_3092) ;  /* 0xfffffe8000987947 */ /* 0x000fea000383ffff */
.L_x_2849:
        /* <DEDUP_REMOVED lines=8> */
.L_x_3094:
[----:B------:R-:W-:Y:S05]  /*24570*/  BSYNC B1 ;  /* 0x0000000000017941 */ /* 0x000fea0003800000 */
.L_x_3093:
        /* <DEDUP_REMOVED lines=8> */
.L_x_3095:
[----:B------:R-:W-:Y:S01]  /*24600*/  IMAD.MOV.U32 R13, RZ, RZ, R21 ;  /* 0x000000ffff0d7224 */ /* 0x000fe200078e0015 */
[----:B------:R-:W-:-:S07]  /*24610*/  MOV R0, R14 ;  /* 0x0000000e00007202 */ /* 0x000fce0000000f00 */
[----:B------:R-:W-:Y:S05]  /*24620*/  WARPSYNC.COLLECTIVE R15, `(.L_x_3096) ;  /* 0x000000000f087348 */ /* 0x000fea0003c00000 */
[----:B------:R0:W1:Y:S02]  /*24630*/  SHFL.IDX P6, R14, R13, R12, R11 ;  /* 0x0000000c0d0e7389 */ /* 0x00006400000c000b */
[----:B01----:R-:W-:Y:S01]  /*24640*/  ENDCOLLECTIVE ;  /* 0x000000000000791b */ /* 0x003fe20003800000 */
.L_x_3096:
[----:B------:R-:W-:Y:S01]  /*24650*/  MOV R13, R20 ;  /* 0x00000014000d7202 */ /* 0x000fe20000000f00 */
[----:B------:R-:W-:-:S07]  /*24660*/  IMAD.MOV.U32 R5, RZ, RZ, R14 ;  /* 0x000000ffff057224 */ /* 0x000fce00078e000e */
[----:B------:R-:W-:Y:S05]  /*24670*/  WARPSYNC.COLLECTIVE R15, `(.L_x_3097) ;  /* 0x000000000f087348 */ /* 0x000fea0003c00000 */
[----:B------:R0:W1:Y:S02]  /*24680*/  SHFL.IDX P6, R14, R13, R12, R11 ;  /* 0x0000000c0d0e7389 */ /* 0x00006400000c000b */
[----:B01----:R-:W-:Y:S01]  /*24690*/  ENDCOLLECTIVE ;  /* 0x000000000000791b */ /* 0x003fe20003800000 */
.L_x_3097:
[----:B------:R-:W-:Y:S05]  /*246a0*/  BRA `(.L_x_3098) ;  /* 0xfffffea400707947 */ /* 0x000fea000383ffff */
.L_x_2852:
        /* <DEDUP_REMOVED lines=8> */
.L_x_3100:
[----:B------:R-:W-:Y:S05]  /*24730*/  BSYNC B1 ;  /* 0x0000000000017941 */ /* 0x000fea0003800000 */
.L_x_3099:
        /* <DEDUP_REMOVED lines=8> */
.L_x_3101:
[----:B------:R-:W-:Y:S02]  /*247c0*/  IMAD.MOV.U32 R13, RZ, RZ, R21 ;  /* 0x000000ffff0d7224 */ /* 0x000fe400078e0015 */
[----:B------:R-:W-:-:S07]  /*247d0*/  IMAD.MOV.U32 R0, RZ, RZ, R14 ;  /* 0x000000ffff007224 */ /* 0x000fce00078e000e */
[----:B------:R-:W-:Y:S05]  /*247e0*/  WARPSYNC.COLLECTIVE R15, `(.L_x_3102) ;  /* 0x000000000f087348 */ /* 0x000fea0003c00000 */
[----:B------:R0:W1:Y:S02]  /*247f0*/  SHFL.IDX P6, R14, R13, R12, R11 ;  /* 0x0000000c0d0e7389 */ /* 0x00006400000c000b */
[----:B01----:R-:W-:Y:S01]  /*24800*/  ENDCOLLECTIVE ;  /* 0x000000000000791b */ /* 0x003fe20003800000 */
.L_x_3102:
[----:B------:R-:W-:Y:S01]  /*24810*/  IMAD.MOV.U32 R13, RZ, RZ, R20 ;  /* 0x000000ffff0d7224 */ /* 0x000fe200078e0014 */
[----:B------:R-:W-:-:S07]  /*24820*/  MOV R21, R14 ;  /* 0x0000000e00157202 */ /* 0x000fce0000000f00 */
[----:B------:R-:W-:Y:S05]  /*24830*/  WARPSYNC.COLLECTIVE R15, `(.L_x_3103) ;  /* 0x000000000f087348 */ /* 0x000fea0003c00000 */
[----:B------:R0:W1:Y:S02]  /*24840*/  SHFL.IDX P6, R14, R13, R12, R11 ;  /* 0x0000000c0d0e7389 */ /* 0x00006400000c000b */
[----:B01----:R-:W-:Y:S01]  /*24850*/  ENDCOLLECTIVE ;  /* 0x000000000000791b */ /* 0x003fe20003800000 */
.L_x_3103:
[----:B------:R-:W-:Y:S01]  /*24860*/  IMAD.MOV.U32 R20, RZ, RZ, R14 ;  /* 0x000000ffff147224 */ /* 0x000fe200078e000e */
[----:B------:R-:W-:Y:S06]  /*24870*/  BRA `(.L_x_3104) ;  /* 0xfffffea800987947 */ /* 0x000fec000383ffff */
.L_x_2856:
[----:B0-----:R0:W1:Y:S02]  /*24880*/  SYNCS.PHASECHK.TRANS64.TRYWAIT P0, [R18+URZ+0x30800], R21 ;  /* 0x03080015120075a7 */ /* 0x001064000800017f */
[----:B-1----:R-:W-:Y:S05]  /*24890*/  @!P0 NANOSLEEP.SYNCS 0x989680 ;  /* 0x009896800000895d */ /* 0x002fea0003900000 */
[----:B------:R-:W1:Y:S02]  /*248a0*/  @!P0 SYNCS.PHASECHK.TRANS64 P0, [R18+URZ+0x30800], R21 ;  /* 0x03080015120085a7 */ /* 0x000e64000800007f */
[----:B-1----:R-:W-:Y:S05]  /*248b0*/  @!P0 BRA `(.L_x_2856) ;  /* 0xfffffffc00f08947 */ /* 0x002fea000383ffff */
[----:B------:R-:W-:Y:S05]  /*248c0*/  BRA `(.L_x_3105) ;  /* 0xfffffeb000187947 */ /* 0x000fea000383ffff */
.L_x_2870:
[----:B-1----:R1:W3:Y:S02]  /*248d0*/  SYNCS.PHASECHK.TRANS64.TRYWAIT P1, [R0+URZ+0x30830], R3 ;  /* 0x03083003000075a7 */ /* 0x0022e4000802017f */
[----:B---3--:R-:W-:Y:S05]  /*248e0*/  @!P1 NANOSLEEP.SYNCS 0x989680 ;  /* 0x009896800000995d */ /* 0x008fea0003900000 */
[----:B------:R-:W3:Y:S02]  /*248f0*/  @!P1 SYNCS.PHASECHK.TRANS64 P1, [R0+URZ+0x30830], R3 ;  /* 0x03083003000095a7 */ /* 0x000ee4000802007f */
[----:B---3--:R-:W-:Y:S05]  /*24900*/  @!P1 BRA `(.L_x_2870) ;  /* 0xfffffffc00f09947 */ /* 0x008fea000383ffff */
[----:B------:R-:W-:Y:S05]  /*24910*/  BRA `(.L_x_2869) ;  /* 0xfffffed400d47947 */ /* 0x000fea000383ffff */
.L_x_2878:
[----:B-1----:R1:W2:Y:S02]  /*24920*/  SYNCS.PHASECHK.TRANS64.TRYWAIT P2, [R12+URZ+0x30830], R3 ;  /* 0x030830030c0075a7 */ /* 0x0022a4000804017f */
[----:B--2---:R-:W-:Y:S05]  /*24930*/  @!P2 NANOSLEEP.SYNCS 0x989680 ;  /* 0x009896800000a95d */ /* 0x004fea0003900000 */
[----:B------:R-:W2:Y:S02]  /*24940*/  @!P2 SYNCS.PHASECHK.TRANS64 P2, [R12+URZ+0x30830], R3 ;  /* 0x030830030c00a5a7 */ /* 0x000ea4000804007f */
[----:B--2---:R-:W-:Y:S05]  /*24950*/  @!P2 BRA `(.L_x_2878) ;  /* 0xfffffffc00f0a947 */ /* 0x004fea000383ffff */
[----:B------:R-:W-:Y:S05]  /*24960*/  BRA `(.L_x_2877) ;  /* 0xfffffef800c07947 */ /* 0x000fea000383ffff */
.L_x_2883:
[----:B-1----:R1:W2:Y:S02]  /*24970*/  SYNCS.PHASECHK.TRANS64.TRYWAIT P2, [R13+URZ+0x30850], R0 ;  /* 0x030850000d0075a7 */ /* 0x0022a4000804017f */
[----:B--2---:R-:W-:Y:S05]  /*24980*/  @!P2 NANOSLEEP.SYNCS 0x989680 ;  /* 0x009896800000a95d */ /* 0x004fea0003900000 */
[----:B------:R-:W2:Y:S02]  /*24990*/  @!P2 SYNCS.PHASECHK.TRANS64 P2, [R13+URZ+0x30850], R0 ;  /* 0x030850000d00a5a7 */ /* 0x000ea4000804007f */
[----:B--2---:R-:W-:Y:S05]  /*249a0*/  @!P2 BRA `(.L_x_2883) ;  /* 0xfffffffc00f0a947 */ /* 0x004fea000383ffff */
[----:B------:R-:W-:Y:S05]  /*249b0*/  BRA `(.L_x_2882) ;  /* 0xffffff0400e07947 */ /* 0x000fea000383ffff */
.L_x_2893:
[----:B-1----:R1:W2:Y:S02]  /*249c0*/  SYNCS.PHASECHK.TRANS64.TRYWAIT P1, [R2+URZ+0x30830], R3 ;  /* 0x03083003020075a7 */ /* 0x0022a4000802017f */
[----:B--2---:R-:W-:Y:S05]  /*249d0*/  @!P1 NANOSLEEP.SYNCS 0x989680 ;  /* 0x009896800000995d */ /* 0x004fea0003900000 */
[----:B------:R-:W2:Y:S02]  /*249e0*/  @!P1 SYNCS.PHASECHK.TRANS64 P1, [R2+URZ+0x30830], R3 ;  /* 0x03083003020095a7 */ /* 0x000ea4000802007f */
[----:B--2---:R-:W-:Y:S05]  /*249f0*/  @!P1 BRA `(.L_x_2893) ;  /* 0xfffffffc00f09947 */ /* 0x004fea000383ffff */
[----:B------:R-:W-:Y:S05]  /*24a00*/  BRA `(.L_x_2892) ;  /* 0xffffff2000b47947 */ /* 0x000fea000383ffff */
.L_x_2898:
[----:B-1----:R1:W2:Y:S02]  /*24a10*/  SYNCS.PHASECHK.TRANS64.TRYWAIT P1, [R12+URZ+0x30850], R0 ;  /* 0x030850000c0075a7 */ /* 0x0022a4000802017f */
[----:B--2---:R-:W-:Y:S05]  /*24a20*/  @!P1 NANOSLEEP.SYNCS 0x989680 ;  /* 0x009896800000995d */ /* 0x004fea0003900000 */
[----:B------:R-:W2:Y:S02]  /*24a30*/  @!P1 SYNCS.PHASECHK.TRANS64 P1, [R12+URZ+0x30850], R0 ;  /* 0x030850000c0095a7 */ /* 0x000ea4000802007f */
[----:B--2---:R-:W-:Y:S05]  /*24a40*/  @!P1 BRA `(.L_x_2898) ;  /* 0xfffffffc00f09947 */ /* 0x004fea000383ffff */
[----:B------:R-:W-:Y:S05]  /*24a50*/  BRA `(.L_x_2897) ;  /* 0xffffff2c00d47947 */ /* 0x000fea000383ffff */
.L_x_2906:
[----:B-1----:R1:W2:Y:S02]  /*24a60*/  SYNCS.PHASECHK.TRANS64.TRYWAIT P1, [R10+URZ+0x30850], R5 ;  /* 0x030850050a0075a7 */ /* 0x0022a4000802017f */
[----:B--2---:R-:W-:Y:S05]  /*24a70*/  @!P1 NANOSLEEP.SYNCS 0x989680 ;  /* 0x009896800000995d */ /* 0x004fea0003900000 */
[----:B------:R-:W2:Y:S02]  /*24a80*/  @!P1 SYNCS.PHASECHK.TRANS64 P1, [R10+URZ+0x30850], R5 ;  /* 0x030850050a0095a7 */ /* 0x000ea4000802007f */
[----:B--2---:R-:W-:Y:S05]  /*24a90*/  @!P1 BRA `(.L_x_2906) ;  /* 0xfffffffc00f09947 */ /* 0x004fea000383ffff */
[----:B------:R-:W-:Y:S05]  /*24aa0*/  BRA `(.L_x_2905) ;  /* 0xffffff4800347947 */ /* 0x000fea000383ffff */
.L_x_2943:
[----:B------:R-:W1:Y:S01]  /*24ab0*/  S2R R9, SR_TID.X ;  /* 0x0000000000097919 */ /* 0x000e620000002100 */
[----:B------:R-:W-:Y:S01]  /*24ac0*/  BSSY B1, `(.L_x_3106) ;  /* 0x000000a000017945 */ /* 0x000fe20003800000 */
[----:B------:R-:W-:Y:S01]  /*24ad0*/  IMAD.MOV.U32 R12, RZ, RZ, RZ ;  /* 0x000000ffff0c7224 */ /* 0x000fe200078e00ff */
[----:B------:R-:W-:Y:S01]  /*24ae0*/  MOV R15, 0xffffffff ;  /* 0xffffffff000f7802 */ /* 0x000fe20000000f00 */
[----:B0-----:R-:W-:Y:S01]  /*24af0*/  IMAD.MOV.U32 R11, RZ, RZ, 0x1f ;  /* 0x0000001fff0b7424 */ /* 0x001fe200078e00ff */
[----:B-1----:R-:W-:-:S04]  /*24b00*/  SHF.R.U32.HI R9, RZ, 0x5, R9 ;  /* 0x00000005ff097819 */ /* 0x002fc80000011609 */
[----:B------:R-:W-:-:S04]  /*24b10*/  LOP3.LUT R9, R9, 0x3, RZ, 0xc0, !PT ;  /* 0x0000000309097812 */ /* 0x000fc800078ec0ff */
[----:B------:R-:W-:-:S07]  /*24b20*/  MOV R13, R9 ;  /* 0x00000009000d7202 */ /* 0x000fce0000000f00 */
[----:B------:R-:W-:Y:S05]  /*24b30*/  WARPSYNC.COLLECTIVE R15, `(.L_x_3107) ;  /* 0x000000000f087348 */ /* 0x000fea0003c00000 */
[----:B------:R0:W1:Y:S02]  /*24b40*/  SHFL.IDX P6, R14, R13, R12, R11 ;  /* 0x0000000c0d0e7389 */ /* 0x00006400000c000b */
[----:B01----:R-:W-:Y:S01]  /*24b50*/  ENDCOLLECTIVE ;  /* 0x000000000000791b */ /* 0x003fe20003800000 */
.L_x_3107:
[----:B------:R-:W-:Y:S05]  /*24b60*/  BSYNC B1 ;  /* 0x0000000000017941 */ /* 0x000fea0003800000 */
.L_x_3106:
[----:B------:R-:W-:Y:S05]  /*24b70*/  BRA `(.L_x_3108) ;  /* 0xffffff90000c7947 */ /* 0x000fea000383ffff */
.L_x_2945:
[----:B------:R-:W-:Y:S01]  /*24b80*/  BSSY B1, `(.L_x_3109) ;  /* 0x0000006000017945 */ /* 0x000fe20003800000 */
[----:B------:R-:W-:-:S07]  /*24b90*/  IMAD.MOV.U32 R15, RZ, RZ, -0x1 ;  /* 0xffffffffff0f7424 */ /* 0x000fce00078e00ff */
[----:B01----:R-:W-:Y:S05]  /*24ba0*/  WARPSYNC.COLLECTIVE R15, `(.L_x_3110) ;  /* 0x000000000f0c7348 */ /* 0x003fea0003c00000 */
[----:B------:R-:W-:Y:S02]  /*24bb0*/  ELECT P6, UR62, PT ;  /* 0x00000000003e782f */ /* 0x000fe400038c0000 */
[----:B------:R-:W-:Y:S01]  /*24bc0*/  MOV R14, UR62 ;  /* 0x0000003e000e7c02 */ /* 0x000fe20008000f00 */
[----:B01----:R-:W-:Y:S10]  /*24bd0*/  ENDCOLLECTIVE ;  /* 0x000000000000791b */ /* 0x003ff40003800000 */
.L_x_3110:
[----:B------:R-:W-:Y:S05]  /*24be0*/  BSYNC B1 ;  /* 0x0000000000017941 */ /* 0x000fea0003800000 */
.L_x_3109:
[----:B------:R-:W-:Y:S05]  /*24bf0*/  BRA `(.L_x_2944) ;  /* 0xffffff9000047947 */ /* 0x000fea000383ffff */
.L_x_2947:
[----:B-1----:R1:W2:Y:S02]  /*24c00*/  SYNCS.PHASECHK.TRANS64.TRYWAIT P0, [R22+URZ+0x30820], R7 ;  /* 0x03082007160075a7 */ /* 0x0022a4000800017f */
[----:B--2---:R-:W-:Y:S05]  /*24c10*/  @!P0 NANOSLEEP.SYNCS 0x989680 ;  /* 0x009896800000895d */ /* 0x004fea0003900000 */
[----:B------:R-:W2:Y:S02]  /*24c20*/  @!P0 SYNCS.PHASECHK.TRANS64 P0, [R22+URZ+0x30820], R7 ;  /* 0x03082007160085a7 */ /* 0x000ea4000800007f */
[----:B--2---:R-:W-:Y:S05]  /*24c30*/  @!P0 BRA `(.L_x_2947) ;  /* 0xfffffffc00f08947 */ /* 0x004fea000383ffff */
[----:B------:R-:W-:Y:S05]  /*24c40*/  BRA `(.L_x_3111) ;  /* 0xffffff9000147947 */ /* 0x000fea000383ffff */
.L_x_2951:
[----:B0-----:R0:W2:Y:S02]  /*24c50*/  SYNCS.PHASECHK.TRANS64.TRYWAIT P0, [R11+URZ+0x308a0], R10 ;  /* 0x0308a00a0b0075a7 */ /* 0x0010a4000800017f */
[----:B--2---:R-:W-:Y:S05]  /*24c60*/  @!P0 NANOSLEEP.SYNCS 0x989680 ;  /* 0x009896800000895d */ /* 0x004fea0003900000 */
[----:B------:R-:W2:Y:S02]  /*24c70*/  @!P0 SYNCS.PHASECHK.TRANS64 P0, [R11+URZ+0x308a0], R10 ;  /* 0x0308a00a0b0085a7 */ /* 0x000ea4000800007f */
[----:B--2---:R-:W-:Y:S05]  /*24c80*/  @!P0 BRA `(.L_x_2951) ;  /* 0xfffffffc00f08947 */ /* 0x004fea000383ffff */
[----:B------:R-:W-:Y:S05]  /*24c90*/  BRA `(.L_x_3112) ;  /* 0xffffff90002c7947 */ /* 0x000fea000383ffff */
.L_x_2958:
[----:B-1----:R1:W2:Y:S02]  /*24ca0*/  SYNCS.PHASECHK.TRANS64.TRYWAIT P0, [R11+URZ+0x308c0], R10 ;  /* 0x0308c00a0b0075a7 */ /* 0x0022a4000800017f */
[----:B--2---:R-:W-:Y:S05]  /*24cb0*/  @!P0 NANOSLEEP.SYNCS 0x989680 ;  /* 0x009896800000895d */ /* 0x004fea0003900000 */
[----:B------:R-:W2:Y:S02]  /*24cc0*/  @!P0 SYNCS.PHASECHK.TRANS64 P0, [R11+URZ+0x308c0], R10 ;  /* 0x0308c00a0b0085a7 */ /* 0x000ea4000800007f */
[----:B--2---:R-:W-:Y:S05]  /*24cd0*/  @!P0 BRA `(.L_x_2958) ;  /* 0xfffffffc00f08947 */ /* 0x004fea000383ffff */
[----:B------:R-:W-:Y:S05]  /*24ce0*/  BRA `(.L_x_3113) ;  /* 0xffffff9400287947 */ /* 0x000fea000383ffff */
.L_x_2967:
[----:B0-----:R0:W2:Y:S02]  /*24cf0*/  SYNCS.PHASECHK.TRANS64.TRYWAIT P1, [R10+URZ+0x308a0], R9 ;  /* 0x0308a0090a0075a7 */ /* 0x0010a4000802017f */
[----:B--2---:R-:W-:Y:S05]  /*24d00*/  @!P1 NANOSLEEP.SYNCS 0x989680 ;  /* 0x009896800000995d */ /* 0x004fea0003900000 */
[----:B------:R-:W2:Y:S02]  /*24d10*/  @!P1 SYNCS.PHASECHK.TRANS64 P1, [R10+URZ+0x308a0], R9 ;  /* 0x0308a0090a0095a7 */ /* 0x000ea4000802007f */
[----:B--2---:R-:W-:Y:S05]  /*24d20*/  @!P1 BRA `(.L_x_2967) ;  /* 0xfffffffc00f09947 */ /* 0x004fea000383ffff */
[----:B------:R-:W-:Y:S05]  /*24d30*/  BRA `(.L_x_3114) ;  /* 0xffffff98005c7947 */ /* 0x000fea000383ffff */
.L_x_2974:
[----:B-1----:R1:W2:Y:S02]  /*24d40*/  SYNCS.PHASECHK.TRANS64.TRYWAIT P1, [R10+URZ+0x308c0], R9 ;  /* 0x0308c0090a0075a7 */ /* 0x0022a4000802017f */
[----:B--2---:R-:W-:Y:S05]  /*24d50*/  @!P1 NANOSLEEP.SYNCS 0x989680 ;  /* 0x009896800000995d */ /* 0x004fea0003900000 */
[----:B------:R-:W2:Y:S02]  /*24d60*/  @!P1 SYNCS.PHASECHK.TRANS64 P1, [R10+URZ+0x308c0], R9 ;  /* 0x0308c0090a0095a7 */ /* 0x000ea4000802007f */
[----:B--2---:R-:W-:Y:S05]  /*24d70*/  @!P1 BRA `(.L_x_2974) ;  /* 0xfffffffc00f09947 */ /* 0x004fea000383ffff */
[----:B------:R-:W-:Y:S05]  /*24d80*/  BRA `(.L_x_3115) ;  /* 0xffffff9c00547947 */ /* 0x000fea000383ffff */
.L_x_2989:
[----:B0-----:R-:W0:Y:S01]  /*24d90*/  S2R R8, SR_TID.X ;  /* 0x0000000000087919 */ /* 0x001e220000002100 */
[----:B------:R-:W-:Y:S01]  /*24da0*/  BSSY B0, `(.L_x_3116) ;  /* 0x000000a000007945 */ /* 0x000fe20003800000 */
[----:B------:R-:W-:Y:S01]  /*24db0*/  MOV R12, RZ ;  /* 0x000000ff000c7202 */ /* 0x000fe20000000f00 */
        /* <DEDUP_REMOVED lines=8> */
.L_x_3117:
[----:B------:R-:W-:Y:S05]  /*24e40*/  BSYNC B0 ;  /* 0x0000000000007941 */ /* 0x000fea0003800000 */
.L_x_3116:
[----:B------:R-:W-:Y:S05]  /*24e50*/  BRA `(.L_x_3118) ;  /* 0xffffffa800b07947 */ /* 0x000fea000383ffff */
.L_x_2992:
[----:B0-----:R0:W1:Y:S02]  /*24e60*/  SYNCS.PHASECHK.TRANS64.TRYWAIT P0, [R7+URZ+0x30840], R2 ;  /* 0x03084002070075a7 */ /* 0x001064000800017f */
[----:B-1----:R-:W-:Y:S05]  /*24e70*/  @!P0 NANOSLEEP.SYNCS 0x989680 ;  /* 0x009896800000895d */ /* 0x002fea0003900000 */
[----:B------:R-:W1:Y:S02]  /*24e80*/  @!P0 SYNCS.PHASECHK.TRANS64 P0, [R7+URZ+0x30840], R2 ;  /* 0x03084002070085a7 */ /* 0x000e64000800007f */
[----:B-1----:R-:W-:Y:S05]  /*24e90*/  @!P0 BRA `(.L_x_2992) ;  /* 0xfffffffc00f08947 */ /* 0x002fea000383ffff */
[----:B------:R-:W-:Y:S05]  /*24ea0*/  BRA `(.L_x_3119) ;  /* 0xffffffac000c7947 */ /* 0x000fea000383ffff */
.L_x_2993:
        /* <DEDUP_REMOVED lines=8> */
.L_x_3121:
[----:B------:R-:W-:Y:S05]  /*24f30*/  BSYNC B0 ;  /* 0x0000000000007941 */ /* 0x000fea0003800000 */
.L_x_3120:
[----:B------:R-:W-:Y:S01]  /*24f40*/  IMAD.MOV.U32 R13, RZ, RZ, R4 ;  /* 0x000000ffff0d7224 */ /* 0x000fe200078e0004 */
[----:B------:R-:W-:Y:S01]  /*24f50*/  MOV R12, RZ ;  /* 0x000000ff000c7202 */ /* 0x000fe20000000f00 */
[----:B------:R-:W-:Y:S02]  /*24f60*/  IMAD.MOV.U32 R11, RZ, RZ, 0x181f ;  /* 0x0000181fff0b7424 */ /* 0x000fe400078e00ff */
[----:B------:R-:W-:Y:S02]  /*24f70*/  IMAD.MOV.U32 R15, RZ, RZ, -0x1 ;  /* 0xffffffffff0f7424 */ /* 0x000fe400078e00ff */
[----:B------:R-:W-:Y:S02]  /*24f80*/  IMAD.MOV.U32 R2, RZ, RZ, R14 ;  /* 0x000000ffff027224 */ /* 0x000fe400078e000e */
[----:B------:R-:W-:-:S07]  /*24f90*/  @P0 IMAD R8, R5, 0x2, R22 ;  /* 0x0000000205080824 */ /* 0x000fce00078e0216 */
[----:B------:R-:W-:Y:S05]  /*24fa0*/  WARPSYNC.COLLECTIVE R15, `(.L_x_3122) ;  /* 0x000000000f087348 */ /* 0x000fea0003c00000 */
[----:B------:R0:W1:Y:S02]  /*24fb0*/  SHFL.IDX P6, R14, R13, R12, R11 ;  /* 0x0000000c0d0e7389 */ /* 0x00006400000c000b */
[----:B01----:R-:W-:Y:S01]  /*24fc0*/  ENDCOLLECTIVE ;  /* 0x000000000000791b */ /* 0x003fe20003800000 */
.L_x_3122:
[----:B------:R-:W-:Y:S01]  /*24fd0*/  ULDC.64 UR4, c[0x0][0x208] ;  /* 0x0000820000047ab9 */ /* 0x000fe20000000a00 */
[----:B------:R-:W-:Y:S01]  /*24fe0*/  MOV R13, R0 ;  /* 0x00000000000d7202 */ /* 0x000fe20000000f00 */
[----:B------:R-:W-:Y:S01]  /*24ff0*/  IMAD.MOV.U32 R12, RZ, RZ, 0x1 ;  /* 0x00000001ff0c7424 */ /* 0x000fe200078e00ff */
[----:B------:R-:W-:-:S04]  /*25000*/  MOV R3, R14 ;  /* 0x0000000e00037202 */ /* 0x000fc80000000f00 */
[----:B------:R-:W-:-:S05]  /*25010*/  @P0 LEA R3, P1, R33, R3, 0x1 ;  /* 0x0000000321030211 */ /* 0x000fca00078208ff */
[----:B------:R-:W-:Y:S01]  /*25020*/  @P0 IMAD.X R2, RZ, RZ, R2, P1 ;  /* 0x000000ffff020224 */ /* 0x000fe200008e0602 */
[----:B------:R-:W-:-:S04]  /*25030*/  ISETP.GE.AND P1, PT, R6, 0x11, PT ;  /* 0x000000110600780c */ /* 0x000fc80003f26270 */
[----:B------:R-:W-:-:S04]  /*25040*/  @P0 LOP3.LUT R3, R3, R2, RZ, 0x3c, !PT ;  /* 0x0000000203030212 */ /* 0x000fc800078e3cff */
[----:B------:R-:W-:-:S04]  /*25050*/  @P0 LOP3.LUT R2, R3, R2, RZ, 0x3c, !PT ;  /* 0x0000000203020212 */ /* 0x000fc800078e3cff */
[----:B------:R-:W-:-:S05]  /*25060*/  @P0 LOP3.LUT R3, R3, R2, RZ, 0x3c, !PT ;  /* 0x0000000203030212 */ /* 0x000fca00078e3cff */
[----:B------:R-:W-:Y:S01]  /*25070*/  @!PT LDS RZ, [RZ] ;  /* 0x00000000fffff984 */ /* 0x000fe20000000800 */
[----:B------:R-:W-:Y:S01]  /*25080*/  @!PT LDS RZ, [RZ] ;  /* 0x00000000fffff984 */ /* 0x000fe20000000800 */
[----:B------:R-:W-:Y:S01]  /*25090*/  @!PT LDS RZ, [RZ] ;  /* 0x00000000fffff984 */ /* 0x000fe20000000800 */
[----:B------:R0:W-:Y:S04]  /*250a0*/  @P0 LDGSTS.E.BYPASS.LTC128B.128 [R8+0x1e400], desc[UR4][R2.64], !P4 ;  /* 0x1e40000002080fae */ /* 0x0001e8000e101d44 */
[----:B------:R0:W-:Y:S04]  /*250b0*/  @P0 LDGSTS.E.BYPASS.LTC128B.128 [R8+0x21400], desc[UR4][R2.64+0x80], !P3 ;  /* 0x2140008002080fae */ /* 0x0001e8000d901d44 */
[----:B------:R0:W-:Y:S02]  /*250c0*/  @P0 LDGSTS.E.BYPASS.LTC128B.128 [R8+0x24400], desc[UR4][R2.64+0x100], !P2 ;  /* 0x2440010002080fae */ /* 0x0001e4000d101d44 */
[----:B0-----:R-:W-:Y:S05]  /*250d0*/  WARPSYNC.COLLECTIVE R15, `(.L_x_3123) ;  /* 0x000000000f087348 */ /* 0x001fea0003c00000 */
[----:B------:R1:W2:Y:S02]  /*250e0*/  SHFL.IDX P6, R14, R13, R12, R11 ;  /* 0x0000000c0d0e7389 */ /* 0x0002a400000c000b */
[----:B012---:R-:W-:Y:S01]  /*250f0*/  ENDCOLLECTIVE ;  /* 0x000000000000791b */ /* 0x007fe20003800000 */
.L_x_3123:
[----:B------:R-:W-:Y:S02]  /*25100*/  @P1 LEA R8, R5, R22, 0x1 ;  /* 0x0000001605081211 */ /* 0x000fe400078e08ff */
[----:B------:R-:W-:Y:S01]  /*25110*/  MOV R13, R4 ;  /* 0x00000004000d7202 */ /* 0x000fe20000000f00 */
[----:B------:R-:W-:-:S07]  /*25120*/  IMAD.MOV.U32 R2, RZ, RZ, R14 ;  /* 0x000000ffff027224 */ /* 0x000fce00078e000e */
[----:B------:R-:W-:Y:S05]  /*25130*/  WARPSYNC.COLLECTIVE R15, `(.L_x_3124) ;  /* 0x000000000f087348 */ /* 0x000fea0003c00000 */
[----:B------:R0:W1:Y:S02]  /*25140*/  SHFL.IDX P6, R14, R13, R12, R11 ;  /* 0x0000000c0d0e7389 */ /* 0x00006400000c000b */
[----:B01----:R-:W-:Y:S01]  /*25150*/  ENDCOLLECTIVE ;  /* 0x000000000000791b */ /* 0x003fe20003800000 */
.L_x_3124:
[----:B------:R-:W-:Y:S01]  /*25160*/  ULDC.64 UR4, c[0x0][0x208] ;  /* 0x0000820000047ab9 */ /* 0x000fe20000000a00 */
[----:B------:R-:W-:Y:S02]  /*25170*/  IMAD.MOV.U32 R13, RZ, RZ, R0 ;  /* 0x000000ffff0d7224 */ /* 0x000fe400078e0000 */
[----:B------:R-:W-:Y:S02]  /*25180*/  IMAD.MOV.U32 R12, RZ, RZ, 0x2 ;  /* 0x00000002ff0c7424 */ /* 0x000fe400078e00ff */
[----:B------:R-:W-:-:S05]  /*25190*/  IMAD.MOV.U32 R3, RZ, RZ, R14 ;  /* 0x000000ffff037224 */ /* 0x000fca00078e000e */
[----:B------:R-:W-:-:S05]  /*251a0*/  @P1 LEA R3, P0, R33, R3, 0x1 ;  /* 0x0000000321031211 */ /* 0x000fca00078008ff */
[----:B------:R-:W-:-:S05]  /*251b0*/  @P1 IMAD.X R2, RZ, RZ, R2, P0 ;  /* 0x000000ffff021224 */ /* 0x000fca00000e0602 */
        /* <DEDUP_REMOVED lines=8> */
[----:B------:R0:W-:Y:S01]  /*25240*/  @P1 LDGSTS.E.BYPASS.LTC128B.128 [R8+0x24c00], desc[UR4][R2.64+0x100], !P2 ;  /* 0x24c0010002081fae */ /* 0x0001e2000d101d44 */
[----:B------:R-:W-:-:S13]  /*25250*/  ISETP.GE.AND P1, PT, R6, 0x21, PT ;  /* 0x000000210600780c */ /* 0x000fda0003f26270 */
[----:B0-----:R-:W-:Y:S05]  /*25260*/  WARPSYNC.COLLECTIVE R15, `(.L_x_3125) ;  /* 0x000000000f087348 */ /* 0x001fea0003c00000 */
[----:B------:R1:W2:Y:S02]  /*25270*/  SHFL.IDX P6, R14, R13, R12, R11 ;  /* 0x0000000c0d0e7389 */ /* 0x0002a400000c000b */
[----:B012---:R-:W-:Y:S01]  /*25280*/  ENDCOLLECTIVE ;  /* 0x000000000000791b */ /* 0x007fe20003800000 */
.L_x_3125:
[----:B------:R-:W-:Y:S02]  /*25290*/  @P1 IMAD R8, R5, 0x2, R22 ;  /* 0x0000000205081824 */ /* 0x000fe400078e0216 */
[----:B------:R-:W-:Y:S01]  /*252a0*/  IMAD.MOV.U32 R13, RZ, RZ, R4 ;  /* 0x000000ffff0d7224 */ /* 0x000fe200078e0004 */
[----:B------:R-:W-:-:S07]  /*252b0*/  MOV R2, R14 ;  /* 0x0000000e00027202 */ /* 0x000fce0000000f00 */
[----:B------:R-:W-:Y:S05]  /*252c0*/  WARPSYNC.COLLECTIVE R15, `(.L_x_3126) ;  /* 0x000000000f087348 */ /* 0x000fea0003c00000 */
[----:B------:R0:W1:Y:S02]  /*252d0*/  SHFL.IDX P6, R14, R13, R12, R11 ;  /* 0x0000000c0d0e7389 */ /* 0x00006400000c000b */
[----:B01----:R-:W-:Y:S01]  /*252e0*/  ENDCOLLECTIVE ;  /* 0x000000000000791b */ /* 0x003fe20003800000 */
.L_x_3126:
[----:B------:R-:W-:Y:S01]  /*252f0*/  ULDC.64 UR4, c[0x0][0x208] ;  /* 0x0000820000047ab9 */ /* 0x000fe20000000a00 */
[----:B------:R-:W-:Y:S01]  /*25300*/  IMAD.MOV.U32 R13, RZ, RZ, R0 ;  /* 0x000000ffff0d7224 */ /* 0x000fe200078e0000 */
[----:B------:R-:W-:Y:S01]  /*25310*/  MOV R12, 0x3 ;  /* 0x00000003000c7802 */ /* 0x000fe20000000f00 */
[----:B------:R-:W-:-:S05]  /*25320*/  IMAD.MOV.U32 R3, RZ, RZ, R14 ;  /* 0x000000ffff037224 */ /* 0x000fca00078e000e */
[----:B------:R-:W-:-:S04]  /*25330*/  @P1 LEA R3, P0, R33, R3, 0x1 ;  /* 0x0000000321031211 */ /* 0x000fc800078008ff */
[----:B------:R-:W-:-:S04]  /*25340*/  @P1 IADD3.X R2, RZ, R2, RZ, P0, !PT ;  /* 0x00000002ff021210 */ /* 0x000fc800007fe4ff */
        /* <DEDUP_REMOVED lines=13> */
.L_x_3127:
[----:B------:R-:W-:Y:S02]  /*25420*/  @P1 IMAD R8, R5, 0x2, R22 ;  /* 0x0000000205081824 */ /* 0x000fe400078e0216 */
[----:B------:R-:W-:Y:S02]  /*25430*/  IMAD.MOV.U32 R13, RZ, RZ, R4 ;  /* 0x000000ffff0d7224 */ /* 0x000fe400078e0004 */
[----:B------:R-:W-:-:S07]  /*25440*/  IMAD.MOV.U32 R2, RZ, RZ, R14 ;  /* 0x000000ffff027224 */ /* 0x000fce00078e000e */
[----:B------:R-:W-:Y:S05]  /*25450*/  WARPSYNC.COLLECTIVE R15, `(.L_x_3128) ;  /* 0x000000000f087348 */ /* 0x000fea0003c00000 */
[----:B------:R0:W1:Y:S02]  /*25460*/  SHFL.IDX P6, R14, R13, R12, R11 ;  /* 0x0000000c0d0e7389 */ /* 0x00006400000c000b */
[----:B01----:R-:W-:Y:S01]  /*25470*/  ENDCOLLECTIVE ;  /* 0x000000000000791b */ /* 0x003fe20003800000 */
.L_x_3128:
[----:B------:R-:W-:Y:S01]  /*25480*/  ULDC.64 UR4, c[0x0][0x208] ;  /* 0x0000820000047ab9 */ /* 0x000fe20000000a00 */
[----:B------:R-:W-:Y:S01]  /*25490*/  MOV R13, R0 ;  /* 0x00000000000d7202 */ /* 0x000fe20000000f00 */
[----:B------:R-:W-:Y:S01]  /*254a0*/  IMAD.MOV.U32 R12, RZ, RZ, 0x4 ;  /* 0x00000004ff0c7424 */ /* 0x000fe200078e00ff */
[----:B------:R-:W-:-:S04]  /*254b0*/  MOV R3, R14 ;  /* 0x0000000e00037202 */ /* 0x000fc80000000f00 */
        /* <DEDUP_REMOVED lines=15> */
.L_x_3129:
[----:B------:R-:W-:Y:S02]  /*255b0*/  @P1 LEA R8, R5, R22, 0x1 ;  /* 0x0000001605081211 */ /* 0x000fe400078e08ff */
[----:B------:R-:W-:Y:S01]  /*255c0*/  MOV R13, R4 ;  /* 0x00000004000d7202 */ /* 0x000fe20000000f00 */
[----:B------:R-:W-:-:S07]  /*255d0*/  IMAD.MOV.U32 R2, RZ, RZ, R14 ;  /* 0x000000ffff027224 */ /* 0x000fce00078e000e */
[----:B------:R-:W-:Y:S05]  /*255e0*/  WARPSYNC.COLLECTIVE R15, `(.L_x_3130) ;  /* 0x000000000f087348 */ /* 0x000fea0003c00000 */
[----:B------:R0:W1:Y:S02]  /*255f0*/  SHFL.IDX P6, R14, R13, R12, R11 ;  /* 0x0000000c0d0e7389 */ /* 0x00006400000c000b */
[----:B01----:R-:W-:Y:S01]  /*25600*/  ENDCOLLECTIVE ;  /* 0x000000000000791b */ /* 0x003fe20003800000 */
.L_x_3130:
        /* <DEDUP_REMOVED lines=18> */
.L_x_3131:
[----:B------:R-:W-:Y:S01]  /*25730*/  IMAD.MOV.U32 R13, RZ, RZ, R4 ;  /* 0x000000ffff0d7224 */ /* 0x000fe200078e0004 */
[----:B------:R-:W-:-:S07]  /*25740*/  MOV R0, R14 ;  /* 0x0000000e00007202 */ /* 0x000fce0000000f00 */
[----:B------:R-:W-:Y:S05]  /*25750*/  WARPSYNC.COLLECTIVE R15, `(.L_x_3132) ;  /* 0x000000000f087348 */ /* 0x000fea0003c00000 */
[----:B------:R0:W1:Y:S02]  /*25760*/  SHFL.IDX P6, R14, R13, R12, R11 ;  /* 0x0000000c0d0e7389 */ /* 0x00006400000c000b */
[----:B01----:R-:W-:Y:S01]  /*25770*/  ENDCOLLECTIVE ;  /* 0x000000000000791b */ /* 0x003fe20003800000 */
.L_x_3132:
[----:B------:R-:W-:Y:S01]  /*25780*/  IMAD.MOV.U32 R2, RZ, RZ, R14 ;  /* 0x000000ffff027224 */ /* 0x000fe200078e000e */
[----:B------:R-:W-:Y:S06]  /*25790*/  BRA `(.L_x_3133) ;  /* 0xffffffa800507947 */ /* 0x000fec000383ffff */
.L_x_2998:
[----:B------:R-:W-:Y:S01]  /*257a0*/  MOV R13, R4 ;  /* 0x00000004000d7202 */ /* 0x000fe20000000f00 */
[----:B------:R-:W-:Y:S01]  /*257b0*/  IMAD.MOV.U32 R12, RZ, RZ, RZ ;  /* 0x000000ffff0c7224 */ /* 0x000fe200078e00ff */
[----:B------:R-:W-:Y:S01]  /*257c0*/  MOV R15, 0xffffffff ;  /* 0xffffffff000f7802 */ /* 0x000fe20000000f00 */
[----:B------:R-:W-:Y:S01]  /*257d0*/  IMAD.MOV.U32 R11, RZ, RZ, 0x181f ;  /* 0x0000181fff0b7424 */ /* 0x000fe200078e00ff */
[----:B------:R-:W-:Y:S01]  /*257e0*/  LEA R17, R17, R9, 0x7 ;  /* 0x0000000911117211 */ /* 0x000fe200078e38ff */
[----:B-----5:R-:W-:-:S07]  /*257f0*/  IMAD R5, R10, R7, RZ ;  /* 0x000000070a057224 */ /* 0x020fce00078e02ff */
[----:B------:R-:W-:Y:S05]  /*25800*/  WARPSYNC.COLLECTIVE R15, `(.L_x_3134) ;  /* 0x000000000f087348 */ /* 0x000fea0003c00000 */
[----:B------:R0:W1:Y:S02]  /*25810*/  SHFL.IDX P6, R14, R13, R12, R11 ;  /* 0x0000000c0d0e7389 */ /* 0x00006400000c000b */
[----:B01----:R-:W-:Y:S01]  /*25820*/  ENDCOLLECTIVE ;  /* 0x000000000000791b */ /* 0x003fe20003800000 */
.L_x_3134:
[C---:B------:R-:W-:Y:S02]  /*25830*/  IADD3 R6, R17.reuse, 0x10, RZ ;  /* 0x0000001011067810 */ /* 0x040fe40007ffe0ff */
[----:B------:R-:W-:Y:S01]  /*25840*/  ISETP.GE.AND P2, PT, R17, R5, PT ;  /* 0x000000051100720c */ /* 0x000fe20003f46270 */
[----:B------:R-:W-:Y:S02]  /*25850*/  IMAD.MOV.U32 R13, RZ, RZ, R0 ;  /* 0x000000ffff0d7224 */ /* 0x000fe400078e0000 */
[----:B------:R-:W-:-:S10]  /*25860*/  IMAD.MOV.U32 R2, RZ, RZ, R14 ;  /* 0x000000ffff027224 */ /* 0x000fd400078e000e */
[----:B------:R-:W-:Y:S05]  /*25870*/  WARPSYNC.COLLECTIVE R15, `(.L_x_3135) ;  /* 0x000000000f087348 */ /* 0x000fea0003c00000 */
[----:B------:R0:W1:Y:S02]  /*25880*/  SHFL.IDX P6, R14, R13, R12, R11 ;  /* 0x0000000c0d0e7389 */ /* 0x00006400000c000b */
[----:B01----:R-:W-:Y:S01]  /*25890*/  ENDCOLLECTIVE ;  /* 0x000000000000791b */ /* 0x003fe20003800000 */
.L_x_3135:
[----:B------:R-:W-:Y:S01]  /*258a0*/  ULDC.64 UR4, c[0x0][0x208] ;  /* 0x0000820000047ab9 */ /* 0x000fe20000000a00 */
[----:B------:R-:W-:Y:S02]  /*258b0*/  IMAD.MOV.U32 R13, RZ, RZ, R4 ;  /* 0x000000ffff0d7224 */ /* 0x000fe400078e0004 */
[----:B------:R-:W-:Y:S01]  /*258c0*/  IMAD.MOV.U32 R12, RZ, RZ, 0x1 ;  /* 0x00000001ff0c7424 */ /* 0x000fe200078e00ff */
[----:B------:R-:W-:-:S05]  /*258d0*/  @!P2 LEA R14, P4, R33, R14, 0x1 ;  /* 0x0000000e210ea211 */ /* 0x000fca00078808ff */
[----:B------:R-:W-:Y:S02]  /*258e0*/  @!P2 IMAD.X R3, RZ, RZ, R2, P4 ;  /* 0x000000ffff03a224 */ /* 0x000fe400020e0602 */
[----:B------:R-:W-:-:S05]  /*258f0*/  @!P2 IMAD.MOV.U32 R2, RZ, RZ, R14 ;  /* 0x000000ffff02a224 */ /* 0x000fca00078e000e */
[----:B------:R-:W-:Y:S01]  /*25900*/  @!PT LDS RZ, [RZ] ;  /* 0x00000000fffff984 */ /* 0x000fe20000000800 */
[----:B------:R-:W-:Y:S01]  /*25910*/  @!PT LDS RZ, [RZ] ;  /* 0x00000000fffff984 */ /* 0x000fe20000000800 */
[----:B------:R-:W-:Y:S01]  /*25920*/  @!PT LDS RZ, [RZ] ;  /* 0x00000000fffff984 */ /* 0x000fe20000000800 */
[----:B------:R0:W-:Y:S04]  /*25930*/  @!P2 LDGSTS.E.BYPASS.LTC128B.128 [R8+0x12400], desc[UR4][R2.64], !P3 ;  /* 0x124000000208afae */ /* 0x0001e8000d901d44 */
[----:B------:R0:W-:Y:S04]  /*25940*/  @!P2 LDGSTS.E.BYPASS.LTC128B.128 [R8+0x16400], desc[UR4][R2.64+0x80], !P0 ;  /* 0x164000800208afae */ /* 0x0001e8000c101d44 */
[----:B------:R0:W-:Y:S01]  /*25950*/  @!P2 LDGSTS.E.BYPASS.LTC128B.128 [R8+0x1a400], desc[UR4][R2.64+0x100], !P1 ;  /* 0x1a4001000208afae */ /* 0x0001e2000c901d44 */
[----:B------:R-:W-:Y:S01]  /*25960*/  ISETP.GE.AND P2, PT, R6, R5, PT ;  /* 0x000000050600720c */ /* 0x000fe20003f46270 */
[----:B------:R-:W-:-:S12]  /*25970*/  VIADD R6, R17, 0x20 ;  /* 0x0000002011067836 */ /* 0x000fd80000000000 */
[----:B0-----:R-:W-:Y:S05]  /*25980*/  WARPSYNC.COLLECTIVE R15, `(.L_x_3136) ;  /* 0x000000000f087348 */ /* 0x001fea0003c00000 */
[----:B------:R1:W2:Y:S02]  /*25990*/  SHFL.IDX P6, R14, R13, R12, R11 ;  /* 0x0000000c0d0e7389 */ /* 0x0002a400000c000b */
[----:B012---:R-:W-:Y:S01]  /*259a0*/  ENDCOLLECTIVE ;  /* 0x000000000000791b */ /* 0x007fe20003800000 */
.L_x_3136:
[----:B------:R-:W-:Y:S01]  /*259b0*/  IMAD.MOV.U32 R13, RZ, RZ, R0 ;  /* 0x000000ffff0d7224 */ /* 0x000fe200078e0000 */
[----:B------:R-:W-:-:S07]  /*259c0*/  MOV R2, R14 ;  /* 0x0000000e00027202 */ /* 0x000fce0000000f00 */
[----:B------:R-:W-:Y:S05]  /*259d0*/  WARPSYNC.COLLECTIVE R15, `(.L_x_3137) ;  /* 0x000000000f087348 */ /* 0x000fea0003c00000 */
[----:B------:R0:W1:Y:S02]  /*259e0*/  SHFL.IDX P6, R14, R13, R12, R11 ;  /* 0x0000000c0d0e7389 */ /* 0x00006400000c000b */
[----:B01----:R-:W-:Y:S01]  /*259f0*/  ENDCOLLECTIVE ;  /* 0x000000000000791b */ /* 0x003fe20003800000 */
.L_x_3137:
[----:B------:R-:W-:Y:S01]  /*25a00*/  ULDC.64 UR4, c[0x0][0x208] ;  /* 0x0000820000047ab9 */ /* 0x000fe20000000a00 */
[----:B------:R-:W-:Y:S01]  /*25a10*/  MOV R13, R4 ;  /* 0x00000004000d7202 */ /* 0x000fe20000000f00 */
[----:B------:R-:W-:Y:S01]  /*25a20*/  IMAD.MOV.U32 R12, RZ, RZ, 0x2 ;  /* 0x00000002ff0c7424 */ /* 0x000fe200078e00ff */
[----:B------:R-:W-:-:S05]  /*25a30*/  @!P2 LEA R14, P4, R33, R14, 0x1 ;  /* 0x0000000e210ea211 */ /* 0x000fca00078808ff */
[----:B------:R-:W-:Y:S01]  /*25a40*/  @!P2 IMAD.X R7, RZ, RZ, R2, P4 ;  /* 0x000000ffff07a224 */ /* 0x000fe200020e0602 */
[----:B------:R-:W-:-:S03]  /*25a50*/  @!P2 MOV R2, R14 ;  /* 0x0000000e0002a202 */ /* 0x000fc60000000f00 */
        /* <DEDUP_REMOVED lines=12> */
.L_x_3138:
[----:B------:R-:W-:Y:S01]  /*25b20*/  MOV R13, R0 ;  /* 0x00000000000d7202 */ /* 0x000fe20000000f00 */
[----:B------:R-:W-:-:S07]  /*25b30*/  IMAD.MOV.U32 R2, RZ, RZ, R14 ;  /* 0x000000ffff027224 */ /* 0x000fce00078e000e */
[----:B------:R-:W-:Y:S05]  /*25b40*/  WARPSYNC.COLLECTIVE R15, `(.L_x_3139) ;  /* 0x000000000f087348 */ /* 0x000fea0003c00000 */
[----:B------:R0:W1:Y:S02]  /*25b50*/  SHFL.IDX P6, R14, R13, R12, R11 ;  /* 0x0000000c0d0e7389 */ /* 0x00006400000c000b */
[----:B01----:R-:W-:Y:S01]  /*25b60*/  ENDCOLLECTIVE ;  /* 0x000000000000791b */ /* 0x003fe20003800000 */
.L_x_3139:
[----:B------:R-:W-:Y:S01]  /*25b70*/  ULDC.64 UR4, c[0x0][0x208] ;  /* 0x0000820000047ab9 */ /* 0x000fe20000000a00 */
[----:B------:R-:W-:Y:S01]  /*25b80*/  IMAD.MOV.U32 R13, RZ, RZ, R4 ;  /* 0x000000ffff0d7224 */ /* 0x000fe200078e0004 */
[----:B------:R-:W-:Y:S02]  /*25b90*/  MOV R12, 0x3 ;  /* 0x00000003000c7802 */ /* 0x000fe40000000f00 */
[----:B------:R-:W-:-:S05]  /*25ba0*/  @!P2 LEA R14, P4, R33, R14, 0x1 ;  /* 0x0000000e210ea211 */ /* 0x000fca00078808ff */
[----:B------:R-:W-:Y:S02]  /*25bb0*/  @!P2 IMAD.X R7, RZ, RZ, R2, P4 ;  /* 0x000000ffff07a224 */ /* 0x000fe400020e0602 */
[----:B------:R-:W-:-:S03]  /*25bc0*/  @!P2 IMAD.MOV.U32 R2, RZ, RZ, R14 ;  /* 0x000000ffff02a224 */ /* 0x000fc600078e000e */
[----:B------:R-:W-:-:S05]  /*25bd0*/  @!P2 MOV R3, R7 ;  /* 0x000000070003a202 */ /* 0x000fca0000000f00 */
[----:B------:R-:W-:Y:S01]  /*25be0*/  @!PT LDS RZ, [RZ] ;  /* 0x00000000fffff984 */ /* 0x000fe20000000800 */
[----:B------:R-:W-:Y:S01]  /*25bf0*/  @!PT LDS RZ, [RZ] ;  /* 0x00000000fffff984 */ /* 0x000fe20000000800 */
[----:B------:R-:W-:Y:S01]  /*25c00*/  @!PT LDS RZ, [RZ] ;  /* 0x00000000fffff984 */ /* 0x000fe20000000800 */
[----:B------:R0:W-:Y:S04]  /*25c10*/  @!P2 LDGSTS.E.BYPASS.LTC128B.128 [R8+0x13400], desc[UR4][R2.64], !P3 ;  /* 0x134000000208afae */ /* 0x0001e8000d901d44 */
[----:B------:R0:W-:Y:S04]  /*25c20*/  @!P2 LDGSTS.E.BYPASS.LTC128B.128 [R8+0x17400], desc[UR4][R2.64+0x80], !P0 ;  /* 0x174000800208afae */ /* 0x0001e8000c101d44 */
[----:B------:R0:W-:Y:S01]  /*25c30*/  @!P2 LDGSTS.E.BYPASS.LTC128B.128 [R8+0x1b400], desc[UR4][R2.64+0x100], !P1 ;  /* 0x1b4001000208afae */ /* 0x0001e2000c901d44 */
[----:B------:R-:W-:Y:S02]  /*25c40*/  ISETP.GE.AND P2, PT, R6, R5, PT ;  /* 0x000000050600720c */ /* 0x000fe40003f46270 */
[----:B------:R-:W-:-:S11]  /*25c50*/  IADD3 R6, R17, 0x40, RZ ;  /* 0x0000004011067810 */ /* 0x000fd60007ffe0ff */
[----:B0-----:R-:W-:Y:S05]  /*25c60*/  WARPSYNC.COLLECTIVE R15, `(.L_x_3140) ;  /* 0x000000000f087348 */ /* 0x001fea0003c00000 */
[----:B------:R1:W2:Y:S02]  /*25c70*/  SHFL.IDX P6, R14, R13, R12, R11 ;  /* 0x0000000c0d0e7389 */ /* 0x0002a400000c000b */
[----:B012---:R-:W-:Y:S01]  /*25c80*/  ENDCOLLECTIVE ;  /* 0x000000000000791b */ /* 0x007fe20003800000 */
.L_x_3140:
[----:B------:R-:W-:Y:S02]  /*25c90*/  IMAD.MOV.U32 R13, RZ, RZ, R0 ;  /* 0x000000ffff0d7224 */ /* 0x000fe400078e0000 */
[----:B------:R-:W-:-:S07]  /*25ca0*/  IMAD.MOV.U32 R2, RZ, RZ, R14 ;  /* 0x000000ffff027224 */ /* 0x000fce00078e000e */
[----:B------:R-:W-:Y:S05]  /*25cb0*/  WARPSYNC.COLLECTIVE R15, `(.L_x_3141) ;  /* 0x000000000f087348 */ /* 0x000fea0003c00000 */
[----:B------:R0:W1:Y:S02]  /*25cc0*/  SHFL.IDX P6, R14, R13, R12, R11 ;  /* 0x0000000c0d0e7389 */ /* 0x00006400000c000b */
[----:B01----:R-:W-:Y:S01]  /*25cd0*/  ENDCOLLECTIVE ;  /* 0x000000000000791b */ /* 0x003fe20003800000 */
.L_x_3141:
[----:B------:R-:W-:Y:S01]  /*25ce0*/  ULDC.64 UR4, c[0x0][0x208] ;  /* 0x0000820000047ab9 */ /* 0x000fe20000000a00 */
[----:B------:R-:W-:Y:S02]  /*25cf0*/  IMAD.MOV.U32 R13, RZ, RZ, R4 ;  /* 0x000000ffff0d7224 */ /* 0x000fe400078e0004 */
[----:B------:R-:W-:Y:S01]  /*25d00*/  IMAD.MOV.U32 R12, RZ, RZ, 0x4 ;  /* 0x00000004ff0c7424 */ /* 0x000fe200078e00ff */
[----:B------:R-:W-:-:S04]  /*25d10*/  @!P2 LEA R14, P4, R33, R14, 0x1 ;  /* 0x0000000e210ea211 */ /* 0x000fc800078808ff */
[----:B------:R-:W-:Y:S01]  /*25d20*/  @!P2 IADD3.X R7, RZ, R2, RZ, P4, !PT ;  /* 0x00000002ff07a210 */ /* 0x000fe200027fe4ff */
[----:B------:R-:W-:-:S04]  /*25d30*/  @!P2 IMAD.MOV.U32 R2, RZ, RZ, R14 ;  /* 0x000000ffff02a224 */ /* 0x000fc800078e000e */
        /* <DEDUP_REMOVED lines=12> */
.L_x_3142:
[----:B------:R-:W-:Y:S01]  /*25e00*/  IMAD.MOV.U32 R13, RZ, RZ, R0 ;  /* 0x000000ffff0d7224 */ /* 0x000fe200078e0000 */
[----:B------:R-:W-:-:S07]  /*25e10*/  MOV R2, R14 ;  /* 0x0000000e00027202 */ /* 0x000fce0000000f00 */
[----:B------:R-:W-:Y:S05]  /*25e20*/  WARPSYNC.COLLECTIVE R15, `(.L_x_3143) ;  /* 0x000000000f087348 */ /* 0x000fea0003c00000 */
[----:B------:R0:W1:Y:S02]  /*25e30*/  SHFL.IDX P6, R14, R13, R12, R11 ;  /* 0x0000000c0d0e7389 */ /* 0x00006400000c000b */
[----:B01----:R-:W-:Y:S01]  /*25e40*/  ENDCOLLECTIVE ;  /* 0x000000000000791b */ /* 0x003fe20003800000 */
.L_x_3143:
        /* <DEDUP_REMOVED lines=18> */
.L_x_3144:
[----:B------:R-:W-:Y:S01]  /*25f70*/  MOV R13, R0 ;  /* 0x00000000000d7202 */ /* 0x000fe20000000f00 */
[----:B------:R-:W-:-:S07]  /*25f80*/  IMAD.MOV.U32 R2, RZ, RZ, R14 ;  /* 0x000000ffff027224 */ /* 0x000fce00078e000e */
[----:B------:R-:W-:Y:S05]  /*25f90*/  WARPSYNC.COLLECTIVE R15, `(.L_x_3145) ;  /* 0x000000000f087348 */ /* 0x000fea0003c00000 */
[----:B------:R0:W1:Y:S02]  /*25fa0*/  SHFL.IDX P6, R14, R13, R12, R11 ;  /* 0x0000000c0d0e7389 */ /* 0x00006400000c000b */
[----:B01----:R-:W-:Y:S01]  /*25fb0*/  ENDCOLLECTIVE ;  /* 0x000000000000791b */ /* 0x003fe20003800000 */
.L_x_3145:
        /* <DEDUP_REMOVED lines=13> */
[----:B------:R-:W-:-:S13]  /*26090*/  ISETP.GE.AND P2, PT, R6, R5, PT ;  /* 0x000000050600720c */ /* 0x000fda0003f46270 */
[----:B0-----:R-:W-:Y:S05]  /*260a0*/  WARPSYNC.COLLECTIVE R15, `(.L_x_3146) ;  /* 0x000000000f087348 */ /* 0x001fea0003c00000 */
[----:B------:R1:W2:Y:S02]  /*260b0*/  SHFL.IDX P6, R14, R13, R12, R11 ;  /* 0x0000000c0d0e7389 */ /* 0x0002a400000c000b */
[----:B012---:R-:W-:Y:S01]  /*260c0*/  ENDCOLLECTIVE ;  /* 0x000000000000791b */ /* 0x007fe20003800000 */
.L_x_3146:
[----:B------:R-:W-:Y:S02]  /*260d0*/  IMAD.MOV.U32 R13, RZ, RZ, R0 ;  /* 0x000000ffff0d7224 */ /* 0x000fe400078e0000 */
[----:B------:R-:W-:-:S07]  /*260e0*/  IMAD.MOV.U32 R2, RZ, RZ, R14 ;  /* 0x000000ffff027224 */ /* 0x000fce00078e000e */
[----:B------:R-:W-:Y:S05]  /*260f0*/  WARPSYNC.COLLECTIVE R15, `(.L_x_3147) ;  /* 0x000000000f087348 */ /* 0x000fea0003c00000 */
[----:B------:R0:W1:Y:S02]  /*26100*/  SHFL.IDX P6, R14, R13, R12, R11 ;  /* 0x0000000c0d0e7389 */ /* 0x00006400000c000b */
[----:B01----:R-:W-:Y:S01]  /*26110*/  ENDCOLLECTIVE ;  /* 0x000000000000791b */ /* 0x003fe20003800000 */
.L_x_3147:
[----:B------:R-:W-:Y:S01]  /*26120*/  ULDC.64 UR4, c[0x0][0x208] ;  /* 0x0000820000047ab9 */ /* 0x000fe20000000a00 */
[----:B------:R-:W-:Y:S01]  /*26130*/  MOV R13, R4 ;  /* 0x00000004000d7202 */ /* 0x000fe20000000f00 */
        /* <DEDUP_REMOVED lines=10> */
[----:B------:R0:W-:Y:S02]  /*261e0*/  @!P2 LDGSTS.E.BYPASS.LTC128B.128 [R8+0x1d400], desc[UR4][R2.64+0x100], !P1 ;  /* 0x1d4001000208afae */ /* 0x0001e4000c901d44 */
[----:B0-----:R-:W-:Y:S05]  /*261f0*/  WARPSYNC.COLLECTIVE R15, `(.L_x_3148) ;  /* 0x000000000f087348 */ /* 0x001fea0003c00000 */
[----:B------:R1:W2:Y:S02]  /*26200*/  SHFL.IDX P6, R14, R13, R12, R11 ;  /* 0x0000000c0d0e7389 */ /* 0x0002a400000c000b */
[----:B012---:R-:W-:Y:S01]  /*26210*/  ENDCOLLECTIVE ;  /* 0x000000000000791b */ /* 0x007fe20003800000 */
.L_x_3148:
[----:B------:R-:W-:Y:S01]  /*26220*/  MOV R13, R0 ;  /* 0x00000000000d7202 */ /* 0x000fe20000000f00 */
[----:B------:R-:W-:-:S07]  /*26230*/  IMAD.MOV.U32 R4, RZ, RZ, R14 ;  /* 0x000000ffff047224 */ /* 0x000fce00078e000e */
[----:B------:R-:W-:Y:S05]  /*26240*/  WARPSYNC.COLLECTIVE R15, `(.L_x_3149) ;  /* 0x000000000f087348 */ /* 0x000fea0003c00000 */
[----:B------:R0:W1:Y:S02]  /*26250*/  SHFL.IDX P6, R14, R13, R12, R11 ;  /* 0x0000000c0d0e7389 */ /* 0x00006400000c000b */
[----:B01----:R-:W-:Y:S01]  /*26260*/  ENDCOLLECTIVE ;  /* 0x000000000000791b */ /* 0x003fe20003800000 */
.L_x_3149:
[----:B------:R-:W-:Y:S05]  /*26270*/  BRA `(.L_x_3150) ;  /* 0xffffffa800ac7947 */ /* 0x000fea000383ffff */
.L_x_3003:
[----:B0-----:R0:W1:Y:S02]  /*26280*/  SYNCS.PHASECHK.TRANS64.TRYWAIT P0, [R22+URZ+0x30820], R3 ;  /* 0x03082003160075a7 */ /* 0x001064000800017f */
[----:B-1----:R-:W-:Y:S05]  /*26290*/  @!P0 NANOSLEEP.SYNCS 0x989680 ;  /* 0x009896800000895d */ /* 0x002fea0003900000 */
[----:B------:R-:W1:Y:S02]  /*262a0*/  @!P0 SYNCS.PHASECHK.TRANS64 P0, [R22+URZ+0x30820], R3 ;  /* 0x03082003160085a7 */ /* 0x000e64000800007f */
[----:B-1----:R-:W-:Y:S05]  /*262b0*/  @!P0 BRA `(.L_x_3003) ;  /* 0xfffffffc00f08947 */ /* 0x002fea000383ffff */
[----:B------:R-:W-:Y:S05]  /*262c0*/  BRA `(.L_x_3151) ;  /* 0xffffffac00207947 */ /* 0x000fea000383ffff */
.L_x_3008:
[----:B0-----:R0:W1:Y:S02]  /*262d0*/  SYNCS.PHASECHK.TRANS64.TRYWAIT P0, [R7+URZ+0x30840], R2 ;  /* 0x03084002070075a7 */ /* 0x001064000800017f */
[----:B-1----:R-:W-:Y:S05]  /*262e0*/  @!P0 NANOSLEEP.SYNCS 0x989680 ;  /* 0x009896800000895d */ /* 0x002fea0003900000 */
[----:B------:R-:W1:Y:S02]  /*262f0*/  @!P0 SYNCS.PHASECHK.TRANS64 P0, [R7+URZ+0x30840], R2 ;  /* 0x03084002070085a7 */ /* 0x000e64000800007f */
[----:B-1----:R-:W-:Y:S05]  /*26300*/  @!P0 BRA `(.L_x_3008) ;  /* 0xfffffffc00f08947 */ /* 0x002fea000383ffff */
[----:B------:R-:W-:Y:S05]  /*26310*/  BRA `(.L_x_3152) ;  /* 0xffffffb000047947 */ /* 0x000fea000383ffff */
.L_x_3009:
[----:B------:R-:W-:Y:S01]  /*26320*/  BSSY B1, `(.L_x_3153) ;  /* 0x0000008000017945 */ /* 0x000fe20003800000 */
[----:B------:R-:W-:Y:S01]  /*26330*/  IMAD.MOV.U32 R13, RZ, RZ, R6 ;  /* 0x000000ffff0d7224 */ /* 0x000fe200078e0006 */
[----:B------:R-:W-:Y:S01]  /*26340*/  MOV R11, 0x181f ;  /* 0x0000181f000b7802 */ /* 0x000fe20000000f00 */
[----:B------:R-:W-:Y:S02]  /*26350*/  IMAD.MOV.U32 R12, RZ, RZ, RZ ;  /* 0x000000ffff0c7224 */ /* 0x000fe400078e00ff */
[----:B------:R-:W-:-:S07]  /*26360*/  IMAD.MOV.U32 R15, RZ, RZ, -0x1 ;  /* 0xffffffffff0f7424 */ /* 0x000fce00078e00ff */
[----:B--2---:R-:W-:Y:S05]  /*26370*/  WARPSYNC.COLLECTIVE R15, `(.L_x_3154) ;  /* 0x000000000f087348 */ /* 0x004fea0003c00000 */
[----:B--2---:R0:W1:Y:S02]  /*26380*/  SHFL.IDX P6, R14, R13, R12, R11 ;  /* 0x0000000c0d0e7389 */ /* 0x00406400000c000b */
[----:B01----:R-:W-:Y:S01]  /*26390*/  ENDCOLLECTIVE ;  /* 0x000000000000791b */ /* 0x003fe20003800000 */
.L_x_3154:
[----:B------:R-:W-:Y:S05]  /*263a0*/  BSYNC B1 ;  /* 0x0000000000017941 */ /* 0x000fea0003800000 */
.L_x_3153:
[----:B------:R0:W-:Y:S04]  /*263b0*/  STL [R1+0x70], R0 ;  /* 0x0000700001007387 */ /* 0x0001e80000100800 */
[----:B0-----:R0:W5:Y:S01]  /*263c0*/  LDL.LU R0, [R1] ;  /* 0x0000000001007983 */ /* 0x0011620000300800 */
[----:B------:R-:W-:Y:S01]  /*263d0*/  MOV R13, R8 ;  /* 0x00000008000d7202 */ /* 0x000fe20000000f00 */
[----:B------:R-:W-:Y:S01]  /*263e0*/  IMAD.MOV.U32 R12, RZ, RZ, RZ ;  /* 0x000000ffff0c7224 */ /* 0x000fe200078e00ff */
[----:B------:R-:W-:Y:S01]  /*263f0*/  MOV R15, 0xffffffff ;  /* 0xffffffff000f7802 */ /* 0x000fe20000000f00 */
[----:B------:R-:W-:Y:S02]  /*26400*/  IMAD.MOV.U32 R11, RZ, RZ, 0x181f ;  /* 0x0000181fff0b7424 */ /* 0x000fe400078e00ff */
[----:B------:R-:W-:-:S02]  /*26410*/  IMAD.MOV.U32 R3, RZ, RZ, R14 ;  /* 0x000000ffff037224 */ /* 0x000fc400078e000e */
[----:B0-----:R-:W-:-:S07]  /*26420*/  IMAD.SHL.U32 R4, R33, 0x2, RZ ;  /* 0x0000000221047824 */ /* 0x001fce00078e00ff */
[----:B-----5:R-:W-:Y:S05]  /*26430*/  WARPSYNC.COLLECTIVE R15, `(.L_x_3155) ;  /* 0x000000000f087348 */ /* 0x020fea0003c00000 */
[----:B------:R0:W1:Y:S02]  /*26440*/  SHFL.IDX P6, R14, R13, R12, R11 ;  /* 0x0000000c0d0e7389 */ /* 0x00006400000c000b */
[----:B01---5:R-:W-:Y:S01]  /*26450*/  ENDCOLLECTIVE ;  /* 0x000000000000791b */ /* 0x023fe20003800000 */
.L_x_3155:
[----:B------:R-:W-:Y:S01]  /*26460*/  IMAD R5, R5, 0x2, R22 ;  /* 0x0000000205057824 */ /* 0x000fe200078e0216 */
[----:B------:R-:W-:Y:S01]  /*26470*/  ULDC.64 UR4, c[0x0][0x208] ;  /* 0x0000820000047ab9 */ /* 0x000fe20000000a00 */
[----:B------:R-:W-:Y:S01]  /*26480*/  IMAD.MOV.U32 R13, RZ, RZ, R6 ;  /* 0x000000ffff0d7224 */ /* 0x000fe200078e0006 */
[----:B------:R-:W-:Y:S01]  /*26490*/  MOV R12, 0x1 ;  /* 0x00000001000c7802 */ /* 0x000fe20000000f00 */
[----:B------:R-:W-:-:S05]  /*264a0*/  IMAD.MOV.U32 R2, RZ, RZ, R14 ;  /* 0x000000ffff027224 */ /* 0x000fca00078e000e */
[----:B------:R-:W-:-:S04]  /*264b0*/  IADD3 R2, P0, R2, R4, RZ ;  /* 0x0000000402027210 */ /* 0x000fc80007f1e0ff */
[----:B------:R-:W-:Y:S02]  /*264c0*/  IADD3.X R3, RZ, R3, RZ, P0, !PT ;  /* 0x00000003ff037210 */ /* 0x000fe400007fe4ff */
[----:B------:R-:W-:-:S04]  /*264d0*/  LOP3.LUT R0, R0, 0xffffffbf, RZ, 0xc0, !PT ;  /* 0xffffffbf00007812 */ /* 0x000fc800078ec0ff */
[----:B------:R-:W-:-:S04]  /*264e0*/  @P1 LOP3.LUT R0, R0, 0x40, RZ, 0xfc, !PT ;  /* 0x0000004000001812 */ /* 0x000fc800078efcff */
[----:B------:R-:W-:Y:S01]  /*264f0*/  LOP3.LUT P1, RZ, R0, 0x4, RZ, 0xc0, !PT ;  /* 0x0000000400ff7812 */ /* 0x000fe2000782c0ff */
[----:B------:R0:W-:-:S12]  /*26500*/  STL [R1], R0 ;  /* 0x0000000001007387 */ /* 0x0001d80000100800 */
[----:B------:R-:W-:Y:S01]  /*26510*/  @!PT LDS RZ, [RZ] ;  /* 0x00000000fffff984 */ /* 0x000fe20000000800 */
[----:B------:R-:W-:Y:S01]  /*26520*/  @!PT LDS RZ, [RZ] ;  /* 0x00000000fffff984 */ /* 0x000fe20000000800 */
[----:B------:R-:W-:Y:S01]  /*26530*/  @!PT LDS RZ, [RZ] ;  /* 0x00000000fffff984 */ /* 0x000fe20000000800 */
[----:B------:R0:W-:Y:S04]  /*26540*/  LDGSTS.E.BYPASS.LTC128B.128 [R5+0x1e400], desc[UR4][R2.64], !P1 ;  /* 0x1e40000002057fae */ /* 0x0001e8000c901d44 */
[----:B------:R0:W-:Y:S04]  /*26550*/  LDGSTS.E.BYPASS.LTC128B.128 [R5+0x21400], desc[UR4][R2.64+0x80], !P5 ;  /* 0x2140008002057fae */ /* 0x0001e8000e901d44 */
[----:B------:R0:W-:Y:S02]  /*26560*/  LDGSTS.E.BYPASS.LTC128B.128 [R5+0x24400], desc[UR4][R2.64+0x100], !P4 ;  /* 0x2440010002057fae */ /* 0x0001e4000e101d44 */
[----:B0-----:R-:W-:Y:S05]  /*26570*/  WARPSYNC.COLLECTIVE R15, `(.L_x_3156) ;  /* 0x000000000f087348 */ /* 0x001fea0003c00000 */
[----:B------:R1:W2:Y:S02]  /*26580*/  SHFL.IDX P6, R14, R13, R12, R11 ;  /* 0x0000000c0d0e7389 */ /* 0x0002a400000c000b */
[----:B012---:R-:W-:Y:S01]  /*26590*/  ENDCOLLECTIVE ;  /* 0x000000000000791b */ /* 0x007fe20003800000 */
.L_x_3156:
[----:B------:R-:W-:Y:S02]  /*265a0*/  IMAD.MOV.U32 R13, RZ, RZ, R8 ;  /* 0x000000ffff0d7224 */ /* 0x000fe400078e0008 */
[----:B------:R-:W-:-:S07]  /*265b0*/  IMAD.MOV.U32 R3, RZ, RZ, R14 ;  /* 0x000000ffff037224 */ /* 0x000fce00078e000e */
[----:B------:R-:W-:Y:S05]  /*265c0*/  WARPSYNC.COLLECTIVE R15, `(.L_x_3157) ;  /* 0x000000000f087348 */ /* 0x000fea0003c00000 */
[----:B------:R0:W1:Y:S02]  /*265d0*/  SHFL.IDX P6, R14, R13, R12, R11 ;  /* 0x0000000c0d0e7389 */ /* 0x00006400000c000b */
[----:B01----:R-:W-:Y:S01]  /*265e0*/  ENDCOLLECTIVE ;  /* 0x000000000000791b */ /* 0x003fe20003800000 */
.L_x_3157:
[----:B------:R-:W-:Y:S01]  /*265f0*/  ULDC.64 UR4, c[0x0][0x208] ;  /* 0x0000820000047ab9 */ /* 0x000fe20000000a00 */
[----:B------:R-:W-:Y:S01]  /*26600*/  IMAD.MOV.U32 R13, RZ, RZ, R6 ;  /* 0x000000ffff0d7224 */ /* 0x000fe200078e0006 */
[----:B------:R-:W-:Y:S02]  /*26610*/  MOV R12, 0x2 ;  /* 0x00000002000c7802 */ /* 0x000fe40000000f00 */
[----:B------:R-:W-:-:S04]  /*26620*/  MOV R2, R14 ;  /* 0x0000000e00027202 */ /* 0x000fc80000000f00 */
[----:B------:R-:W-:-:S05]  /*26630*/  IADD3 R2, P0, R2, R4, RZ ;  /* 0x0000000402027210 */ /* 0x000fca0007f1e0ff */
[----:B------:R-:W-:-:S05]  /*26640*/  IMAD.X R3, RZ, RZ, R3, P0 ;  /* 0x000000ffff037224 */ /* 0x000fca00000e0603 */
        /* <DEDUP_REMOVED lines=9> */
.L_x_3158:
[----:B------:R-:W-:Y:S02]  /*266e0*/  IMAD.MOV.U32 R13, RZ, RZ, R8 ;  /* 0x000000ffff0d7224 */ /* 0x000fe400078e0008 */
[----:B------:R-:W-:-:S07]  /*266f0*/  IMAD.MOV.U32 R34, RZ, RZ, R14 ;  /* 0x000000ffff227224 */ /* 0x000fce00078e000e */
[----:B------:R-:W-:Y:S05]  /*26700*/  WARPSYNC.COLLECTIVE R15, `(.L_x_3159) ;  /* 0x000000000f087348 */ /* 0x000fea0003c00000 */
[----:B------:R0:W1:Y:S02]  /*26710*/  SHFL.IDX P6, R14, R13, R12, R11 ;  /* 0x0000000c0d0e7389 */ /* 0x00006400000c000b */
[----:B01----:R-:W-:Y:S01]  /*26720*/  ENDCOLLECTIVE ;  /* 0x000000000000791b */ /* 0x003fe20003800000 */
.L_x_3159:
        /* <DEDUP_REMOVED lines=15> */
.L_x_3160:
[----:B------:R-:W-:Y:S02]  /*26820*/  IMAD.MOV.U32 R13, RZ, RZ, R8 ;  /* 0x000000ffff0d7224 */ /* 0x000fe400078e0008 */
[----:B------:R-:W-:-:S07]  /*26830*/  IMAD.MOV.U32 R34, RZ, RZ, R14 ;  /* 0x000000ffff227224 */ /* 0x000fce00078e000e */
[----:B------:R-:W-:Y:S05]  /*26840*/  WARPSYNC.COLLECTIVE R15, `(.L_x_3161) ;  /* 0x000000000f087348 */ /* 0x000fea0003c00000 */
[----:B------:R0:W1:Y:S02]  /*26850*/  SHFL.IDX P6, R14, R13, R12, R11 ;  /* 0x0000000c0d0e7389 */ /* 0x00006400000c000b */
[----:B01----:R-:W-:Y:S01]  /*26860*/  ENDCOLLECTIVE ;  /* 0x000000000000791b */ /* 0x003fe20003800000 */
.L_x_3161:
        /* <DEDUP_REMOVED lines=15> */
.L_x_3162:
[----:B------:R-:W-:Y:S02]  /*26960*/  IMAD.MOV.U32 R13, RZ, RZ, R8 ;  /* 0x000000ffff0d7224 */ /* 0x000fe400078e0008 */
[----:B------:R-:W-:-:S07]  /*26970*/  IMAD.MOV.U32 R34, RZ, RZ, R14 ;  /* 0x000000ffff227224 */ /* 0x000fce00078e000e */
[----:B------:R-:W-:Y:S05]  /*26980*/  WARPSYNC.COLLECTIVE R15, `(.L_x_3163) ;  /* 0x000000000f087348 */ /* 0x000fea0003c00000 */
[----:B------:R0:W1:Y:S02]  /*26990*/  SHFL.IDX P6, R14, R13, R12, R11 ;  /* 0x0000000c0d0e7389 */ /* 0x00006400000c000b */
[----:B01----:R-:W-:Y:S01]  /*269a0*/  ENDCOLLECTIVE ;  /* 0x000000000000791b */ /* 0x003fe20003800000 */
.L_x_3163:
[----:B------:R-:W-:Y:S01]  /*269b0*/  ULDC.64 UR4, c[0x0][0x208] ;  /* 0x0000820000047ab9 */ /* 0x000fe20000000a00 */
[----:B------:R-:W-:-:S04]  /*269c0*/  MOV R2, R14 ;  /* 0x0000000e00027202 */ /* 0x000fc80000000f00 */
[----:B------:R-:W-:-:S05]  /*269d0*/  IADD3 R2, P0, R2, R4, RZ ;  /* 0x0000000402027210 */ /* 0x000fca0007f1e0ff */
[----:B------:R-:W-:-:S05]  /*269e0*/  IMAD.X R3, RZ, RZ, R34, P0 ;  /* 0x000000ffff037224 */ /* 0x000fca00000e0622 */
        /* <DEDUP_REMOVED lines=8> */
[----:B------:R0:W-:Y:S04]  /*26a70*/  LDGSTS.E.BYPASS.LTC128B.128 [R5+0x23400], desc[UR4][R2.64+0x80], !P5 ;  /* 0x2340008002057fae */ /* 0x0001e8000e901d44 */
[----:B------:R0:W-:Y:S02]  /*26a80*/  LDGSTS.E.BYPASS.LTC128B.128 [R5+0x26400], desc[UR4][R2.64+0x100], !P4 ;  /* 0x2640010002057fae */ /* 0x0001e4000e101d44 */
[----:B0----5:R-:W-:Y:S05]  /*26a90*/  WARPSYNC.COLLECTIVE R15, `(.L_x_3164) ;  /* 0x000000000f087348 */ /* 0x021fea0003c00000 */
[----:B------:R1:W2:Y:S02]  /*26aa0*/  SHFL.IDX P6, R14, R13, R12, R11 ;  /* 0x0000000c0d0e7389 */ /* 0x0002a400000c000b */
[----:B012--5:R-:W-:Y:S01]  /*26ab0*/  ENDCOLLECTIVE ;  /* 0x000000000000791b */ /* 0x027fe20003800000 */
.L_x_3164:
[----:B------:R-:W-:Y:S02]  /*26ac0*/  IMAD.MOV.U32 R13, RZ, RZ, R8 ;  /* 0x000000ffff0d7224 */ /* 0x000fe400078e0008 */
[----:B------:R-:W-:-:S07]  /*26ad0*/  IMAD.MOV.U32 R34, RZ, RZ, R14 ;  /* 0x000000ffff227224 */ /* 0x000fce00078e000e */
[----:B------:R-:W-:Y:S05]  /*26ae0*/  WARPSYNC.COLLECTIVE R15, `(.L_x_3165) ;  /* 0x000000000f087348 */ /* 0x000fea0003c00000 */
[----:B------:R0:W1:Y:S02]  /*26af0*/  SHFL.IDX P6, R14, R13, R12, R11 ;  /* 0x0000000c0d0e7389 */ /* 0x00006400000c000b */
[----:B01----:R-:W-:Y:S01]  /*26b00*/  ENDCOLLECTIVE ;  /* 0x000000000000791b */ /* 0x003fe20003800000 */
.L_x_3165:
[----:B------:R-:W-:Y:S01]  /*26b10*/  MOV R2, R14 ;  /* 0x0000000e00027202 */ /* 0x000fe20000000f00 */
[----:B------:R-:W-:Y:S06]  /*26b20*/  BRA `(.L_x_3166) ;  /* 0xffffffac00147947 */ /* 0x000fec000383ffff */
.L_x_3014:
[----:B0-----:R0:W3:Y:S02]  /*26b30*/  SYNCS.PHASECHK.TRANS64.TRYWAIT P0, [R6+URZ+0x30860], R2 ;  /* 0x03086002060075a7 */ /* 0x0010e4000800017f */
[----:B---3--:R-:W-:Y:S05]  /*26b40*/  @!P0 NANOSLEEP.SYNCS 0x989680 ;  /* 0x009896800000895d */ /* 0x008fea0003900000 */
[----:B------:R-:W3:Y:S02]  /*26b50*/  @!P0 SYNCS.PHASECHK.TRANS64 P0, [R6+URZ+0x30860], R2 ;  /* 0x03086002060085a7 */ /* 0x000ee4000800007f */
[----:B---3--:R-:W-:Y:S05]  /*26b60*/  @!P0 BRA `(.L_x_3014) ;  /* 0xfffffffc00f08947 */ /* 0x008fea000383ffff */
[----:B------:R-:W-:Y:S05]  /*26b70*/  BRA `(.L_x_3167) ;  /* 0xffffffac00807947 */ /* 0x000fea000383ffff */
.L_x_3015:
        /* <DEDUP_REMOVED lines=8> */
.L_x_3169:
[----:B------:R-:W-:Y:S05]  /*26c00*/  BSYNC B1 ;  /* 0x0000000000017941 */ /* 0x000fea0003800000 */
.L_x_3168:
[----:B------:R-:W-:Y:S01]  /*26c10*/  MOV R13, R23 ;  /* 0x00000017000d7202 */ /* 0x000fe20000000f00 */
[----:B------:R-:W-:Y:S01]  /*26c20*/  IMAD.MOV.U32 R12, RZ, RZ, RZ ;  /* 0x000000ffff0c7224 */ /* 0x000fe200078e00ff */
[----:B------:R-:W-:Y:S01]  /*26c30*/  MOV R15, 0xffffffff ;  /* 0xffffffff000f7802 */ /* 0x000fe20000000f00 */
[----:B------:R-:W-:Y:S01]  /*26c40*/  IMAD.MOV.U32 R11, RZ, RZ, 0x181f ;  /* 0x0000181fff0b7424 */ /* 0x000fe200078e00ff */
[----:B------:R-:W-:Y:S01]  /*26c50*/  LEA R5, R5, R22, 0x1 ;  /* 0x0000001605057211 */ /* 0x000fe200078e08ff */
[----:B------:R-:W-:-:S07]  /*26c60*/  IMAD.MOV.U32 R3, RZ, RZ, R14 ;  /* 0x000000ffff037224 */ /* 0x000fce00078e000e */
[----:B------:R-:W-:Y:S05]  /*26c70*/  WARPSYNC.COLLECTIVE R15, `(.L_x_3170) ;  /* 0x000000000f087348 */ /* 0x000fea0003c00000 */
[----:B------:R0:W1:Y:S02]  /*26c80*/  SHFL.IDX P6, R14, R13, R12, R11 ;  /* 0x0000000c0d0e7389 */ /* 0x00006400000c000b */
[----:B01----:R-:W-:Y:S01]  /*26c90*/  ENDCOLLECTIVE ;  /* 0x000000000000791b */ /* 0x003fe20003800000 */
.L_x_3170:
[----:B------:R-:W-:Y:S01]  /*26ca0*/  ULDC.64 UR4, c[0x0][0x208] ;  /* 0x0000820000047ab9 */ /* 0x000fe20000000a00 */
[----:B------:R-:W-:Y:S02]  /*26cb0*/  IMAD.MOV.U32 R13, RZ, RZ, R24 ;  /* 0x000000ffff0d7224 */ /* 0x000fe400078e0018 */
[----:B------:R-:W-:Y:S02]  /*26cc0*/  IMAD.MOV.U32 R12, RZ, RZ, 0x1 ;  /* 0x00000001ff0c7424 */ /* 0x000fe400078e00ff */
[----:B------:R-:W-:-:S05]  /*26cd0*/  IMAD.MOV.U32 R2, RZ, RZ, R14 ;  /* 0x000000ffff027224 */ /* 0x000fca00078e000e */
[----:B------:R-:W-:-:S05]  /*26ce0*/  IADD3 R2, P0, R2, R4, RZ ;  /* 0x0000000402027210 */ /* 0x000fca0007f1e0ff */
        /* <DEDUP_REMOVED lines=9> */
[----:B------:R0:W-:Y:S02]  /*26d80*/  LDGSTS.E.BYPASS.LTC128B.128 [R5+0x6400], desc[UR4][R2.64+0x100], !P0 ;  /* 0x0640010002057fae */ /* 0x0001e4000c101d44 */
[----:B0-----:R-:W-:Y:S05]  /*26d90*/  WARPSYNC.COLLECTIVE R15, `(.L_x_3171) ;  /* 0x000000000f087348 */ /* 0x001fea0003c00000 */
[----:B------:R1:W2:Y:S02]  /*26da0*/  SHFL.IDX P6, R14, R13, R12, R11 ;  /* 0x0000000c0d0e7389 */ /* 0x0002a400000c000b */
[----:B012---:R-:W-:Y:S01]  /*26db0*/  ENDCOLLECTIVE ;  /* 0x000000000000791b */ /* 0x007fe20003800000 */
.L_x_3171:
[----:B------:R-:W-:Y:S01]  /*26dc0*/  IMAD.MOV.U32 R13, RZ, RZ, R23 ;  /* 0x000000ffff0d7224 */ /* 0x000fe200078e0017 */
[----:B------:R-:W-:-:S07]  /*26dd0*/  MOV R3, R14 ;  /* 0x0000000e00037202 */ /* 0x000fce0000000f00 */
[----:B------:R-:W-:Y:S05]  /*26de0*/  WARPSYNC.COLLECTIVE R15, `(.L_x_3172) ;  /* 0x000000000f087348 */ /* 0x000fea0003c00000 */
[----:B------:R0:W1:Y:S02]  /*26df0*/  SHFL.IDX P6, R14, R13, R12, R11 ;  /* 0x0000000c0d0e7389 */ /* 0x00006400000c000b */
[----:B01----:R-:W-:Y:S01]  /*26e00*/  ENDCOLLECTIVE ;  /* 0x000000000000791b */ /* 0x003fe20003800000 */
.L_x_3172:
[----:B------:R-:W-:Y:S01]  /*26e10*/  ULDC.64 UR4, c[0x0][0x208] ;  /* 0x0000820000047ab9 */ /* 0x000fe20000000a00 */
[----:B------:R-:W-:Y:S02]  /*26e20*/  IMAD.MOV.U32 R13, RZ, RZ, R24 ;  /* 0x000000ffff0d7224 */ /* 0x000fe400078e0018 */
[----:B------:R-:W-:Y:S02]  /*26e30*/  IMAD.MOV.U32 R12, RZ, RZ, 0x2 ;  /* 0x00000002ff0c7424 */ /* 0x000fe400078e00ff */
[----:B------:R-:W-:-:S05]  /*26e40*/  IMAD.MOV.U32 R2, RZ, RZ, R14 ;  /* 0x000000ffff027224 */ /* 0x000fca00078e000e */
[----:B------:R-:W-:-:S04]  /*26e50*/  IADD3 R2, P0, R2, R4, RZ ;  /* 0x0000000402027210 */ /* 0x000fc80007f1e0ff */
[----:B------:R-:W-:Y:S02]  /*26e60*/  IADD3.X R3, RZ, R3, RZ, P0, !PT ;  /* 0x00000003ff037210 */ /* 0x000fe400007fe4ff */
        /* <DEDUP_REMOVED lines=12> */
.L_x_3173:
[----:B------:R-:W-:Y:S01]  /*26f30*/  IMAD.MOV.U32 R13, RZ, RZ, R23 ;  /* 0x000000ffff0d7224 */ /* 0x000fe200078e0017 */
[----:B------:R-:W-:-:S07]  /*26f40*/  MOV R3, R14 ;  /* 0x0000000e00037202 */ /* 0x000fce0000000f00 */
[----:B------:R-:W-:Y:S05]  /*26f50*/  WARPSYNC.COLLECTIVE R15, `(.L_x_3174) ;  /* 0x000000000f087348 */ /* 0x000fea0003c00000 */
[----:B------:R0:W1:Y:S02]  /*26f60*/  SHFL.IDX P6, R14, R13, R12, R11 ;  /* 0x0000000c0d0e7389 */ /* 0x00006400000c000b */
[----:B01----:R-:W-:Y:S01]  /*26f70*/  ENDCOLLECTIVE ;  /* 0x000000000000791b */ /* 0x003fe20003800000 */
.L_x_3174:
        /* <DEDUP_REMOVED lines=18> */
.L_x_3175:
[----:B------:R-:W-:Y:S01]  /*270a0*/  IMAD.MOV.U32 R13, RZ, RZ, R23 ;  /* 0x000000ffff0d7224 */ /* 0x000fe200078e0017 */
[----:B------:R-:W-:-:S07]  /*270b0*/  MOV R3, R14 ;  /* 0x0000000e00037202 */ /* 0x000fce0000000f00 */
[----:B------:R-:W-:Y:S05]  /*270c0*/  WARPSYNC.COLLECTIVE R15, `(.L_x_3176) ;  /* 0x000000000f087348 */ /* 0x000fea0003c00000 */
[----:B------:R0:W1:Y:S02]  /*270d0*/  SHFL.IDX P6, R14, R13, R12, R11 ;  /* 0x0000000c0d0e7389 */ /* 0x00006400000c000b */
[----:B01----:R-:W-:Y:S01]  /*270e0*/  ENDCOLLECTIVE ;  /* 0x000000000000791b */ /* 0x003fe20003800000 */
.L_x_3176:
        /* <DEDUP_REMOVED lines=18> */
.L_x_3177:
[----:B------:R-:W-:Y:S01]  /*27210*/  IMAD.MOV.U32 R13, RZ, RZ, R23 ;  /* 0x000000ffff0d7224 */ /* 0x000fe200078e0017 */
[----:B------:R-:W-:-:S07]  /*27220*/  MOV R3, R14 ;  /* 0x0000000e00037202 */ /* 0x000fce0000000f00 */
[----:B------:R-:W-:Y:S05]  /*27230*/  WARPSYNC.COLLECTIVE R15, `(.L_x_3178) ;  /* 0x000000000f087348 */ /* 0x000fea0003c00000 */
[----:B------:R0:W1:Y:S02]  /*27240*/  SHFL.IDX P6, R14, R13, R12, R11 ;  /* 0x0000000c0d0e7389 */ /* 0x00006400000c000b */
[----:B01----:R-:W-:Y:S01]  /*27250*/  ENDCOLLECTIVE ;  /* 0x000000000000791b */ /* 0x003fe20003800000 */
.L_x_3178:
        /* <DEDUP_REMOVED lines=18> */
.L_x_3179:
[----:B------:R-:W-:Y:S01]  /*27380*/  IMAD.MOV.U32 R13, RZ, RZ, R23 ;  /* 0x000000ffff0d7224 */ /* 0x000fe200078e0017 */
[----:B------:R-:W-:-:S07]  /*27390*/  MOV R24, R14 ;  /* 0x0000000e00187202 */ /* 0x000fce0000000f00 */
[----:B------:R-:W-:Y:S05]  /*273a0*/  WARPSYNC.COLLECTIVE R15, `(.L_x_3180) ;  /* 0x000000000f087348 */ /* 0x000fea0003c00000 */
[----:B------:R0:W1:Y:S02]  /*273b0*/  SHFL.IDX P6, R14, R13, R12, R11 ;  /* 0x0000000c0d0e7389 */ /* 0x00006400000c000b */
[----:B01----:R-:W-:Y:S01]  /*273c0*/  ENDCOLLECTIVE ;  /* 0x000000000000791b */ /* 0x003fe20003800000 */
.L_x_3180:
[----:B------:R-:W-:Y:S05]  /*273d0*/  BRA `(.L_x_3181) ;  /* 0xffffffa800687947 */ /* 0x000fea000383ffff */
.L_x_3023:
[----:B0-----:R0:W1:Y:S02]  /*273e0*/  SYNCS.PHASECHK.TRANS64.TRYWAIT P0, [R0+URZ+0x30860], R3 ;  /* 0x03086003000075a7 */ /* 0x001064000800017f */
[----:B-1----:R-:W-:Y:S05]  /*273f0*/  @!P0 NANOSLEEP.SYNCS 0x989680 ;  /* 0x009896800000895d */ /* 0x002fea0003900000 */
[----:B------:R-:W1:Y:S02]  /*27400*/  @!P0 SYNCS.PHASECHK.TRANS64 P0, [R0+URZ+0x30860], R3 ;  /* 0x03086003000085a7 */ /* 0x000e64000800007f */
[----:B-1----:R-:W-:Y:S05]  /*27410*/  @!P0 BRA `(.L_x_3023) ;  /* 0xfffffffc00f08947 */ /* 0x002fea000383ffff */
[----:B------:R-:W-:Y:S05]  /*27420*/  BRA `(.L_x_3182) ;  /* 0xffffffac00987947 */ /* 0x000fea000383ffff */
.L_x_3024:
[----:B------:R-:W-:Y:S01]  /*27430*/  BSSY B0, `(.L_x_3183) ;  /* 0x0000008000007945 */ /* 0x000fe20003800000 */
[----:B------:R-:W-:Y:S01]  /*27440*/  IMAD.MOV.U32 R13, RZ, RZ, R24 ;  /* 0x000000ffff0d7224 */ /* 0x000fe200078e0018 */
[----:B------:R-:W-:Y:S01]  /*27450*/  MOV R12, RZ ;  /* 0x000000ff000c7202 */ /* 0x000fe20000000f00 */
[----:B------:R-:W-:Y:S02]  /*27460*/  IMAD.MOV.U32 R11, RZ, RZ, 0x181f ;  /* 0x0000181fff0b7424 */ /* 0x000fe400078e00ff */
[----:B------:R-:W-:-:S07]  /*27470*/  IMAD.MOV.U32 R15, RZ, RZ, -0x1 ;  /* 0xffffffffff0f7424 */ /* 0x000fce00078e00ff */
[----:B0-2---:R-:W-:Y:S05]  /*27480*/  WARPSYNC.COLLECTIVE R15, `(.L_x_3184) ;  /* 0x000000000f087348 */ /* 0x005fea0003c00000 */
[----:B--2---:R1:W2:Y:S02]  /*27490*/  SHFL.IDX P6, R14, R13, R12, R11 ;  /* 0x0000000c0d0e7389 */ /* 0x0042a400000c000b */
[----:B012---:R-:W-:Y:S01]  /*274a0*/  ENDCOLLECTIVE ;  /* 0x000000000000791b */ /* 0x007fe20003800000 */
.L_x_3184:
[----:B------:R-:W-:Y:S05]  /*274b0*/  BSYNC B0 ;  /* 0x0000000000007941 */ /* 0x000fea0003800000 */
.L_x_3183:
[----:B------:R-:W-:Y:S01]  /*274c0*/  IMAD.MOV.U32 R13, RZ, RZ, R23 ;  /* 0x000000ffff0d7224 */ /* 0x000fe200078e0017 */
[----:B------:R-:W-:Y:S01]  /*274d0*/  MOV R11, 0x181f ;  /* 0x0000181f000b7802 */ /* 0x000fe20000000f00 */
[----:B------:R-:W-:Y:S01]  /*274e0*/  IMAD.MOV.U32 R12, RZ, RZ, RZ ;  /* 0x000000ffff0c7224 */ /* 0x000fe200078e00ff */
[----:B------:R-:W-:Y:S01]  /*274f0*/  MOV R3, R14 ;  /* 0x0000000e00037202 */ /* 0x000fe20000000f00 */
[----:B------:R-:W-:Y:S02]  /*27500*/  IMAD.MOV.U32 R15, RZ, RZ, -0x1 ;  /* 0xffffffffff0f7424 */ /* 0x000fe400078e00ff */
[----:B------:R-:W-:Y:S02]  /*27510*/  IMAD.SHL.U32 R5, R33, 0x2, RZ ;  /* 0x0000000221057824 */ /* 0x000fe400078e00ff */
[----:B------:R-:W-:-:S07]  /*27520*/  IMAD R4, R7, 0x2, R22 ;  /* 0x0000000207047824 */ /* 0x000fce00078e0216 */
[----:B------:R-:W-:Y:S05]  /*27530*/  WARPSYNC.COLLECTIVE R15, `(.L_x_3185) ;  /* 0x000000000f087348 */ /* 0x000fea0003c00000 */
[----:B------:R0:W1:Y:S02]  /*27540*/  SHFL.IDX P6, R14, R13, R12, R11 ;  /* 0x0000000c0d0e7389 */ /* 0x00006400000c000b */
[----:B01----:R-:W-:Y:S01]  /*27550*/  ENDCOLLECTIVE ;  /* 0x000000000000791b */ /* 0x003fe20003800000 */
.L_x_3185:
[----:B------:R-:W-:Y:S01]  /*27560*/  ULDC UR4, c[0x0][0x2f4] ;  /* 0x0000bd0000047ab9 */ /* 0x000fe20000000800 */
[----:B------:R-:W-:Y:S01]  /*27570*/  ULDC.64 UR6, c[0x0][0x208] ;  /* 0x0000820000067ab9 */ /* 0x000fe20000000a00 */
[----:B------:R-:W-:Y:S02]  /*27580*/  ISETP.GE.AND P2, PT, R33, UR4, PT ;  /* 0x0000000421007c0c */ /* 0x000fe4000bf46270 */
[----:B------:R-:W-:Y:S02]  /*27590*/  ISETP.GE.AND P1, PT, R36, UR4, PT ;  /* 0x0000000424007c0c */ /* 0x000fe4000bf26270 */
[C---:B------:R-:W-:Y:S02]  /*275a0*/  ISETP.LT.OR P3, PT, R6.reuse, 0x1, P2 ;  /* 0x000000010600780c */ /* 0x040fe40001761670 */
[----:B------:R-:W-:Y:S01]  /*275b0*/  ISETP.LT.OR P4, PT, R6, 0x1, P1 ;  /* 0x000000010600780c */ /* 0x000fe20000f81670 */
[----:B------:R-:W-:Y:S01]  /*275c0*/  IMAD.MOV.U32 R13, RZ, RZ, R24 ;  /* 0x000000ffff0d7224 */ /* 0x000fe200078e0018 */
[----:B------:R-:W-:-:S02]  /*275d0*/  MOV R12, 0x1 ;  /* 0x00000001000c7802 */ /* 0x000fc40000000f00 */
[----:B------:R-:W-:-:S04]  /*275e0*/  IADD3 R2, P0, R14, R5, RZ ;  /* 0x000000050e027210 */ /* 0x000fc80007f1e0ff */
[----:B------:R-:W-:Y:S02]  /*275f0*/  IADD3.X R3, RZ, R3, RZ, P0, !PT ;  /* 0x00000003ff037210 */ /* 0x000fe400007fe4ff */
[----:B------:R-:W-:-:S03]  /*27600*/  ISETP.GE.AND P0, PT, R35, UR4, PT ;  /* 0x0000000423007c0c */ /* 0x000fc6000bf06270 */
[----:B------:R-:W-:Y:S01]  /*27610*/  @!PT LDS RZ, [RZ] ;  /* 0x00000000fffff984 */ /* 0x000fe20000000800 */
[----:B------:R-:W-:Y:S01]  /*27620*/  @!PT LDS RZ, [RZ] ;  /* 0x00000000fffff984 */ /* 0x000fe20000000800 */
[----:B------:R-:W-:Y:S01]  /*27630*/  @!PT LDS RZ, [RZ] ;  /* 0x00000000fffff984 */ /* 0x000fe20000000800 */
[----:B------:R0:W-:Y:S01]  /*27640*/  LDGSTS.E.BYPASS.LTC128B.128 [R4+0x400], desc[UR6][R2.64], !P3 ;  /* 0x0040000002047fae */ /* 0x0001e2000d901d46 */
[----:B------:R-:W-:-:S03]  /*27650*/  ISETP.LT.OR P3, PT, R6, 0x1, P0 ;  /* 0x000000010600780c */ /* 0x000fc60000761670 */
[----:B------:R0:W-:Y:S10]  /*27660*/  LDGSTS.E.BYPASS.LTC128B.128 [R4+0x3400], desc[UR6][R2.64+0x80], !P4 ;  /* 0x0340008002047fae */ /* 0x0001f4000e101d46 */
[----:B------:R0:W-:Y:S01]  /*27670*/  LDGSTS.E.BYPASS.LTC128B.128 [R4+0x6400], desc[UR6][R2.64+0x100], !P3 ;  /* 0x0640010002047fae */ /* 0x0001e2000d901d46 */
[----:B------:R-:W-:-:S13]  /*27680*/  ISETP.LT.OR P3, PT, R6, 0x11, P2 ;  /* 0x000000110600780c */ /* 0x000fda0001761670 */
[----:B0-----:R-:W-:Y:S05]  /*27690*/  WARPSYNC.COLLECTIVE R15, `(.L_x_3186) ;  /* 0x000000000f087348 */ /* 0x001fea0003c00000 */
[----:B------:R1:W2:Y:S02]  /*276a0*/  SHFL.IDX P6, R14, R13, R12, R11 ;  /* 0x0000000c0d0e7389 */ /* 0x0002a400000c000b */
[----:B012---:R-:W-:Y:S01]  /*276b0*/  ENDCOLLECTIVE ;  /* 0x000000000000791b */ /* 0x007fe20003800000 */
.L_x_3186:
[----:B------:R-:W-:Y:S02]  /*276c0*/  IMAD.MOV.U32 R13, RZ, RZ, R23 ;  /* 0x000000ffff0d7224 */ /* 0x000fe400078e0017 */
[----:B------:R-:W-:-:S07]  /*276d0*/  IMAD.MOV.U32 R7, RZ, RZ, R14 ;  /* 0x000000ffff077224 */ /* 0x000fce00078e000e */
[----:B------:R-:W-:Y:S05]  /*276e0*/  WARPSYNC.COLLECTIVE R15, `(.L_x_3187) ;  /* 0x000000000f087348 */ /* 0x000fea0003c00000 */
[----:B------:R0:W1:Y:S02]  /*276f0*/  SHFL.IDX P6, R14, R13, R12, R11 ;  /* 0x0000000c0d0e7389 */ /* 0x00006400000c000b */
[----:B01----:R-:W-:Y:S01]  /*27700*/  ENDCOLLECTIVE ;  /* 0x000000000000791b */ /* 0x003fe20003800000 */
.L_x_3187:
[----:B------:R-:W-:Y:S01]  /*27710*/  ULDC.64 UR4, c[0x0][0x208] ;  /* 0x0000820000047ab9 */ /* 0x000fe20000000a00 */
[----:B------:R-:W-:Y:S02]  /*27720*/  IMAD.MOV.U32 R13, RZ, RZ, R24 ;  /* 0x000000ffff0d7224 */ /* 0x000fe400078e0018 */
[----:B------:R-:W-:Y:S01]  /*27730*/  IMAD.MOV.U32 R12, RZ, RZ, 0x2 ;  /* 0x00000002ff0c7424 */ /* 0x000fe200078e00ff */
[----:B------:R-:W-:-:S04]  /*27740*/  IADD3 R2, P4, R14, R5, RZ ;  /* 0x000000050e027210 */ /* 0x000fc80007f9e0ff */
[----:B------:R-:W-:Y:S02]  /*27750*/  IADD3.X R3, RZ, R7, RZ, P4, !PT ;  /* 0x00000007ff037210 */ /* 0x000fe400027fe4ff */
[----:B------:R-:W-:-:S03]  /*27760*/  ISETP.LT.OR P4, PT, R6, 0x11, P1 ;  /* 0x000000110600780c */ /* 0x000fc60000f81670 */
[----:B------:R-:W-:Y:S01]  /*27770*/  @!PT LDS RZ, [RZ] ;  /* 0x00000000fffff984 */ /* 0x000fe20000000800 */
[----:B------:R-:W-:Y:S01]  /*27780*/  @!PT LDS RZ, [RZ] ;  /* 0x00000000fffff984 */ /* 0x000fe20000000800 */
[----:B------:R-:W-:Y:S01]  /*27790*/  @!PT LDS RZ, [RZ] ;  /* 0x00000000fffff984 */ /* 0x000fe20000000800 */
[----:B------:R0:W-:Y:S01]  /*277a0*/  LDGSTS.E.BYPASS.LTC128B.128 [R4+0xc00], desc[UR4][R2.64], !P3 ;  /* 0x00c0000002047fae */ /* 0x0001e2000d901d44 */
[----:B------:R-:W-:-:S09]  /*277b0*/  ISETP.LT.OR P3, PT, R6, 0x11, P0 ;  /* 0x000000110600780c */ /* 0x000fd20000761670 */
[----:B------:R0:W-:Y:S04]  /*277c0*/  LDGSTS.E.BYPASS.LTC128B.128 [R4+0x3c00], desc[UR4][R2.64+0x80], !P4 ;  /* 0x03c0008002047fae */ /* 0x0001e8000e101d44 */
[----:B------:R0:W-:Y:S01]  /*277d0*/  LDGSTS.E.BYPASS.LTC128B.128 [R4+0x6c00], desc[UR4][R2.64+0x100], !P3 ;  /* 0x06c0010002047fae */ /* 0x0001e2000d901d44 */
[----:B------:R-:W-:-:S13]  /*277e0*/  ISETP.LT.OR P3, PT, R6, 0x21, P2 ;  /* 0x000000210600780c */ /* 0x000fda0001761670 */
[----:B0-----:R-:W-:Y:S05]  /*277f0*/  WARPSYNC.COLLECTIVE R15, `(.L_x_3188) ;  /* 0x000000000f087348 */ /* 0x001fea0003c00000 */
[----:B------:R1:W2:Y:S02]  /*27800*/  SHFL.IDX P6, R14, R13, R12, R11 ;  /* 0x0000000c0d0e7389 */ /* 0x0002a400000c000b */
[----:B012---:R-:W-:Y:S01]  /*27810*/  ENDCOLLECTIVE ;  /* 0x000000000000791b */ /* 0x007fe20003800000 */
.L_x_3188:
[----:B------:R-:W-:Y:S01]  /*27820*/  IMAD.MOV.U32 R13, RZ, RZ, R23 ;  /* 0x000000ffff0d7224 */ /* 0x000fe200078e0017 */
[----:B------:R-:W-:-:S07]  /*27830*/  MOV R7, R14 ;  /* 0x0000000e00077202 */ /* 0x000fce0000000f00 */
[----:B------:R-:W-:Y:S05]  /*27840*/  WARPSYNC.COLLECTIVE R15, `(.L_x_3189) ;  /* 0x000000000f087348 */ /* 0x000fea0003c00000 */
[----:B------:R0:W1:Y:S02]  /*27850*/  SHFL.IDX P6, R14, R13, R12, R11 ;  /* 0x0000000c0d0e7389 */ /* 0x00006400000c000b */
[----:B01----:R-:W-:Y:S01]  /*27860*/  ENDCOLLECTIVE ;  /* 0x000000000000791b */ /* 0x003fe20003800000 */
.L_x_3189:
[----:B------:R-:W-:Y:S01]  /*27870*/  ULDC.64 UR4, c[0x0][0x208] ;  /* 0x0000820000047ab9 */ /* 0x000fe20000000a00 */
[----:B------:R-:W-:Y:S01]  /*27880*/  MOV R13, R24 ;  /* 0x00000018000d7202 */ /* 0x000fe20000000f00 */
[----:B------:R-:W-:Y:S01]  /*27890*/  IMAD.MOV.U32 R12, RZ, RZ, 0x3 ;  /* 0x00000003ff0c7424 */ /* 0x000fe200078e00ff */
[----:B------:R-:W-:-:S05]  /*278a0*/  IADD3 R2, P4, R14, R5, RZ ;  /* 0x000000050e027210 */ /* 0x000fca0007f9e0ff */
[----:B------:R-:W-:Y:S01]  /*278b0*/  IMAD.X R3, RZ, RZ, R7, P4 ;  /* 0x000000ffff037224 */ /* 0x000fe200020e0607 */
[----:B------:R-:W-:-:S04]  /*278c0*/  ISETP.LT.OR P4, PT, R6, 0x21, P1 ;  /* 0x000000210600780c */ /* 0x000fc80000f81670 */
[----:B------:R-:W-:Y:S01]  /*278d0*/  @!PT LDS RZ, [RZ] ;  /* 0x00000000fffff984 */ /* 0x000fe20000000800 */
[----:B------:R-:W-:Y:S01]  /*278e0*/  @!PT LDS RZ, [RZ] ;  /* 0x00000000fffff984 */ /* 0x000fe20000000800 */
[----:B------:R-:W-:Y:S01]  /*278f0*/  @!PT LDS RZ, [RZ] ;  /* 0x00000000fffff984 */ /* 0x000fe20000000800 */
[----:B------:R0:W-:Y:S01]  /*27900*/  LDGSTS.E.BYPASS.LTC128B.128 [R4+0x1400], desc[UR4][R2.64], !P3 ;  /* 0x0140000002047fae */ /* 0x0001e2000d901d44 */
[----:B------:R-:W-:-:S08]  /*27910*/  ISETP.LT.OR P3, PT, R6, 0x21, P0 ;  /* 0x000000210600780c */ /* 0x000fd00000761670 */
[----:B------:R0:W-:Y:S05]  /*27920*/  LDGSTS.E.BYPASS.LTC128B.128 [R4+0x4400], desc[UR4][R2.64+0x80], !P4 ;  /* 0x0440008002047fae */ /* 0x0001ea000e101d44 */
[----:B------:R0:W-:Y:S01]  /*27930*/  LDGSTS.E.BYPASS.LTC128B.128 [R4+0x7400], desc[UR4][R2.64+0x100], !P3 ;  /* 0x0740010002047fae */ /* 0x0001e2000d901d44 */
[----:B------:R-:W-:-:S13]  /*27940*/  ISETP.LT.OR P3, PT, R6, 0x31, P2 ;  /* 0x000000310600780c */ /* 0x000fda0001761670 */
[----:B0-----:R-:W-:Y:S05]  /*27950*/  WARPSYNC.COLLECTIVE R15, `(.L_x_3190) ;  /* 0x000000000f087348 */ /* 0x001fea0003c00000 */
[----:B------:R1:W2:Y:S02]  /*27960*/  SHFL.IDX P6, R14, R13, R12, R11 ;  /* 0x0000000c0d0e7389 */ /* 0x0002a400000c000b */
[----:B012---:R-:W-:Y:S01]  /*27970*/  ENDCOLLECTIVE ;  /* 0x000000000000791b */ /* 0x007fe20003800000 */
.L_x_3190:
[----:B------:R-:W-:Y:S01]  /*27980*/  MOV R13, R23 ;  /* 0x00000017000d7202 */ /* 0x000fe20000000f00 */
[----:B------:R-:W-:-:S07]  /*27990*/  IMAD.MOV.U32 R7, RZ, RZ, R14 ;  /* 0x000000ffff077224 */ /* 0x000fce00078e000e */
[----:B------:R-:W-:Y:S05]  /*279a0*/  WARPSYNC.COLLECTIVE R15, `(.L_x_3191) ;  /* 0x000000000f087348 */ /* 0x000fea0003c00000 */
[----:B------:R0:W1:Y:S02]  /*279b0*/  SHFL.IDX P6, R14, R13, R12, R11 ;  /* 0x0000000c0d0e7389 */ /* 0x00006400000c000b */
[----:B01----:R-:W-:Y:S01]  /*279c0*/  ENDCOLLECTIVE ;  /* 0x000000000000791b */ /* 0x003fe20003800000 */
.L_x_3191:
[----:B------:R-:W-:Y:S01]  /*279d0*/  ULDC.64 UR4, c[0x0][0x208] ;  /* 0x0000820000047ab9 */ /* 0x000fe20000000a00 */
[----:B------:R-:W-:Y:S01]  /*279e0*/  IMAD.MOV.U32 R13, RZ, RZ, R24 ;  /* 0x000000ffff0d7224 */ /* 0x000fe200078e0018 */
[----:B------:R-:W-:Y:S02]  /*279f0*/  MOV R12, 0x4 ;  /* 0x00000004000c7802 */ /* 0x000fe40000000f00 */
        /* <DEDUP_REMOVED lines=14> */
.L_x_3192:
[----:B------:R-:W-:Y:S02]  /*27ae0*/  IMAD.MOV.U32 R13, RZ, RZ, R23 ;  /* 0x000000ffff0d7224 */ /* 0x000fe400078e0017 */
[----:B------:R-:W-:-:S07]  /*27af0*/  IMAD.MOV.U32 R7, RZ, RZ, R14 ;  /* 0x000000ffff077224 */ /* 0x000fce00078e000e */
[----:B------:R-:W-:Y:S05]  /*27b00*/  WARPSYNC.COLLECTIVE R15, `(.L_x_3193) ;  /* 0x000000000f087348 */ /* 0x000fea0003c00000 */
[----:B------:R0:W1:Y:S02]  /*27b10*/  SHFL.IDX P6, R14, R13, R12, R11 ;  /* 0x0000000c0d0e7389 */ /* 0x00006400000c000b */
[----:B01----:R-:W-:Y:S01]  /*27b20*/  ENDCOLLECTIVE ;  /* 0x000000000000791b */ /* 0x003fe20003800000 */
.L_x_3193:
        /* <DEDUP_REMOVED lines=12> */
[----:B------:R0:W-:Y:S02]  /*27bf0*/  LDGSTS.E.BYPASS.LTC128B.128 [R4+0x8400], desc[UR4][R2.64+0x100], !P3 ;  /* 0x0840010002047fae */ /* 0x0001e4000d901d44 */
[----:B0-----:R-:W-:Y:S05]  /*27c00*/  WARPSYNC.COLLECTIVE R15, `(.L_x_3194) ;  /* 0x000000000f087348 */ /* 0x001fea0003c00000 */
[----:B------:R1:W2:Y:S02]  /*27c10*/  SHFL.IDX P6, R14, R13, R12, R11 ;  /* 0x0000000c0d0e7389 */ /* 0x0002a400000c000b */
[----:B012---:R-:W-:Y:S01]  /*27c20*/  ENDCOLLECTIVE ;  /* 0x000000000000791b */ /* 0x007fe20003800000 */
.L_x_3194:
[----:B------:R-:W-:Y:S01]  /*27c30*/  IMAD.MOV.U32 R13, RZ, RZ, R23 ;  /* 0x000000ffff0d7224 */ /* 0x000fe200078e0017 */
[----:B------:R-:W-:-:S07]  /*27c40*/  MOV R24, R14 ;  /* 0x0000000e00187202 */ /* 0x000fce0000000f00 */
[----:B------:R-:W-:Y:S05]  /*27c50*/  WARPSYNC.COLLECTIVE R15, `(.L_x_3195) ;  /* 0x000000000f087348 */ /* 0x000fea0003c00000 */
[----:B------:R0:W1:Y:S02]  /*27c60*/  SHFL.IDX P6, R14, R13, R12, R11 ;  /* 0x0000000c0d0e7389 */ /* 0x00006400000c000b */
[----:B01----:R-:W-:Y:S01]  /*27c70*/  ENDCOLLECTIVE ;  /* 0x000000000000791b */ /* 0x003fe20003800000 */
.L_x_3195:
[----:B------:R-:W-:Y:S05]  /*27c80*/  BRA `(.L_x_3196) ;  /* 0xffffffa8008c7947 */ /* 0x000fea000383ffff */
.L_x_3029:
[----:B------:R-:W-:Y:S01]  /*27c90*/  BSSY B0, `(.L_x_3197) ;  /* 0x0000008000007945 */ /* 0x000fe20003800000 */
[----:B------:R-:W-:Y:S01]  /*27ca0*/  IMAD.MOV.U32 R13, RZ, RZ, R16 ;  /* 0x000000ffff0d7224 */ /* 0x000fe200078e0010 */
[----:B------:R-:W-:Y:S01]  /*27cb0*/  MOV R12, RZ ;  /* 0x000000ff000c7202 */ /* 0x000fe20000000f00 */
[----:B0-----:R-:W-:Y:S02]  /*27cc0*/  IMAD.MOV.U32 R11, RZ, RZ, 0x1f ;  /* 0x0000001fff0b7424 */ /* 0x001fe400078e00ff */
[----:B------:R-:W-:-:S07]  /*27cd0*/  IMAD.MOV.U32 R15, RZ, RZ, -0x1 ;  /* 0xffffffffff0f7424 */ /* 0x000fce00078e00ff */
[----:B------:R-:W-:Y:S05]  /*27ce0*/  WARPSYNC.COLLECTIVE R15, `(.L_x_3198) ;  /* 0x000000000f087348 */ /* 0x000fea0003c00000 */
[----:B------:R0:W1:Y:S02]  /*27cf0*/  SHFL.IDX P6, R14, R13, R12, R11 ;  /* 0x0000000c0d0e7389 */ /* 0x00006400000c000b */
[----:B01----:R-:W-:Y:S01]  /*27d00*/  ENDCOLLECTIVE ;  /* 0x000000000000791b */ /* 0x003fe20003800000 */
.L_x_3198:
[----:B------:R-:W-:Y:S05]  /*27d10*/  BSYNC B0 ;  /* 0x0000000000007941 */ /* 0x000fea0003800000 */
.L_x_3197:
[----:B------:R-:W-:Y:S01]  /*27d20*/  IMAD.MOV.U32 R13, RZ, RZ, R16 ;  /* 0x000000ffff0d7224 */ /* 0x000fe200078e0010 */
[----:B------:R-:W-:Y:S01]  /*27d30*/  MOV R11, 0x1f ;  /* 0x0000001f000b7802 */ /* 0x000fe20000000f00 */
[----:B------:R-:W-:Y:S01]  /*27d40*/  IMAD.MOV.U32 R12, RZ, RZ, 0x1 ;  /* 0x00000001ff0c7424 */ /* 0x000fe200078e00ff */
[----:B------:R-:W-:Y:S01]  /*27d50*/  MOV R0, R14 ;  /* 0x0000000e00007202 */ /* 0x000fe20000000f00 */
[----:B------:R-:W-:Y:S01]  /*27d60*/  IMAD.MOV.U32 R15, RZ, RZ, -0x1 ;  /* 0xffffffffff0f7424 */ /* 0x000fe200078e00ff */
[----:B------:R-:W-:-:S07]  /*27d70*/  IADD3 R5, R19, R8, RZ ;  /* 0x0000000813057210 */ /* 0x000fce0007ffe0ff */
[----:B------:R-:W-:Y:S05]  /*27d80*/  WARPSYNC.COLLECTIVE R15, `(.L_x_3199) ;  /* 0x000000000f087348 */ /* 0x000fea0003c00000 */
[----:B------:R0:W1:Y:S02]  /*27d90*/  SHFL.IDX P6, R14, R13, R12, R11 ;  /* 0x0000000c0d0e7389 */ /* 0x00006400000c000b */
[----:B01----:R-:W-:Y:S01]  /*27da0*/  ENDCOLLECTIVE ;  /* 0x000000000000791b */ /* 0x003fe20003800000 */
.L_x_3199:
[----:B------:R-:W-:Y:S01]  /*27db0*/  ULDC UR4, c[0x0][0xc3c] ;  /* 0x00030f0000047ab9 */ /* 0x000fe20000000800 */
[----:B------:R-:W-:Y:S01]  /*27dc0*/  ULDC.64 UR6, c[0x0][0x208] ;  /* 0x0000820000067ab9 */ /* 0x000fe20000000a00 */
        /* <DEDUP_REMOVED lines=17> */
.L_x_3200:
[----:B------:R-:W-:Y:S01]  /*27ee0*/  IMAD.MOV.U32 R12, RZ, RZ, 0x2 ;  /* 0x00000002ff0c7424 */ /* 0x000fe200078e00ff */
[----:B------:R-:W-:-:S05]  /*27ef0*/  SEL R6, R14, RZ, P1 ;  /* 0x000000ff0e067207 */ /* 0x000fca0000800000 */
[----:B------:R-:W-:-:S05]  /*27f00*/  IMAD.IADD R6, R5, 0x1, R6 ;  /* 0x0000000105067824 */ /* 0x000fca00078e0206 */
[----:B------:R-:W-:-:S07]  /*27f10*/  MOV R13, R6 ;  /* 0x00000006000d7202 */ /* 0x000fce0000000f00 */
[----:B------:R-:W-:Y:S05]  /*27f20*/  WARPSYNC.COLLECTIVE R15, `(.L_x_3201) ;  /* 0x000000000f087348 */ /* 0x000fea0003c00000 */
[----:B------:R0:W1:Y:S02]  /*27f30*/  SHFL.UP P6, R14, R13, R12, R11 ;  /* 0x0400000c0d0e7389 */ /* 0x00006400000c000b */
[----:B01----:R-:W-:Y:S01]  /*27f40*/  ENDCOLLECTIVE ;  /* 0x000000000000791b */ /* 0x003fe20003800000 */
.L_x_3201:
[----:B------:R-:W-:Y:S01]  /*27f50*/  IMAD.MOV.U32 R12, RZ, RZ, 0x4 ;  /* 0x00000004ff0c7424 */ /* 0x000fe200078e00ff */
[----:B------:R-:W-:-:S05]  /*27f60*/  SEL R7, R14, RZ, P2 ;  /* 0x000000ff0e077207 */ /* 0x000fca0001000000 */
[----:B------:R-:W-:-:S05]  /*27f70*/  IMAD.IADD R7, R6, 0x1, R7 ;  /* 0x0000000106077824 */ /* 0x000fca00078e0207 */
[----:B------:R-:W-:-:S07]  /*27f80*/  MOV R13, R7 ;  /* 0x00000007000d7202 */ /* 0x000fce0000000f00 */
[----:B------:R-:W-:Y:S05]  /*27f90*/  WARPSYNC.COLLECTIVE R15, `(.L_x_3202) ;  /* 0x000000000f087348 */ /* 0x000fea0003c00000 */
[----:B------:R0:W1:Y:S02]  /*27fa0*/  SHFL.UP P6, R14, R13, R12, R11 ;  /* 0x0400000c0d0e7389 */ /* 0x00006400000c000b */
[----:B01----:R-:W-:Y:S01]  /*27fb0*/  ENDCOLLECTIVE ;  /* 0x000000000000791b */ /* 0x003fe20003800000 */
.L_x_3202:
[----:B------:R-:W-:Y:S01]  /*27fc0*/  IMAD.MOV.U32 R12, RZ, RZ, 0x8 ;  /* 0x00000008ff0c7424 */ /* 0x000fe200078e00ff */
[----:B------:R-:W-:-:S05]  /*27fd0*/  SEL R2, R14, RZ, P3 ;  /* 0x000000ff0e027207 */ /* 0x000fca0001800000 */
[----:B------:R-:W-:-:S05]  /*27fe0*/  IMAD.IADD R2, R7, 0x1, R2 ;  /* 0x0000000107027824 */ /* 0x000fca00078e0202 */
[----:B------:R-:W-:-:S07]  /*27ff0*/  MOV R13, R2 ;  /* 0x00000002000d7202 */ /* 0x000fce0000000f00 */
[----:B------:R-:W-:Y:S05]  /*28000*/  WARPSYNC.COLLECTIVE R15, `(.L_x_3203) ;  /* 0x000000000f087348 */ /* 0x000fea0003c00000 */
[----:B------:R0:W1:Y:S02]  /*28010*/  SHFL.UP P6, R14, R13, R12, R11 ;  /* 0x0400000c0d0e7389 */ /* 0x00006400000c000b */
[----:B01----:R-:W-:Y:S01]  /*28020*/  ENDCOLLECTIVE ;  /* 0x000000000000791b */ /* 0x003fe20003800000 */
.L_x_3203:
[----:B------:R-:W-:Y:S01]  /*28030*/  IMAD.MOV.U32 R12, RZ, RZ, 0x10 ;  /* 0x00000010ff0c7424 */ /* 0x000fe200078e00ff */
[----:B------:R-:W-:-:S05]  /*28040*/  SEL R3, R14, RZ, P4 ;  /* 0x000000ff0e037207 */ /* 0x000fca0002000000 */
[----:B------:R-:W-:-:S05]  /*28050*/  IMAD.IADD R3, R2, 0x1, R3 ;  /* 0x0000000102037824 */ /* 0x000fca00078e0203 */
[----:B------:R-:W-:-:S07]  /*28060*/  MOV R13, R3 ;  /* 0x00000003000d7202 */ /* 0x000fce0000000f00 */
[----:B------:R-:W-:Y:S05]  /*28070*/  WARPSYNC.COLLECTIVE R15, `(.L_x_3204) ;  /* 0x000000000f087348 */ /* 0x000fea0003c00000 */
[----:B------:R0:W1:Y:S02]  /*28080*/  SHFL.UP P6, R14, R13, R12, R11 ;  /* 0x0400000c0d0e7389 */ /* 0x00006400000c000b */
[----:B01----:R-:W-:Y:S01]  /*28090*/  ENDCOLLECTIVE ;  /* 0x000000000000791b */ /* 0x003fe20003800000 */
.L_x_3204:
        /* <DEDUP_REMOVED lines=8> */
.L_x_3205:
[----:B------:R-:W-:Y:S05]  /*28120*/  BRA `(.L_x_3206) ;  /* 0xffffffa800a87947 */ /* 0x000fea000383ffff */
.L_x_3034:
[----:B------:R-:W-:Y:S01]  /*28130*/  BSSY B0, `(.L_x_3207) ;  /* 0x0000008000007945 */ /* 0x000fe20003800000 */
[----:B-----5:R-:W-:Y:S01]  /*28140*/  MOV R13, R5 ;  /* 0x00000005000d7202 */ /* 0x020fe20000000f00 */
[----:B------:R-:W-:Y:S01]  /*28150*/  IMAD.MOV.U32 R12, RZ, RZ, 0x1 ;  /* 0x00000001ff0c7424 */ /* 0x000fe200078e00ff */
[----:B------:R-:W-:Y:S01]  /*28160*/  MOV R15, 0xffffffff ;  /* 0xffffffff000f7802 */ /* 0x000fe20000000f00 */
[----:B0-----:R-:W-:-:S07]  /*28170*/  IMAD.MOV.U32 R11, RZ, RZ, RZ ;  /* 0x000000ffff0b7224 */ /* 0x001fce00078e00ff */
[----:B-12---:R-:W-:Y:S05]  /*28180*/  WARPSYNC.COLLECTIVE R15, `(.L_x_3208) ;  /* 0x000000000f087348 */ /* 0x006fea0003c00000 */
[----:B------:R0:W3:Y:S02]  /*28190*/  SHFL.UP P6, R14, R13, R12, R11 ;  /* 0x0400000c0d0e7389 */ /* 0x0000e400000c000b */
[----:B0123--:R-:W-:Y:S01]  /*281a0*/  ENDCOLLECTIVE ;  /* 0x000000000000791b */ /* 0x00ffe20003800000 */
.L_x_3208:
[----:B------:R-:W-:Y:S05]  /*281b0*/  BSYNC B0 ;  /* 0x0000000000007941 */ /* 0x000fea0003800000 */
.L_x_3207:
        /* <DEDUP_REMOVED lines=8> */
.L_x_3209:
[----:B------:R-:W-:Y:S01]  /*28240*/  IMAD.MOV.U32 R12, RZ, RZ, 0x4 ;  /* 0x00000004ff0c7424 */ /* 0x000fe200078e00ff */
[----:B------:R-:W-:-:S05]  /*28250*/  SEL R2, R14, RZ, P2 ;  /* 0x000000ff0e027207 */ /* 0x000fca0001000000 */
[----:B------:R-:W-:-:S05]  /*28260*/  IMAD.IADD R2, R13, 0x1, R2 ;  /* 0x000000010d027824 */ /* 0x000fca00078e0202 */
[----:B------:R-:W-:-:S07]  /*28270*/  MOV R13, R2 ;  /* 0x00000002000d7202 */ /* 0x000fce0000000f00 */
[----:B------:R-:W-:Y:S05]  /*28280*/  WARPSYNC.COLLECTIVE R15, `(.L_x_3210) ;  /* 0x000000000f087348 */ /* 0x000fea0003c00000 */
[----:B------:R0:W1:Y:S02]  /*28290*/  SHFL.UP P6, R14, R13, R12, R11 ;  /* 0x0400000c0d0e7389 */ /* 0x00006400000c000b */
[----:B01----:R-:W-:Y:S01]  /*282a0*/  ENDCOLLECTIVE ;  /* 0x000000000000791b */ /* 0x003fe20003800000 */
.L_x_3210:
[----:B------:R-:W-:Y:S02]  /*282b0*/  MOV R12, 0x8 ;  /* 0x00000008000c7802 */ /* 0x000fe40000000f00 */
[----:B------:R-:W-:-:S04]  /*282c0*/  SEL R3, R14, RZ, P3 ;  /* 0x000000ff0e037207 */ /* 0x000fc80001800000 */
[----:B------:R-:W-:-:S05]  /*282d0*/  IADD3 R3, R2, R3, RZ ;  /* 0x0000000302037210 */ /* 0x000fca0007ffe0ff */
[----:B------:R-:W-:-:S07]  /*282e0*/  IMAD.MOV.U32 R13, RZ, RZ, R3 ;  /* 0x000000ffff0d7224 */ /* 0x000fce00078e0003 */
[----:B------:R-:W-:Y:S05]  /*282f0*/  WARPSYNC.COLLECTIVE R15, `(.L_x_3211) ;  /* 0x000000000f087348 */ /* 0x000fea0003c00000 */
[----:B------:R0:W1:Y:S02]  /*28300*/  SHFL.UP P6, R14, R13, R12, R11 ;  /* 0x0400000c0d0e7389 */ /* 0x00006400000c000b */
[----:B01----:R-:W-:Y:S01]  /*28310*/  ENDCOLLECTIVE ;  /* 0x000000000000791b */ /* 0x003fe20003800000 */
.L_x_3211:
[----:B------:R-:W-:Y:S01]  /*28320*/  IMAD.MOV.U32 R12, RZ, RZ, 0x10 ;  /* 0x00000010ff0c7424 */ /* 0x000fe200078e00ff */
[----:B------:R-:W-:-:S05]  /*28330*/  SEL R4, R14, RZ, P4 ;  /* 0x000000ff0e047207 */ /* 0x000fca0002000000 */
[----:B------:R-:W-:-:S05]  /*28340*/  IMAD.IADD R4, R3, 0x1, R4 ;  /* 0x0000000103047824 */ /* 0x000fca00078e0204 */
[----:B------:R-:W-:-:S07]  /*28350*/  MOV R13, R4 ;  /* 0x00000004000d7202 */ /* 0x000fce0000000f00 */
[----:B------:R-:W-:Y:S05]  /*28360*/  WARPSYNC.COLLECTIVE R15, `(.L_x_3212) ;  /* 0x000000000f087348 */ /* 0x000fea0003c00000 */
[----:B------:R0:W1:Y:S02]  /*28370*/  SHFL.UP P6, R14, R13, R12, R11 ;  /* 0x0400000c0d0e7389 */ /* 0x00006400000c000b */
[----:B01----:R-:W-:Y:S01]  /*28380*/  ENDCOLLECTIVE ;  /* 0x000000000000791b */ /* 0x003fe20003800000 */
.L_x_3212:
        /* <DEDUP_REMOVED lines=8> */
.L_x_3213:
[----:B------:R-:W-:Y:S05]  /*28410*/  BRA `(.L_x_3214) ;  /* 0xffffffa8008c7947 */ /* 0x000fea000383ffff */
.L_x_3036:
[----:B------:R-:W-:Y:S01]  /*28420*/  BSSY B0, `(.L_x_3215) ;  /* 0x0000006000007945 */ /* 0x000fe20003800000 */
[----:B------:R-:W-:Y:S02]  /*28430*/  PLOP3.LUT P6, PT, P6, PT, PT, 0x8, 0x0 ;  /* 0x000000000000781c */ /* 0x000fe400037ce170 */
[----:B------:R-:W-:-:S11]  /*28440*/  MOV R15, 0xffffffff ;  /* 0xffffffff000f7802 */ /* 0x000fd60000000f00 */
[----:B01----:R-:W-:Y:S05]  /*28450*/  WARPSYNC.COLLECTIVE R15, `(.L_x_3216) ;  /* 0x000000000f087348 */ /* 0x003fea0003c00000 */
[----:B------:R-:W-:Y:S01]  /*28460*/  VOTE.ANY R14, PT, P6 ;  /* 0x00000000000e7806 */ /* 0x000fe200030e0100 */
[----:B01----:R-:W-:Y:S06]  /*28470*/  ENDCOLLECTIVE ;  /* 0x000000000000791b */ /* 0x003fec0003800000 */
.L_x_3216:
[----:B------:R-:W-:Y:S05]  /*28480*/  BSYNC B0 ;  /* 0x0000000000007941 */ /* 0x000fea0003800000 */
.L_x_3215:
        /* <DEDUP_REMOVED lines=9> */
.L_x_3217:
[----:B------:R-:W-:Y:S01]  /*28520*/  MOV R5, R14 ;  /* 0x0000000e00057202 */ /* 0x000fe20000000f00 */
[----:B------:R-:W-:Y:S06]  /*28530*/  BRA `(.L_x_3218) ;  /* 0xffffffa8007c7947 */ /* 0x000fec000383ffff */
.L_x_3038:
[----:B------:R-:W-:Y:S01]  /*28540*/  BSSY B0, `(.L_x_3219) ;  /* 0x0000007000007945 */ /* 0x000fe20003800000 */
[----:B------:R-:W-:Y:S01]  /*28550*/  IMAD.MOV.U32 R13, RZ, RZ, R6 ;  /* 0x000000ffff0d7224 */ /* 0x000fe200078e0006 */
[----:B0-----:R-:W-:Y:S01]  /*28560*/  MOV R11, 0x1f ;  /* 0x0000001f000b7802 */ /* 0x001fe20000000f00 */
[----:B------:R-:W-:-:S07]  /*28570*/  IMAD.MOV.U32 R15, RZ, RZ, -0x1 ;  /* 0xffffffffff0f7424 */ /* 0x000fce00078e00ff */
[----:B-123--:R-:W-:Y:S05]  /*28580*/  WARPSYNC.COLLECTIVE R15, `(.L_x_3220) ;  /* 0x000000000f087348 */ /* 0x00efea0003c00000 */
[----:B------:R0:W4:Y:S02]  /*28590*/  SHFL.IDX P6, R14, R13, R12, R11 ;  /* 0x0000000c0d0e7389 */ /* 0x00012400000c000b */
[----:B01234-:R-:W-:Y:S01]  /*285a0*/  ENDCOLLECTIVE ;  /* 0x000000000000791b */ /* 0x01ffe20003800000 */
.L_x_3220:
[----:B------:R-:W-:Y:S05]  /*285b0*/  BSYNC B0 ;  /* 0x0000000000007941 */ /* 0x000fea0003800000 */
.L_x_3219:
[----:B------:R-:W-:Y:S05]  /*285c0*/  BRA `(.L_x_3037) ;  /* 0xffffffa800747947 */ /* 0x000fea000383ffff */
.L_x_3042:
[----:B0-----:R0:W2:Y:S02]  /*285d0*/  SYNCS.PHASECHK.TRANS64.TRYWAIT P0, [R7+URZ+0x30820], R0 ;  /* 0x03082000070075a7 */ /* 0x0010a4000800017f */
[----:B--2---:R-:W-:Y:S05]  /*285e0*/  @!P0 NANOSLEEP.SYNCS 0x989680 ;  /* 0x009896800000895d */ /* 0x004fea0003900000 */
[----:B------:R-:W2:Y:S02]  /*285f0*/  @!P0 SYNCS.PHASECHK.TRANS64 P0, [R7+URZ+0x30820], R0 ;  /* 0x03082000070085a7 */ /* 0x000ea4000800007f */
[----:B--2---:R-:W-:Y:S05]  /*28600*/  @!P0 BRA `(.L_x_3042) ;  /* 0xfffffffc00f08947 */ /* 0x004fea000383ffff */
[----:B------:R-:W-:Y:S05]  /*28610*/  BRA `(.L_x_3221) ;  /* 0xffffffac00f07947 */ /* 0x000fea000383ffff */
.L_x_3043:
[----:B------:R-:W2:Y:S01]  /*28620*/  S2R R2, SR_TID.X ;  /* 0x0000000000027919 */ /* 0x000ea20000002100 */
[----:B------:R-:W-:Y:S01]  /*28630*/  BSSY B0, `(.L_x_3222) ;  /* 0x000000a000007945 */ /* 0x000fe20003800000 */
[----:B------:R-:W-:Y:S01]  /*28640*/  IMAD.MOV.U32 R12, RZ, RZ, RZ ;  /* 0x000000ffff0c7224 */ /* 0x000fe200078e00ff */
[----:B------:R-:W-:Y:S01]  /*28650*/  MOV R11, 0x1f ;  /* 0x0000001f000b7802 */ /* 0x000fe20000000f00 */
[----:B------:R-:W-:Y:S01]  /*28660*/  IMAD.MOV.U32 R15, RZ, RZ, -0x1 ;  /* 0xffffffffff0f7424 */ /* 0x000fe200078e00ff */
[----:B--2---:R-:W-:-:S04]  /*28670*/  SHF.R.U32.HI R2, RZ, 0x5, R2 ;  /* 0x00000005ff027819 */ /* 0x004fc80000011602 */
[----:B------:R-:W-:-:S04]  /*28680*/  LOP3.LUT R2, R2, 0x3, RZ, 0xc0, !PT ;  /* 0x0000000302027812 */ /* 0x000fc800078ec0ff */
[----:B------:R-:W-:-:S07]  /*28690*/  MOV R13, R2 ;  /* 0x00000002000d7202 */ /* 0x000fce0000000f00 */
[----:B01-3--:R-:W-:Y:S05]  /*286a0*/  WARPSYNC.COLLECTIVE R15, `(.L_x_3223) ;  /* 0x000000000f087348 */ /* 0x00bfea0003c00000 */
[----:B------:R2:W4:Y:S02]  /*286b0*/  SHFL.IDX P6, R14, R13, R12, R11 ;  /* 0x0000000c0d0e7389 */ /* 0x00052400000c000b */
[----:B01234-:R-:W-:Y:S01]  /*286c0*/  ENDCOLLECTIVE ;  /* 0x000000000000791b */ /* 0x01ffe20003800000 */
.L_x_3223:
[----:B------:R-:W-:Y:S05]  /*286d0*/  BSYNC B0 ;  /* 0x0000000000007941 */ /* 0x000fea0003800000 */
.L_x_3222:
[----:B------:R-:W-:Y:S05]  /*286e0*/  BRA `(.L_x_3224) ;  /* 0xffffffac00d87947 */ /* 0x000fea000383ffff */
.L_x_3044:
[----:B------:R-:W-:Y:S01]  /*286f0*/  BSSY B0, `(.L_x_3225) ;  /* 0x0000006000007945 */ /* 0x000fe20003800000 */
[----:B------:R-:W-:-:S07]  /*28700*/  MOV R15, 0xffffffff ;  /* 0xffffffff000f7802 */ /* 0x000fce0000000f00 */
[----:B01-3--:R-:W-:Y:S05]  /*28710*/  WARPSYNC.COLLECTIVE R15, `(.L_x_3226) ;  /* 0x000000000f0c7348 */ /* 0x00bfea0003c00000 */
[----:B------:R-:W-:Y:S02]  /*28720*/  ELECT P6, UR62, PT ;  /* 0x00000000003e782f */ /* 0x000fe400038c0000 */
[----:B------:R-:W-:Y:S01]  /*28730*/  MOV R14, UR62 ;  /* 0x0000003e000e7c02 */ /* 0x000fe20008000f00 */
[----:B01-3--:R-:W-:Y:S10]  /*28740*/  ENDCOLLECTIVE ;  /* 0x000000000000791b */ /* 0x00bff40003800000 */
.L_x_3226:
[----:B------:R-:W-:Y:S05]  /*28750*/  BSYNC B0 ;  /* 0x0000000000007941 */ /* 0x000fea0003800000 */
.L_x_3225:
[----:B------:R-:W-:Y:S05]  /*28760*/  BRA `(.L_x_3227) ;  /* 0xffffffac00cc7947 */ /* 0x000fea000383ffff */
.L_x_3046:
[----:B0-----:R0:W2:Y:S02]  /*28770*/  SYNCS.PHASECHK.TRANS64.TRYWAIT P1, [R5+URZ+0x30840], R0 ;  /* 0x03084000050075a7 */ /* 0x0010a4000802017f */
[----:B--2---:R-:W-:Y:S05]  /*28780*/  @!P1 NANOSLEEP.SYNCS 0x989680 ;  /* 0x009896800000995d */ /* 0x004fea0003900000 */
[----:B------:R-:W2:Y:S02]  /*28790*/  @!P1 SYNCS.PHASECHK.TRANS64 P1, [R5+URZ+0x30840], R0 ;  /* 0x03084000050095a7 */ /* 0x000ea4000802007f */
[----:B--2---:R-:W-:Y:S05]  /*287a0*/  @!P1 BRA `(.L_x_3046) ;  /* 0xfffffffc00f09947 */ /* 0x004fea000383ffff */
[----:B------:R-:W-:Y:S05]  /*287b0*/  BRA `(.L_x_3228) ;  /* 0xffffffac00ec7947 */ /* 0x000fea000383ffff */
.L_x_3048:
[----:B--2---:R2:W4:Y:S02]  /*287c0*/  SYNCS.PHASECHK.TRANS64.TRYWAIT P1, [R3+URZ+0x30840], R2 ;  /* 0x03084002030075a7 */ /* 0x004524000802017f */
[----:B----4-:R-:W-:Y:S05]  /*287d0*/  @!P1 NANOSLEEP.SYNCS 0x989680 ;  /* 0x009896800000995d */ /* 0x010fea0003900000 */
[----:B------:R-:W4:Y:S02]  /*287e0*/  @!P1 SYNCS.PHASECHK.TRANS64 P1, [R3+URZ+0x30840], R2 ;  /* 0x03084002030095a7 */ /* 0x000f24000802007f */
[----:B----4-:R-:W-:Y:S05]  /*287f0*/  @!P1 BRA `(.L_x_3048) ;  /* 0xfffffffc00f09947 */ /* 0x010fea000383ffff */
[----:B------:R-:W-:Y:S05]  /*28800*/  BRA `(.L_x_3229) ;  /* 0xffffffac00f87947 */ /* 0x000fea000383ffff */
.L_x_3050:
[----:B----4-:R4:W0:Y:S02]  /*28810*/  SYNCS.PHASECHK.TRANS64.TRYWAIT P1, [R5+URZ+0x30860], R0 ;  /* 0x03086000050075a7 */ /* 0x010824000802017f */
[----:B0-----:R-:W-:Y:S05]  /*28820*/  @!P1 NANOSLEEP.SYNCS 0x989680 ;  /* 0x009896800000995d */ /* 0x001fea0003900000 */
[----:B------:R-:W0:Y:S02]  /*28830*/  @!P1 SYNCS.PHASECHK.TRANS64 P1, [R5+URZ+0x30860], R0 ;  /* 0x03086000050095a7 */ /* 0x000e24000802007f */
[----:B0-----:R-:W-:Y:S05]  /*28840*/  @!P1 BRA `(.L_x_3050) ;  /* 0xfffffffc00f09947 */ /* 0x001fea000383ffff */
[----:B------:R-:W-:Y:S05]  /*28850*/  BRA `(.L_x_3230) ;  /* 0xffffffac00f47947 */ /* 0x000fea000383ffff */
.L_x_3231:
        /* <DEDUP_REMOVED lines=10> */
.L_x_3240:


//--------------------- .nv.global.init           --------------------------
	.section	.nv.global.init,"aw",@progbits
.nv.global.init:
	.type		$str$23,@object
	.size		$str$23,($str$24 - $str$23)
$str$23:
        /*0000*/ 	.byte	0x28, 0x61, 0x64, 0x64, 0x72, 0x65, 0x73, 0x73, 0x20, 0x26, 0x20, 0x6d, 0x61, 0x73, 0x6b, 0x29
        /*0010*/ 	.byte	0x20, 0x3d, 0x3d, 0x20, 0x30, 0x00
	.type		$str$24,@object
	.size		$str$24,(__unnamed_5 - $str$24)
$str$24:
        /*0016*/ 	.byte	0x2f, 0x74, 0x6d, 0x70, 0x2f, 0x6f, 0x73, 0x73, 0x5f, 0x6b, 0x65, 0x72, 0x6e, 0x65, 0x6c, 0x73
        /*0026*/ 	.byte	0x5f, 0x73, 0x72, 0x63, 0x2f, 0x66, 0x6c, 0x61, 0x73, 0x68, 0x5f, 0x61, 0x74, 0x74, 0x65, 0x6e
        /*0036*/ 	.byte	0x74, 0x69, 0x6f, 0x6e, 0x2f, 0x63, 0x73, 0x72, 0x63, 0x2f, 0x63, 0x75, 0x74, 0x6c, 0x61, 0x73
        /*0046*/ 	.byte	0x73, 0x2f, 0x69, 0x6e, 0x63, 0x6c, 0x75, 0x64, 0x65, 0x2f, 0x63, 0x75, 0x74, 0x65, 0x2f, 0x70
        /*0056*/ 	.byte	0x6f, 0x69, 0x6e, 0x74, 0x65, 0x72, 0x5f, 0x66, 0x6c, 0x61, 0x67, 0x67, 0x65, 0x64, 0x2e, 0x68
        /*0066*/ 	.byte	0x70, 0x70, 0x00
	.type		__unnamed_5,@object
	.size		__unnamed_5,(__unnamed_4 - __unnamed_5)
__unnamed_5:
        /* <DEDUP_REMOVED lines=24> */
	.type		__unnamed_4,@object
	.size		__unnamed_4,(__unnamed_3 - __unnamed_4)
__unnamed_4:
        /* <DEDUP_REMOVED lines=24> */
	.type		__unnamed_3,@object
	.size		__unnamed_3,(__unnamed_2 - __unnamed_3)
__unnamed_3:
        /* <DEDUP_REMOVED lines=29> */
	.type		__unnamed_2,@object
	.size		__unnamed_2,(__unnamed_1 - __unnamed_2)
__unnamed_2:
        /* <DEDUP_REMOVED lines=29> */
	.type		__unnamed_1,@object
	.size		__unnamed_1,(.L_0 - __unnamed_1)
__unnamed_1:
        /* <DEDUP_REMOVED lines=28> */
        /*08c1*/ 	.byte	0x31, 0x38, 0x34, 0x33, 0x32, 0x3e, 0x3e, 0x3e, 0x3e, 0x3e, 0x20, 0x26, 0x5d, 0x00
.L_0:


//--------------------- .nv.shared._ZN7cutlass13device_kernelIN5flash11enable_sm90INS1_16FlashAttnFwdSm90INS1_25CollectiveMainloopFwdSm90ILi2EN4cute5tupleIJNS5_1CILi1EEES8_S8_EEENS6_IJNS7_ILi128EEENS7_ILi96EEENS7_ILi192EEEEEELi192ENS_6half_tEfNS_4arch4Sm90ELb0ELb0ELb0ELb0ELb1ELb0ELb0ELb1ELb1ELb1ELb0ELb0EEENS1_21CollectiveEpilogueFwdINS6_IJSA_SC_SB_EEES9_SE_SG_Li256ELb0ELb1ELb0ELb0EEENS1_29StaticPersistentTileSchedulerILb0EEEEEEEEEvNT_6ParamsE --------------------------
	.section	.nv.shared._ZN7cutlass13device_kernelIN5flash11enable_sm90INS1_16FlashAttnFwdSm90INS1_25CollectiveMainloopFwdSm90ILi2EN4cute5tupleIJNS5_1CILi1EEES8_S8_EEENS6_IJNS7_ILi128EEENS7_ILi96EEENS7_ILi192EEEEEELi192ENS_6half_tEfNS_4arch4Sm90ELb0ELb0ELb0ELb0ELb1ELb0ELb0ELb1ELb1ELb1ELb0ELb0EEENS1_21CollectiveEpilogueFwdINS6_IJSA_SC_SB_EEES9_SE_SG_Li256ELb0ELb1ELb0ELb0EEENS1_29StaticPersistentTileSchedulerILb0EEEEEEEEEvNT_6ParamsE,"aw",@nobits
	.sectionflags	@""
	.align	16
	.zero		1024


//--------------------- .nv.shared.reserved.0     --------------------------
	.section	.nv.shared.reserved.0,"aw",@nobits
	.weak		__nv_reservedSMEM_offset_0_alias
	.size		__nv_reservedSMEM_offset_0_alias, 0, 0
	.other		__nv_reservedSMEM_offset_0_alias,@"STO_CUDA_RESERVED_SHARED STV_DEFAULT"
__nv_reservedSMEM_offset_0_alias:
	.zero		0


//--------------------- .nv.global                --------------------------
	.section	.nv.global,"aw",@nobits
.nv.global:
	.type		_ZN72_INTERNAL_3cd32c65_36_flash_fwd_hdim192_fp16_paged_sm90_cu_61719c98_45524cute1_E,@object
	.size		_ZN72_INTERNAL_3cd32c65_36_flash_fwd_hdim192_fp16_paged_sm90_cu_61719c98_45524cute1_E,(_ZN72_INTERNAL_3cd32c65_36_flash_fwd_hdim192_fp16_paged_sm90_cu_61719c98_45524cuda3std3__45__cpo6cbeginE - _ZN72_INTERNAL_3cd32c65_36_flash_fwd_hdim192_fp16_paged_sm90_cu_61719c98_45524cute1_E)
_ZN72_INTERNAL_3cd32c65_36_flash_fwd_hdim192_fp16_paged_sm90_cu_61719c98_45524cute1_E:
	.zero		1
	.type		_ZN72_INTERNAL_3cd32c65_36_flash_fwd_hdim192_fp16_paged_sm90_cu_61719c98_45524cuda3std3__45__cpo6cbeginE,@object
	.size		_ZN72_INTERNAL_3cd32c65_36_flash_fwd_hdim192_fp16_paged_sm90_cu_61719c98_45524cuda3std3__45__cpo6cbeginE,(_ZN72_INTERNAL_3cd32c65_36_flash_fwd_hdim192_fp16_paged_sm90_cu_61719c98_45524cuda3std3__48in_placeE - _ZN72_INTERNAL_3cd32c65_36_flash_fwd_hdim192_fp16_paged_sm90_cu_61719c98_45524cuda3std3__45__cpo6cbeginE)
_ZN72_INTERNAL_3cd32c65_36_flash_fwd_hdim192_fp16_paged_sm90_cu_61719c98_45524cuda3std3__45__cpo6cbeginE:
	.zero		1
	.type		_ZN72_INTERNAL_3cd32c65_36_flash_fwd_hdim192_fp16_paged_sm90_cu_61719c98_45524cuda3std3__48in_placeE,@object
	.size		_ZN72_INTERNAL_3cd32c65_36_flash_fwd_hdim192_fp16_paged_sm90_cu_61719c98_45524cuda3std3__48in_placeE,(_ZN72_INTERNAL_3cd32c65_36_flash_fwd_hdim192_fp16_paged_sm90_cu_61719c98_45524cuda3std6ranges3__45__cpo9iter_moveE - _ZN72_INTERNAL_3cd32c65_36_flash_fwd_hdim192_fp16_paged_sm90_cu_61719c98_45524cuda3std3__48in_placeE)
_ZN72_INTERNAL_3cd32c65_36_flash_fwd_hdim192_fp16_paged_sm90_cu_61719c98_45524cuda3std3__48in_placeE:
	.zero		1
	.type		_ZN72_INTERNAL_3cd32c65_36_flash_fwd_hdim192_fp16_paged_sm90_cu_61719c98_45524cuda3std6ranges3__45__cpo9iter_moveE,@object
	.size		_ZN72_INTERNAL_3cd32c65_36_flash_fwd_hdim192_fp16_paged_sm90_cu_61719c98_45524cuda3std6ranges3__45__cpo9iter_moveE,(_ZN72_INTERNAL_3cd32c65_36_flash_fwd_hdim192_fp16_paged_sm90_cu_61719c98_45524cuda3std3__45__cpo5beginE - _ZN72_INTERNAL_3cd32c65_36_flash_fwd_hdim192_fp16_paged_sm90_cu_61719c98_45524cuda3std6ranges3__45__cpo9iter_moveE)
_ZN72_INTERNAL_3cd32c65_36_flash_fwd_hdim192_fp16_paged_sm90_cu_61719c98_45524cuda3std6ranges3__45__cpo9iter_moveE:
	.zero		1
	.type		_ZN72_INTERNAL_3cd32c65_36_flash_fwd_hdim192_fp16_paged_sm90_cu_61719c98_45524cuda3std3__45__cpo5beginE,@object
	.size		_ZN72_INTERNAL_3cd32c65_36_flash_fwd_hdim192_fp16_paged_sm90_cu_61719c98_45524cuda3std3__45__cpo5beginE,(_ZN72_INTERNAL_3cd32c65_36_flash_fwd_hdim192_fp16_paged_sm90_cu_61719c98_45524cuda3std3__474_GLOBAL__N__3cd32c65_36_flash_fwd_hdim192_fp16_paged_sm90_cu_61719c98_45526ignoreE - _ZN72_INTERNAL_3cd32c65_36_flash_fwd_hdim192_fp16_paged_sm90_cu_61719c98_45524cuda3std3__45__cpo5beginE)
_ZN72_INTERNAL_3cd32c65_36_flash_fwd_hdim192_fp16_paged_sm90_cu_61719c98_45524cuda3std3__45__cpo5beginE:
	.zero		1
	.type		_ZN72_INTERNAL_3cd32c65_36_flash_fwd_hdim192_fp16_paged_sm90_cu_61719c98_45524cuda3std3__474_GLOBAL__N__3cd32c65_36_flash_fwd_hdim192_fp16_paged_sm90_cu_61719c98_45526ignoreE,@object
	.size		_ZN72_INTERNAL_3cd32c65_36_flash_fwd_hdim192_fp16_paged_sm90_cu_61719c98_45524cuda3std3__474_GLOBAL__N__3cd32c65_36_flash_fwd_hdim192_fp16_paged_sm90_cu_61719c98_45526ignoreE,(_ZN72_INTERNAL_3cd32c65_36_flash_fwd_hdim192_fp16_paged_sm90_cu_61719c98_45524cute7productE - _ZN72_INTERNAL_3cd32c65_36_flash_fwd_hdim192_fp16_paged_sm90_cu_61719c98_45524cuda3std3__474_GLOBAL__N__3cd32c65_36_flash_fwd_hdim192_fp16_paged_sm90_cu_61719c98_45526ignoreE)
_ZN72_INTERNAL_3cd32c65_36_flash_fwd_hdim192_fp16_paged_sm90_cu_61719c98_45524cuda3std3__474_GLOBAL__N__3cd32c65_36_flash_fwd_hdim192_fp16_paged_sm90_cu_61719c98_45526ignoreE:
	.zero		1
	.type		_ZN72_INTERNAL_3cd32c65_36_flash_fwd_hdim192_fp16_paged_sm90_cu_61719c98_45524cute7productE,@object
	.size		_ZN72_INTERNAL_3cd32c65_36_flash_fwd_hdim192_fp16_paged_sm90_cu_61719c98_45524cute7productE,(_ZN72_INTERNAL_3cd32c65_36_flash_fwd_hdim192_fp16_paged_sm90_cu_61719c98_45524cuda3std3__45__cpo3endE - _ZN72_INTERNAL_3cd32c65_36_flash_fwd_hdim192_fp16_paged_sm90_cu_61719c98_45524cute7productE)
_ZN72_INTERNAL_3cd32c65_36_flash_fwd_hdim192_fp16_paged_sm90_cu_61719c98_45524cute7productE:
	.zero		1
	.type		_ZN72_INTERNAL_3cd32c65_36_flash_fwd_hdim192_fp16_paged_sm90_cu_61719c98_45524cuda3std3__45__cpo3endE,@object
	.size		_ZN72_INTERNAL_3cd32c65_36_flash_fwd_hdim192_fp16_paged_sm90_cu_61719c98_45524cuda3std3__45__cpo3endE,(_ZN72_INTERNAL_3cd32c65_36_flash_fwd_hdim192_fp16_paged_sm90_cu_61719c98_45524cuda3std3__419piecewise_constructE - _ZN72_INTERNAL_3cd32c65_36_flash_fwd_hdim192_fp16_paged_sm90_cu_61719c98_45524cuda3std3__45__cpo3endE)
_ZN72_INTERNAL_3cd32c65_36_flash_fwd_hdim192_fp16_paged_sm90_cu_61719c98_45524cuda3std3__45__cpo3endE:
	.zero		1
	.type		_ZN72_INTERNAL_3cd32c65_36_flash_fwd_hdim192_fp16_paged_sm90_cu_61719c98_45524cuda3std3__419piecewise_constructE,@object
	.size		_ZN72_INTERNAL_3cd32c65_36_flash_fwd_hdim192_fp16_paged_sm90_cu_61719c98_45524cuda3std3__419piecewise_constructE,(_ZN72_INTERNAL_3cd32c65_36_flash_fwd_hdim192_fp16_paged_sm90_cu_61719c98_45524cuda3std3__45__cpo4cendE - _ZN72_INTERNAL_3cd32c65_36_flash_fwd_hdim192_fp16_paged_sm90_cu_61719c98_45524cuda3std3__419piecewise_constructE)
_ZN72_INTERNAL_3cd32c65_36_flash_fwd_hdim192_fp16_paged_sm90_cu_61719c98_45524cuda3std3__419piecewise_constructE:
	.zero		1
	.type		_ZN72_INTERNAL_3cd32c65_36_flash_fwd_hdim192_fp16_paged_sm90_cu_61719c98_45524cuda3std3__45__cpo4cendE,@object
	.size		_ZN72_INTERNAL_3cd32c65_36_flash_fwd_hdim192_fp16_paged_sm90_cu_61719c98_45524cuda3std3__45__cpo4cendE,(_ZN72_INTERNAL_3cd32c65_36_flash_fwd_hdim192_fp16_paged_sm90_cu_61719c98_45524cuda3std6ranges3__45__cpo4swapE - _ZN72_INTERNAL_3cd32c65_36_flash_fwd_hdim192_fp16_paged_sm90_cu_61719c98_45524cuda3std3__45__cpo4cendE)
_ZN72_INTERNAL_3cd32c65_36_flash_fwd_hdim192_fp16_paged_sm90_cu_61719c98_45524cuda3std3__45__cpo4cendE:
	.zero		1
	.type		_ZN72_INTERNAL_3cd32c65_36_flash_fwd_hdim192_fp16_paged_sm90_cu_61719c98_45524cuda3std6ranges3__45__cpo4swapE,@object
	.size		_ZN72_INTERNAL_3cd32c65_36_flash_fwd_hdim192_fp16_paged_sm90_cu_61719c98_45524cuda3std6ranges3__45__cpo4swapE,(.L_12 - _ZN72_INTERNAL_3cd32c65_36_flash_fwd_hdim192_fp16_paged_sm90_cu_61719c98_45524cuda3std6ranges3__45__cpo4swapE)
_ZN72_INTERNAL_3cd32c65_36_flash_fwd_hdim192_fp16_paged_sm90_cu_61719c98_45524cuda3std6ranges3__45__cpo4swapE:
	.zero		1
.L_12:


//--------------------- .nv.shared._ZN7cutlass13device_kernelIN5flash11enable_sm90INS1_16FlashAttnFwdSm90INS1_25CollectiveMainloopFwdSm90ILi2EN4cute5tupleIJNS5_1CILi1EEES8_S8_EEENS6_IJNS7_ILi128EEENS7_ILi96EEENS7_ILi192EEEEEELi192ENS_6half_tEfNS_4arch4Sm90ELb0ELb0ELb0ELb1ELb1ELb0ELb0ELb1ELb1ELb1ELb0ELb0EEENS1_21CollectiveEpilogueFwdINS6_IJSA_SC_SB_EEES9_SE_SG_Li256ELb1ELb1ELb0ELb0EEENS1_36VarlenDynamicPersistentTileSchedulerILi128ELi96ELi256ELi128ELb0ELb1ELb1ELb0ELb1ELb1EEEEEEEEEvNT_6ParamsE --------------------------
	.section	.nv.shared._ZN7cutlass13device_kernelIN5flash11enable_sm90INS1_16FlashAttnFwdSm90INS1_25CollectiveMainloopFwdSm90ILi2EN4cute5tupleIJNS5_1CILi1EEES8_S8_EEENS6_IJNS7_ILi128EEENS7_ILi96EEENS7_ILi192EEEEEELi192ENS_6half_tEfNS_4arch4Sm90ELb0ELb0ELb0ELb1ELb1ELb0ELb0ELb1ELb1ELb1ELb0ELb0EEENS1_21CollectiveEpilogueFwdINS6_IJSA_SC_SB_EEES9_SE_SG_Li256ELb1ELb1ELb0ELb0EEENS1_36VarlenDynamicPersistentTileSchedulerILi128ELi96ELi256ELi128ELb0ELb1ELb1ELb0ELb1ELb1EEEEEEEEEvNT_6ParamsE,"aw",@nobits
	.sectionflags	@""
	.align	16
	.zero		1024


//--------------------- .nv.shared._ZN7cutlass13device_kernelIN5flash11enable_sm90INS1_16FlashAttnFwdSm90INS1_25CollectiveMainloopFwdSm90ILi2EN4cute5tupleIJNS5_1CILi1EEES8_S8_EEENS6_IJNS7_ILi128EEENS7_ILi96EEENS7_ILi192EEEEEELi192ENS_6half_tEfNS_4arch4Sm90ELb0ELb0ELb0ELb1ELb1ELb1ELb0ELb1ELb1ELb1ELb0ELb0EEENS1_21CollectiveEpilogueFwdINS6_IJSA_SC_SB_EEES9_SE_SG_Li256ELb1ELb1ELb0ELb0EEENS1_36VarlenDynamicPersistentTileSchedulerILi128ELi96ELi256ELi128ELb0ELb1ELb1ELb0ELb1ELb1EEEEEEEEEvNT_6ParamsE --------------------------
	.section	.nv.shared._ZN7cutlass13device_kernelIN5flash11enable_sm90INS1_16FlashAttnFwdSm90INS1_25CollectiveMainloopFwdSm90ILi2EN4cute5tupleIJNS5_1CILi1EEES8_S8_EEENS6_IJNS7_ILi128EEENS7_ILi96EEENS7_ILi192EEEEEELi192ENS_6half_tEfNS_4arch4Sm90ELb0ELb0ELb0ELb1ELb1ELb1ELb0ELb1ELb1ELb1ELb0ELb0EEENS1_21CollectiveEpilogueFwdINS6_IJSA_SC_SB_EEES9_SE_SG_Li256ELb1ELb1ELb0ELb0EEENS1_36VarlenDynamicPersistentTileSchedulerILi128ELi96ELi256ELi128ELb0ELb1ELb1ELb0ELb1ELb1EEEEEEEEEvNT_6ParamsE,"aw",@nobits
	.sectionflags	@""
	.align	16
	.zero		1024


//--------------------- .nv.shared._ZN7cutlass13device_kernelIN5flash11enable_sm90INS1_16FlashAttnFwdSm90INS1_25CollectiveMainloopFwdSm90ILi2EN4cute5tupleIJNS5_1CILi1EEES8_S8_EEENS6_IJNS7_ILi128EEENS7_ILi96EEENS7_ILi192EEEEEELi192ENS_6half_tEfNS_4arch4Sm90ELb0ELb1ELb0ELb0ELb1ELb0ELb0ELb1ELb1ELb1ELb0ELb0EEENS1_21CollectiveEpilogueFwdINS6_IJSA_SC_SB_EEES9_SE_SG_Li256ELb0ELb1ELb0ELb0EEENS1_30DynamicPersistentTileSchedulerILi256ELi128ELb0ELb1ELb1EEEEEEEEEvNT_6ParamsE --------------------------
	.section	.nv.shared._ZN7cutlass13device_kernelIN5flash11enable_sm90INS1_16FlashAttnFwdSm90INS1_25CollectiveMainloopFwdSm90ILi2EN4cute5tupleIJNS5_1CILi1EEES8_S8_EEENS6_IJNS7_ILi128EEENS7_ILi96EEENS7_ILi192EEEEEELi192ENS_6half_tEfNS_4arch4Sm90ELb0ELb1ELb0ELb0ELb1ELb0ELb0ELb1ELb1ELb1ELb0ELb0EEENS1_21CollectiveEpilogueFwdINS6_IJSA_SC_SB_EEES9_SE_SG_Li256ELb0ELb1ELb0ELb0EEENS1_30DynamicPersistentTileSchedulerILi256ELi128ELb0ELb1ELb1EEEEEEEEEvNT_6ParamsE,"aw",@nobits
	.sectionflags	@""
	.align	16
	.zero		1024


//--------------------- .nv.shared._ZN7cutlass13device_kernelIN5flash11enable_sm90INS1_16FlashAttnFwdSm90INS1_25CollectiveMainloopFwdSm90ILi2EN4cute5tupleIJNS5_1CILi1EEES8_S8_EEENS6_IJNS7_ILi128EEENS7_ILi96EEENS7_ILi192EEEEEELi192ENS_6half_tEfNS_4arch4Sm90ELb0ELb1ELb0ELb1ELb1ELb0ELb0ELb1ELb1ELb1ELb0ELb0EEENS1_21CollectiveEpilogueFwdINS6_IJSA_SC_SB_EEES9_SE_SG_Li256ELb1ELb1ELb0ELb0EEENS1_36VarlenDynamicPersistentTileSchedulerILi128ELi96ELi256ELi128ELb0ELb1ELb1ELb1ELb0ELb1EEEEEEEEEvNT_6ParamsE --------------------------
	.section	.nv.shared._ZN7cutlass13device_kernelIN5flash11enable_sm90INS1_16FlashAttnFwdSm90INS1_25CollectiveMainloopFwdSm90ILi2EN4cute5tupleIJNS5_1CILi1EEES8_S8_EEENS6_IJNS7_ILi128EEENS7_ILi96EEENS7_ILi192EEEEEELi192ENS_6half_tEfNS_4arch4Sm90ELb0ELb1ELb0ELb1ELb1ELb0ELb0ELb1ELb1ELb1ELb0ELb0EEENS1_21CollectiveEpilogueFwdINS6_IJSA_SC_SB_EEES9_SE_SG_Li256ELb1ELb1ELb0ELb0EEENS1_36VarlenDynamicPersistentTileSchedulerILi128ELi96ELi256ELi128ELb0ELb1ELb1ELb1ELb0ELb1EEEEEEEEEvNT_6ParamsE,"aw",@nobits
	.sectionflags	@""
	.align	16
	.zero		1024


//--------------------- .nv.shared._ZN7cutlass13device_kernelIN5flash11enable_sm90INS1_16FlashAttnFwdSm90INS1_25CollectiveMainloopFwdSm90ILi2EN4cute5tupleIJNS5_1CILi1EEES8_S8_EEENS6_IJNS7_ILi128EEENS7_ILi96EEENS7_ILi192EEEEEELi192ENS_6half_tEfNS_4arch4Sm90ELb0ELb1ELb0ELb1ELb1ELb1ELb0ELb1ELb1ELb1ELb0ELb0EEENS1_21CollectiveEpilogueFwdINS6_IJSA_SC_SB_EEES9_SE_SG_Li256ELb1ELb1ELb0ELb0EEENS1_36VarlenDynamicPersistentTileSchedulerILi128ELi96ELi256ELi128ELb0ELb1ELb1ELb1ELb0ELb1EEEEEEEEEvNT_6ParamsE --------------------------
	.section	.nv.shared._ZN7cutlass13device_kernelIN5flash11enable_sm90INS1_16FlashAttnFwdSm90INS1_25CollectiveMainloopFwdSm90ILi2EN4cute5tupleIJNS5_1CILi1EEES8_S8_EEENS6_IJNS7_ILi128EEENS7_ILi96EEENS7_ILi192EEEEEELi192ENS_6half_tEfNS_4arch4Sm90ELb0ELb1ELb0ELb1ELb1ELb1ELb0ELb1ELb1ELb1ELb0ELb0EEENS1_21CollectiveEpilogueFwdINS6_IJSA_SC_SB_EEES9_SE_SG_Li256ELb1ELb1ELb0ELb0EEENS1_36VarlenDynamicPersistentTileSchedulerILi128ELi96ELi256ELi128ELb0ELb1ELb1ELb1ELb0ELb1EEEEEEEEEvNT_6ParamsE,"aw",@nobits
	.sectionflags	@""
	.align	16
	.zero		1024


//--------------------- .nv.shared._ZN7cutlass13device_kernelIN5flash11enable_sm90INS1_16FlashAttnFwdSm90INS1_25CollectiveMainloopFwdSm90ILi2EN4cute5tupleIJNS5_1CILi1EEES8_S8_EEENS6_IJNS7_ILi128EEENS7_ILi96EEENS7_ILi192EEEEEELi192ENS_6half_tEfNS_4arch4Sm90ELb1ELb0ELb0ELb0ELb1ELb0ELb0ELb1ELb1ELb1ELb0ELb0EEENS1_21CollectiveEpilogueFwdINS6_IJSA_SC_SB_EEES9_SE_SG_Li256ELb0ELb1ELb0ELb0EEENS1_30DynamicPersistentTileSchedulerILi256ELi128ELb0ELb1ELb1EEEEEEEEEvNT_6ParamsE --------------------------
	.section	.nv.shared._ZN7cutlass13device_kernelIN5flash11enable_sm90INS1_16FlashAttnFwdSm90INS1_25CollectiveMainloopFwdSm90ILi2EN4cute5tupleIJNS5_1CILi1EEES8_S8_EEENS6_IJNS7_ILi128EEENS7_ILi96EEENS7_ILi192EEEEEELi192ENS_6half_tEfNS_4arch4Sm90ELb1ELb0ELb0ELb0ELb1ELb0ELb0ELb1ELb1ELb1ELb0ELb0EEENS1_21CollectiveEpilogueFwdINS6_IJSA_SC_SB_EEES9_SE_SG_Li256ELb0ELb1ELb0ELb0EEENS1_30DynamicPersistentTileSchedulerILi256ELi128ELb0ELb1ELb1EEEEEEEEEvNT_6ParamsE,"aw",@nobits
	.sectionflags	@""
	.align	16
	.zero		1024


//--------------------- .nv.shared._ZN7cutlass13device_kernelIN5flash11enable_sm90INS1_16FlashAttnFwdSm90INS1_25CollectiveMainloopFwdSm90ILi2EN4cute5tupleIJNS5_1CILi1EEES8_S8_EEENS6_IJNS7_ILi128EEENS7_ILi96EEENS7_ILi192EEEEEELi192ENS_6half_tEfNS_4arch4Sm90ELb1ELb0ELb0ELb1ELb1ELb0ELb0ELb1ELb1ELb1ELb0ELb0EEENS1_21CollectiveEpilogueFwdINS6_IJSA_SC_SB_EEES9_SE_SG_Li256ELb1ELb1ELb0ELb0EEENS1_36VarlenDynamicPersistentTileSchedulerILi128ELi96ELi256ELi128ELb0ELb1ELb1ELb1ELb1ELb1EEEEEEEEEvNT_6ParamsE --------------------------
	.section	.nv.shared._ZN7cutlass13device_kernelIN5flash11enable_sm90INS1_16FlashAttnFwdSm90INS1_25CollectiveMainloopFwdSm90ILi2EN4cute5tupleIJNS5_1CILi1EEES8_S8_EEENS6_IJNS7_ILi128EEENS7_ILi96EEENS7_ILi192EEEEEELi192ENS_6half_tEfNS_4arch4Sm90ELb1ELb0ELb0ELb1ELb1ELb0ELb0ELb1ELb1ELb1ELb0ELb0EEENS1_21CollectiveEpilogueFwdINS6_IJSA_SC_SB_EEES9_SE_SG_Li256ELb1ELb1ELb0ELb0EEENS1_36VarlenDynamicPersistentTileSchedulerILi128ELi96ELi256ELi128ELb0ELb1ELb1ELb1ELb1ELb1EEEEEEEEEvNT_6ParamsE,"aw",@nobits
	.sectionflags	@""
	.align	16
	.zero		1024


//--------------------- .nv.shared._ZN7cutlass13device_kernelIN5flash11enable_sm90INS1_16FlashAttnFwdSm90INS1_25CollectiveMainloopFwdSm90ILi2EN4cute5tupleIJNS5_1CILi1EEES8_S8_EEENS6_IJNS7_ILi128EEENS7_ILi96EEENS7_ILi192EEEEEELi192ENS_6half_tEfNS_4arch4Sm90ELb1ELb0ELb0ELb1ELb1ELb1ELb0ELb1ELb1ELb1ELb0ELb0EEENS1_21CollectiveEpilogueFwdINS6_IJSA_SC_SB_EEES9_SE_SG_Li256ELb1ELb1ELb0ELb0EEENS1_36VarlenDynamicPersistentTileSchedulerILi128ELi96ELi256ELi128ELb0ELb1ELb1ELb1ELb1ELb1EEEEEEEEEvNT_6ParamsE --------------------------
	.section	.nv.shared._ZN7cutlass13device_kernelIN5flash11enable_sm90INS1_16FlashAttnFwdSm90INS1_25CollectiveMainloopFwdSm90ILi2EN4cute5tupleIJNS5_1CILi1EEES8_S8_EEENS6_IJNS7_ILi128EEENS7_ILi96EEENS7_ILi192EEEEEELi192ENS_6half_tEfNS_4arch4Sm90ELb1ELb0ELb0ELb1ELb1ELb1ELb0ELb1ELb1ELb1ELb0ELb0EEENS1_21CollectiveEpilogueFwdINS6_IJSA_SC_SB_EEES9_SE_SG_Li256ELb1ELb1ELb0ELb0EEENS1_36VarlenDynamicPersistentTileSchedulerILi128ELi96ELi256ELi128ELb0ELb1ELb1ELb1ELb1ELb1EEEEEEEEEvNT_6ParamsE,"aw",@nobits
	.sectionflags	@""
	.align	16
	.zero		1024


//--------------------- .nv.constant0._ZN7cutlass13device_kernelIN5flash11enable_sm90INS1_16FlashAttnFwdSm90INS1_25CollectiveMainloopFwdSm90ILi2EN4cute5tupleIJNS5_1CILi1EEES8_S8_EEENS6_IJNS7_ILi128EEENS7_ILi96EEENS7_ILi192EEEEEELi192ENS_6half_tEfNS_4arch4Sm90ELb0ELb0ELb0ELb0ELb1ELb0ELb0ELb1ELb1ELb1ELb0ELb0EEENS1_21CollectiveEpilogueFwdINS6_IJSA_SC_SB_EEES9_SE_SG_Li256ELb0ELb1ELb0ELb0EEENS1_29StaticPersistentTileSchedulerILb0EEEEEEEEEvNT_6ParamsE --------------------------
	.section	.nv.constant0._ZN7cutlass13device_kernelIN5flash11enable_sm90INS1_16FlashAttnFwdSm90INS1_25CollectiveMainloopFwdSm90ILi2EN4cute5tupleIJNS5_1CILi1EEES8_S8_EEENS6_IJNS7_ILi128EEENS7_ILi96EEENS7_ILi192EEEEEELi192ENS_6half_tEfNS_4arch4Sm90ELb0ELb0ELb0ELb0ELb1ELb0ELb0ELb1ELb1ELb1ELb0ELb0EEENS1_21CollectiveEpilogueFwdINS6_IJSA_SC_SB_EEES9_SE_SG_Li256ELb0ELb1ELb0ELb0EEENS1_29StaticPersistentTileSchedulerILb0EEEEEEEEEvNT_6ParamsE,"a",@progbits
	.sectionflags	@""
	.align	4
.nv.constant0._ZN7cutlass13device_kernelIN5flash11enable_sm90INS1_16FlashAttnFwdSm90INS1_25CollectiveMainloopFwdSm90ILi2EN4cute5tupleIJNS5_1CILi1EEES8_S8_EEENS6_IJNS7_ILi128EEENS7_ILi96EEENS7_ILi192EEEEEELi192ENS_6half_tEfNS_4arch4Sm90ELb0ELb0ELb0ELb0ELb1ELb0ELb0ELb1ELb1ELb1ELb0ELb0EEENS1_21CollectiveEpilogueFwdINS6_IJSA_SC_SB_EEES9_SE_SG_Li256ELb0ELb1ELb0ELb0EEENS1_29StaticPersistentTileSchedulerILb0EEEEEEEEEvNT_6ParamsE:
	.zero		3200


//--------------------- .nv.constant0._ZN7cutlass13device_kernelIN5flash11enable_sm90INS1_16FlashAttnFwdSm90INS1_25CollectiveMainloopFwdSm90ILi2EN4cute5tupleIJNS5_1CILi1EEES8_S8_EEENS6_IJNS7_ILi128EEENS7_ILi96EEENS7_ILi192EEEEEELi192ENS_6half_tEfNS_4arch4Sm90ELb0ELb0ELb0ELb1ELb1ELb0ELb0ELb1ELb1ELb1ELb0ELb0EEENS1_21CollectiveEpilogueFwdINS6_IJSA_SC_SB_EEES9_SE_SG_Li256ELb1ELb1ELb0ELb0EEENS1_36VarlenDynamicPersistentTileSchedulerILi128ELi96ELi256ELi128ELb0ELb1ELb1ELb0ELb1ELb1EEEEEEEEEvNT_6ParamsE --------------------------
	.section	.nv.constant0._ZN7cutlass13device_kernelIN5flash11enable_sm90INS1_16FlashAttnFwdSm90INS1_25CollectiveMainloopFwdSm90ILi2EN4cute5tupleIJNS5_1CILi1EEES8_S8_EEENS6_IJNS7_ILi128EEENS7_ILi96EEENS7_ILi192EEEEEELi192ENS_6half_tEfNS_4arch4Sm90ELb0ELb0ELb0ELb1ELb1ELb0ELb0ELb1ELb1ELb1ELb0ELb0EEENS1_21CollectiveEpilogueFwdINS6_IJSA_SC_SB_EEES9_SE_SG_Li256ELb1ELb1ELb0ELb0EEENS1_36VarlenDynamicPersistentTileSchedulerILi128ELi96ELi256ELi128ELb0ELb1ELb1ELb0ELb1ELb1EEEEEEEEEvNT_6ParamsE,"a",@progbits
	.sectionflags	@""
	.align	4
.nv.constant0._ZN7cutlass13device_kernelIN5flash11enable_sm90INS1_16FlashAttnFwdSm90INS1_25CollectiveMainloopFwdSm90ILi2EN4cute5tupleIJNS5_1CILi1EEES8_S8_EEENS6_IJNS7_ILi128EEENS7_ILi96EEENS7_ILi192EEEEEELi192ENS_6half_tEfNS_4arch4Sm90ELb0ELb0ELb0ELb1ELb1ELb0ELb0ELb1ELb1ELb1ELb0ELb0EEENS1_21CollectiveEpilogueFwdINS6_IJSA_SC_SB_EEES9_SE_SG_Li256ELb1ELb1ELb0ELb0EEENS1_36VarlenDynamicPersistentTileSchedulerILi128ELi96ELi256ELi128ELb0ELb1ELb1ELb0ELb1ELb1EEEEEEEEEvNT_6ParamsE:
	.zero		3328


//--------------------- .nv.constant0._ZN7cutlass13device_kernelIN5flash11enable_sm90INS1_16FlashAttnFwdSm90INS1_25CollectiveMainloopFwdSm90ILi2EN4cute5tupleIJNS5_1CILi1EEES8_S8_EEENS6_IJNS7_ILi128EEENS7_ILi96EEENS7_ILi192EEEEEELi192ENS_6half_tEfNS_4arch4Sm90ELb0ELb0ELb0ELb1ELb1ELb1ELb0ELb1ELb1ELb1ELb0ELb0EEENS1_21CollectiveEpilogueFwdINS6_IJSA_SC_SB_EEES9_SE_SG_Li256ELb1ELb1ELb0ELb0EEENS1_36VarlenDynamicPersistentTileSchedulerILi128ELi96ELi256ELi128ELb0ELb1ELb1ELb0ELb1ELb1EEEEEEEEEvNT_6ParamsE --------------------------
	.section	.nv.constant0._ZN7cutlass13device_kernelIN5flash11enable_sm90INS1_16FlashAttnFwdSm90INS1_25CollectiveMainloopFwdSm90ILi2EN4cute5tupleIJNS5_1CILi1EEES8_S8_EEENS6_IJNS7_ILi128EEENS7_ILi96EEENS7_ILi192EEEEEELi192ENS_6half_tEfNS_4arch4Sm90ELb0ELb0ELb0ELb1ELb1ELb1ELb0ELb1ELb1ELb1ELb0ELb0EEENS1_21CollectiveEpilogueFwdINS6_IJSA_SC_SB_EEES9_SE_SG_Li256ELb1ELb1ELb0ELb0EEENS1_36VarlenDynamicPersistentTileSchedulerILi128ELi96ELi256ELi128ELb0ELb1ELb1ELb0ELb1ELb1EEEEEEEEEvNT_6ParamsE,"a",@progbits
	.sectionflags	@""
	.align	4
.nv.constant0._ZN7cutlass13device_kernelIN5flash11enable_sm90INS1_16FlashAttnFwdSm90INS1_25CollectiveMainloopFwdSm90ILi2EN4cute5tupleIJNS5_1CILi1EEES8_S8_EEENS6_IJNS7_ILi128EEENS7_ILi96EEENS7_ILi192EEEEEELi192ENS_6half_tEfNS_4arch4Sm90ELb0ELb0ELb0ELb1ELb1ELb1ELb0ELb1ELb1ELb1ELb0ELb0EEENS1_21CollectiveEpilogueFwdINS6_IJSA_SC_SB_EEES9_SE_SG_Li256ELb1ELb1ELb0ELb0EEENS1_36VarlenDynamicPersistentTileSchedulerILi128ELi96ELi256ELi128ELb0ELb1ELb1ELb0ELb1ELb1EEEEEEEEEvNT_6ParamsE:
	.zero		3328


//--------------------- .nv.constant0._ZN7cutlass13device_kernelIN5flash11enable_sm90INS1_16FlashAttnFwdSm90INS1_25CollectiveMainloopFwdSm90ILi2EN4cute5tupleIJNS5_1CILi1EEES8_S8_EEENS6_IJNS7_ILi128EEENS7_ILi96EEENS7_ILi192EEEEEELi192ENS_6half_tEfNS_4arch4Sm90ELb0ELb1ELb0ELb0ELb1ELb0ELb0ELb1ELb1ELb1ELb0ELb0EEENS1_21CollectiveEpilogueFwdINS6_IJSA_SC_SB_EEES9_SE_SG_Li256ELb0ELb1ELb0ELb0EEENS1_30DynamicPersistentTileSchedulerILi256ELi128ELb0ELb1ELb1EEEEEEEEEvNT_6ParamsE --------------------------
	.section	.nv.constant0._ZN7cutlass13device_kernelIN5flash11enable_sm90INS1_16FlashAttnFwdSm90INS1_25CollectiveMainloopFwdSm90ILi2EN4cute5tupleIJNS5_1CILi1EEES8_S8_EEENS6_IJNS7_ILi128EEENS7_ILi96EEENS7_ILi192EEEEEELi192ENS_6half_tEfNS_4arch4Sm90ELb0ELb1ELb0ELb0ELb1ELb0ELb0ELb1ELb1ELb1ELb0ELb0EEENS1_21CollectiveEpilogueFwdINS6_IJSA_SC_SB_EEES9_SE_SG_Li256ELb0ELb1ELb0ELb0EEENS1_30DynamicPersistentTileSchedulerILi256ELi128ELb0ELb1ELb1EEEEEEEEEvNT_6ParamsE,"a",@progbits
	.sectionflags	@""
	.align	4
.nv.constant0._ZN7cutlass13device_kernelIN5flash11enable_sm90INS1_16FlashAttnFwdSm90INS1_25CollectiveMainloopFwdSm90ILi2EN4cute5tupleIJNS5_1CILi1EEES8_S8_EEENS6_IJNS7_ILi128EEENS7_ILi96EEENS7_ILi192EEEEEELi192ENS_6half_tEfNS_4arch4Sm90ELb0ELb1ELb0ELb0ELb1ELb0ELb0ELb1ELb1ELb1ELb0ELb0EEENS1_21CollectiveEpilogueFwdINS6_IJSA_SC_SB_EEES9_SE_SG_Li256ELb0ELb1ELb0ELb0EEENS1_30DynamicPersistentTileSchedulerILi256ELi128ELb0ELb1ELb1EEEEEEEEEvNT_6ParamsE:
	.zero		3328


//--------------------- .nv.constant0._ZN7cutlass13device_kernelIN5flash11enable_sm90INS1_16FlashAttnFwdSm90INS1_25CollectiveMainloopFwdSm90ILi2EN4cute5tupleIJNS5_1CILi1EEES8_S8_EEENS6_IJNS7_ILi128EEENS7_ILi96EEENS7_ILi192EEEEEELi192ENS_6half_tEfNS_4arch4Sm90ELb0ELb1ELb0ELb1ELb1ELb0ELb0ELb1ELb1ELb1ELb0ELb0EEENS1_21CollectiveEpilogueFwdINS6_IJSA_SC_SB_EEES9_SE_SG_Li256ELb1ELb1ELb0ELb0EEENS1_36VarlenDynamicPersistentTileSchedulerILi128ELi96ELi256ELi128ELb0ELb1ELb1ELb1ELb0ELb1EEEEEEEEEvNT_6ParamsE --------------------------
	.section	.nv.constant0._ZN7cutlass13device_kernelIN5flash11enable_sm90INS1_16FlashAttnFwdSm90INS1_25CollectiveMainloopFwdSm90ILi2EN4cute5tupleIJNS5_1CILi1EEES8_S8_EEENS6_IJNS7_ILi128EEENS7_ILi96EEENS7_ILi192EEEEEELi192ENS_6half_tEfNS_4arch4Sm90ELb0ELb1ELb0ELb1ELb1ELb0ELb0ELb1ELb1ELb1ELb0ELb0EEENS1_21CollectiveEpilogueFwdINS6_IJSA_SC_SB_EEES9_SE_SG_Li256ELb1ELb1ELb0ELb0EEENS1_36VarlenDynamicPersistentTileSchedulerILi128ELi96ELi256ELi128ELb0ELb1ELb1ELb1ELb0ELb1EEEEEEEEEvNT_6ParamsE,"a",@progbits
	.sectionflags	@""
	.align	4
.nv.constant0._ZN7cutlass13device_kernelIN5flash11enable_sm90INS1_16FlashAttnFwdSm90INS1_25CollectiveMainloopFwdSm90ILi2EN4cute5tupleIJNS5_1CILi1EEES8_S8_EEENS6_IJNS7_ILi128EEENS7_ILi96EEENS7_ILi192EEEEEELi192ENS_6half_tEfNS_4arch4Sm90ELb0ELb1ELb0ELb1ELb1ELb0ELb0ELb1ELb1ELb1ELb0ELb0EEENS1_21CollectiveEpilogueFwdINS6_IJSA_SC_SB_EEES9_SE_SG_Li256ELb1ELb1ELb0ELb0EEENS1_36VarlenDynamicPersistentTileSchedulerILi128ELi96ELi256ELi128ELb0ELb1ELb1ELb1ELb0ELb1EEEEEEEEEvNT_6ParamsE:
	.zero		3328


//--------------------- .nv.constant0._ZN7cutlass13device_kernelIN5flash11enable_sm90INS1_16FlashAttnFwdSm90INS1_25CollectiveMainloopFwdSm90ILi2EN4cute5tupleIJNS5_1CILi1EEES8_S8_EEENS6_IJNS7_ILi128EEENS7_ILi96EEENS7_ILi192EEEEEELi192ENS_6half_tEfNS_4arch4Sm90ELb0ELb1ELb0ELb1ELb1ELb1ELb0ELb1ELb1ELb1ELb0ELb0EEENS1_21CollectiveEpilogueFwdINS6_IJSA_SC_SB_EEES9_SE_SG_Li256ELb1ELb1ELb0ELb0EEENS1_36VarlenDynamicPersistentTileSchedulerILi128ELi96ELi256ELi128ELb0ELb1ELb1ELb1ELb0ELb1EEEEEEEEEvNT_6ParamsE --------------------------
	.section	.nv.constant0._ZN7cutlass13device_kernelIN5flash11enable_sm90INS1_16FlashAttnFwdSm90INS1_25CollectiveMainloopFwdSm90ILi2EN4cute5tupleIJNS5_1CILi1EEES8_S8_EEENS6_IJNS7_ILi128EEENS7_ILi96EEENS7_ILi192EEEEEELi192ENS_6half_tEfNS_4arch4Sm90ELb0ELb1ELb0ELb1ELb1ELb1ELb0ELb1ELb1ELb1ELb0ELb0EEENS1_21CollectiveEpilogueFwdINS6_IJSA_SC_SB_EEES9_SE_SG_Li256ELb1ELb1ELb0ELb0EEENS1_36VarlenDynamicPersistentTileSchedulerILi128ELi96ELi256ELi128ELb0ELb1ELb1ELb1ELb0ELb1EEEEEEEEEvNT_6ParamsE,"a",@progbits
	.sectionflags	@""
	.align	4
.nv.constant0._ZN7cutlass13device_kernelIN5flash11enable_sm90INS1_16FlashAttnFwdSm90INS1_25CollectiveMainloopFwdSm90ILi2EN4cute5tupleIJNS5_1CILi1EEES8_S8_EEENS6_IJNS7_ILi128EEENS7_ILi96EEENS7_ILi192EEEEEELi192ENS_6half_tEfNS_4arch4Sm90ELb0ELb1ELb0ELb1ELb1ELb1ELb0ELb1ELb1ELb1ELb0ELb0EEENS1_21CollectiveEpilogueFwdINS6_IJSA_SC_SB_EEES9_SE_SG_Li256ELb1ELb1ELb0ELb0EEENS1_36VarlenDynamicPersistentTileSchedulerILi128ELi96ELi256ELi128ELb0ELb1ELb1ELb1ELb0ELb1EEEEEEEEEvNT_6ParamsE:
	.zero		3328


//--------------------- .nv.constant0._ZN7cutlass13device_kernelIN5flash11enable_sm90INS1_16FlashAttnFwdSm90INS1_25CollectiveMainloopFwdSm90ILi2EN4cute5tupleIJNS5_1CILi1EEES8_S8_EEENS6_IJNS7_ILi128EEENS7_ILi96EEENS7_ILi192EEEEEELi192ENS_6half_tEfNS_4arch4Sm90ELb1ELb0ELb0ELb0ELb1ELb0ELb0ELb1ELb1ELb1ELb0ELb0EEENS1_21CollectiveEpilogueFwdINS6_IJSA_SC_SB_EEES9_SE_SG_Li256ELb0ELb1ELb0ELb0EEENS1_30DynamicPersistentTileSchedulerILi256ELi128ELb0ELb1ELb1EEEEEEEEEvNT_6ParamsE --------------------------
	.section	.nv.constant0._ZN7cutlass13device_kernelIN5flash11enable_sm90INS1_16FlashAttnFwdSm90INS1_25CollectiveMainloopFwdSm90ILi2EN4cute5tupleIJNS5_1CILi1EEES8_S8_EEENS6_IJNS7_ILi128EEENS7_ILi96EEENS7_ILi192EEEEEELi192ENS_6half_tEfNS_4arch4Sm90ELb1ELb0ELb0ELb0ELb1ELb0ELb0ELb1ELb1ELb1ELb0ELb0EEENS1_21CollectiveEpilogueFwdINS6_IJSA_SC_SB_EEES9_SE_SG_Li256ELb0ELb1ELb0ELb0EEENS1_30DynamicPersistentTileSchedulerILi256ELi128ELb0ELb1ELb1EEEEEEEEEvNT_6ParamsE,"a",@progbits
	.sectionflags	@""
	.align	4
.nv.constant0._ZN7cutlass13device_kernelIN5flash11enable_sm90INS1_16FlashAttnFwdSm90INS1_25CollectiveMainloopFwdSm90ILi2EN4cute5tupleIJNS5_1CILi1EEES8_S8_EEENS6_IJNS7_ILi128EEENS7_ILi96EEENS7_ILi192EEEEEELi192ENS_6half_tEfNS_4arch4Sm90ELb1ELb0ELb0ELb0ELb1ELb0ELb0ELb1ELb1ELb1ELb0ELb0EEENS1_21CollectiveEpilogueFwdINS6_IJSA_SC_SB_EEES9_SE_SG_Li256ELb0ELb1ELb0ELb0EEENS1_30DynamicPersistentTileSchedulerILi256ELi128ELb0ELb1ELb1EEEEEEEEEvNT_6ParamsE:
	.zero		3328


//--------------------- .nv.constant0._ZN7cutlass13device_kernelIN5flash11enable_sm90INS1_16FlashAttnFwdSm90INS1_25CollectiveMainloopFwdSm90ILi2EN4cute5tupleIJNS5_1CILi1EEES8_S8_EEENS6_IJNS7_ILi128EEENS7_ILi96EEENS7_ILi192EEEEEELi192ENS_6half_tEfNS_4arch4Sm90ELb1ELb0ELb0ELb1ELb1ELb0ELb0ELb1ELb1ELb1ELb0ELb0EEENS1_21CollectiveEpilogueFwdINS6_IJSA_SC_SB_EEES9_SE_SG_Li256ELb1ELb1ELb0ELb0EEENS1_36VarlenDynamicPersistentTileSchedulerILi128ELi96ELi256ELi128ELb0ELb1ELb1ELb1ELb1ELb1EEEEEEEEEvNT_6ParamsE --------------------------
	.section	.nv.constant0._ZN7cutlass13device_kernelIN5flash11enable_sm90INS1_16FlashAttnFwdSm90INS1_25CollectiveMainloopFwdSm90ILi2EN4cute5tupleIJNS5_1CILi1EEES8_S8_EEENS6_IJNS7_ILi128EEENS7_ILi96EEENS7_ILi192EEEEEELi192ENS_6half_tEfNS_4arch4Sm90ELb1ELb0ELb0ELb1ELb1ELb0ELb0ELb1ELb1ELb1ELb0ELb0EEENS1_21CollectiveEpilogueFwdINS6_IJSA_SC_SB_EEES9_SE_SG_Li256ELb1ELb1ELb0ELb0EEENS1_36VarlenDynamicPersistentTileSchedulerILi128ELi96ELi256ELi128ELb0ELb1ELb1ELb1ELb1ELb1EEEEEEEEEvNT_6ParamsE,"a",@progbits
	.sectionflags	@""
	.align	4
.nv.constant0._ZN7cutlass13device_kernelIN5flash11enable_sm90INS1_16FlashAttnFwdSm90INS1_25CollectiveMainloopFwdSm90ILi2EN4cute5tupleIJNS5_1CILi1EEES8_S8_EEENS6_IJNS7_ILi128EEENS7_ILi96EEENS7_ILi192EEEEEELi192ENS_6half_tEfNS_4arch4Sm90ELb1ELb0ELb0ELb1ELb1ELb0ELb0ELb1ELb1ELb1ELb0ELb0EEENS1_21CollectiveEpilogueFwdINS6_IJSA_SC_SB_EEES9_SE_SG_Li256ELb1ELb1ELb0ELb0EEENS1_36VarlenDynamicPersistentTileSchedulerILi128ELi96ELi256ELi128ELb0ELb1ELb1ELb1ELb1ELb1EEEEEEEEEvNT_6ParamsE:
	.zero		3328


//--------------------- .nv.constant0._ZN7cutlass13device_kernelIN5flash11enable_sm90INS1_16FlashAttnFwdSm90INS1_25CollectiveMainloopFwdSm90ILi2EN4cute5tupleIJNS5_1CILi1EEES8_S8_EEENS6_IJNS7_ILi128EEENS7_ILi96EEENS7_ILi192EEEEEELi192ENS_6half_tEfNS_4arch4Sm90ELb1ELb0ELb0ELb1ELb1ELb1ELb0ELb1ELb1ELb1ELb0ELb0EEENS1_21CollectiveEpilogueFwdINS6_IJSA_SC_SB_EEES9_SE_SG_Li256ELb1ELb1ELb0ELb0EEENS1_36VarlenDynamicPersistentTileSchedulerILi128ELi96ELi256ELi128ELb0ELb1ELb1ELb1ELb1ELb1EEEEEEEEEvNT_6ParamsE --------------------------
	.section	.nv.constant0._ZN7cutlass13device_kernelIN5flash11enable_sm90INS1_16FlashAttnFwdSm90INS1_25CollectiveMainloopFwdSm90ILi2EN4cute5tupleIJNS5_1CILi1EEES8_S8_EEENS6_IJNS7_ILi128EEENS7_ILi96EEENS7_ILi192EEEEEELi192ENS_6half_tEfNS_4arch4Sm90ELb1ELb0ELb0ELb1ELb1ELb1ELb0ELb1ELb1ELb1ELb0ELb0EEENS1_21CollectiveEpilogueFwdINS6_IJSA_SC_SB_EEES9_SE_SG_Li256ELb1ELb1ELb0ELb0EEENS1_36VarlenDynamicPersistentTileSchedulerILi128ELi96ELi256ELi128ELb0ELb1ELb1ELb1ELb1ELb1EEEEEEEEEvNT_6ParamsE,"a",@progbits
	.sectionflags	@""
	.align	4
.nv.constant0._ZN7cutlass13device_kernelIN5flash11enable_sm90INS1_16FlashAttnFwdSm90INS1_25CollectiveMainloopFwdSm90ILi2EN4cute5tupleIJNS5_1CILi1EEES8_S8_EEENS6_IJNS7_ILi128EEENS7_ILi96EEENS7_ILi192EEEEEELi192ENS_6half_tEfNS_4arch4Sm90ELb1ELb0ELb0ELb1ELb1ELb1ELb0ELb1ELb1ELb1ELb0ELb0EEENS1_21CollectiveEpilogueFwdINS6_IJSA_SC_SB_EEES9_SE_SG_Li256ELb1ELb1ELb0ELb0EEENS1_36VarlenDynamicPersistentTileSchedulerILi128ELi96ELi256ELi128ELb0ELb1ELb1ELb1ELb1ELb1EEEEEEEEEvNT_6ParamsE:
	.zero		3328


//--------------------- SYMBOLS --------------------------

	.type		.nv.reservedSmem.offset0,@object
	.size		.nv.reservedSmem.offset0,0x4
	.type		__assertfail,@function
